	.target	sm_100a

	.elftype	@"ET_EXEC"


//--------------------- .note.nv.tkinfo           --------------------------
	.section	.note.nv.tkinfo,"",@"SHT_NOTE"
	.sectionflags	@"SHF_NOTE_NV_TKINFO"
	.tkinfo
        /*0018*/ 	.word	0x00000002
        /*0030*/ 	.string	""
        /*0030*/ 	.string	"ptxas"
        /*0030*/ 	.string	"Cuda compilation tools, release 13.0, V13.0.88"
        /*0030*/ 	.string	"Build cuda_13.0.r13.0/compiler.36424714_0"
        /*0030*/ 	.string	"-arch sm_100a -m 64 "



//--------------------- .note.nv.cuinfo           --------------------------
	.section	.note.nv.cuinfo,"",@"SHT_NOTE"
	.sectionflags	@"SHF_NOTE_NV_CUINFO"
        /*0018*/ 	.short	0x0002
        /*001a*/ 	.short	0x0064
        /*001c*/ 	.short	0x0082
	.zero		2


//--------------------- .nv.info                  --------------------------
	.section	.nv.info,"",@"SHT_CUDA_INFO"
	.align	4


	//----- nvinfo : EIATTR_REGCOUNT
	.align		4
        /*0000*/ 	.byte	0x04, 0x2f
        /*0002*/ 	.short	(.L_31 - .L_30)
	.align		4
.L_30:
        /*0004*/ 	.word	index@(_ZN2at6native57_GLOBAL__N__f3eca4a2_24_ForeachBinaryOpScalar_cu_86b9896c25multi_tensor_apply_kernelINS1_18TensorListMetadataILi1EEENS1_21BinaryOpScalarFunctorIhLi1ELi1ELi0EEEJSt4plusIhEhEEEvT_T0_DpT1_)
        /*0008*/ 	.word	0x00000018


	//----- nvinfo : EIATTR_FRAME_SIZE
	.align		4
.L_31:
        /*000c*/ 	.byte	0x04, 0x11
        /*000e*/ 	.short	(.L_33 - .L_32)
	.align		4
.L_32:
        /*0010*/ 	.word	index@($__internal_128_$__cuda_sm20_div_u16)
        /*0014*/ 	.word	0x00000000


	//----- nvinfo : EIATTR_FRAME_SIZE
	.align		4
.L_33:
        /*0018*/ 	.byte	0x04, 0x11
        /*001a*/ 	.short	(.L_35 - .L_34)
	.align		4
.L_34:
        /*001c*/ 	.word	index@(_ZN2at6native57_GLOBAL__N__f3eca4a2_24_ForeachBinaryOpScalar_cu_86b9896c25multi_tensor_apply_kernelINS1_18TensorListMetadataILi1EEENS1_21BinaryOpScalarFunctorIhLi1ELi1ELi0EEEJSt4plusIhEhEEEvT_T0_DpT1_)
        /*0020*/ 	.word	0x00000000


	//----- nvinfo : EIATTR_REGCOUNT
	.align		4
.L_35:
        /*0024*/ 	.byte	0x04, 0x2f
        /*0026*/ 	.short	(.L_37 - .L_36)
	.align		4
.L_36:
        /*0028*/ 	.word	index@(_ZN2at6native57_GLOBAL__N__f3eca4a2_24_ForeachBinaryOpScalar_cu_86b9896c25multi_tensor_apply_kernelINS1_18TensorListMetadataILi1EEENS1_21BinaryOpScalarFunctorIaLi1ELi1ELi0EEEJSt4plusIaEaEEEvT_T0_DpT1_)
        /*002c*/ 	.word	0x00000018


	//----- nvinfo : EIATTR_FRAME_SIZE
	.align		4
.L_37:
        /*0030*/ 	.byte	0x04, 0x11
        /*0032*/ 	.short	(.L_39 - .L_38)
	.align		4
.L_38:
        /*0034*/ 	.word	index@($__internal_127_$__cuda_sm20_div_u16)
        /*0038*/ 	.word	0x00000000


	//----- nvinfo : EIATTR_FRAME_SIZE
	.align		4
.L_39:
        /*003c*/ 	.byte	0x04, 0x11
        /*003e*/ 	.short	(.L_41 - .L_40)
	.align		4
.L_40:
        /*0040*/ 	.word	index@(_ZN2at6native57_GLOBAL__N__f3eca4a2_24_ForeachBinaryOpScalar_cu_86b9896c25multi_tensor_apply_kernelINS1_18TensorListMetadataILi1EEENS1_21BinaryOpScalarFunctorIaLi1ELi1ELi0EEEJSt4plusIaEaEEEvT_T0_DpT1_)
        /*0044*/ 	.word	0x00000000


	//----- nvinfo : EIATTR_REGCOUNT
	.align		4
.L_41:
        /*0048*/ 	.byte	0x04, 0x2f
        /*004a*/ 	.short	(.L_43 - .L_42)
	.align		4
.L_42:
        /*004c*/ 	.word	index@(_ZN2at6native57_GLOBAL__N__f3eca4a2_24_ForeachBinaryOpScalar_cu_86b9896c25multi_tensor_apply_kernelINS1_18TensorListMetadataILi1EEENS1_21BinaryOpScalarFunctorIiLi1ELi1ELi0EEEJSt4plusIiEiEEEvT_T0_DpT1_)
        /*0050*/ 	.word	0x00000020


	//----- nvinfo : EIATTR_FRAME_SIZE
	.align		4
.L_43:
        /*0054*/ 	.byte	0x04, 0x11
        /*0056*/ 	.short	(.L_45 - .L_44)
	.align		4
.L_44:
        /*0058*/ 	.word	index@($__internal_126_$__cuda_sm20_div_u16)
        /*005c*/ 	.word	0x00000000


	//----- nvinfo : EIATTR_FRAME_SIZE
	.align		4
.L_45:
        /*0060*/ 	.byte	0x04, 0x11
        /*0062*/ 	.short	(.L_47 - .L_46)
	.align		4
.L_46:
        /*0064*/ 	.word	index@(_ZN2at6native57_GLOBAL__N__f3eca4a2_24_ForeachBinaryOpScalar_cu_86b9896c25multi_tensor_apply_kernelINS1_18TensorListMetadataILi1EEENS1_21BinaryOpScalarFunctorIiLi1ELi1ELi0EEEJSt4plusIiEiEEEvT_T0_DpT1_)
        /*0068*/ 	.word	0x00000000


	//----- nvinfo : EIATTR_REGCOUNT
	.align		4
.L_47:
        /*006c*/ 	.byte	0x04, 0x2f
        /*006e*/ 	.short	(.L_49 - .L_48)
	.align		4
.L_48:
        /*0070*/ 	.word	index@(_ZN2at6native57_GLOBAL__N__f3eca4a2_24_ForeachBinaryOpScalar_cu_86b9896c25multi_tensor_apply_kernelINS1_18TensorListMetadataILi1EEENS1_21BinaryOpScalarFunctorIlLi1ELi1ELi0EEEJSt4plusIlElEEEvT_T0_DpT1_)
        /*0074*/ 	.word	0x00000020


	//----- nvinfo : EIATTR_FRAME_SIZE
	.align		4
.L_49:
        /*0078*/ 	.byte	0x04, 0x11
        /*007a*/ 	.short	(.L_51 - .L_50)
	.align		4
.L_50:
        /*007c*/ 	.word	index@($__internal_125_$__cuda_sm20_div_u16)
        /*0080*/ 	.word	0x00000000


	//----- nvinfo : EIATTR_FRAME_SIZE
	.align		4
.L_51:
        /*0084*/ 	.byte	0x04, 0x11
        /*0086*/ 	.short	(.L_53 - .L_52)
	.align		4
.L_52:
        /*0088*/ 	.word	index@(_ZN2at6native57_GLOBAL__N__f3eca4a2_24_ForeachBinaryOpScalar_cu_86b9896c25multi_tensor_apply_kernelINS1_18TensorListMetadataILi1EEENS1_21BinaryOpScalarFunctorIlLi1ELi1ELi0EEEJSt4plusIlElEEEvT_T0_DpT1_)
        /*008c*/ 	.word	0x00000000


	//----- nvinfo : EIATTR_REGCOUNT
	.align		4
.L_53:
        /*0090*/ 	.byte	0x04, 0x2f
        /*0092*/ 	.short	(.L_55 - .L_54)
	.align		4
.L_54:
        /*0094*/ 	.word	index@(_ZN2at6native57_GLOBAL__N__f3eca4a2_24_ForeachBinaryOpScalar_cu_86b9896c25multi_tensor_apply_kernelINS1_18TensorListMetadataILi1EEENS1_21BinaryOpScalarFunctorIsLi1ELi1ELi0EEEJSt4plusIsEsEEEvT_T0_DpT1_)
        /*0098*/ 	.word	0x00000020


	//----- nvinfo : EIATTR_FRAME_SIZE
	.align		4
.L_55:
        /*009c*/ 	.byte	0x04, 0x11
        /*009e*/ 	.short	(.L_57 - .L_56)
	.align		4
.L_56:
        /*00a0*/ 	.word	index@($__internal_124_$__cuda_sm20_div_u16)
        /*00a4*/ 	.word	0x00000000


	//----- nvinfo : EIATTR_FRAME_SIZE
	.align		4
.L_57:
        /*00a8*/ 	.byte	0x04, 0x11
        /*00aa*/ 	.short	(.L_59 - .L_58)
	.align		4
.L_58:
        /*00ac*/ 	.word	index@(_ZN2at6native57_GLOBAL__N__f3eca4a2_24_ForeachBinaryOpScalar_cu_86b9896c25multi_tensor_apply_kernelINS1_18TensorListMetadataILi1EEENS1_21BinaryOpScalarFunctorIsLi1ELi1ELi0EEEJSt4plusIsEsEEEvT_T0_DpT1_)
        /*00b0*/ 	.word	0x00000000


	//----- nvinfo : EIATTR_REGCOUNT
	.align		4
.L_59:
        /*00b4*/ 	.byte	0x04, 0x2f
        /*00b6*/ 	.short	(.L_61 - .L_60)
	.align		4
.L_60:
        /*00b8*/ 	.word	index@(_ZN2at6native57_GLOBAL__N__f3eca4a2_24_ForeachBinaryOpScalar_cu_86b9896c25multi_tensor_apply_kernelINS1_18TensorListMetadataILi1EEENS1_21BinaryOpScalarFunctorIdLi1ELi1ELi0EEEJSt4plusIdEdEEEvT_T0_DpT1_)
        /*00bc*/ 	.word	0x00000020


	//----- nvinfo : EIATTR_FRAME_SIZE
	.align		4
.L_61:
        /*00c0*/ 	.byte	0x04, 0x11
        /*00c2*/ 	.short	(.L_63 - .L_62)
	.align		4
.L_62:
        /*00c4*/ 	.word	index@($__internal_123_$__cuda_sm20_div_u16)
        /*00c8*/ 	.word	0x00000000


	//----- nvinfo : EIATTR_FRAME_SIZE
	.align		4
.L_63:
        /*00cc*/ 	.byte	0x04, 0x11
        /*00ce*/ 	.short	(.L_65 - .L_64)
	.align		4
.L_64:
        /*00d0*/ 	.word	index@(_ZN2at6native57_GLOBAL__N__f3eca4a2_24_ForeachBinaryOpScalar_cu_86b9896c25multi_tensor_apply_kernelINS1_18TensorListMetadataILi1EEENS1_21BinaryOpScalarFunctorIdLi1ELi1ELi0EEEJSt4plusIdEdEEEvT_T0_DpT1_)
        /*00d4*/ 	.word	0x00000000


	//----- nvinfo : EIATTR_REGCOUNT
	.align		4
.L_65:
        /*00d8*/ 	.byte	0x04, 0x2f
        /*00da*/ 	.short	(.L_67 - .L_66)
	.align		4
.L_66:
        /*00dc*/ 	.word	index@(_ZN2at6native57_GLOBAL__N__f3eca4a2_24_ForeachBinaryOpScalar_cu_86b9896c25multi_tensor_apply_kernelINS1_18TensorListMetadataILi1EEENS1_21BinaryOpScalarFunctorIfLi1ELi1ELi0EEEJSt4plusIfEfEEEvT_T0_DpT1_)
        /*00e0*/ 	.word	0x00000020


	//----- nvinfo : EIATTR_FRAME_SIZE
	.align		4
.L_67:
        /*00e4*/ 	.byte	0x04, 0x11
        /*00e6*/ 	.short	(.L_69 - .L_68)
	.align		4
.L_68:
        /*00e8*/ 	.word	index@($__internal_122_$__cuda_sm20_div_u16)
        /*00ec*/ 	.word	0x00000000


	//----- nvinfo : EIATTR_FRAME_SIZE
	.align		4
.L_69:
        /*00f0*/ 	.byte	0x04, 0x11
        /*00f2*/ 	.short	(.L_71 - .L_70)
	.align		4
.L_70:
        /*00f4*/ 	.word	index@(_ZN2at6native57_GLOBAL__N__f3eca4a2_24_ForeachBinaryOpScalar_cu_86b9896c25multi_tensor_apply_kernelINS1_18TensorListMetadataILi1EEENS1_21BinaryOpScalarFunctorIfLi1ELi1ELi0EEEJSt4plusIfEfEEEvT_T0_DpT1_)
        /*00f8*/ 	.word	0x00000000


	//----- nvinfo : EIATTR_REGCOUNT
	.align		4
.L_71:
        /*00fc*/ 	.byte	0x04, 0x2f
        /*00fe*/ 	.short	(.L_73 - .L_72)
	.align		4
.L_72:
        /*0100*/ 	.word	index@(_ZN2at6native57_GLOBAL__N__f3eca4a2_24_ForeachBinaryOpScalar_cu_86b9896c25multi_tensor_apply_kernelINS1_18TensorListMetadataILi1EEENS1_21BinaryOpScalarFunctorIN3c107complexIdEELi1ELi1ELi0EEEJSt4plusIS8_ES8_EEEvT_T0_DpT1_)
        /*0104*/ 	.word	0x00000020


	//----- nvinfo : EIATTR_FRAME_SIZE
	.align		4
.L_73:
        /*0108*/ 	.byte	0x04, 0x11
        /*010a*/ 	.short	(.L_75 - .L_74)
	.align		4
.L_74:
        /*010c*/ 	.word	index@($__internal_121_$__cuda_sm20_div_u16)
        /*0110*/ 	.word	0x00000000


	//----- nvinfo : EIATTR_FRAME_SIZE
	.align		4
.L_75:
        /*0114*/ 	.byte	0x04, 0x11
        /*0116*/ 	.short	(.L_77 - .L_76)
	.align		4
.L_76:
        /*0118*/ 	.word	index@(_ZN2at6native57_GLOBAL__N__f3eca4a2_24_ForeachBinaryOpScalar_cu_86b9896c25multi_tensor_apply_kernelINS1_18TensorListMetadataILi1EEENS1_21BinaryOpScalarFunctorIN3c107complexIdEELi1ELi1ELi0EEEJSt4plusIS8_ES8_EEEvT_T0_DpT1_)
        /*011c*/ 	.word	0x00000000


	//----- nvinfo : EIATTR_REGCOUNT
	.align		4
.L_77:
        /*0120*/ 	.byte	0x04, 0x2f
        /*0122*/ 	.short	(.L_79 - .L_78)
	.align		4
.L_78:
        /*0124*/ 	.word	index@(_ZN2at6native57_GLOBAL__N__f3eca4a2_24_ForeachBinaryOpScalar_cu_86b9896c25multi_tensor_apply_kernelINS1_18TensorListMetadataILi1EEENS1_21BinaryOpScalarFunctorIN3c107complexIfEELi1ELi1ELi0EEEJSt4plusIS8_ES8_EEEvT_T0_DpT1_)
        /*0128*/ 	.word	0x00000020


	//----- nvinfo : EIATTR_FRAME_SIZE
	.align		4
.L_79:
        /*012c*/ 	.byte	0x04, 0x11
        /*012e*/ 	.short	(.L_81 - .L_80)
	.align		4
.L_80:
        /*0130*/ 	.word	index@($__internal_120_$__cuda_sm20_div_u16)
        /*0134*/ 	.word	0x00000000


	//----- nvinfo : EIATTR_FRAME_SIZE
	.align		4
.L_81:
        /*0138*/ 	.byte	0x04, 0x11
        /*013a*/ 	.short	(.L_83 - .L_82)
	.align		4
.L_82:
        /*013c*/ 	.word	index@(_ZN2at6native57_GLOBAL__N__f3eca4a2_24_ForeachBinaryOpScalar_cu_86b9896c25multi_tensor_apply_kernelINS1_18TensorListMetadataILi1EEENS1_21BinaryOpScalarFunctorIN3c107complexIfEELi1ELi1ELi0EEEJSt4plusIS8_ES8_EEEvT_T0_DpT1_)
        /*0140*/ 	.word	0x00000000


	//----- nvinfo : EIATTR_REGCOUNT
	.align		4
.L_83:
        /*0144*/ 	.byte	0x04, 0x2f
        /*0146*/ 	.short	(.L_85 - .L_84)
	.align		4
.L_84:
        /*0148*/ 	.word	index@(_ZN2at6native57_GLOBAL__N__f3eca4a2_24_ForeachBinaryOpScalar_cu_86b9896c25multi_tensor_apply_kernelINS1_18TensorListMetadataILi1EEENS1_21BinaryOpScalarFunctorIbLi1ELi1ELi0EEEJSt4plusIbEbEEEvT_T0_DpT1_)
        /*014c*/ 	.word	0x00000018


	//----- nvinfo : EIATTR_FRAME_SIZE
	.align		4
.L_85:
        /*0150*/ 	.byte	0x04, 0x11
        /*0152*/ 	.short	(.L_87 - .L_86)
	.align		4
.L_86:
        /*0154*/ 	.word	index@($__internal_119_$__cuda_sm20_div_u16)
        /*0158*/ 	.word	0x00000000


	//----- nvinfo : EIATTR_FRAME_SIZE
	.align		4
.L_87:
        /*015c*/ 	.byte	0x04, 0x11
        /*015e*/ 	.short	(.L_89 - .L_88)
	.align		4
.L_88:
        /*0160*/ 	.word	index@(_ZN2at6native57_GLOBAL__N__f3eca4a2_24_ForeachBinaryOpScalar_cu_86b9896c25multi_tensor_apply_kernelINS1_18TensorListMetadataILi1EEENS1_21BinaryOpScalarFunctorIbLi1ELi1ELi0EEEJSt4plusIbEbEEEvT_T0_DpT1_)
        /*0164*/ 	.word	0x00000000


	//----- nvinfo : EIATTR_REGCOUNT
	.align		4
.L_89:
        /*0168*/ 	.byte	0x04, 0x2f
        /*016a*/ 	.short	(.L_91 - .L_90)
	.align		4
.L_90:
        /*016c*/ 	.word	index@(_ZN2at6native57_GLOBAL__N__f3eca4a2_24_ForeachBinaryOpScalar_cu_86b9896c25multi_tensor_apply_kernelINS1_18TensorListMetadataILi1EEENS1_21BinaryOpScalarFunctorIN3c104HalfELi1ELi1ELi0EEEJSt4plusIfEfEEEvT_T0_DpT1_)
        /*0170*/ 	.word	0x0000001d


	//----- nvinfo : EIATTR_FRAME_SIZE
	.align		4
.L_91:
        /*0174*/ 	.byte	0x04, 0x11
        /*0176*/ 	.short	(.L_93 - .L_92)
	.align		4
.L_92:
        /*0178*/ 	.word	index@($__internal_118_$__cuda_sm20_div_u16)
        /*017c*/ 	.word	0x00000000


	//----- nvinfo : EIATTR_FRAME_SIZE
	.align		4
.L_93:
        /*0180*/ 	.byte	0x04, 0x11
        /*0182*/ 	.short	(.L_95 - .L_94)
	.align		4
.L_94:
        /*0184*/ 	.word	index@(_ZN2at6native57_GLOBAL__N__f3eca4a2_24_ForeachBinaryOpScalar_cu_86b9896c25multi_tensor_apply_kernelINS1_18TensorListMetadataILi1EEENS1_21BinaryOpScalarFunctorIN3c104HalfELi1ELi1ELi0EEEJSt4plusIfEfEEEvT_T0_DpT1_)
        /*0188*/ 	.word	0x00000000


	//----- nvinfo : EIATTR_REGCOUNT
	.align		4
.L_95:
        /*018c*/ 	.byte	0x04, 0x2f
        /*018e*/ 	.short	(.L_97 - .L_96)
	.align		4
.L_96:
        /*0190*/ 	.word	index@(_ZN2at6native57_GLOBAL__N__f3eca4a2_24_ForeachBinaryOpScalar_cu_86b9896c25multi_tensor_apply_kernelINS1_18TensorListMetadataILi1EEENS1_21BinaryOpScalarFunctorIN3c108BFloat16ELi1ELi1ELi0EEEJSt4plusIfEfEEEvT_T0_DpT1_)
        /*0194*/ 	.word	0x0000001d


	//----- nvinfo : EIATTR_FRAME_SIZE
	.align		4
.L_97:
        /*0198*/ 	.byte	0x04, 0x11
        /*019a*/ 	.short	(.L_99 - .L_98)
	.align		4
.L_98:
        /*019c*/ 	.word	index@($__internal_117_$__cuda_sm20_div_u16)
        /*01a0*/ 	.word	0x00000000


	//----- nvinfo : EIATTR_FRAME_SIZE
	.align		4
.L_99:
        /*01a4*/ 	.byte	0x04, 0x11
        /*01a6*/ 	.short	(.L_101 - .L_100)
	.align		4
.L_100:
        /*01a8*/ 	.word	index@(_ZN2at6native57_GLOBAL__N__f3eca4a2_24_ForeachBinaryOpScalar_cu_86b9896c25multi_tensor_apply_kernelINS1_18TensorListMetadataILi1EEENS1_21BinaryOpScalarFunctorIN3c108BFloat16ELi1ELi1ELi0EEEJSt4plusIfEfEEEvT_T0_DpT1_)
        /*01ac*/ 	.word	0x00000000


	//----- nvinfo : EIATTR_REGCOUNT
	.align		4
.L_101:
        /*01b0*/ 	.byte	0x04, 0x2f
        /*01b2*/ 	.short	(.L_103 - .L_102)
	.align		4
.L_102:
        /*01b4*/ 	.word	index@(_ZN2at6native57_GLOBAL__N__f3eca4a2_24_ForeachBinaryOpScalar_cu_86b9896c25multi_tensor_apply_kernelINS1_18TensorListMetadataILi2EEENS1_21BinaryOpScalarFunctorIhLi2ELi1ELi1EEEJSt4plusIhEhEEEvT_T0_DpT1_)
        /*01b8*/ 	.word	0x00000018


	//----- nvinfo : EIATTR_FRAME_SIZE
	.align		4
.L_103:
        /*01bc*/ 	.byte	0x04, 0x11
        /*01be*/ 	.short	(.L_105 - .L_104)
	.align		4
.L_104:
        /*01c0*/ 	.word	index@($__internal_116_$__cuda_sm20_div_u16)
        /*01c4*/ 	.word	0x00000000


	//----- nvinfo : EIATTR_FRAME_SIZE
	.align		4
.L_105:
        /*01c8*/ 	.byte	0x04, 0x11
        /*01ca*/ 	.short	(.L_107 - .L_106)
	.align		4
.L_106:
        /*01cc*/ 	.word	index@(_ZN2at6native57_GLOBAL__N__f3eca4a2_24_ForeachBinaryOpScalar_cu_86b9896c25multi_tensor_apply_kernelINS1_18TensorListMetadataILi2EEENS1_21BinaryOpScalarFunctorIhLi2ELi1ELi1EEEJSt4plusIhEhEEEvT_T0_DpT1_)
        /*01d0*/ 	.word	0x00000000


	//----- nvinfo : EIATTR_REGCOUNT
	.align		4
.L_107:
        /*01d4*/ 	.byte	0x04, 0x2f
        /*01d6*/ 	.short	(.L_109 - .L_108)
	.align		4
.L_108:
        /*01d8*/ 	.word	index@(_ZN2at6native57_GLOBAL__N__f3eca4a2_24_ForeachBinaryOpScalar_cu_86b9896c25multi_tensor_apply_kernelINS1_18TensorListMetadataILi2EEENS1_21BinaryOpScalarFunctorIaLi2ELi1ELi1EEEJSt4plusIaEaEEEvT_T0_DpT1_)
        /*01dc*/ 	.word	0x00000018


	//----- nvinfo : EIATTR_FRAME_SIZE
	.align		4
.L_109:
        /*01e0*/ 	.byte	0x04, 0x11
        /*01e2*/ 	.short	(.L_111 - .L_110)
	.align		4
.L_110:
        /*01e4*/ 	.word	index@($__internal_115_$__cuda_sm20_div_u16)
        /*01e8*/ 	.word	0x00000000


	//----- nvinfo : EIATTR_FRAME_SIZE
	.align		4
.L_111:
        /*01ec*/ 	.byte	0x04, 0x11
        /*01ee*/ 	.short	(.L_113 - .L_112)
	.align		4
.L_112:
        /*01f0*/ 	.word	index@(_ZN2at6native57_GLOBAL__N__f3eca4a2_24_ForeachBinaryOpScalar_cu_86b9896c25multi_tensor_apply_kernelINS1_18TensorListMetadataILi2EEENS1_21BinaryOpScalarFunctorIaLi2ELi1ELi1EEEJSt4plusIaEaEEEvT_T0_DpT1_)
        /*01f4*/ 	.word	0x00000000


	//----- nvinfo : EIATTR_REGCOUNT
	.align		4
.L_113:
        /*01f8*/ 	.byte	0x04, 0x2f
        /*01fa*/ 	.short	(.L_115 - .L_114)
	.align		4
.L_114:
        /*01fc*/ 	.word	index@(_ZN2at6native57_GLOBAL__N__f3eca4a2_24_ForeachBinaryOpScalar_cu_86b9896c25multi_tensor_apply_kernelINS1_18TensorListMetadataILi2EEENS1_21BinaryOpScalarFunctorIiLi2ELi1ELi1EEEJSt4plusIiEiEEEvT_T0_DpT1_)
        /*0200*/ 	.word	0x00000020


	//----- nvinfo : EIATTR_FRAME_SIZE
	.align		4
.L_115:
        /*0204*/ 	.byte	0x04, 0x11
        /*0206*/ 	.short	(.L_117 - .L_116)
	.align		4
.L_116:
        /*0208*/ 	.word	index@($__internal_114_$__cuda_sm20_div_u16)
        /*020c*/ 	.word	0x00000000


	//----- nvinfo : EIATTR_FRAME_SIZE
	.align		4
.L_117:
        /*0210*/ 	.byte	0x04, 0x11
        /*0212*/ 	.short	(.L_119 - .L_118)
	.align		4
.L_118:
        /*0214*/ 	.word	index@(_ZN2at6native57_GLOBAL__N__f3eca4a2_24_ForeachBinaryOpScalar_cu_86b9896c25multi_tensor_apply_kernelINS1_18TensorListMetadataILi2EEENS1_21BinaryOpScalarFunctorIiLi2ELi1ELi1EEEJSt4plusIiEiEEEvT_T0_DpT1_)
        /*0218*/ 	.word	0x00000000


	//----- nvinfo : EIATTR_REGCOUNT
	.align		4
.L_119:
        /*021c*/ 	.byte	0x04, 0x2f
        /*021e*/ 	.short	(.L_121 - .L_120)
	.align		4
.L_120:
        /*0220*/ 	.word	index@(_ZN2at6native57_GLOBAL__N__f3eca4a2_24_ForeachBinaryOpScalar_cu_86b9896c25multi_tensor_apply_kernelINS1_18TensorListMetadataILi2EEENS1_21BinaryOpScalarFunctorIlLi2ELi1ELi1EEEJSt4plusIlElEEEvT_T0_DpT1_)
        /*0224*/ 	.word	0x00000020


	//----- nvinfo : EIATTR_FRAME_SIZE
	.align		4
.L_121:
        /*0228*/ 	.byte	0x04, 0x11
        /*022a*/ 	.short	(.L_123 - .L_122)
	.align		4
.L_122:
        /*022c*/ 	.word	index@($__internal_113_$__cuda_sm20_div_u16)
        /*0230*/ 	.word	0x00000000


	//----- nvinfo : EIATTR_FRAME_SIZE
	.align		4
.L_123:
        /*0234*/ 	.byte	0x04, 0x11
        /*0236*/ 	.short	(.L_125 - .L_124)
	.align		4
.L_124:
        /*0238*/ 	.word	index@(_ZN2at6native57_GLOBAL__N__f3eca4a2_24_ForeachBinaryOpScalar_cu_86b9896c25multi_tensor_apply_kernelINS1_18TensorListMetadataILi2EEENS1_21BinaryOpScalarFunctorIlLi2ELi1ELi1EEEJSt4plusIlElEEEvT_T0_DpT1_)
        /*023c*/ 	.word	0x00000000


	//----- nvinfo : EIATTR_REGCOUNT
	.align		4
.L_125:
        /*0240*/ 	.byte	0x04, 0x2f
        /*0242*/ 	.short	(.L_127 - .L_126)
	.align		4
.L_126:
        /*0244*/ 	.word	index@(_ZN2at6native57_GLOBAL__N__f3eca4a2_24_ForeachBinaryOpScalar_cu_86b9896c25multi_tensor_apply_kernelINS1_18TensorListMetadataILi2EEENS1_21BinaryOpScalarFunctorIsLi2ELi1ELi1EEEJSt4plusIsEsEEEvT_T0_DpT1_)
        /*0248*/ 	.word	0x00000020


	//----- nvinfo : EIATTR_FRAME_SIZE
	.align		4
.L_127:
        /*024c*/ 	.byte	0x04, 0x11
        /*024e*/ 	.short	(.L_129 - .L_128)
	.align		4
.L_128:
        /*0250*/ 	.word	index@($__internal_112_$__cuda_sm20_div_u16)
        /*0254*/ 	.word	0x00000000


	//----- nvinfo : EIATTR_FRAME_SIZE
	.align		4
.L_129:
        /*0258*/ 	.byte	0x04, 0x11
        /*025a*/ 	.short	(.L_131 - .L_130)
	.align		4
.L_130:
        /*025c*/ 	.word	index@(_ZN2at6native57_GLOBAL__N__f3eca4a2_24_ForeachBinaryOpScalar_cu_86b9896c25multi_tensor_apply_kernelINS1_18TensorListMetadataILi2EEENS1_21BinaryOpScalarFunctorIsLi2ELi1ELi1EEEJSt4plusIsEsEEEvT_T0_DpT1_)
        /*0260*/ 	.word	0x00000000


	//----- nvinfo : EIATTR_REGCOUNT
	.align		4
.L_131:
        /*0264*/ 	.byte	0x04, 0x2f
        /*0266*/ 	.short	(.L_133 - .L_132)
	.align		4
.L_132:
        /*0268*/ 	.word	index@(_ZN2at6native57_GLOBAL__N__f3eca4a2_24_ForeachBinaryOpScalar_cu_86b9896c25multi_tensor_apply_kernelINS1_18TensorListMetadataILi2EEENS1_21BinaryOpScalarFunctorIdLi2ELi1ELi1EEEJSt4plusIdEdEEEvT_T0_DpT1_)
        /*026c*/ 	.word	0x00000020


	//----- nvinfo : EIATTR_FRAME_SIZE
	.align		4
.L_133:
        /*0270*/ 	.byte	0x04, 0x11
        /*0272*/ 	.short	(.L_135 - .L_134)
	.align		4
.L_134:
        /*0274*/ 	.word	index@($__internal_111_$__cuda_sm20_div_u16)
        /*0278*/ 	.word	0x00000000


	//----- nvinfo : EIATTR_FRAME_SIZE
	.align		4
.L_135:
        /*027c*/ 	.byte	0x04, 0x11
        /*027e*/ 	.short	(.L_137 - .L_136)
	.align		4
.L_136:
        /*0280*/ 	.word	index@(_ZN2at6native57_GLOBAL__N__f3eca4a2_24_ForeachBinaryOpScalar_cu_86b9896c25multi_tensor_apply_kernelINS1_18TensorListMetadataILi2EEENS1_21BinaryOpScalarFunctorIdLi2ELi1ELi1EEEJSt4plusIdEdEEEvT_T0_DpT1_)
        /*0284*/ 	.word	0x00000000


	//----- nvinfo : EIATTR_REGCOUNT
	.align		4
.L_137:
        /*0288*/ 	.byte	0x04, 0x2f
        /*028a*/ 	.short	(.L_139 - .L_138)
	.align		4
.L_138:
        /*028c*/ 	.word	index@(_ZN2at6native57_GLOBAL__N__f3eca4a2_24_ForeachBinaryOpScalar_cu_86b9896c25multi_tensor_apply_kernelINS1_18TensorListMetadataILi2EEENS1_21BinaryOpScalarFunctorIfLi2ELi1ELi1EEEJSt4plusIfEfEEEvT_T0_DpT1_)
        /*0290*/ 	.word	0x00000020


	//----- nvinfo : EIATTR_FRAME_SIZE
	.align		4
.L_139:
        /*0294*/ 	.byte	0x04, 0x11
        /*0296*/ 	.short	(.L_141 - .L_140)
	.align		4
.L_140:
        /*0298*/ 	.word	index@($__internal_110_$__cuda_sm20_div_u16)
        /*029c*/ 	.word	0x00000000


	//----- nvinfo : EIATTR_FRAME_SIZE
	.align		4
.L_141:
        /*02a0*/ 	.byte	0x04, 0x11
        /*02a2*/ 	.short	(.L_143 - .L_142)
	.align		4
.L_142:
        /*02a4*/ 	.word	index@(_ZN2at6native57_GLOBAL__N__f3eca4a2_24_ForeachBinaryOpScalar_cu_86b9896c25multi_tensor_apply_kernelINS1_18TensorListMetadataILi2EEENS1_21BinaryOpScalarFunctorIfLi2ELi1ELi1EEEJSt4plusIfEfEEEvT_T0_DpT1_)
        /*02a8*/ 	.word	0x00000000


	//----- nvinfo : EIATTR_REGCOUNT
	.align		4
.L_143:
        /*02ac*/ 	.byte	0x04, 0x2f
        /*02ae*/ 	.short	(.L_145 - .L_144)
	.align		4
.L_144:
        /*02b0*/ 	.word	index@(_ZN2at6native57_GLOBAL__N__f3eca4a2_24_ForeachBinaryOpScalar_cu_86b9896c25multi_tensor_apply_kernelINS1_18TensorListMetadataILi2EEENS1_21BinaryOpScalarFunctorIN3c107complexIdEELi2ELi1ELi1EEEJSt4plusIS8_ES8_EEEvT_T0_DpT1_)
        /*02b4*/ 	.word	0x00000020


	//----- nvinfo : EIATTR_FRAME_SIZE
	.align		4
.L_145:
        /*02b8*/ 	.byte	0x04, 0x11
        /*02ba*/ 	.short	(.L_147 - .L_146)
	.align		4
.L_146:
        /*02bc*/ 	.word	index@($__internal_109_$__cuda_sm20_div_u16)
        /*02c0*/ 	.word	0x00000000


	//----- nvinfo : EIATTR_FRAME_SIZE
	.align		4
.L_147:
        /*02c4*/ 	.byte	0x04, 0x11
        /*02c6*/ 	.short	(.L_149 - .L_148)
	.align		4
.L_148:
        /*02c8*/ 	.word	index@(_ZN2at6native57_GLOBAL__N__f3eca4a2_24_ForeachBinaryOpScalar_cu_86b9896c25multi_tensor_apply_kernelINS1_18TensorListMetadataILi2EEENS1_21BinaryOpScalarFunctorIN3c107complexIdEELi2ELi1ELi1EEEJSt4plusIS8_ES8_EEEvT_T0_DpT1_)
        /*02cc*/ 	.word	0x00000000


	//----- nvinfo : EIATTR_REGCOUNT
	.align		4
.L_149:
        /*02d0*/ 	.byte	0x04, 0x2f
        /*02d2*/ 	.short	(.L_151 - .L_150)
	.align		4
.L_150:
        /*02d4*/ 	.word	index@(_ZN2at6native57_GLOBAL__N__f3eca4a2_24_ForeachBinaryOpScalar_cu_86b9896c25multi_tensor_apply_kernelINS1_18TensorListMetadataILi2EEENS1_21BinaryOpScalarFunctorIN3c107complexIfEELi2ELi1ELi1EEEJSt4plusIS8_ES8_EEEvT_T0_DpT1_)
        /*02d8*/ 	.word	0x00000020


	//----- nvinfo : EIATTR_FRAME_SIZE
	.align		4
.L_151:
        /*02dc*/ 	.byte	0x04, 0x11
        /*02de*/ 	.short	(.L_153 - .L_152)
	.align		4
.L_152:
        /*02e0*/ 	.word	index@($__internal_108_$__cuda_sm20_div_u16)
        /*02e4*/ 	.word	0x00000000


	//----- nvinfo : EIATTR_FRAME_SIZE
	.align		4
.L_153:
        /*02e8*/ 	.byte	0x04, 0x11
        /*02ea*/ 	.short	(.L_155 - .L_154)
	.align		4
.L_154:
        /*02ec*/ 	.word	index@(_ZN2at6native57_GLOBAL__N__f3eca4a2_24_ForeachBinaryOpScalar_cu_86b9896c25multi_tensor_apply_kernelINS1_18TensorListMetadataILi2EEENS1_21BinaryOpScalarFunctorIN3c107complexIfEELi2ELi1ELi1EEEJSt4plusIS8_ES8_EEEvT_T0_DpT1_)
        /*02f0*/ 	.word	0x00000000


	//----- nvinfo : EIATTR_REGCOUNT
	.align		4
.L_155:
        /*02f4*/ 	.byte	0x04, 0x2f
        /*02f6*/ 	.short	(.L_157 - .L_156)
	.align		4
.L_156:
        /*02f8*/ 	.word	index@(_ZN2at6native57_GLOBAL__N__f3eca4a2_24_ForeachBinaryOpScalar_cu_86b9896c25multi_tensor_apply_kernelINS1_18TensorListMetadataILi2EEENS1_21BinaryOpScalarFunctorIbLi2ELi1ELi1EEEJSt4plusIbEbEEEvT_T0_DpT1_)
        /*02fc*/ 	.word	0x00000018


	//----- nvinfo : EIATTR_FRAME_SIZE
	.align		4
.L_157:
        /*0300*/ 	.byte	0x04, 0x11
        /*0302*/ 	.short	(.L_159 - .L_158)
	.align		4
.L_158:
        /*0304*/ 	.word	index@($__internal_107_$__cuda_sm20_div_u16)
        /*0308*/ 	.word	0x00000000


	//----- nvinfo : EIATTR_FRAME_SIZE
	.align		4
.L_159:
        /*030c*/ 	.byte	0x04, 0x11
        /*030e*/ 	.short	(.L_161 - .L_160)
	.align		4
.L_160:
        /*0310*/ 	.word	index@(_ZN2at6native57_GLOBAL__N__f3eca4a2_24_ForeachBinaryOpScalar_cu_86b9896c25multi_tensor_apply_kernelINS1_18TensorListMetadataILi2EEENS1_21BinaryOpScalarFunctorIbLi2ELi1ELi1EEEJSt4plusIbEbEEEvT_T0_DpT1_)
        /*0314*/ 	.word	0x00000000


	//----- nvinfo : EIATTR_REGCOUNT
	.align		4
.L_161:
        /*0318*/ 	.byte	0x04, 0x2f
        /*031a*/ 	.short	(.L_163 - .L_162)
	.align		4
.L_162:
        /*031c*/ 	.word	index@(_ZN2at6native57_GLOBAL__N__f3eca4a2_24_ForeachBinaryOpScalar_cu_86b9896c25multi_tensor_apply_kernelINS1_18TensorListMetadataILi2EEENS1_21BinaryOpScalarFunctorIN3c104HalfELi2ELi1ELi1EEEJSt4plusIfEfEEEvT_T0_DpT1_)
        /*0320*/ 	.word	0x00000020


	//----- nvinfo : EIATTR_FRAME_SIZE
	.align		4
.L_163:
        /*0324*/ 	.byte	0x04, 0x11
        /*0326*/ 	.short	(.L_165 - .L_164)
	.align		4
.L_164:
        /*0328*/ 	.word	index@($__internal_106_$__cuda_sm20_div_u16)
        /*032c*/ 	.word	0x00000000


	//----- nvinfo : EIATTR_FRAME_SIZE
	.align		4
.L_165:
        /*0330*/ 	.byte	0x04, 0x11
        /*0332*/ 	.short	(.L_167 - .L_166)
	.align		4
.L_166:
        /*0334*/ 	.word	index@(_ZN2at6native57_GLOBAL__N__f3eca4a2_24_ForeachBinaryOpScalar_cu_86b9896c25multi_tensor_apply_kernelINS1_18TensorListMetadataILi2EEENS1_21BinaryOpScalarFunctorIN3c104HalfELi2ELi1ELi1EEEJSt4plusIfEfEEEvT_T0_DpT1_)
        /*0338*/ 	.word	0x00000000


	//----- nvinfo : EIATTR_REGCOUNT
	.align		4
.L_167:
        /*033c*/ 	.byte	0x04, 0x2f
        /*033e*/ 	.short	(.L_169 - .L_168)
	.align		4
.L_168:
        /*0340*/ 	.word	index@(_ZN2at6native57_GLOBAL__N__f3eca4a2_24_ForeachBinaryOpScalar_cu_86b9896c25multi_tensor_apply_kernelINS1_18TensorListMetadataILi2EEENS1_21BinaryOpScalarFunctorIN3c108BFloat16ELi2ELi1ELi1EEEJSt4plusIfEfEEEvT_T0_DpT1_)
        /*0344*/ 	.word	0x00000020


	//----- nvinfo : EIATTR_FRAME_SIZE
	.align		4
.L_169:
        /*0348*/ 	.byte	0x04, 0x11
        /*034a*/ 	.short	(.L_171 - .L_170)
	.align		4
.L_170:
        /*034c*/ 	.word	index@($__internal_105_$__cuda_sm20_div_u16)
        /*0350*/ 	.word	0x00000000


	//----- nvinfo : EIATTR_FRAME_SIZE
	.align		4
.L_171:
        /*0354*/ 	.byte	0x04, 0x11
        /*0356*/ 	.short	(.L_173 - .L_172)
	.align		4
.L_172:
        /*0358*/ 	.word	index@(_ZN2at6native57_GLOBAL__N__f3eca4a2_24_ForeachBinaryOpScalar_cu_86b9896c25multi_tensor_apply_kernelINS1_18TensorListMetadataILi2EEENS1_21BinaryOpScalarFunctorIN3c108BFloat16ELi2ELi1ELi1EEEJSt4plusIfEfEEEvT_T0_DpT1_)
        /*035c*/ 	.word	0x00000000


	//----- nvinfo : EIATTR_REGCOUNT
	.align		4
.L_173:
        /*0360*/ 	.byte	0x04, 0x2f
        /*0362*/ 	.short	(.L_175 - .L_174)
	.align		4
.L_174:
        /*0364*/ 	.word	index@(_ZN2at6native57_GLOBAL__N__f3eca4a2_24_ForeachBinaryOpScalar_cu_86b9896c25multi_tensor_apply_kernelINS1_18TensorListMetadataILi1EEENS1_21BinaryOpScalarFunctorIhLi1ELi1ELi0EEEJSt10multipliesIhEhEEEvT_T0_DpT1_)
        /*0368*/ 	.word	0x00000018


	//----- nvinfo : EIATTR_FRAME_SIZE
	.align		4
.L_175:
        /*036c*/ 	.byte	0x04, 0x11
        /*036e*/ 	.short	(.L_177 - .L_176)
	.align		4
.L_176:
        /*0370*/ 	.word	index@($__internal_104_$__cuda_sm20_div_u16)
        /*0374*/ 	.word	0x00000000


	//----- nvinfo : EIATTR_FRAME_SIZE
	.align		4
.L_177:
        /*0378*/ 	.byte	0x04, 0x11
        /*037a*/ 	.short	(.L_179 - .L_178)
	.align		4
.L_178:
        /*037c*/ 	.word	index@(_ZN2at6native57_GLOBAL__N__f3eca4a2_24_ForeachBinaryOpScalar_cu_86b9896c25multi_tensor_apply_kernelINS1_18TensorListMetadataILi1EEENS1_21BinaryOpScalarFunctorIhLi1ELi1ELi0EEEJSt10multipliesIhEhEEEvT_T0_DpT1_)
        /*0380*/ 	.word	0x00000000


	//----- nvinfo : EIATTR_REGCOUNT
	.align		4
.L_179:
        /*0384*/ 	.byte	0x04, 0x2f
        /*0386*/ 	.short	(.L_181 - .L_180)
	.align		4
.L_180:
        /*0388*/ 	.word	index@(_ZN2at6native57_GLOBAL__N__f3eca4a2_24_ForeachBinaryOpScalar_cu_86b9896c25multi_tensor_apply_kernelINS1_18TensorListMetadataILi1EEENS1_21BinaryOpScalarFunctorIaLi1ELi1ELi0EEEJSt10multipliesIaEaEEEvT_T0_DpT1_)
        /*038c*/ 	.word	0x00000018


	//----- nvinfo : EIATTR_FRAME_SIZE
	.align		4
.L_181:
        /*0390*/ 	.byte	0x04, 0x11
        /*0392*/ 	.short	(.L_183 - .L_182)
	.align		4
.L_182:
        /*0394*/ 	.word	index@($__internal_103_$__cuda_sm20_div_u16)
        /*0398*/ 	.word	0x00000000


	//----- nvinfo : EIATTR_FRAME_SIZE
	.align		4
.L_183:
        /*039c*/ 	.byte	0x04, 0x11
        /*039e*/ 	.short	(.L_185 - .L_184)
	.align		4
.L_184:
        /*03a0*/ 	.word	index@(_ZN2at6native57_GLOBAL__N__f3eca4a2_24_ForeachBinaryOpScalar_cu_86b9896c25multi_tensor_apply_kernelINS1_18TensorListMetadataILi1EEENS1_21BinaryOpScalarFunctorIaLi1ELi1ELi0EEEJSt10multipliesIaEaEEEvT_T0_DpT1_)
        /*03a4*/ 	.word	0x00000000


	//----- nvinfo : EIATTR_REGCOUNT
	.align		4
.L_185:
        /*03a8*/ 	.byte	0x04, 0x2f
        /*03aa*/ 	.short	(.L_187 - .L_186)
	.align		4
.L_186:
        /*03ac*/ 	.word	index@(_ZN2at6native57_GLOBAL__N__f3eca4a2_24_ForeachBinaryOpScalar_cu_86b9896c25multi_tensor_apply_kernelINS1_18TensorListMetadataILi1EEENS1_21BinaryOpScalarFunctorIiLi1ELi1ELi0EEEJSt10multipliesIiEiEEEvT_T0_DpT1_)
        /*03b0*/ 	.word	0x00000020


	//----- nvinfo : EIATTR_FRAME_SIZE
	.align		4
.L_187:
        /*03b4*/ 	.byte	0x04, 0x11
        /*03b6*/ 	.short	(.L_189 - .L_188)
	.align		4
.L_188:
        /*03b8*/ 	.word	index@($__internal_102_$__cuda_sm20_div_u16)
        /*03bc*/ 	.word	0x00000000


	//----- nvinfo : EIATTR_FRAME_SIZE
	.align		4
.L_189:
        /*03c0*/ 	.byte	0x04, 0x11
        /*03c2*/ 	.short	(.L_191 - .L_190)
	.align		4
.L_190:
        /*03c4*/ 	.word	index@(_ZN2at6native57_GLOBAL__N__f3eca4a2_24_ForeachBinaryOpScalar_cu_86b9896c25multi_tensor_apply_kernelINS1_18TensorListMetadataILi1EEENS1_21BinaryOpScalarFunctorIiLi1ELi1ELi0EEEJSt10multipliesIiEiEEEvT_T0_DpT1_)
        /*03c8*/ 	.word	0x00000000


	//----- nvinfo : EIATTR_REGCOUNT
	.align		4
.L_191:
        /*03cc*/ 	.byte	0x04, 0x2f
        /*03ce*/ 	.short	(.L_193 - .L_192)
	.align		4
.L_192:
        /*03d0*/ 	.word	index@(_ZN2at6native57_GLOBAL__N__f3eca4a2_24_ForeachBinaryOpScalar_cu_86b9896c25multi_tensor_apply_kernelINS1_18TensorListMetadataILi1EEENS1_21BinaryOpScalarFunctorIlLi1ELi1ELi0EEEJSt10multipliesIlElEEEvT_T0_DpT1_)
        /*03d4*/ 	.word	0x00000020


	//----- nvinfo : EIATTR_FRAME_SIZE
	.align		4
.L_193:
        /*03d8*/ 	.byte	0x04, 0x11
        /*03da*/ 	.short	(.L_195 - .L_194)
	.align		4
.L_194:
        /*03dc*/ 	.word	index@($__internal_101_$__cuda_sm20_div_u16)
        /*03e0*/ 	.word	0x00000000


	//----- nvinfo : EIATTR_FRAME_SIZE
	.align		4
.L_195:
        /*03e4*/ 	.byte	0x04, 0x11
        /*03e6*/ 	.short	(.L_197 - .L_196)
	.align		4
.L_196:
        /*03e8*/ 	.word	index@(_ZN2at6native57_GLOBAL__N__f3eca4a2_24_ForeachBinaryOpScalar_cu_86b9896c25multi_tensor_apply_kernelINS1_18TensorListMetadataILi1EEENS1_21BinaryOpScalarFunctorIlLi1ELi1ELi0EEEJSt10multipliesIlElEEEvT_T0_DpT1_)
        /*03ec*/ 	.word	0x00000000


	//----- nvinfo : EIATTR_REGCOUNT
	.align		4
.L_197:
        /*03f0*/ 	.byte	0x04, 0x2f
        /*03f2*/ 	.short	(.L_199 - .L_198)
	.align		4
.L_198:
        /*03f4*/ 	.word	index@(_ZN2at6native57_GLOBAL__N__f3eca4a2_24_ForeachBinaryOpScalar_cu_86b9896c25multi_tensor_apply_kernelINS1_18TensorListMetadataILi1EEENS1_21BinaryOpScalarFunctorIsLi1ELi1ELi0EEEJSt10multipliesIsEsEEEvT_T0_DpT1_)
        /*03f8*/ 	.word	0x00000020


	//----- nvinfo : EIATTR_FRAME_SIZE
	.align		4
.L_199:
        /*03fc*/ 	.byte	0x04, 0x11
        /*03fe*/ 	.short	(.L_201 - .L_200)
	.align		4
.L_200:
        /*0400*/ 	.word	index@($__internal_100_$__cuda_sm20_div_u16)
        /*0404*/ 	.word	0x00000000


	//----- nvinfo : EIATTR_FRAME_SIZE
	.align		4
.L_201:
        /*0408*/ 	.byte	0x04, 0x11
        /*040a*/ 	.short	(.L_203 - .L_202)
	.align		4
.L_202:
        /*040c*/ 	.word	index@(_ZN2at6native57_GLOBAL__N__f3eca4a2_24_ForeachBinaryOpScalar_cu_86b9896c25multi_tensor_apply_kernelINS1_18TensorListMetadataILi1EEENS1_21BinaryOpScalarFunctorIsLi1ELi1ELi0EEEJSt10multipliesIsEsEEEvT_T0_DpT1_)
        /*0410*/ 	.word	0x00000000


	//----- nvinfo : EIATTR_REGCOUNT
	.align		4
.L_203:
        /*0414*/ 	.byte	0x04, 0x2f
        /*0416*/ 	.short	(.L_205 - .L_204)
	.align		4
.L_204:
        /*0418*/ 	.word	index@(_ZN2at6native57_GLOBAL__N__f3eca4a2_24_ForeachBinaryOpScalar_cu_86b9896c25multi_tensor_apply_kernelINS1_18TensorListMetadataILi1EEENS1_21BinaryOpScalarFunctorIdLi1ELi1ELi0EEEJSt10multipliesIdEdEEEvT_T0_DpT1_)
        /*041c*/ 	.word	0x00000020


	//----- nvinfo : EIATTR_FRAME_SIZE
	.align		4
.L_205:
        /*0420*/ 	.byte	0x04, 0x11
        /*0422*/ 	.short	(.L_207 - .L_206)
	.align		4
.L_206:
        /*0424*/ 	.word	index@($__internal_99_$__cuda_sm20_div_u16)
        /*0428*/ 	.word	0x00000000


	//----- nvinfo : EIATTR_FRAME_SIZE
	.align		4
.L_207:
        /*042c*/ 	.byte	0x04, 0x11
        /*042e*/ 	.short	(.L_209 - .L_208)
	.align		4
.L_208:
        /*0430*/ 	.word	index@(_ZN2at6native57_GLOBAL__N__f3eca4a2_24_ForeachBinaryOpScalar_cu_86b9896c25multi_tensor_apply_kernelINS1_18TensorListMetadataILi1EEENS1_21BinaryOpScalarFunctorIdLi1ELi1ELi0EEEJSt10multipliesIdEdEEEvT_T0_DpT1_)
        /*0434*/ 	.word	0x00000000


	//----- nvinfo : EIATTR_REGCOUNT
	.align		4
.L_209:
        /*0438*/ 	.byte	0x04, 0x2f
        /*043a*/ 	.short	(.L_211 - .L_210)
	.align		4
.L_210:
        /*043c*/ 	.word	index@(_ZN2at6native57_GLOBAL__N__f3eca4a2_24_ForeachBinaryOpScalar_cu_86b9896c25multi_tensor_apply_kernelINS1_18TensorListMetadataILi1EEENS1_21BinaryOpScalarFunctorIfLi1ELi1ELi0EEEJSt10multipliesIfEfEEEvT_T0_DpT1_)
        /*0440*/ 	.word	0x00000020


	//----- nvinfo : EIATTR_FRAME_SIZE
	.align		4
.L_211:
        /*0444*/ 	.byte	0x04, 0x11
        /*0446*/ 	.short	(.L_213 - .L_212)
	.align		4
.L_212:
        /*0448*/ 	.word	index@($__internal_98_$__cuda_sm20_div_u16)
        /*044c*/ 	.word	0x00000000


	//----- nvinfo : EIATTR_FRAME_SIZE
	.align		4
.L_213:
        /*0450*/ 	.byte	0x04, 0x11
        /*0452*/ 	.short	(.L_215 - .L_214)
	.align		4
.L_214:
        /*0454*/ 	.word	index@(_ZN2at6native57_GLOBAL__N__f3eca4a2_24_ForeachBinaryOpScalar_cu_86b9896c25multi_tensor_apply_kernelINS1_18TensorListMetadataILi1EEENS1_21BinaryOpScalarFunctorIfLi1ELi1ELi0EEEJSt10multipliesIfEfEEEvT_T0_DpT1_)
        /*0458*/ 	.word	0x00000000


	//----- nvinfo : EIATTR_REGCOUNT
	.align		4
.L_215:
        /*045c*/ 	.byte	0x04, 0x2f
        /*045e*/ 	.short	(.L_217 - .L_216)
	.align		4
.L_216:
        /*0460*/ 	.word	index@(_ZN2at6native57_GLOBAL__N__f3eca4a2_24_ForeachBinaryOpScalar_cu_86b9896c25multi_tensor_apply_kernelINS1_18TensorListMetadataILi1EEENS1_21BinaryOpScalarFunctorIN3c107complexIdEELi1ELi1ELi0EEEJSt10multipliesIS8_ES8_EEEvT_T0_DpT1_)
        /*0464*/ 	.word	0x00000020


	//----- nvinfo : EIATTR_FRAME_SIZE
	.align		4
.L_217:
        /*0468*/ 	.byte	0x04, 0x11
        /*046a*/ 	.short	(.L_219 - .L_218)
	.align		4
.L_218:
        /*046c*/ 	.word	index@(_ZN2at6native57_GLOBAL__N__f3eca4a2_24_ForeachBinaryOpScalar_cu_86b9896c25multi_tensor_apply_kernelINS1_18TensorListMetadataILi1EEENS1_21BinaryOpScalarFunctorIN3c107complexIdEELi1ELi1ELi0EEEJSt10multipliesIS8_ES8_EEEvT_T0_DpT1_)
        /*0470*/ 	.word	0x00000000


	//----- nvinfo : EIATTR_REGCOUNT
	.align		4
.L_219:
        /*0474*/ 	.byte	0x04, 0x2f
        /*0476*/ 	.short	(.L_221 - .L_220)
	.align		4
.L_220:
        /*0478*/ 	.word	index@(_ZN2at6native57_GLOBAL__N__f3eca4a2_24_ForeachBinaryOpScalar_cu_86b9896c25multi_tensor_apply_kernelINS1_18TensorListMetadataILi1EEENS1_21BinaryOpScalarFunctorIN3c107complexIfEELi1ELi1ELi0EEEJSt10multipliesIS8_ES8_EEEvT_T0_DpT1_)
        /*047c*/ 	.word	0x00000020


	//----- nvinfo : EIATTR_FRAME_SIZE
	.align		4
.L_221:
        /*0480*/ 	.byte	0x04, 0x11
        /*0482*/ 	.short	(.L_223 - .L_222)
	.align		4
.L_222:
        /*0484*/ 	.word	index@(_ZN2at6native57_GLOBAL__N__f3eca4a2_24_ForeachBinaryOpScalar_cu_86b9896c25multi_tensor_apply_kernelINS1_18TensorListMetadataILi1EEENS1_21BinaryOpScalarFunctorIN3c107complexIfEELi1ELi1ELi0EEEJSt10multipliesIS8_ES8_EEEvT_T0_DpT1_)
        /*0488*/ 	.word	0x00000000


	//----- nvinfo : EIATTR_REGCOUNT
	.align		4
.L_223:
        /*048c*/ 	.byte	0x04, 0x2f
        /*048e*/ 	.short	(.L_225 - .L_224)
	.align		4
.L_224:
        /*0490*/ 	.word	index@(_ZN2at6native57_GLOBAL__N__f3eca4a2_24_ForeachBinaryOpScalar_cu_86b9896c25multi_tensor_apply_kernelINS1_18TensorListMetadataILi1EEENS1_21BinaryOpScalarFunctorIbLi1ELi1ELi0EEEJSt10multipliesIbEbEEEvT_T0_DpT1_)
        /*0494*/ 	.word	0x00000016


	//----- nvinfo : EIATTR_FRAME_SIZE
	.align		4
.L_225:
        /*0498*/ 	.byte	0x04, 0x11
        /*049a*/ 	.short	(.L_227 - .L_226)
	.align		4
.L_226:
        /*049c*/ 	.word	index@($__internal_97_$__cuda_sm20_div_u16)
        /*04a0*/ 	.word	0x00000000


	//----- nvinfo : EIATTR_FRAME_SIZE
	.align		4
.L_227:
        /*04a4*/ 	.byte	0x04, 0x11
        /*04a6*/ 	.short	(.L_229 - .L_228)
	.align		4
.L_228:
        /*04a8*/ 	.word	index@(_ZN2at6native57_GLOBAL__N__f3eca4a2_24_ForeachBinaryOpScalar_cu_86b9896c25multi_tensor_apply_kernelINS1_18TensorListMetadataILi1EEENS1_21BinaryOpScalarFunctorIbLi1ELi1ELi0EEEJSt10multipliesIbEbEEEvT_T0_DpT1_)
        /*04ac*/ 	.word	0x00000000


	//----- nvinfo : EIATTR_REGCOUNT
	.align		4
.L_229:
        /*04b0*/ 	.byte	0x04, 0x2f
        /*04b2*/ 	.short	(.L_231 - .L_230)
	.align		4
.L_230:
        /*04b4*/ 	.word	index@(_ZN2at6native57_GLOBAL__N__f3eca4a2_24_ForeachBinaryOpScalar_cu_86b9896c25multi_tensor_apply_kernelINS1_18TensorListMetadataILi1EEENS1_21BinaryOpScalarFunctorIN3c104HalfELi1ELi1ELi0EEEJSt10multipliesIfEfEEEvT_T0_DpT1_)
        /*04b8*/ 	.word	0x0000001d


	//----- nvinfo : EIATTR_FRAME_SIZE
	.align		4
.L_231:
        /*04bc*/ 	.byte	0x04, 0x11
        /*04be*/ 	.short	(.L_233 - .L_232)
	.align		4
.L_232:
        /*04c0*/ 	.word	index@($__internal_96_$__cuda_sm20_div_u16)
        /*04c4*/ 	.word	0x00000000


	//----- nvinfo : EIATTR_FRAME_SIZE
	.align		4
.L_233:
        /*04c8*/ 	.byte	0x04, 0x11
        /*04ca*/ 	.short	(.L_235 - .L_234)
	.align		4
.L_234:
        /*04cc*/ 	.word	index@(_ZN2at6native57_GLOBAL__N__f3eca4a2_24_ForeachBinaryOpScalar_cu_86b9896c25multi_tensor_apply_kernelINS1_18TensorListMetadataILi1EEENS1_21BinaryOpScalarFunctorIN3c104HalfELi1ELi1ELi0EEEJSt10multipliesIfEfEEEvT_T0_DpT1_)
        /*04d0*/ 	.word	0x00000000


	//----- nvinfo : EIATTR_REGCOUNT
	.align		4
.L_235:
        /*04d4*/ 	.byte	0x04, 0x2f
        /*04d6*/ 	.short	(.L_237 - .L_236)
	.align		4
.L_236:
        /*04d8*/ 	.word	index@(_ZN2at6native57_GLOBAL__N__f3eca4a2_24_ForeachBinaryOpScalar_cu_86b9896c25multi_tensor_apply_kernelINS1_18TensorListMetadataILi1EEENS1_21BinaryOpScalarFunctorIN3c108BFloat16ELi1ELi1ELi0EEEJSt10multipliesIfEfEEEvT_T0_DpT1_)
        /*04dc*/ 	.word	0x0000001d


	//----- nvinfo : EIATTR_FRAME_SIZE
	.align		4
.L_237:
        /*04e0*/ 	.byte	0x04, 0x11
        /*04e2*/ 	.short	(.L_239 - .L_238)
	.align		4
.L_238:
        /*04e4*/ 	.word	index@($__internal_95_$__cuda_sm20_div_u16)
        /*04e8*/ 	.word	0x00000000


	//----- nvinfo : EIATTR_FRAME_SIZE
	.align		4
.L_239:
        /*04ec*/ 	.byte	0x04, 0x11
        /*04ee*/ 	.short	(.L_241 - .L_240)
	.align		4
.L_240:
        /*04f0*/ 	.word	index@(_ZN2at6native57_GLOBAL__N__f3eca4a2_24_ForeachBinaryOpScalar_cu_86b9896c25multi_tensor_apply_kernelINS1_18TensorListMetadataILi1EEENS1_21BinaryOpScalarFunctorIN3c108BFloat16ELi1ELi1ELi0EEEJSt10multipliesIfEfEEEvT_T0_DpT1_)
        /*04f4*/ 	.word	0x00000000


	//----- nvinfo : EIATTR_REGCOUNT
	.align		4
.L_241:
        /*04f8*/ 	.byte	0x04, 0x2f
        /*04fa*/ 	.short	(.L_243 - .L_242)
	.align		4
.L_242:
        /*04fc*/ 	.word	index@(_ZN2at6native57_GLOBAL__N__f3eca4a2_24_ForeachBinaryOpScalar_cu_86b9896c25multi_tensor_apply_kernelINS1_18TensorListMetadataILi2EEENS1_21BinaryOpScalarFunctorIhLi2ELi1ELi1EEEJSt10multipliesIhEhEEEvT_T0_DpT1_)
        /*0500*/ 	.word	0x00000017


	//----- nvinfo : EIATTR_FRAME_SIZE
	.align		4
.L_243:
        /*0504*/ 	.byte	0x04, 0x11
        /*0506*/ 	.short	(.L_245 - .L_244)
	.align		4
.L_244:
        /*0508*/ 	.word	index@($__internal_94_$__cuda_sm20_div_u16)
        /*050c*/ 	.word	0x00000000


	//----- nvinfo : EIATTR_FRAME_SIZE
	.align		4
.L_245:
        /*0510*/ 	.byte	0x04, 0x11
        /*0512*/ 	.short	(.L_247 - .L_246)
	.align		4
.L_246:
        /*0514*/ 	.word	index@(_ZN2at6native57_GLOBAL__N__f3eca4a2_24_ForeachBinaryOpScalar_cu_86b9896c25multi_tensor_apply_kernelINS1_18TensorListMetadataILi2EEENS1_21BinaryOpScalarFunctorIhLi2ELi1ELi1EEEJSt10multipliesIhEhEEEvT_T0_DpT1_)
        /*0518*/ 	.word	0x00000000


	//----- nvinfo : EIATTR_REGCOUNT
	.align		4
.L_247:
        /*051c*/ 	.byte	0x04, 0x2f
        /*051e*/ 	.short	(.L_249 - .L_248)
	.align		4
.L_248:
        /*0520*/ 	.word	index@(_ZN2at6native57_GLOBAL__N__f3eca4a2_24_ForeachBinaryOpScalar_cu_86b9896c25multi_tensor_apply_kernelINS1_18TensorListMetadataILi2EEENS1_21BinaryOpScalarFunctorIaLi2ELi1ELi1EEEJSt10multipliesIaEaEEEvT_T0_DpT1_)
        /*0524*/ 	.word	0x00000017


	//----- nvinfo : EIATTR_FRAME_SIZE
	.align		4
.L_249:
        /*0528*/ 	.byte	0x04, 0x11
        /*052a*/ 	.short	(.L_251 - .L_250)
	.align		4
.L_250:
        /*052c*/ 	.word	index@($__internal_93_$__cuda_sm20_div_u16)
        /*0530*/ 	.word	0x00000000


	//----- nvinfo : EIATTR_FRAME_SIZE
	.align		4
.L_251:
        /*0534*/ 	.byte	0x04, 0x11
        /*0536*/ 	.short	(.L_253 - .L_252)
	.align		4
.L_252:
        /*0538*/ 	.word	index@(_ZN2at6native57_GLOBAL__N__f3eca4a2_24_ForeachBinaryOpScalar_cu_86b9896c25multi_tensor_apply_kernelINS1_18TensorListMetadataILi2EEENS1_21BinaryOpScalarFunctorIaLi2ELi1ELi1EEEJSt10multipliesIaEaEEEvT_T0_DpT1_)
        /*053c*/ 	.word	0x00000000


	//----- nvinfo : EIATTR_REGCOUNT
	.align		4
.L_253:
        /*0540*/ 	.byte	0x04, 0x2f
        /*0542*/ 	.short	(.L_255 - .L_254)
	.align		4
.L_254:
        /*0544*/ 	.word	index@(_ZN2at6native57_GLOBAL__N__f3eca4a2_24_ForeachBinaryOpScalar_cu_86b9896c25multi_tensor_apply_kernelINS1_18TensorListMetadataILi2EEENS1_21BinaryOpScalarFunctorIiLi2ELi1ELi1EEEJSt10multipliesIiEiEEEvT_T0_DpT1_)
        /*0548*/ 	.word	0x00000020


	//----- nvinfo : EIATTR_FRAME_SIZE
	.align		4
.L_255:
        /*054c*/ 	.byte	0x04, 0x11
        /*054e*/ 	.short	(.L_257 - .L_256)
	.align		4
.L_256:
        /*0550*/ 	.word	index@($__internal_92_$__cuda_sm20_div_u16)
        /*0554*/ 	.word	0x00000000


	//----- nvinfo : EIATTR_FRAME_SIZE
	.align		4
.L_257:
        /*0558*/ 	.byte	0x04, 0x11
        /*055a*/ 	.short	(.L_259 - .L_258)
	.align		4
.L_258:
        /*055c*/ 	.word	index@(_ZN2at6native57_GLOBAL__N__f3eca4a2_24_ForeachBinaryOpScalar_cu_86b9896c25multi_tensor_apply_kernelINS1_18TensorListMetadataILi2EEENS1_21BinaryOpScalarFunctorIiLi2ELi1ELi1EEEJSt10multipliesIiEiEEEvT_T0_DpT1_)
        /*0560*/ 	.word	0x00000000


	//----- nvinfo : EIATTR_REGCOUNT
	.align		4
.L_259:
        /*0564*/ 	.byte	0x04, 0x2f
        /*0566*/ 	.short	(.L_261 - .L_260)
	.align		4
.L_260:
        /*0568*/ 	.word	index@(_ZN2at6native57_GLOBAL__N__f3eca4a2_24_ForeachBinaryOpScalar_cu_86b9896c25multi_tensor_apply_kernelINS1_18TensorListMetadataILi2EEENS1_21BinaryOpScalarFunctorIlLi2ELi1ELi1EEEJSt10multipliesIlElEEEvT_T0_DpT1_)
        /*056c*/ 	.word	0x00000020


	//----- nvinfo : EIATTR_FRAME_SIZE
	.align		4
.L_261:
        /*0570*/ 	.byte	0x04, 0x11
        /*0572*/ 	.short	(.L_263 - .L_262)
	.align		4
.L_262:
        /*0574*/ 	.word	index@($__internal_91_$__cuda_sm20_div_u16)
        /*0578*/ 	.word	0x00000000


	//----- nvinfo : EIATTR_FRAME_SIZE
	.align		4
.L_263:
        /*057c*/ 	.byte	0x04, 0x11
        /*057e*/ 	.short	(.L_265 - .L_264)
	.align		4
.L_264:
        /*0580*/ 	.word	index@(_ZN2at6native57_GLOBAL__N__f3eca4a2_24_ForeachBinaryOpScalar_cu_86b9896c25multi_tensor_apply_kernelINS1_18TensorListMetadataILi2EEENS1_21BinaryOpScalarFunctorIlLi2ELi1ELi1EEEJSt10multipliesIlElEEEvT_T0_DpT1_)
        /*0584*/ 	.word	0x00000000


	//----- nvinfo : EIATTR_REGCOUNT
	.align		4
.L_265:
        /*0588*/ 	.byte	0x04, 0x2f
        /*058a*/ 	.short	(.L_267 - .L_266)
	.align		4
.L_266:
        /*058c*/ 	.word	index@(_ZN2at6native57_GLOBAL__N__f3eca4a2_24_ForeachBinaryOpScalar_cu_86b9896c25multi_tensor_apply_kernelINS1_18TensorListMetadataILi2EEENS1_21BinaryOpScalarFunctorIsLi2ELi1ELi1EEEJSt10multipliesIsEsEEEvT_T0_DpT1_)
        /*0590*/ 	.word	0x00000020


	//----- nvinfo : EIATTR_FRAME_SIZE
	.align		4
.L_267:
        /*0594*/ 	.byte	0x04, 0x11
        /*0596*/ 	.short	(.L_269 - .L_268)
	.align		4
.L_268:
        /*0598*/ 	.word	index@($__internal_90_$__cuda_sm20_div_u16)
        /*059c*/ 	.word	0x00000000


	//----- nvinfo : EIATTR_FRAME_SIZE
	.align		4
.L_269:
        /*05a0*/ 	.byte	0x04, 0x11
        /*05a2*/ 	.short	(.L_271 - .L_270)
	.align		4
.L_270:
        /*05a4*/ 	.word	index@(_ZN2at6native57_GLOBAL__N__f3eca4a2_24_ForeachBinaryOpScalar_cu_86b9896c25multi_tensor_apply_kernelINS1_18TensorListMetadataILi2EEENS1_21BinaryOpScalarFunctorIsLi2ELi1ELi1EEEJSt10multipliesIsEsEEEvT_T0_DpT1_)
        /*05a8*/ 	.word	0x00000000


	//----- nvinfo : EIATTR_REGCOUNT
	.align		4
.L_271:
        /*05ac*/ 	.byte	0x04, 0x2f
        /*05ae*/ 	.short	(.L_273 - .L_272)
	.align		4
.L_272:
        /*05b0*/ 	.word	index@(_ZN2at6native57_GLOBAL__N__f3eca4a2_24_ForeachBinaryOpScalar_cu_86b9896c25multi_tensor_apply_kernelINS1_18TensorListMetadataILi2EEENS1_21BinaryOpScalarFunctorIdLi2ELi1ELi1EEEJSt10multipliesIdEdEEEvT_T0_DpT1_)
        /*05b4*/ 	.word	0x00000020


	//----- nvinfo : EIATTR_FRAME_SIZE
	.align		4
.L_273:
        /*05b8*/ 	.byte	0x04, 0x11
        /*05ba*/ 	.short	(.L_275 - .L_274)
	.align		4
.L_274:
        /*05bc*/ 	.word	index@($__internal_89_$__cuda_sm20_div_u16)
        /*05c0*/ 	.word	0x00000000


	//----- nvinfo : EIATTR_FRAME_SIZE
	.align		4
.L_275:
        /*05c4*/ 	.byte	0x04, 0x11
        /*05c6*/ 	.short	(.L_277 - .L_276)
	.align		4
.L_276:
        /*05c8*/ 	.word	index@(_ZN2at6native57_GLOBAL__N__f3eca4a2_24_ForeachBinaryOpScalar_cu_86b9896c25multi_tensor_apply_kernelINS1_18TensorListMetadataILi2EEENS1_21BinaryOpScalarFunctorIdLi2ELi1ELi1EEEJSt10multipliesIdEdEEEvT_T0_DpT1_)
        /*05cc*/ 	.word	0x00000000


	//----- nvinfo : EIATTR_REGCOUNT
	.align		4
.L_277:
        /*05d0*/ 	.byte	0x04, 0x2f
        /*05d2*/ 	.short	(.L_279 - .L_278)
	.align		4
.L_278:
        /*05d4*/ 	.word	index@(_ZN2at6native57_GLOBAL__N__f3eca4a2_24_ForeachBinaryOpScalar_cu_86b9896c25multi_tensor_apply_kernelINS1_18TensorListMetadataILi2EEENS1_21BinaryOpScalarFunctorIfLi2ELi1ELi1EEEJSt10multipliesIfEfEEEvT_T0_DpT1_)
        /*05d8*/ 	.word	0x00000020


	//----- nvinfo : EIATTR_FRAME_SIZE
	.align		4
.L_279:
        /*05dc*/ 	.byte	0x04, 0x11
        /*05de*/ 	.short	(.L_281 - .L_280)
	.align		4
.L_280:
        /*05e0*/ 	.word	index@($__internal_88_$__cuda_sm20_div_u16)
        /*05e4*/ 	.word	0x00000000


	//----- nvinfo : EIATTR_FRAME_SIZE
	.align		4
.L_281:
        /*05e8*/ 	.byte	0x04, 0x11
        /*05ea*/ 	.short	(.L_283 - .L_282)
	.align		4
.L_282:
        /*05ec*/ 	.word	index@(_ZN2at6native57_GLOBAL__N__f3eca4a2_24_ForeachBinaryOpScalar_cu_86b9896c25multi_tensor_apply_kernelINS1_18TensorListMetadataILi2EEENS1_21BinaryOpScalarFunctorIfLi2ELi1ELi1EEEJSt10multipliesIfEfEEEvT_T0_DpT1_)
        /*05f0*/ 	.word	0x00000000


	//----- nvinfo : EIATTR_REGCOUNT
	.align		4
.L_283:
        /*05f4*/ 	.byte	0x04, 0x2f
        /*05f6*/ 	.short	(.L_285 - .L_284)
	.align		4
.L_284:
        /*05f8*/ 	.word	index@(_ZN2at6native57_GLOBAL__N__f3eca4a2_24_ForeachBinaryOpScalar_cu_86b9896c25multi_tensor_apply_kernelINS1_18TensorListMetadataILi2EEENS1_21BinaryOpScalarFunctorIN3c107complexIdEELi2ELi1ELi1EEEJSt10multipliesIS8_ES8_EEEvT_T0_DpT1_)
        /*05fc*/ 	.word	0x00000020


	//----- nvinfo : EIATTR_FRAME_SIZE
	.align		4
.L_285:
        /*0600*/ 	.byte	0x04, 0x11
        /*0602*/ 	.short	(.L_287 - .L_286)
	.align		4
.L_286:
        /*0604*/ 	.word	index@(_ZN2at6native57_GLOBAL__N__f3eca4a2_24_ForeachBinaryOpScalar_cu_86b9896c25multi_tensor_apply_kernelINS1_18TensorListMetadataILi2EEENS1_21BinaryOpScalarFunctorIN3c107complexIdEELi2ELi1ELi1EEEJSt10multipliesIS8_ES8_EEEvT_T0_DpT1_)
        /*0608*/ 	.word	0x00000000


	//----- nvinfo : EIATTR_REGCOUNT
	.align		4
.L_287:
        /*060c*/ 	.byte	0x04, 0x2f
        /*060e*/ 	.short	(.L_289 - .L_288)
	.align		4
.L_288:
        /*0610*/ 	.word	index@(_ZN2at6native57_GLOBAL__N__f3eca4a2_24_ForeachBinaryOpScalar_cu_86b9896c25multi_tensor_apply_kernelINS1_18TensorListMetadataILi2EEENS1_21BinaryOpScalarFunctorIN3c107complexIfEELi2ELi1ELi1EEEJSt10multipliesIS8_ES8_EEEvT_T0_DpT1_)
        /*0614*/ 	.word	0x00000020


	//----- nvinfo : EIATTR_FRAME_SIZE
	.align		4
.L_289:
        /*0618*/ 	.byte	0x04, 0x11
        /*061a*/ 	.short	(.L_291 - .L_290)
	.align		4
.L_290:
        /*061c*/ 	.word	index@(_ZN2at6native57_GLOBAL__N__f3eca4a2_24_ForeachBinaryOpScalar_cu_86b9896c25multi_tensor_apply_kernelINS1_18TensorListMetadataILi2EEENS1_21BinaryOpScalarFunctorIN3c107complexIfEELi2ELi1ELi1EEEJSt10multipliesIS8_ES8_EEEvT_T0_DpT1_)
        /*0620*/ 	.word	0x00000000


	//----- nvinfo : EIATTR_REGCOUNT
	.align		4
.L_291:
        /*0624*/ 	.byte	0x04, 0x2f
        /*0626*/ 	.short	(.L_293 - .L_292)
	.align		4
.L_292:
        /*0628*/ 	.word	index@(_ZN2at6native57_GLOBAL__N__f3eca4a2_24_ForeachBinaryOpScalar_cu_86b9896c25multi_tensor_apply_kernelINS1_18TensorListMetadataILi2EEENS1_21BinaryOpScalarFunctorIbLi2ELi1ELi1EEEJSt10multipliesIbEbEEEvT_T0_DpT1_)
        /*062c*/ 	.word	0x00000016


	//----- nvinfo : EIATTR_FRAME_SIZE
	.align		4
.L_293:
        /*0630*/ 	.byte	0x04, 0x11
        /*0632*/ 	.short	(.L_295 - .L_294)
	.align		4
.L_294:
        /*0634*/ 	.word	index@($__internal_87_$__cuda_sm20_div_u16)
        /*0638*/ 	.word	0x00000000


	//----- nvinfo : EIATTR_FRAME_SIZE
	.align		4
.L_295:
        /*063c*/ 	.byte	0x04, 0x11
        /*063e*/ 	.short	(.L_297 - .L_296)
	.align		4
.L_296:
        /*0640*/ 	.word	index@(_ZN2at6native57_GLOBAL__N__f3eca4a2_24_ForeachBinaryOpScalar_cu_86b9896c25multi_tensor_apply_kernelINS1_18TensorListMetadataILi2EEENS1_21BinaryOpScalarFunctorIbLi2ELi1ELi1EEEJSt10multipliesIbEbEEEvT_T0_DpT1_)
        /*0644*/ 	.word	0x00000000


	//----- nvinfo : EIATTR_REGCOUNT
	.align		4
.L_297:
        /*0648*/ 	.byte	0x04, 0x2f
        /*064a*/ 	.short	(.L_299 - .L_298)
	.align		4
.L_298:
        /*064c*/ 	.word	index@(_ZN2at6native57_GLOBAL__N__f3eca4a2_24_ForeachBinaryOpScalar_cu_86b9896c25multi_tensor_apply_kernelINS1_18TensorListMetadataILi2EEENS1_21BinaryOpScalarFunctorIN3c104HalfELi2ELi1ELi1EEEJSt10multipliesIfEfEEEvT_T0_DpT1_)
        /*0650*/ 	.word	0x00000020


	//----- nvinfo : EIATTR_FRAME_SIZE
	.align		4
.L_299:
        /*0654*/ 	.byte	0x04, 0x11
        /*0656*/ 	.short	(.L_301 - .L_300)
	.align		4
.L_300:
        /*0658*/ 	.word	index@($__internal_86_$__cuda_sm20_div_u16)
        /*065c*/ 	.word	0x00000000


	//----- nvinfo : EIATTR_FRAME_SIZE
	.align		4
.L_301:
        /*0660*/ 	.byte	0x04, 0x11
        /*0662*/ 	.short	(.L_303 - .L_302)
	.align		4
.L_302:
        /*0664*/ 	.word	index@(_ZN2at6native57_GLOBAL__N__f3eca4a2_24_ForeachBinaryOpScalar_cu_86b9896c25multi_tensor_apply_kernelINS1_18TensorListMetadataILi2EEENS1_21BinaryOpScalarFunctorIN3c104HalfELi2ELi1ELi1EEEJSt10multipliesIfEfEEEvT_T0_DpT1_)
        /*0668*/ 	.word	0x00000000


	//----- nvinfo : EIATTR_REGCOUNT
	.align		4
.L_303:
        /*066c*/ 	.byte	0x04, 0x2f
        /*066e*/ 	.short	(.L_305 - .L_304)
	.align		4
.L_304:
        /*0670*/ 	.word	index@(_ZN2at6native57_GLOBAL__N__f3eca4a2_24_ForeachBinaryOpScalar_cu_86b9896c25multi_tensor_apply_kernelINS1_18TensorListMetadataILi2EEENS1_21BinaryOpScalarFunctorIN3c108BFloat16ELi2ELi1ELi1EEEJSt10multipliesIfEfEEEvT_T0_DpT1_)
        /*0674*/ 	.word	0x00000020


	//----- nvinfo : EIATTR_FRAME_SIZE
	.align		4
.L_305:
        /*0678*/ 	.byte	0x04, 0x11
        /*067a*/ 	.short	(.L_307 - .L_306)
	.align		4
.L_306:
        /*067c*/ 	.word	index@($__internal_85_$__cuda_sm20_div_u16)
        /*0680*/ 	.word	0x00000000


	//----- nvinfo : EIATTR_FRAME_SIZE
	.align		4
.L_307:
        /*0684*/ 	.byte	0x04, 0x11
        /*0686*/ 	.short	(.L_309 - .L_308)
	.align		4
.L_308:
        /*0688*/ 	.word	index@(_ZN2at6native57_GLOBAL__N__f3eca4a2_24_ForeachBinaryOpScalar_cu_86b9896c25multi_tensor_apply_kernelINS1_18TensorListMetadataILi2EEENS1_21BinaryOpScalarFunctorIN3c108BFloat16ELi2ELi1ELi1EEEJSt10multipliesIfEfEEEvT_T0_DpT1_)
        /*068c*/ 	.word	0x00000000


	//----- nvinfo : EIATTR_REGCOUNT
	.align		4
.L_309:
        /*0690*/ 	.byte	0x04, 0x2f
        /*0692*/ 	.short	(.L_311 - .L_310)
	.align		4
.L_310:
        /*0694*/ 	.word	index@(_ZN2at6native57_GLOBAL__N__f3eca4a2_24_ForeachBinaryOpScalar_cu_86b9896c25multi_tensor_apply_kernelINS1_18TensorListMetadataILi1EEENS1_21BinaryOpScalarFunctorIhLi1ELi1ELi0EEEJNS1_13power_functorIhEEhEEEvT_T0_DpT1_)
        /*0698*/ 	.word	0x0000001a


	//----- nvinfo : EIATTR_FRAME_SIZE
	.align		4
.L_311:
        /*069c*/ 	.byte	0x04, 0x11
        /*069e*/ 	.short	(.L_313 - .L_312)
	.align		4
.L_312:
        /*06a0*/ 	.word	index@($__internal_84_$__cuda_sm20_div_u16)
        /*06a4*/ 	.word	0x00000000


	//----- nvinfo : EIATTR_FRAME_SIZE
	.align		4
.L_313:
        /*06a8*/ 	.byte	0x04, 0x11
        /*06aa*/ 	.short	(.L_315 - .L_314)
	.align		4
.L_314:
        /*06ac*/ 	.word	index@(_ZN2at6native57_GLOBAL__N__f3eca4a2_24_ForeachBinaryOpScalar_cu_86b9896c25multi_tensor_apply_kernelINS1_18TensorListMetadataILi1EEENS1_21BinaryOpScalarFunctorIhLi1ELi1ELi0EEEJNS1_13power_functorIhEEhEEEvT_T0_DpT1_)
        /*06b0*/ 	.word	0x00000000


	//----- nvinfo : EIATTR_REGCOUNT
	.align		4
.L_315:
        /*06b4*/ 	.byte	0x04, 0x2f
        /*06b6*/ 	.short	(.L_317 - .L_316)
	.align		4
.L_316:
        /*06b8*/ 	.word	index@(_ZN2at6native57_GLOBAL__N__f3eca4a2_24_ForeachBinaryOpScalar_cu_86b9896c25multi_tensor_apply_kernelINS1_18TensorListMetadataILi1EEENS1_21BinaryOpScalarFunctorIaLi1ELi1ELi0EEEJNS1_13power_functorIaEEaEEEvT_T0_DpT1_)
        /*06bc*/ 	.word	0x0000001c


	//----- nvinfo : EIATTR_FRAME_SIZE
	.align		4
.L_317:
        /*06c0*/ 	.byte	0x04, 0x11
        /*06c2*/ 	.short	(.L_319 - .L_318)
	.align		4
.L_318:
        /*06c4*/ 	.word	index@($__internal_83_$__cuda_sm20_div_u16)
        /*06c8*/ 	.word	0x00000000


	//----- nvinfo : EIATTR_FRAME_SIZE
	.align		4
.L_319:
        /*06cc*/ 	.byte	0x04, 0x11
        /*06ce*/ 	.short	(.L_321 - .L_320)
	.align		4
.L_320:
        /*06d0*/ 	.word	index@(_ZN2at6native57_GLOBAL__N__f3eca4a2_24_ForeachBinaryOpScalar_cu_86b9896c25multi_tensor_apply_kernelINS1_18TensorListMetadataILi1EEENS1_21BinaryOpScalarFunctorIaLi1ELi1ELi0EEEJNS1_13power_functorIaEEaEEEvT_T0_DpT1_)
        /*06d4*/ 	.word	0x00000000


	//----- nvinfo : EIATTR_REGCOUNT
	.align		4
.L_321:
        /*06d8*/ 	.byte	0x04, 0x2f
        /*06da*/ 	.short	(.L_323 - .L_322)
	.align		4
.L_322:
        /*06dc*/ 	.word	index@(_ZN2at6native57_GLOBAL__N__f3eca4a2_24_ForeachBinaryOpScalar_cu_86b9896c25multi_tensor_apply_kernelINS1_18TensorListMetadataILi1EEENS1_21BinaryOpScalarFunctorIiLi1ELi1ELi0EEEJNS1_13power_functorIiEEiEEEvT_T0_DpT1_)
        /*06e0*/ 	.word	0x00000020


	//----- nvinfo : EIATTR_FRAME_SIZE
	.align		4
.L_323:
        /*06e4*/ 	.byte	0x04, 0x11
        /*06e6*/ 	.short	(.L_325 - .L_324)
	.align		4
.L_324:
        /*06e8*/ 	.word	index@($__internal_82_$__cuda_sm20_div_u16)
        /*06ec*/ 	.word	0x00000000


	//----- nvinfo : EIATTR_FRAME_SIZE
	.align		4
.L_325:
        /*06f0*/ 	.byte	0x04, 0x11
        /*06f2*/ 	.short	(.L_327 - .L_326)
	.align		4
.L_326:
        /*06f4*/ 	.word	index@(_ZN2at6native57_GLOBAL__N__f3eca4a2_24_ForeachBinaryOpScalar_cu_86b9896c25multi_tensor_apply_kernelINS1_18TensorListMetadataILi1EEENS1_21BinaryOpScalarFunctorIiLi1ELi1ELi0EEEJNS1_13power_functorIiEEiEEEvT_T0_DpT1_)
        /*06f8*/ 	.word	0x00000000


	//----- nvinfo : EIATTR_REGCOUNT
	.align		4
.L_327:
        /*06fc*/ 	.byte	0x04, 0x2f
        /*06fe*/ 	.short	(.L_329 - .L_328)
	.align		4
.L_328:
        /*0700*/ 	.word	index@(_ZN2at6native57_GLOBAL__N__f3eca4a2_24_ForeachBinaryOpScalar_cu_86b9896c25multi_tensor_apply_kernelINS1_18TensorListMetadataILi1EEENS1_21BinaryOpScalarFunctorIlLi1ELi1ELi0EEEJNS1_13power_functorIlEElEEEvT_T0_DpT1_)
        /*0704*/ 	.word	0x0000001c


	//----- nvinfo : EIATTR_FRAME_SIZE
	.align		4
.L_329:
        /*0708*/ 	.byte	0x04, 0x11
        /*070a*/ 	.short	(.L_331 - .L_330)
	.align		4
.L_330:
        /*070c*/ 	.word	index@($__internal_81_$__cuda_sm20_div_u16)
        /*0710*/ 	.word	0x00000000


	//----- nvinfo : EIATTR_FRAME_SIZE
	.align		4
.L_331:
        /*0714*/ 	.byte	0x04, 0x11
        /*0716*/ 	.short	(.L_333 - .L_332)
	.align		4
.L_332:
        /*0718*/ 	.word	index@(_ZN2at6native57_GLOBAL__N__f3eca4a2_24_ForeachBinaryOpScalar_cu_86b9896c25multi_tensor_apply_kernelINS1_18TensorListMetadataILi1EEENS1_21BinaryOpScalarFunctorIlLi1ELi1ELi0EEEJNS1_13power_functorIlEElEEEvT_T0_DpT1_)
        /*071c*/ 	.word	0x00000000


	//----- nvinfo : EIATTR_REGCOUNT
	.align		4
.L_333:
        /*0720*/ 	.byte	0x04, 0x2f
        /*0722*/ 	.short	(.L_335 - .L_334)
	.align		4
.L_334:
        /*0724*/ 	.word	index@(_ZN2at6native57_GLOBAL__N__f3eca4a2_24_ForeachBinaryOpScalar_cu_86b9896c25multi_tensor_apply_kernelINS1_18TensorListMetadataILi1EEENS1_21BinaryOpScalarFunctorIsLi1ELi1ELi0EEEJNS1_13power_functorIsEEsEEEvT_T0_DpT1_)
        /*0728*/ 	.word	0x00000020


	//----- nvinfo : EIATTR_FRAME_SIZE
	.align		4
.L_335:
        /*072c*/ 	.byte	0x04, 0x11
        /*072e*/ 	.short	(.L_337 - .L_336)
	.align		4
.L_336:
        /*0730*/ 	.word	index@($__internal_80_$__cuda_sm20_div_u16)
        /*0734*/ 	.word	0x00000000


	//----- nvinfo : EIATTR_FRAME_SIZE
	.align		4
.L_337:
        /*0738*/ 	.byte	0x04, 0x11
        /*073a*/ 	.short	(.L_339 - .L_338)
	.align		4
.L_338:
        /*073c*/ 	.word	index@(_ZN2at6native57_GLOBAL__N__f3eca4a2_24_ForeachBinaryOpScalar_cu_86b9896c25multi_tensor_apply_kernelINS1_18TensorListMetadataILi1EEENS1_21BinaryOpScalarFunctorIsLi1ELi1ELi0EEEJNS1_13power_functorIsEEsEEEvT_T0_DpT1_)
        /*0740*/ 	.word	0x00000000


	//----- nvinfo : EIATTR_REGCOUNT
	.align		4
.L_339:
        /*0744*/ 	.byte	0x04, 0x2f
        /*0746*/ 	.short	(.L_341 - .L_340)
	.align		4
.L_340:
        /*0748*/ 	.word	index@(_ZN2at6native57_GLOBAL__N__f3eca4a2_24_ForeachBinaryOpScalar_cu_86b9896c25multi_tensor_apply_kernelINS1_18TensorListMetadataILi1EEENS1_21BinaryOpScalarFunctorIdLi1ELi1ELi0EEEJNS1_13power_functorIdEEdEEEvT_T0_DpT1_)
        /*074c*/ 	.word	0x00000027


	//----- nvinfo : EIATTR_FRAME_SIZE
	.align		4
.L_341:
        /*0750*/ 	.byte	0x04, 0x11
        /*0752*/ 	.short	(.L_343 - .L_342)
	.align		4
.L_342:
        /*0754*/ 	.word	index@($_ZN2at6native57_GLOBAL__N__f3eca4a2_24_ForeachBinaryOpScalar_cu_86b9896c25multi_tensor_apply_kernelINS1_18TensorListMetadataILi1EEENS1_21BinaryOpScalarFunctorIdLi1ELi1ELi0EEEJNS1_13power_functorIdEEdEEEvT_T0_DpT1_$__internal_accurate_pow)
        /*0758*/ 	.word	0x00000000


	//----- nvinfo : EIATTR_FRAME_SIZE
	.align		4
.L_343:
        /*075c*/ 	.byte	0x04, 0x11
        /*075e*/ 	.short	(.L_345 - .L_344)
	.align		4
.L_344:
        /*0760*/ 	.word	index@(_ZN2at6native57_GLOBAL__N__f3eca4a2_24_ForeachBinaryOpScalar_cu_86b9896c25multi_tensor_apply_kernelINS1_18TensorListMetadataILi1EEENS1_21BinaryOpScalarFunctorIdLi1ELi1ELi0EEEJNS1_13power_functorIdEEdEEEvT_T0_DpT1_)
        /*0764*/ 	.word	0x00000000


	//----- nvinfo : EIATTR_REGCOUNT
	.align		4
.L_345:
        /*0768*/ 	.byte	0x04, 0x2f
        /*076a*/ 	.short	(.L_347 - .L_346)
	.align		4
.L_346:
        /*076c*/ 	.word	index@(_ZN2at6native57_GLOBAL__N__f3eca4a2_24_ForeachBinaryOpScalar_cu_86b9896c25multi_tensor_apply_kernelINS1_18TensorListMetadataILi1EEENS1_21BinaryOpScalarFunctorIfLi1ELi1ELi0EEEJNS1_13power_functorIfEEfEEEvT_T0_DpT1_)
        /*0770*/ 	.word	0x00000020


	//----- nvinfo : EIATTR_FRAME_SIZE
	.align		4
.L_347:
        /*0774*/ 	.byte	0x04, 0x11
        /*0776*/ 	.short	(.L_349 - .L_348)
	.align		4
.L_348:
        /*0778*/ 	.word	index@($__internal_79_$__cuda_sm20_div_u16)
        /*077c*/ 	.word	0x00000000


	//----- nvinfo : EIATTR_FRAME_SIZE
	.align		4
.L_349:
        /*0780*/ 	.byte	0x04, 0x11
        /*0782*/ 	.short	(.L_351 - .L_350)
	.align		4
.L_350:
        /*0784*/ 	.word	index@(_ZN2at6native57_GLOBAL__N__f3eca4a2_24_ForeachBinaryOpScalar_cu_86b9896c25multi_tensor_apply_kernelINS1_18TensorListMetadataILi1EEENS1_21BinaryOpScalarFunctorIfLi1ELi1ELi0EEEJNS1_13power_functorIfEEfEEEvT_T0_DpT1_)
        /*0788*/ 	.word	0x00000000


	//----- nvinfo : EIATTR_REGCOUNT
	.align		4
.L_351:
        /*078c*/ 	.byte	0x04, 0x2f
        /*078e*/ 	.short	(.L_353 - .L_352)
	.align		4
.L_352:
        /*0790*/ 	.word	index@(_ZN2at6native57_GLOBAL__N__f3eca4a2_24_ForeachBinaryOpScalar_cu_86b9896c25multi_tensor_apply_kernelINS1_18TensorListMetadataILi1EEENS1_21BinaryOpScalarFunctorIN3c107complexIdEELi1ELi1ELi0EEEJNS1_13power_functorIS8_EES8_EEEvT_T0_DpT1_)
        /*0794*/ 	.word	0x0000003c


	//----- nvinfo : EIATTR_FRAME_SIZE
	.align		4
.L_353:
        /*0798*/ 	.byte	0x04, 0x11
        /*079a*/ 	.short	(.L_355 - .L_354)
	.align		4
.L_354:
        /*079c*/ 	.word	index@($_ZN2at6native57_GLOBAL__N__f3eca4a2_24_ForeachBinaryOpScalar_cu_86b9896c25multi_tensor_apply_kernelINS1_18TensorListMetadataILi1EEENS1_21BinaryOpScalarFunctorIN3c107complexIdEELi1ELi1ELi0EEEJNS1_13power_functorIS8_EES8_EEEvT_T0_DpT1_$__internal_trig_reduction_slowpathd)
        /*07a0*/ 	.word	0x00000028


	//----- nvinfo : EIATTR_FRAME_SIZE
	.align		4
.L_355:
        /*07a4*/ 	.byte	0x04, 0x11
        /*07a6*/ 	.short	(.L_357 - .L_356)
	.align		4
.L_356:
        /*07a8*/ 	.word	index@($__internal_78_$__cuda_sm20_div_rn_f64_full)
        /*07ac*/ 	.word	0x00000028


	//----- nvinfo : EIATTR_FRAME_SIZE
	.align		4
.L_357:
        /*07b0*/ 	.byte	0x04, 0x11
        /*07b2*/ 	.short	(.L_359 - .L_358)
	.align		4
.L_358:
        /*07b4*/ 	.word	index@(_ZN2at6native57_GLOBAL__N__f3eca4a2_24_ForeachBinaryOpScalar_cu_86b9896c25multi_tensor_apply_kernelINS1_18TensorListMetadataILi1EEENS1_21BinaryOpScalarFunctorIN3c107complexIdEELi1ELi1ELi0EEEJNS1_13power_functorIS8_EES8_EEEvT_T0_DpT1_)
        /*07b8*/ 	.word	0x00000028


	//----- nvinfo : EIATTR_REGCOUNT
	.align		4
.L_359:
        /*07bc*/ 	.byte	0x04, 0x2f
        /*07be*/ 	.short	(.L_361 - .L_360)
	.align		4
.L_360:
        /*07c0*/ 	.word	index@(_ZN2at6native57_GLOBAL__N__f3eca4a2_24_ForeachBinaryOpScalar_cu_86b9896c25multi_tensor_apply_kernelINS1_18TensorListMetadataILi1EEENS1_21BinaryOpScalarFunctorIN3c107complexIfEELi1ELi1ELi0EEEJNS1_13power_functorIS8_EES8_EEEvT_T0_DpT1_)
        /*07c4*/ 	.word	0x00000020


	//----- nvinfo : EIATTR_FRAME_SIZE
	.align		4
.L_361:
        /*07c8*/ 	.byte	0x04, 0x11
        /*07ca*/ 	.short	(.L_363 - .L_362)
	.align		4
.L_362:
        /*07cc*/ 	.word	index@($__internal_77_$__cuda_sm3x_div_rn_ftz_f32_slowpath)
        /*07d0*/ 	.word	0x00000000


	//----- nvinfo : EIATTR_FRAME_SIZE
	.align		4
.L_363:
        /*07d4*/ 	.byte	0x04, 0x11
        /*07d6*/ 	.short	(.L_365 - .L_364)
	.align		4
.L_364:
        /*07d8*/ 	.word	index@(_ZN2at6native57_GLOBAL__N__f3eca4a2_24_ForeachBinaryOpScalar_cu_86b9896c25multi_tensor_apply_kernelINS1_18TensorListMetadataILi1EEENS1_21BinaryOpScalarFunctorIN3c107complexIfEELi1ELi1ELi0EEEJNS1_13power_functorIS8_EES8_EEEvT_T0_DpT1_)
        /*07dc*/ 	.word	0x00000000


	//----- nvinfo : EIATTR_REGCOUNT
	.align		4
.L_365:
        /*07e0*/ 	.byte	0x04, 0x2f
        /*07e2*/ 	.short	(.L_367 - .L_366)
	.align		4
.L_366:
        /*07e4*/ 	.word	index@(_ZN2at6native57_GLOBAL__N__f3eca4a2_24_ForeachBinaryOpScalar_cu_86b9896c25multi_tensor_apply_kernelINS1_18TensorListMetadataILi1EEENS1_21BinaryOpScalarFunctorIN3c104HalfELi1ELi1ELi0EEEJNS1_13power_functorIfEEfEEEvT_T0_DpT1_)
        /*07e8*/ 	.word	0x0000001a


	//----- nvinfo : EIATTR_FRAME_SIZE
	.align		4
.L_367:
        /*07ec*/ 	.byte	0x04, 0x11
        /*07ee*/ 	.short	(.L_369 - .L_368)
	.align		4
.L_368:
        /*07f0*/ 	.word	index@($__internal_76_$__cuda_sm20_div_u16)
        /*07f4*/ 	.word	0x00000000


	//----- nvinfo : EIATTR_FRAME_SIZE
	.align		4
.L_369:
        /*07f8*/ 	.byte	0x04, 0x11
        /*07fa*/ 	.short	(.L_371 - .L_370)
	.align		4
.L_370:
        /*07fc*/ 	.word	index@(_ZN2at6native57_GLOBAL__N__f3eca4a2_24_ForeachBinaryOpScalar_cu_86b9896c25multi_tensor_apply_kernelINS1_18TensorListMetadataILi1EEENS1_21BinaryOpScalarFunctorIN3c104HalfELi1ELi1ELi0EEEJNS1_13power_functorIfEEfEEEvT_T0_DpT1_)
        /*0800*/ 	.word	0x00000000


	//----- nvinfo : EIATTR_REGCOUNT
	.align		4
.L_371:
        /*0804*/ 	.byte	0x04, 0x2f
        /*0806*/ 	.short	(.L_373 - .L_372)
	.align		4
.L_372:
        /*0808*/ 	.word	index@(_ZN2at6native57_GLOBAL__N__f3eca4a2_24_ForeachBinaryOpScalar_cu_86b9896c25multi_tensor_apply_kernelINS1_18TensorListMetadataILi1EEENS1_21BinaryOpScalarFunctorIN3c108BFloat16ELi1ELi1ELi0EEEJNS1_13power_functorIfEEfEEEvT_T0_DpT1_)
        /*080c*/ 	.word	0x0000001a


	//----- nvinfo : EIATTR_FRAME_SIZE
	.align		4
.L_373:
        /*0810*/ 	.byte	0x04, 0x11
        /*0812*/ 	.short	(.L_375 - .L_374)
	.align		4
.L_374:
        /*0814*/ 	.word	index@($__internal_75_$__cuda_sm20_div_u16)
        /*0818*/ 	.word	0x00000000


	//----- nvinfo : EIATTR_FRAME_SIZE
	.align		4
.L_375:
        /*081c*/ 	.byte	0x04, 0x11
        /*081e*/ 	.short	(.L_377 - .L_376)
	.align		4
.L_376:
        /*0820*/ 	.word	index@(_ZN2at6native57_GLOBAL__N__f3eca4a2_24_ForeachBinaryOpScalar_cu_86b9896c25multi_tensor_apply_kernelINS1_18TensorListMetadataILi1EEENS1_21BinaryOpScalarFunctorIN3c108BFloat16ELi1ELi1ELi0EEEJNS1_13power_functorIfEEfEEEvT_T0_DpT1_)
        /*0824*/ 	.word	0x00000000


	//----- nvinfo : EIATTR_REGCOUNT
	.align		4
.L_377:
        /*0828*/ 	.byte	0x04, 0x2f
        /*082a*/ 	.short	(.L_379 - .L_378)
	.align		4
.L_378:
        /*082c*/ 	.word	index@(_ZN2at6native57_GLOBAL__N__f3eca4a2_24_ForeachBinaryOpScalar_cu_86b9896c25multi_tensor_apply_kernelINS1_18TensorListMetadataILi2EEENS1_21BinaryOpScalarFunctorIhLi2ELi1ELi1EEEJNS1_13power_functorIhEEhEEEvT_T0_DpT1_)
        /*0830*/ 	.word	0x00000018


	//----- nvinfo : EIATTR_FRAME_SIZE
	.align		4
.L_379:
        /*0834*/ 	.byte	0x04, 0x11
        /*0836*/ 	.short	(.L_381 - .L_380)
	.align		4
.L_380:
        /*0838*/ 	.word	index@($__internal_74_$__cuda_sm20_div_u16)
        /*083c*/ 	.word	0x00000000


	//----- nvinfo : EIATTR_FRAME_SIZE
	.align		4
.L_381:
        /*0840*/ 	.byte	0x04, 0x11
        /*0842*/ 	.short	(.L_383 - .L_382)
	.align		4
.L_382:
        /*0844*/ 	.word	index@(_ZN2at6native57_GLOBAL__N__f3eca4a2_24_ForeachBinaryOpScalar_cu_86b9896c25multi_tensor_apply_kernelINS1_18TensorListMetadataILi2EEENS1_21BinaryOpScalarFunctorIhLi2ELi1ELi1EEEJNS1_13power_functorIhEEhEEEvT_T0_DpT1_)
        /*0848*/ 	.word	0x00000000


	//----- nvinfo : EIATTR_REGCOUNT
	.align		4
.L_383:
        /*084c*/ 	.byte	0x04, 0x2f
        /*084e*/ 	.short	(.L_385 - .L_384)
	.align		4
.L_384:
        /*0850*/ 	.word	index@(_ZN2at6native57_GLOBAL__N__f3eca4a2_24_ForeachBinaryOpScalar_cu_86b9896c25multi_tensor_apply_kernelINS1_18TensorListMetadataILi2EEENS1_21BinaryOpScalarFunctorIaLi2ELi1ELi1EEEJNS1_13power_functorIaEEaEEEvT_T0_DpT1_)
        /*0854*/ 	.word	0x00000019


	//----- nvinfo : EIATTR_FRAME_SIZE
	.align		4
.L_385:
        /*0858*/ 	.byte	0x04, 0x11
        /*085a*/ 	.short	(.L_387 - .L_386)
	.align		4
.L_386:
        /*085c*/ 	.word	index@($__internal_73_$__cuda_sm20_div_u16)
        /*0860*/ 	.word	0x00000000


	//----- nvinfo : EIATTR_FRAME_SIZE
	.align		4
.L_387:
        /*0864*/ 	.byte	0x04, 0x11
        /*0866*/ 	.short	(.L_389 - .L_388)
	.align		4
.L_388:
        /*0868*/ 	.word	index@(_ZN2at6native57_GLOBAL__N__f3eca4a2_24_ForeachBinaryOpScalar_cu_86b9896c25multi_tensor_apply_kernelINS1_18TensorListMetadataILi2EEENS1_21BinaryOpScalarFunctorIaLi2ELi1ELi1EEEJNS1_13power_functorIaEEaEEEvT_T0_DpT1_)
        /*086c*/ 	.word	0x00000000


	//----- nvinfo : EIATTR_REGCOUNT
	.align		4
.L_389:
        /*0870*/ 	.byte	0x04, 0x2f
        /*0872*/ 	.short	(.L_391 - .L_390)
	.align		4
.L_390:
        /*0874*/ 	.word	index@(_ZN2at6native57_GLOBAL__N__f3eca4a2_24_ForeachBinaryOpScalar_cu_86b9896c25multi_tensor_apply_kernelINS1_18TensorListMetadataILi2EEENS1_21BinaryOpScalarFunctorIiLi2ELi1ELi1EEEJNS1_13power_functorIiEEiEEEvT_T0_DpT1_)
        /*0878*/ 	.word	0x0000001e


	//----- nvinfo : EIATTR_FRAME_SIZE
	.align		4
.L_391:
        /*087c*/ 	.byte	0x04, 0x11
        /*087e*/ 	.short	(.L_393 - .L_392)
	.align		4
.L_392:
        /*0880*/ 	.word	index@($__internal_72_$__cuda_sm20_div_u16)
        /*0884*/ 	.word	0x00000000


	//----- nvinfo : EIATTR_FRAME_SIZE
	.align		4
.L_393:
        /*0888*/ 	.byte	0x04, 0x11
        /*088a*/ 	.short	(.L_395 - .L_394)
	.align		4
.L_394:
        /*088c*/ 	.word	index@(_ZN2at6native57_GLOBAL__N__f3eca4a2_24_ForeachBinaryOpScalar_cu_86b9896c25multi_tensor_apply_kernelINS1_18TensorListMetadataILi2EEENS1_21BinaryOpScalarFunctorIiLi2ELi1ELi1EEEJNS1_13power_functorIiEEiEEEvT_T0_DpT1_)
        /*0890*/ 	.word	0x00000000


	//----- nvinfo : EIATTR_REGCOUNT
	.align		4
.L_395:
        /*0894*/ 	.byte	0x04, 0x2f
        /*0896*/ 	.short	(.L_397 - .L_396)
	.align		4
.L_396:
        /*0898*/ 	.word	index@(_ZN2at6native57_GLOBAL__N__f3eca4a2_24_ForeachBinaryOpScalar_cu_86b9896c25multi_tensor_apply_kernelINS1_18TensorListMetadataILi2EEENS1_21BinaryOpScalarFunctorIlLi2ELi1ELi1EEEJNS1_13power_functorIlEElEEEvT_T0_DpT1_)
        /*089c*/ 	.word	0x0000001e


	//----- nvinfo : EIATTR_FRAME_SIZE
	.align		4
.L_397:
        /*08a0*/ 	.byte	0x04, 0x11
        /*08a2*/ 	.short	(.L_399 - .L_398)
	.align		4
.L_398:
        /*08a4*/ 	.word	index@($__internal_71_$__cuda_sm20_div_u16)
        /*08a8*/ 	.word	0x00000000


	//----- nvinfo : EIATTR_FRAME_SIZE
	.align		4
.L_399:
        /*08ac*/ 	.byte	0x04, 0x11
        /*08ae*/ 	.short	(.L_401 - .L_400)
	.align		4
.L_400:
        /*08b0*/ 	.word	index@(_ZN2at6native57_GLOBAL__N__f3eca4a2_24_ForeachBinaryOpScalar_cu_86b9896c25multi_tensor_apply_kernelINS1_18TensorListMetadataILi2EEENS1_21BinaryOpScalarFunctorIlLi2ELi1ELi1EEEJNS1_13power_functorIlEElEEEvT_T0_DpT1_)
        /*08b4*/ 	.word	0x00000000


	//----- nvinfo : EIATTR_REGCOUNT
	.align		4
.L_401:
        /*08b8*/ 	.byte	0x04, 0x2f
        /*08ba*/ 	.short	(.L_403 - .L_402)
	.align		4
.L_402:
        /*08bc*/ 	.word	index@(_ZN2at6native57_GLOBAL__N__f3eca4a2_24_ForeachBinaryOpScalar_cu_86b9896c25multi_tensor_apply_kernelINS1_18TensorListMetadataILi2EEENS1_21BinaryOpScalarFunctorIsLi2ELi1ELi1EEEJNS1_13power_functorIsEEsEEEvT_T0_DpT1_)
        /*08c0*/ 	.word	0x00000020


	//----- nvinfo : EIATTR_FRAME_SIZE
	.align		4
.L_403:
        /*08c4*/ 	.byte	0x04, 0x11
        /*08c6*/ 	.short	(.L_405 - .L_404)
	.align		4
.L_404:
        /*08c8*/ 	.word	index@($__internal_70_$__cuda_sm20_div_u16)
        /*08cc*/ 	.word	0x00000000


	//----- nvinfo : EIATTR_FRAME_SIZE
	.align		4
.L_405:
        /*08d0*/ 	.byte	0x04, 0x11
        /*08d2*/ 	.short	(.L_407 - .L_406)
	.align		4
.L_406:
        /*08d4*/ 	.word	index@(_ZN2at6native57_GLOBAL__N__f3eca4a2_24_ForeachBinaryOpScalar_cu_86b9896c25multi_tensor_apply_kernelINS1_18TensorListMetadataILi2EEENS1_21BinaryOpScalarFunctorIsLi2ELi1ELi1EEEJNS1_13power_functorIsEEsEEEvT_T0_DpT1_)
        /*08d8*/ 	.word	0x00000000


	//----- nvinfo : EIATTR_REGCOUNT
	.align		4
.L_407:
        /*08dc*/ 	.byte	0x04, 0x2f
        /*08de*/ 	.short	(.L_409 - .L_408)
	.align		4
.L_408:
        /*08e0*/ 	.word	index@(_ZN2at6native57_GLOBAL__N__f3eca4a2_24_ForeachBinaryOpScalar_cu_86b9896c25multi_tensor_apply_kernelINS1_18TensorListMetadataILi2EEENS1_21BinaryOpScalarFunctorIdLi2ELi1ELi1EEEJNS1_13power_functorIdEEdEEEvT_T0_DpT1_)
        /*08e4*/ 	.word	0x0000002a


	//----- nvinfo : EIATTR_FRAME_SIZE
	.align		4
.L_409:
        /*08e8*/ 	.byte	0x04, 0x11
        /*08ea*/ 	.short	(.L_411 - .L_410)
	.align		4
.L_410:
        /*08ec*/ 	.word	index@($_ZN2at6native57_GLOBAL__N__f3eca4a2_24_ForeachBinaryOpScalar_cu_86b9896c25multi_tensor_apply_kernelINS1_18TensorListMetadataILi2EEENS1_21BinaryOpScalarFunctorIdLi2ELi1ELi1EEEJNS1_13power_functorIdEEdEEEvT_T0_DpT1_$__internal_accurate_pow)
        /*08f0*/ 	.word	0x00000000


	//----- nvinfo : EIATTR_FRAME_SIZE
	.align		4
.L_411:
        /*08f4*/ 	.byte	0x04, 0x11
        /*08f6*/ 	.short	(.L_413 - .L_412)
	.align		4
.L_412:
        /*08f8*/ 	.word	index@(_ZN2at6native57_GLOBAL__N__f3eca4a2_24_ForeachBinaryOpScalar_cu_86b9896c25multi_tensor_apply_kernelINS1_18TensorListMetadataILi2EEENS1_21BinaryOpScalarFunctorIdLi2ELi1ELi1EEEJNS1_13power_functorIdEEdEEEvT_T0_DpT1_)
        /*08fc*/ 	.word	0x00000000


	//----- nvinfo : EIATTR_REGCOUNT
	.align		4
.L_413:
        /*0900*/ 	.byte	0x04, 0x2f
        /*0902*/ 	.short	(.L_415 - .L_414)
	.align		4
.L_414:
        /*0904*/ 	.word	index@(_ZN2at6native57_GLOBAL__N__f3eca4a2_24_ForeachBinaryOpScalar_cu_86b9896c25multi_tensor_apply_kernelINS1_18TensorListMetadataILi2EEENS1_21BinaryOpScalarFunctorIfLi2ELi1ELi1EEEJNS1_13power_functorIfEEfEEEvT_T0_DpT1_)
        /*0908*/ 	.word	0x00000020


	//----- nvinfo : EIATTR_FRAME_SIZE
	.align		4
.L_415:
        /*090c*/ 	.byte	0x04, 0x11
        /*090e*/ 	.short	(.L_417 - .L_416)
	.align		4
.L_416:
        /*0910*/ 	.word	index@($__internal_69_$__cuda_sm20_div_u16)
        /*0914*/ 	.word	0x00000000


	//----- nvinfo : EIATTR_FRAME_SIZE
	.align		4
.L_417:
        /*0918*/ 	.byte	0x04, 0x11
        /*091a*/ 	.short	(.L_419 - .L_418)
	.align		4
.L_418:
        /*091c*/ 	.word	index@(_ZN2at6native57_GLOBAL__N__f3eca4a2_24_ForeachBinaryOpScalar_cu_86b9896c25multi_tensor_apply_kernelINS1_18TensorListMetadataILi2EEENS1_21BinaryOpScalarFunctorIfLi2ELi1ELi1EEEJNS1_13power_functorIfEEfEEEvT_T0_DpT1_)
        /*0920*/ 	.word	0x00000000


	//----- nvinfo : EIATTR_REGCOUNT
	.align		4
.L_419:
        /*0924*/ 	.byte	0x04, 0x2f
        /*0926*/ 	.short	(.L_421 - .L_420)
	.align		4
.L_420:
        /*0928*/ 	.word	index@(_ZN2at6native57_GLOBAL__N__f3eca4a2_24_ForeachBinaryOpScalar_cu_86b9896c25multi_tensor_apply_kernelINS1_18TensorListMetadataILi2EEENS1_21BinaryOpScalarFunctorIN3c107complexIdEELi2ELi1ELi1EEEJNS1_13power_functorIS8_EES8_EEEvT_T0_DpT1_)
        /*092c*/ 	.word	0x0000003c


	//----- nvinfo : EIATTR_FRAME_SIZE
	.align		4
.L_421:
        /*0930*/ 	.byte	0x04, 0x11
        /*0932*/ 	.short	(.L_423 - .L_422)
	.align		4
.L_422:
        /*0934*/ 	.word	index@($_ZN2at6native57_GLOBAL__N__f3eca4a2_24_ForeachBinaryOpScalar_cu_86b9896c25multi_tensor_apply_kernelINS1_18TensorListMetadataILi2EEENS1_21BinaryOpScalarFunctorIN3c107complexIdEELi2ELi1ELi1EEEJNS1_13power_functorIS8_EES8_EEEvT_T0_DpT1_$__internal_trig_reduction_slowpathd)
        /*0938*/ 	.word	0x00000028


	//----- nvinfo : EIATTR_FRAME_SIZE
	.align		4
.L_423:
        /*093c*/ 	.byte	0x04, 0x11
        /*093e*/ 	.short	(.L_425 - .L_424)
	.align		4
.L_424:
        /*0940*/ 	.word	index@($__internal_68_$__cuda_sm20_div_rn_f64_full)
        /*0944*/ 	.word	0x00000028


	//----- nvinfo : EIATTR_FRAME_SIZE
	.align		4
.L_425:
        /*0948*/ 	.byte	0x04, 0x11
        /*094a*/ 	.short	(.L_427 - .L_426)
	.align		4
.L_426:
        /*094c*/ 	.word	index@(_ZN2at6native57_GLOBAL__N__f3eca4a2_24_ForeachBinaryOpScalar_cu_86b9896c25multi_tensor_apply_kernelINS1_18TensorListMetadataILi2EEENS1_21BinaryOpScalarFunctorIN3c107complexIdEELi2ELi1ELi1EEEJNS1_13power_functorIS8_EES8_EEEvT_T0_DpT1_)
        /*0950*/ 	.word	0x00000028


	//----- nvinfo : EIATTR_REGCOUNT
	.align		4
.L_427:
        /*0954*/ 	.byte	0x04, 0x2f
        /*0956*/ 	.short	(.L_429 - .L_428)
	.align		4
.L_428:
        /*0958*/ 	.word	index@(_ZN2at6native57_GLOBAL__N__f3eca4a2_24_ForeachBinaryOpScalar_cu_86b9896c25multi_tensor_apply_kernelINS1_18TensorListMetadataILi2EEENS1_21BinaryOpScalarFunctorIN3c107complexIfEELi2ELi1ELi1EEEJNS1_13power_functorIS8_EES8_EEEvT_T0_DpT1_)
        /*095c*/ 	.word	0x00000024


	//----- nvinfo : EIATTR_FRAME_SIZE
	.align		4
.L_429:
        /*0960*/ 	.byte	0x04, 0x11
        /*0962*/ 	.short	(.L_431 - .L_430)
	.align		4
.L_430:
        /*0964*/ 	.word	index@($__internal_67_$__cuda_sm3x_div_rn_ftz_f32_slowpath)
        /*0968*/ 	.word	0x00000000


	//----- nvinfo : EIATTR_FRAME_SIZE
	.align		4
.L_431:
        /*096c*/ 	.byte	0x04, 0x11
        /*096e*/ 	.short	(.L_433 - .L_432)
	.align		4
.L_432:
        /*0970*/ 	.word	index@(_ZN2at6native57_GLOBAL__N__f3eca4a2_24_ForeachBinaryOpScalar_cu_86b9896c25multi_tensor_apply_kernelINS1_18TensorListMetadataILi2EEENS1_21BinaryOpScalarFunctorIN3c107complexIfEELi2ELi1ELi1EEEJNS1_13power_functorIS8_EES8_EEEvT_T0_DpT1_)
        /*0974*/ 	.word	0x00000000


	//----- nvinfo : EIATTR_REGCOUNT
	.align		4
.L_433:
        /*0978*/ 	.byte	0x04, 0x2f
        /*097a*/ 	.short	(.L_435 - .L_434)
	.align		4
.L_434:
        /*097c*/ 	.word	index@(_ZN2at6native57_GLOBAL__N__f3eca4a2_24_ForeachBinaryOpScalar_cu_86b9896c25multi_tensor_apply_kernelINS1_18TensorListMetadataILi2EEENS1_21BinaryOpScalarFunctorIN3c104HalfELi2ELi1ELi1EEEJNS1_13power_functorIfEEfEEEvT_T0_DpT1_)
        /*0980*/ 	.word	0x00000020


	//----- nvinfo : EIATTR_FRAME_SIZE
	.align		4
.L_435:
        /*0984*/ 	.byte	0x04, 0x11
        /*0986*/ 	.short	(.L_437 - .L_436)
	.align		4
.L_436:
        /*0988*/ 	.word	index@($__internal_66_$__cuda_sm20_div_u16)
        /*098c*/ 	.word	0x00000000


	//----- nvinfo : EIATTR_FRAME_SIZE
	.align		4
.L_437:
        /*0990*/ 	.byte	0x04, 0x11
        /*0992*/ 	.short	(.L_439 - .L_438)
	.align		4
.L_438:
        /*0994*/ 	.word	index@(_ZN2at6native57_GLOBAL__N__f3eca4a2_24_ForeachBinaryOpScalar_cu_86b9896c25multi_tensor_apply_kernelINS1_18TensorListMetadataILi2EEENS1_21BinaryOpScalarFunctorIN3c104HalfELi2ELi1ELi1EEEJNS1_13power_functorIfEEfEEEvT_T0_DpT1_)
        /*0998*/ 	.word	0x00000000


	//----- nvinfo : EIATTR_REGCOUNT
	.align		4
.L_439:
        /*099c*/ 	.byte	0x04, 0x2f
        /*099e*/ 	.short	(.L_441 - .L_440)
	.align		4
.L_440:
        /*09a0*/ 	.word	index@(_ZN2at6native57_GLOBAL__N__f3eca4a2_24_ForeachBinaryOpScalar_cu_86b9896c25multi_tensor_apply_kernelINS1_18TensorListMetadataILi2EEENS1_21BinaryOpScalarFunctorIN3c108BFloat16ELi2ELi1ELi1EEEJNS1_13power_functorIfEEfEEEvT_T0_DpT1_)
        /*09a4*/ 	.word	0x00000020


	//----- nvinfo : EIATTR_FRAME_SIZE
	.align		4
.L_441:
        /*09a8*/ 	.byte	0x04, 0x11
        /*09aa*/ 	.short	(.L_443 - .L_442)
	.align		4
.L_442:
        /*09ac*/ 	.word	index@($__internal_65_$__cuda_sm20_div_u16)
        /*09b0*/ 	.word	0x00000000


	//----- nvinfo : EIATTR_FRAME_SIZE
	.align		4
.L_443:
        /*09b4*/ 	.byte	0x04, 0x11
        /*09b6*/ 	.short	(.L_445 - .L_444)
	.align		4
.L_444:
        /*09b8*/ 	.word	index@(_ZN2at6native57_GLOBAL__N__f3eca4a2_24_ForeachBinaryOpScalar_cu_86b9896c25multi_tensor_apply_kernelINS1_18TensorListMetadataILi2EEENS1_21BinaryOpScalarFunctorIN3c108BFloat16ELi2ELi1ELi1EEEJNS1_13power_functorIfEEfEEEvT_T0_DpT1_)
        /*09bc*/ 	.word	0x00000000


	//----- nvinfo : EIATTR_REGCOUNT
	.align		4
.L_445:
        /*09c0*/ 	.byte	0x04, 0x2f
        /*09c2*/ 	.short	(.L_447 - .L_446)
	.align		4
.L_446:
        /*09c4*/ 	.word	index@(_ZN2at6native57_GLOBAL__N__f3eca4a2_24_ForeachBinaryOpScalar_cu_86b9896c25multi_tensor_apply_kernelINS1_18TensorListMetadataILi2EEENS1_21BinaryOpScalarFunctorIhLi2ELi1ELi1EEEJNS1_21reverse_power_functorIhEEhEEEvT_T0_DpT1_)
        /*09c8*/ 	.word	0x00000020


	//----- nvinfo : EIATTR_FRAME_SIZE
	.align		4
.L_447:
        /*09cc*/ 	.byte	0x04, 0x11
        /*09ce*/ 	.short	(.L_449 - .L_448)
	.align		4
.L_448:
        /*09d0*/ 	.word	index@(_ZN2at6native57_GLOBAL__N__f3eca4a2_24_ForeachBinaryOpScalar_cu_86b9896c25multi_tensor_apply_kernelINS1_18TensorListMetadataILi2EEENS1_21BinaryOpScalarFunctorIhLi2ELi1ELi1EEEJNS1_21reverse_power_functorIhEEhEEEvT_T0_DpT1_)
        /*09d4*/ 	.word	0x00000000


	//----- nvinfo : EIATTR_REGCOUNT
	.align		4
.L_449:
        /*09d8*/ 	.byte	0x04, 0x2f
        /*09da*/ 	.short	(.L_451 - .L_450)
	.align		4
.L_450:
        /*09dc*/ 	.word	index@(_ZN2at6native57_GLOBAL__N__f3eca4a2_24_ForeachBinaryOpScalar_cu_86b9896c25multi_tensor_apply_kernelINS1_18TensorListMetadataILi2EEENS1_21BinaryOpScalarFunctorIaLi2ELi1ELi1EEEJNS1_21reverse_power_functorIaEEaEEEvT_T0_DpT1_)
        /*09e0*/ 	.word	0x0000001c


	//----- nvinfo : EIATTR_FRAME_SIZE
	.align		4
.L_451:
        /*09e4*/ 	.byte	0x04, 0x11
        /*09e6*/ 	.short	(.L_453 - .L_452)
	.align		4
.L_452:
        /*09e8*/ 	.word	index@(_ZN2at6native57_GLOBAL__N__f3eca4a2_24_ForeachBinaryOpScalar_cu_86b9896c25multi_tensor_apply_kernelINS1_18TensorListMetadataILi2EEENS1_21BinaryOpScalarFunctorIaLi2ELi1ELi1EEEJNS1_21reverse_power_functorIaEEaEEEvT_T0_DpT1_)
        /*09ec*/ 	.word	0x00000000


	//----- nvinfo : EIATTR_REGCOUNT
	.align		4
.L_453:
        /*09f0*/ 	.byte	0x04, 0x2f
        /*09f2*/ 	.short	(.L_455 - .L_454)
	.align		4
.L_454:
        /*09f4*/ 	.word	index@(_ZN2at6native57_GLOBAL__N__f3eca4a2_24_ForeachBinaryOpScalar_cu_86b9896c25multi_tensor_apply_kernelINS1_18TensorListMetadataILi2EEENS1_21BinaryOpScalarFunctorIiLi2ELi1ELi1EEEJNS1_21reverse_power_functorIiEEiEEEvT_T0_DpT1_)
        /*09f8*/ 	.word	0x00000020


	//----- nvinfo : EIATTR_FRAME_SIZE
	.align		4
.L_455:
        /*09fc*/ 	.byte	0x04, 0x11
        /*09fe*/ 	.short	(.L_457 - .L_456)
	.align		4
.L_456:
        /*0a00*/ 	.word	index@(_ZN2at6native57_GLOBAL__N__f3eca4a2_24_ForeachBinaryOpScalar_cu_86b9896c25multi_tensor_apply_kernelINS1_18TensorListMetadataILi2EEENS1_21BinaryOpScalarFunctorIiLi2ELi1ELi1EEEJNS1_21reverse_power_functorIiEEiEEEvT_T0_DpT1_)
        /*0a04*/ 	.word	0x00000000


	//----- nvinfo : EIATTR_REGCOUNT
	.align		4
.L_457:
        /*0a08*/ 	.byte	0x04, 0x2f
        /*0a0a*/ 	.short	(.L_459 - .L_458)
	.align		4
.L_458:
        /*0a0c*/ 	.word	index@(_ZN2at6native57_GLOBAL__N__f3eca4a2_24_ForeachBinaryOpScalar_cu_86b9896c25multi_tensor_apply_kernelINS1_18TensorListMetadataILi2EEENS1_21BinaryOpScalarFunctorIlLi2ELi1ELi1EEEJNS1_21reverse_power_functorIlEElEEEvT_T0_DpT1_)
        /*0a10*/ 	.word	0x00000020


	//----- nvinfo : EIATTR_FRAME_SIZE
	.align		4
.L_459:
        /*0a14*/ 	.byte	0x04, 0x11
        /*0a16*/ 	.short	(.L_461 - .L_460)
	.align		4
.L_460:
        /*0a18*/ 	.word	index@(_ZN2at6native57_GLOBAL__N__f3eca4a2_24_ForeachBinaryOpScalar_cu_86b9896c25multi_tensor_apply_kernelINS1_18TensorListMetadataILi2EEENS1_21BinaryOpScalarFunctorIlLi2ELi1ELi1EEEJNS1_21reverse_power_functorIlEElEEEvT_T0_DpT1_)
        /*0a1c*/ 	.word	0x00000000


	//----- nvinfo : EIATTR_REGCOUNT
	.align		4
.L_461:
        /*0a20*/ 	.byte	0x04, 0x2f
        /*0a22*/ 	.short	(.L_463 - .L_462)
	.align		4
.L_462:
        /*0a24*/ 	.word	index@(_ZN2at6native57_GLOBAL__N__f3eca4a2_24_ForeachBinaryOpScalar_cu_86b9896c25multi_tensor_apply_kernelINS1_18TensorListMetadataILi2EEENS1_21BinaryOpScalarFunctorIsLi2ELi1ELi1EEEJNS1_21reverse_power_functorIsEEsEEEvT_T0_DpT1_)
        /*0a28*/ 	.word	0x00000020


	//----- nvinfo : EIATTR_FRAME_SIZE
	.align		4
.L_463:
        /*0a2c*/ 	.byte	0x04, 0x11
        /*0a2e*/ 	.short	(.L_465 - .L_464)
	.align		4
.L_464:
        /*0a30*/ 	.word	index@(_ZN2at6native57_GLOBAL__N__f3eca4a2_24_ForeachBinaryOpScalar_cu_86b9896c25multi_tensor_apply_kernelINS1_18TensorListMetadataILi2EEENS1_21BinaryOpScalarFunctorIsLi2ELi1ELi1EEEJNS1_21reverse_power_functorIsEEsEEEvT_T0_DpT1_)
        /*0a34*/ 	.word	0x00000000


	//----- nvinfo : EIATTR_REGCOUNT
	.align		4
.L_465:
        /*0a38*/ 	.byte	0x04, 0x2f
        /*0a3a*/ 	.short	(.L_467 - .L_466)
	.align		4
.L_466:
        /*0a3c*/ 	.word	index@(_ZN2at6native57_GLOBAL__N__f3eca4a2_24_ForeachBinaryOpScalar_cu_86b9896c25multi_tensor_apply_kernelINS1_18TensorListMetadataILi2EEENS1_21BinaryOpScalarFunctorIdLi2ELi1ELi1EEEJNS1_21reverse_power_functorIdEEdEEEvT_T0_DpT1_)
        /*0a40*/ 	.word	0x0000002e


	//----- nvinfo : EIATTR_FRAME_SIZE
	.align		4
.L_467:
        /*0a44*/ 	.byte	0x04, 0x11
        /*0a46*/ 	.short	(.L_469 - .L_468)
	.align		4
.L_468:
        /*0a48*/ 	.word	index@($_ZN2at6native57_GLOBAL__N__f3eca4a2_24_ForeachBinaryOpScalar_cu_86b9896c25multi_tensor_apply_kernelINS1_18TensorListMetadataILi2EEENS1_21BinaryOpScalarFunctorIdLi2ELi1ELi1EEEJNS1_21reverse_power_functorIdEEdEEEvT_T0_DpT1_$__internal_accurate_pow)
        /*0a4c*/ 	.word	0x00000000


	//----- nvinfo : EIATTR_FRAME_SIZE
	.align		4
.L_469:
        /*0a50*/ 	.byte	0x04, 0x11
        /*0a52*/ 	.short	(.L_471 - .L_470)
	.align		4
.L_470:
        /*0a54*/ 	.word	index@(_ZN2at6native57_GLOBAL__N__f3eca4a2_24_ForeachBinaryOpScalar_cu_86b9896c25multi_tensor_apply_kernelINS1_18TensorListMetadataILi2EEENS1_21BinaryOpScalarFunctorIdLi2ELi1ELi1EEEJNS1_21reverse_power_functorIdEEdEEEvT_T0_DpT1_)
        /*0a58*/ 	.word	0x00000000


	//----- nvinfo : EIATTR_REGCOUNT
	.align		4
.L_471:
        /*0a5c*/ 	.byte	0x04, 0x2f
        /*0a5e*/ 	.short	(.L_473 - .L_472)
	.align		4
.L_472:
        /*0a60*/ 	.word	index@(_ZN2at6native57_GLOBAL__N__f3eca4a2_24_ForeachBinaryOpScalar_cu_86b9896c25multi_tensor_apply_kernelINS1_18TensorListMetadataILi2EEENS1_21BinaryOpScalarFunctorIfLi2ELi1ELi1EEEJNS1_21reverse_power_functorIfEEfEEEvT_T0_DpT1_)
        /*0a64*/ 	.word	0x00000020


	//----- nvinfo : EIATTR_FRAME_SIZE
	.align		4
.L_473:
        /*0a68*/ 	.byte	0x04, 0x11
        /*0a6a*/ 	.short	(.L_475 - .L_474)
	.align		4
.L_474:
        /*0a6c*/ 	.word	index@($__internal_64_$__cuda_sm20_div_u16)
        /*0a70*/ 	.word	0x00000000


	//----- nvinfo : EIATTR_FRAME_SIZE
	.align		4
.L_475:
        /*0a74*/ 	.byte	0x04, 0x11
        /*0a76*/ 	.short	(.L_477 - .L_476)
	.align		4
.L_476:
        /*0a78*/ 	.word	index@(_ZN2at6native57_GLOBAL__N__f3eca4a2_24_ForeachBinaryOpScalar_cu_86b9896c25multi_tensor_apply_kernelINS1_18TensorListMetadataILi2EEENS1_21BinaryOpScalarFunctorIfLi2ELi1ELi1EEEJNS1_21reverse_power_functorIfEEfEEEvT_T0_DpT1_)
        /*0a7c*/ 	.word	0x00000000


	//----- nvinfo : EIATTR_REGCOUNT
	.align		4
.L_477:
        /*0a80*/ 	.byte	0x04, 0x2f
        /*0a82*/ 	.short	(.L_479 - .L_478)
	.align		4
.L_478:
        /*0a84*/ 	.word	index@(_ZN2at6native57_GLOBAL__N__f3eca4a2_24_ForeachBinaryOpScalar_cu_86b9896c25multi_tensor_apply_kernelINS1_18TensorListMetadataILi2EEENS1_21BinaryOpScalarFunctorIN3c107complexIdEELi2ELi1ELi1EEEJNS1_21reverse_power_functorIS8_EES8_EEEvT_T0_DpT1_)
        /*0a88*/ 	.word	0x00000080


	//----- nvinfo : EIATTR_FRAME_SIZE
	.align		4
.L_479:
        /*0a8c*/ 	.byte	0x04, 0x11
        /*0a8e*/ 	.short	(.L_481 - .L_480)
	.align		4
.L_480:
        /*0a90*/ 	.word	index@($_ZN2at6native57_GLOBAL__N__f3eca4a2_24_ForeachBinaryOpScalar_cu_86b9896c25multi_tensor_apply_kernelINS1_18TensorListMetadataILi2EEENS1_21BinaryOpScalarFunctorIN3c107complexIdEELi2ELi1ELi1EEEJNS1_21reverse_power_functorIS8_EES8_EEEvT_T0_DpT1_$__internal_trig_reduction_slowpathd)
        /*0a94*/ 	.word	0x00000028


	//----- nvinfo : EIATTR_FRAME_SIZE
	.align		4
.L_481:
        /*0a98*/ 	.byte	0x04, 0x11
        /*0a9a*/ 	.short	(.L_483 - .L_482)
	.align		4
.L_482:
        /*0a9c*/ 	.word	index@($__internal_63_$__cuda_sm20_div_rn_f64_full)
        /*0aa0*/ 	.word	0x00000028


	//----- nvinfo : EIATTR_FRAME_SIZE
	.align		4
.L_483:
        /*0aa4*/ 	.byte	0x04, 0x11
        /*0aa6*/ 	.short	(.L_485 - .L_484)
	.align		4
.L_484:
        /*0aa8*/ 	.word	index@(_ZN2at6native57_GLOBAL__N__f3eca4a2_24_ForeachBinaryOpScalar_cu_86b9896c25multi_tensor_apply_kernelINS1_18TensorListMetadataILi2EEENS1_21BinaryOpScalarFunctorIN3c107complexIdEELi2ELi1ELi1EEEJNS1_21reverse_power_functorIS8_EES8_EEEvT_T0_DpT1_)
        /*0aac*/ 	.word	0x00000028


	//----- nvinfo : EIATTR_REGCOUNT
	.align		4
.L_485:
        /*0ab0*/ 	.byte	0x04, 0x2f
        /*0ab2*/ 	.short	(.L_487 - .L_486)
	.align		4
.L_486:
        /*0ab4*/ 	.word	index@(_ZN2at6native57_GLOBAL__N__f3eca4a2_24_ForeachBinaryOpScalar_cu_86b9896c25multi_tensor_apply_kernelINS1_18TensorListMetadataILi2EEENS1_21BinaryOpScalarFunctorIN3c107complexIfEELi2ELi1ELi1EEEJNS1_21reverse_power_functorIS8_EES8_EEEvT_T0_DpT1_)
        /*0ab8*/ 	.word	0x0000003c


	//----- nvinfo : EIATTR_FRAME_SIZE
	.align		4
.L_487:
        /*0abc*/ 	.byte	0x04, 0x11
        /*0abe*/ 	.short	(.L_489 - .L_488)
	.align		4
.L_488:
        /*0ac0*/ 	.word	index@($__internal_62_$__cuda_sm3x_div_rn_ftz_f32_slowpath)
        /*0ac4*/ 	.word	0x00000000


	//----- nvinfo : EIATTR_FRAME_SIZE
	.align		4
.L_489:
        /*0ac8*/ 	.byte	0x04, 0x11
        /*0aca*/ 	.short	(.L_491 - .L_490)
	.align		4
.L_490:
        /*0acc*/ 	.word	index@(_ZN2at6native57_GLOBAL__N__f3eca4a2_24_ForeachBinaryOpScalar_cu_86b9896c25multi_tensor_apply_kernelINS1_18TensorListMetadataILi2EEENS1_21BinaryOpScalarFunctorIN3c107complexIfEELi2ELi1ELi1EEEJNS1_21reverse_power_functorIS8_EES8_EEEvT_T0_DpT1_)
        /*0ad0*/ 	.word	0x00000000


	//----- nvinfo : EIATTR_REGCOUNT
	.align		4
.L_491:
        /*0ad4*/ 	.byte	0x04, 0x2f
        /*0ad6*/ 	.short	(.L_493 - .L_492)
	.align		4
.L_492:
        /*0ad8*/ 	.word	index@(_ZN2at6native57_GLOBAL__N__f3eca4a2_24_ForeachBinaryOpScalar_cu_86b9896c25multi_tensor_apply_kernelINS1_18TensorListMetadataILi2EEENS1_21BinaryOpScalarFunctorIN3c104HalfELi2ELi1ELi1EEEJNS1_21reverse_power_functorIfEEfEEEvT_T0_DpT1_)
        /*0adc*/ 	.word	0x00000020


	//----- nvinfo : EIATTR_FRAME_SIZE
	.align		4
.L_493:
        /*0ae0*/ 	.byte	0x04, 0x11
        /*0ae2*/ 	.short	(.L_495 - .L_494)
	.align		4
.L_494:
        /*0ae4*/ 	.word	index@($__internal_61_$__cuda_sm20_div_u16)
        /*0ae8*/ 	.word	0x00000000


	//----- nvinfo : EIATTR_FRAME_SIZE
	.align		4
.L_495:
        /*0aec*/ 	.byte	0x04, 0x11
        /*0aee*/ 	.short	(.L_497 - .L_496)
	.align		4
.L_496:
        /*0af0*/ 	.word	index@(_ZN2at6native57_GLOBAL__N__f3eca4a2_24_ForeachBinaryOpScalar_cu_86b9896c25multi_tensor_apply_kernelINS1_18TensorListMetadataILi2EEENS1_21BinaryOpScalarFunctorIN3c104HalfELi2ELi1ELi1EEEJNS1_21reverse_power_functorIfEEfEEEvT_T0_DpT1_)
        /*0af4*/ 	.word	0x00000000


	//----- nvinfo : EIATTR_REGCOUNT
	.align		4
.L_497:
        /*0af8*/ 	.byte	0x04, 0x2f
        /*0afa*/ 	.short	(.L_499 - .L_498)
	.align		4
.L_498:
        /*0afc*/ 	.word	index@(_ZN2at6native57_GLOBAL__N__f3eca4a2_24_ForeachBinaryOpScalar_cu_86b9896c25multi_tensor_apply_kernelINS1_18TensorListMetadataILi2EEENS1_21BinaryOpScalarFunctorIN3c108BFloat16ELi2ELi1ELi1EEEJNS1_21reverse_power_functorIfEEfEEEvT_T0_DpT1_)
        /*0b00*/ 	.word	0x00000020


	//----- nvinfo : EIATTR_FRAME_SIZE
	.align		4
.L_499:
        /*0b04*/ 	.byte	0x04, 0x11
        /*0b06*/ 	.short	(.L_501 - .L_500)
	.align		4
.L_500:
        /*0b08*/ 	.word	index@($__internal_60_$__cuda_sm20_div_u16)
        /*0b0c*/ 	.word	0x00000000


	//----- nvinfo : EIATTR_FRAME_SIZE
	.align		4
.L_501:
        /*0b10*/ 	.byte	0x04, 0x11
        /*0b12*/ 	.short	(.L_503 - .L_502)
	.align		4
.L_502:
        /*0b14*/ 	.word	index@(_ZN2at6native57_GLOBAL__N__f3eca4a2_24_ForeachBinaryOpScalar_cu_86b9896c25multi_tensor_apply_kernelINS1_18TensorListMetadataILi2EEENS1_21BinaryOpScalarFunctorIN3c108BFloat16ELi2ELi1ELi1EEEJNS1_21reverse_power_functorIfEEfEEEvT_T0_DpT1_)
        /*0b18*/ 	.word	0x00000000


	//----- nvinfo : EIATTR_REGCOUNT
	.align		4
.L_503:
        /*0b1c*/ 	.byte	0x04, 0x2f
        /*0b1e*/ 	.short	(.L_505 - .L_504)
	.align		4
.L_504:
        /*0b20*/ 	.word	index@(_ZN2at6native57_GLOBAL__N__f3eca4a2_24_ForeachBinaryOpScalar_cu_86b9896c25multi_tensor_apply_kernelINS1_18TensorListMetadataILi1EEENS1_21BinaryOpScalarFunctorIhLi1ELi1ELi0EEEJSt5minusIhEhEEEvT_T0_DpT1_)
        /*0b24*/ 	.word	0x00000018


	//----- nvinfo : EIATTR_FRAME_SIZE
	.align		4
.L_505:
        /*0b28*/ 	.byte	0x04, 0x11
        /*0b2a*/ 	.short	(.L_507 - .L_506)
	.align		4
.L_506:
        /*0b2c*/ 	.word	index@($__internal_59_$__cuda_sm20_div_u16)
        /*0b30*/ 	.word	0x00000000


	//----- nvinfo : EIATTR_FRAME_SIZE
	.align		4
.L_507:
        /*0b34*/ 	.byte	0x04, 0x11
        /*0b36*/ 	.short	(.L_509 - .L_508)
	.align		4
.L_508:
        /*0b38*/ 	.word	index@(_ZN2at6native57_GLOBAL__N__f3eca4a2_24_ForeachBinaryOpScalar_cu_86b9896c25multi_tensor_apply_kernelINS1_18TensorListMetadataILi1EEENS1_21BinaryOpScalarFunctorIhLi1ELi1ELi0EEEJSt5minusIhEhEEEvT_T0_DpT1_)
        /*0b3c*/ 	.word	0x00000000


	//----- nvinfo : EIATTR_REGCOUNT
	.align		4
.L_509:
        /*0b40*/ 	.byte	0x04, 0x2f
        /*0b42*/ 	.short	(.L_511 - .L_510)
	.align		4
.L_510:
        /*0b44*/ 	.word	index@(_ZN2at6native57_GLOBAL__N__f3eca4a2_24_ForeachBinaryOpScalar_cu_86b9896c25multi_tensor_apply_kernelINS1_18TensorListMetadataILi1EEENS1_21BinaryOpScalarFunctorIaLi1ELi1ELi0EEEJSt5minusIaEaEEEvT_T0_DpT1_)
        /*0b48*/ 	.word	0x00000018


	//----- nvinfo : EIATTR_FRAME_SIZE
	.align		4
.L_511:
        /*0b4c*/ 	.byte	0x04, 0x11
        /*0b4e*/ 	.short	(.L_513 - .L_512)
	.align		4
.L_512:
        /*0b50*/ 	.word	index@($__internal_58_$__cuda_sm20_div_u16)
        /*0b54*/ 	.word	0x00000000


	//----- nvinfo : EIATTR_FRAME_SIZE
	.align		4
.L_513:
        /*0b58*/ 	.byte	0x04, 0x11
        /*0b5a*/ 	.short	(.L_515 - .L_514)
	.align		4
.L_514:
        /*0b5c*/ 	.word	index@(_ZN2at6native57_GLOBAL__N__f3eca4a2_24_ForeachBinaryOpScalar_cu_86b9896c25multi_tensor_apply_kernelINS1_18TensorListMetadataILi1EEENS1_21BinaryOpScalarFunctorIaLi1ELi1ELi0EEEJSt5minusIaEaEEEvT_T0_DpT1_)
        /*0b60*/ 	.word	0x00000000


	//----- nvinfo : EIATTR_REGCOUNT
	.align		4
.L_515:
        /*0b64*/ 	.byte	0x04, 0x2f
        /*0b66*/ 	.short	(.L_517 - .L_516)
	.align		4
.L_516:
        /*0b68*/ 	.word	index@(_ZN2at6native57_GLOBAL__N__f3eca4a2_24_ForeachBinaryOpScalar_cu_86b9896c25multi_tensor_apply_kernelINS1_18TensorListMetadataILi1EEENS1_21BinaryOpScalarFunctorIiLi1ELi1ELi0EEEJSt5minusIiEiEEEvT_T0_DpT1_)
        /*0b6c*/ 	.word	0x00000020


	//----- nvinfo : EIATTR_FRAME_SIZE
	.align		4
.L_517:
        /*0b70*/ 	.byte	0x04, 0x11
        /*0b72*/ 	.short	(.L_519 - .L_518)
	.align		4
.L_518:
        /*0b74*/ 	.word	index@($__internal_57_$__cuda_sm20_div_u16)
        /*0b78*/ 	.word	0x00000000


	//----- nvinfo : EIATTR_FRAME_SIZE
	.align		4
.L_519:
        /*0b7c*/ 	.byte	0x04, 0x11
        /*0b7e*/ 	.short	(.L_521 - .L_520)
	.align		4
.L_520:
        /*0b80*/ 	.word	index@(_ZN2at6native57_GLOBAL__N__f3eca4a2_24_ForeachBinaryOpScalar_cu_86b9896c25multi_tensor_apply_kernelINS1_18TensorListMetadataILi1EEENS1_21BinaryOpScalarFunctorIiLi1ELi1ELi0EEEJSt5minusIiEiEEEvT_T0_DpT1_)
        /*0b84*/ 	.word	0x00000000


	//----- nvinfo : EIATTR_REGCOUNT
	.align		4
.L_521:
        /*0b88*/ 	.byte	0x04, 0x2f
        /*0b8a*/ 	.short	(.L_523 - .L_522)
	.align		4
.L_522:
        /*0b8c*/ 	.word	index@(_ZN2at6native57_GLOBAL__N__f3eca4a2_24_ForeachBinaryOpScalar_cu_86b9896c25multi_tensor_apply_kernelINS1_18TensorListMetadataILi1EEENS1_21BinaryOpScalarFunctorIlLi1ELi1ELi0EEEJSt5minusIlElEEEvT_T0_DpT1_)
        /*0b90*/ 	.word	0x00000020


	//----- nvinfo : EIATTR_FRAME_SIZE
	.align		4
.L_523:
        /*0b94*/ 	.byte	0x04, 0x11
        /*0b96*/ 	.short	(.L_525 - .L_524)
	.align		4
.L_524:
        /*0b98*/ 	.word	index@($__internal_56_$__cuda_sm20_div_u16)
        /*0b9c*/ 	.word	0x00000000


	//----- nvinfo : EIATTR_FRAME_SIZE
	.align		4
.L_525:
        /*0ba0*/ 	.byte	0x04, 0x11
        /*0ba2*/ 	.short	(.L_527 - .L_526)
	.align		4
.L_526:
        /*0ba4*/ 	.word	index@(_ZN2at6native57_GLOBAL__N__f3eca4a2_24_ForeachBinaryOpScalar_cu_86b9896c25multi_tensor_apply_kernelINS1_18TensorListMetadataILi1EEENS1_21BinaryOpScalarFunctorIlLi1ELi1ELi0EEEJSt5minusIlElEEEvT_T0_DpT1_)
        /*0ba8*/ 	.word	0x00000000


	//----- nvinfo : EIATTR_REGCOUNT
	.align		4
.L_527:
        /*0bac*/ 	.byte	0x04, 0x2f
        /*0bae*/ 	.short	(.L_529 - .L_528)
	.align		4
.L_528:
        /*0bb0*/ 	.word	index@(_ZN2at6native57_GLOBAL__N__f3eca4a2_24_ForeachBinaryOpScalar_cu_86b9896c25multi_tensor_apply_kernelINS1_18TensorListMetadataILi1EEENS1_21BinaryOpScalarFunctorIsLi1ELi1ELi0EEEJSt5minusIsEsEEEvT_T0_DpT1_)
        /*0bb4*/ 	.word	0x00000020


	//----- nvinfo : EIATTR_FRAME_SIZE
	.align		4
.L_529:
        /*0bb8*/ 	.byte	0x04, 0x11
        /*0bba*/ 	.short	(.L_531 - .L_530)
	.align		4
.L_530:
        /*0bbc*/ 	.word	index@($__internal_55_$__cuda_sm20_div_u16)
        /*0bc0*/ 	.word	0x00000000


	//----- nvinfo : EIATTR_FRAME_SIZE
	.align		4
.L_531:
        /*0bc4*/ 	.byte	0x04, 0x11
        /*0bc6*/ 	.short	(.L_533 - .L_532)
	.align		4
.L_532:
        /*0bc8*/ 	.word	index@(_ZN2at6native57_GLOBAL__N__f3eca4a2_24_ForeachBinaryOpScalar_cu_86b9896c25multi_tensor_apply_kernelINS1_18TensorListMetadataILi1EEENS1_21BinaryOpScalarFunctorIsLi1ELi1ELi0EEEJSt5minusIsEsEEEvT_T0_DpT1_)
        /*0bcc*/ 	.word	0x00000000


	//----- nvinfo : EIATTR_REGCOUNT
	.align		4
.L_533:
        /*0bd0*/ 	.byte	0x04, 0x2f
        /*0bd2*/ 	.short	(.L_535 - .L_534)
	.align		4
.L_534:
        /*0bd4*/ 	.word	index@(_ZN2at6native57_GLOBAL__N__f3eca4a2_24_ForeachBinaryOpScalar_cu_86b9896c25multi_tensor_apply_kernelINS1_18TensorListMetadataILi1EEENS1_21BinaryOpScalarFunctorIdLi1ELi1ELi0EEEJSt5minusIdEdEEEvT_T0_DpT1_)
        /*0bd8*/ 	.word	0x00000020


	//----- nvinfo : EIATTR_FRAME_SIZE
	.align		4
.L_535:
        /*0bdc*/ 	.byte	0x04, 0x11
        /*0bde*/ 	.short	(.L_537 - .L_536)
	.align		4
.L_536:
        /*0be0*/ 	.word	index@($__internal_54_$__cuda_sm20_div_u16)
        /*0be4*/ 	.word	0x00000000


	//----- nvinfo : EIATTR_FRAME_SIZE
	.align		4
.L_537:
        /*0be8*/ 	.byte	0x04, 0x11
        /*0bea*/ 	.short	(.L_539 - .L_538)
	.align		4
.L_538:
        /*0bec*/ 	.word	index@(_ZN2at6native57_GLOBAL__N__f3eca4a2_24_ForeachBinaryOpScalar_cu_86b9896c25multi_tensor_apply_kernelINS1_18TensorListMetadataILi1EEENS1_21BinaryOpScalarFunctorIdLi1ELi1ELi0EEEJSt5minusIdEdEEEvT_T0_DpT1_)
        /*0bf0*/ 	.word	0x00000000


	//----- nvinfo : EIATTR_REGCOUNT
	.align		4
.L_539:
        /*0bf4*/ 	.byte	0x04, 0x2f
        /*0bf6*/ 	.short	(.L_541 - .L_540)
	.align		4
.L_540:
        /*0bf8*/ 	.word	index@(_ZN2at6native57_GLOBAL__N__f3eca4a2_24_ForeachBinaryOpScalar_cu_86b9896c25multi_tensor_apply_kernelINS1_18TensorListMetadataILi1EEENS1_21BinaryOpScalarFunctorIfLi1ELi1ELi0EEEJSt5minusIfEfEEEvT_T0_DpT1_)
        /*0bfc*/ 	.word	0x00000020


	//----- nvinfo : EIATTR_FRAME_SIZE
	.align		4
.L_541:
        /*0c00*/ 	.byte	0x04, 0x11
        /*0c02*/ 	.short	(.L_543 - .L_542)
	.align		4
.L_542:
        /*0c04*/ 	.word	index@($__internal_53_$__cuda_sm20_div_u16)
        /*0c08*/ 	.word	0x00000000


	//----- nvinfo : EIATTR_FRAME_SIZE
	.align		4
.L_543:
        /*0c0c*/ 	.byte	0x04, 0x11
        /*0c0e*/ 	.short	(.L_545 - .L_544)
	.align		4
.L_544:
        /*0c10*/ 	.word	index@(_ZN2at6native57_GLOBAL__N__f3eca4a2_24_ForeachBinaryOpScalar_cu_86b9896c25multi_tensor_apply_kernelINS1_18TensorListMetadataILi1EEENS1_21BinaryOpScalarFunctorIfLi1ELi1ELi0EEEJSt5minusIfEfEEEvT_T0_DpT1_)
        /*0c14*/ 	.word	0x00000000


	//----- nvinfo : EIATTR_REGCOUNT
	.align		4
.L_545:
        /*0c18*/ 	.byte	0x04, 0x2f
        /*0c1a*/ 	.short	(.L_547 - .L_546)
	.align		4
.L_546:
        /*0c1c*/ 	.word	index@(_ZN2at6native57_GLOBAL__N__f3eca4a2_24_ForeachBinaryOpScalar_cu_86b9896c25multi_tensor_apply_kernelINS1_18TensorListMetadataILi1EEENS1_21BinaryOpScalarFunctorIN3c107complexIdEELi1ELi1ELi0EEEJSt5minusIS8_ES8_EEEvT_T0_DpT1_)
        /*0c20*/ 	.word	0x00000020


	//----- nvinfo : EIATTR_FRAME_SIZE
	.align		4
.L_547:
        /*0c24*/ 	.byte	0x04, 0x11
        /*0c26*/ 	.short	(.L_549 - .L_548)
	.align		4
.L_548:
        /*0c28*/ 	.word	index@($__internal_52_$__cuda_sm20_div_u16)
        /*0c2c*/ 	.word	0x00000000


	//----- nvinfo : EIATTR_FRAME_SIZE
	.align		4
.L_549:
        /*0c30*/ 	.byte	0x04, 0x11
        /*0c32*/ 	.short	(.L_551 - .L_550)
	.align		4
.L_550:
        /*0c34*/ 	.word	index@(_ZN2at6native57_GLOBAL__N__f3eca4a2_24_ForeachBinaryOpScalar_cu_86b9896c25multi_tensor_apply_kernelINS1_18TensorListMetadataILi1EEENS1_21BinaryOpScalarFunctorIN3c107complexIdEELi1ELi1ELi0EEEJSt5minusIS8_ES8_EEEvT_T0_DpT1_)
        /*0c38*/ 	.word	0x00000000


	//----- nvinfo : EIATTR_REGCOUNT
	.align		4
.L_551:
        /*0c3c*/ 	.byte	0x04, 0x2f
        /*0c3e*/ 	.short	(.L_553 - .L_552)
	.align		4
.L_552:
        /*0c40*/ 	.word	index@(_ZN2at6native57_GLOBAL__N__f3eca4a2_24_ForeachBinaryOpScalar_cu_86b9896c25multi_tensor_apply_kernelINS1_18TensorListMetadataILi1EEENS1_21BinaryOpScalarFunctorIN3c107complexIfEELi1ELi1ELi0EEEJSt5minusIS8_ES8_EEEvT_T0_DpT1_)
        /*0c44*/ 	.word	0x00000020


	//----- nvinfo : EIATTR_FRAME_SIZE
	.align		4
.L_553:
        /*0c48*/ 	.byte	0x04, 0x11
        /*0c4a*/ 	.short	(.L_555 - .L_554)
	.align		4
.L_554:
        /*0c4c*/ 	.word	index@($__internal_51_$__cuda_sm20_div_u16)
        /*0c50*/ 	.word	0x00000000


	//----- nvinfo : EIATTR_FRAME_SIZE
	.align		4
.L_555:
        /*0c54*/ 	.byte	0x04, 0x11
        /*0c56*/ 	.short	(.L_557 - .L_556)
	.align		4
.L_556:
        /*0c58*/ 	.word	index@(_ZN2at6native57_GLOBAL__N__f3eca4a2_24_ForeachBinaryOpScalar_cu_86b9896c25multi_tensor_apply_kernelINS1_18TensorListMetadataILi1EEENS1_21BinaryOpScalarFunctorIN3c107complexIfEELi1ELi1ELi0EEEJSt5minusIS8_ES8_EEEvT_T0_DpT1_)
        /*0c5c*/ 	.word	0x00000000


	//----- nvinfo : EIATTR_REGCOUNT
	.align		4
.L_557:
        /*0c60*/ 	.byte	0x04, 0x2f
        /*0c62*/ 	.short	(.L_559 - .L_558)
	.align		4
.L_558:
        /*0c64*/ 	.word	index@(_ZN2at6native57_GLOBAL__N__f3eca4a2_24_ForeachBinaryOpScalar_cu_86b9896c25multi_tensor_apply_kernelINS1_18TensorListMetadataILi1EEENS1_21BinaryOpScalarFunctorIbLi1ELi1ELi0EEEJSt5minusIbEbEEEvT_T0_DpT1_)
        /*0c68*/ 	.word	0x00000016


	//----- nvinfo : EIATTR_FRAME_SIZE
	.align		4
.L_559:
        /*0c6c*/ 	.byte	0x04, 0x11
        /*0c6e*/ 	.short	(.L_561 - .L_560)
	.align		4
.L_560:
        /*0c70*/ 	.word	index@($__internal_50_$__cuda_sm20_div_u16)
        /*0c74*/ 	.word	0x00000000


	//----- nvinfo : EIATTR_FRAME_SIZE
	.align		4
.L_561:
        /*0c78*/ 	.byte	0x04, 0x11
        /*0c7a*/ 	.short	(.L_563 - .L_562)
	.align		4
.L_562:
        /*0c7c*/ 	.word	index@(_ZN2at6native57_GLOBAL__N__f3eca4a2_24_ForeachBinaryOpScalar_cu_86b9896c25multi_tensor_apply_kernelINS1_18TensorListMetadataILi1EEENS1_21BinaryOpScalarFunctorIbLi1ELi1ELi0EEEJSt5minusIbEbEEEvT_T0_DpT1_)
        /*0c80*/ 	.word	0x00000000


	//----- nvinfo : EIATTR_REGCOUNT
	.align		4
.L_563:
        /*0c84*/ 	.byte	0x04, 0x2f
        /*0c86*/ 	.short	(.L_565 - .L_564)
	.align		4
.L_564:
        /*0c88*/ 	.word	index@(_ZN2at6native57_GLOBAL__N__f3eca4a2_24_ForeachBinaryOpScalar_cu_86b9896c25multi_tensor_apply_kernelINS1_18TensorListMetadataILi1EEENS1_21BinaryOpScalarFunctorIN3c104HalfELi1ELi1ELi0EEEJSt5minusIfEfEEEvT_T0_DpT1_)
        /*0c8c*/ 	.word	0x0000001d


	//----- nvinfo : EIATTR_FRAME_SIZE
	.align		4
.L_565:
        /*0c90*/ 	.byte	0x04, 0x11
        /*0c92*/ 	.short	(.L_567 - .L_566)
	.align		4
.L_566:
        /*0c94*/ 	.word	index@($__internal_49_$__cuda_sm20_div_u16)
        /*0c98*/ 	.word	0x00000000


	//----- nvinfo : EIATTR_FRAME_SIZE
	.align		4
.L_567:
        /*0c9c*/ 	.byte	0x04, 0x11
        /*0c9e*/ 	.short	(.L_569 - .L_568)
	.align		4
.L_568:
        /*0ca0*/ 	.word	index@(_ZN2at6native57_GLOBAL__N__f3eca4a2_24_ForeachBinaryOpScalar_cu_86b9896c25multi_tensor_apply_kernelINS1_18TensorListMetadataILi1EEENS1_21BinaryOpScalarFunctorIN3c104HalfELi1ELi1ELi0EEEJSt5minusIfEfEEEvT_T0_DpT1_)
        /*0ca4*/ 	.word	0x00000000


	//----- nvinfo : EIATTR_REGCOUNT
	.align		4
.L_569:
        /*0ca8*/ 	.byte	0x04, 0x2f
        /*0caa*/ 	.short	(.L_571 - .L_570)
	.align		4
.L_570:
        /*0cac*/ 	.word	index@(_ZN2at6native57_GLOBAL__N__f3eca4a2_24_ForeachBinaryOpScalar_cu_86b9896c25multi_tensor_apply_kernelINS1_18TensorListMetadataILi1EEENS1_21BinaryOpScalarFunctorIN3c108BFloat16ELi1ELi1ELi0EEEJSt5minusIfEfEEEvT_T0_DpT1_)
        /*0cb0*/ 	.word	0x0000001d


	//----- nvinfo : EIATTR_FRAME_SIZE
	.align		4
.L_571:
        /*0cb4*/ 	.byte	0x04, 0x11
        /*0cb6*/ 	.short	(.L_573 - .L_572)
	.align		4
.L_572:
        /*0cb8*/ 	.word	index@($__internal_48_$__cuda_sm20_div_u16)
        /*0cbc*/ 	.word	0x00000000


	//----- nvinfo : EIATTR_FRAME_SIZE
	.align		4
.L_573:
        /*0cc0*/ 	.byte	0x04, 0x11
        /*0cc2*/ 	.short	(.L_575 - .L_574)
	.align		4
.L_574:
        /*0cc4*/ 	.word	index@(_ZN2at6native57_GLOBAL__N__f3eca4a2_24_ForeachBinaryOpScalar_cu_86b9896c25multi_tensor_apply_kernelINS1_18TensorListMetadataILi1EEENS1_21BinaryOpScalarFunctorIN3c108BFloat16ELi1ELi1ELi0EEEJSt5minusIfEfEEEvT_T0_DpT1_)
        /*0cc8*/ 	.word	0x00000000


	//----- nvinfo : EIATTR_REGCOUNT
	.align		4
.L_575:
        /*0ccc*/ 	.byte	0x04, 0x2f
        /*0cce*/ 	.short	(.L_577 - .L_576)
	.align		4
.L_576:
        /*0cd0*/ 	.word	index@(_ZN2at6native57_GLOBAL__N__f3eca4a2_24_ForeachBinaryOpScalar_cu_86b9896c25multi_tensor_apply_kernelINS1_18TensorListMetadataILi2EEENS1_21BinaryOpScalarFunctorIhLi2ELi1ELi1EEEJSt5minusIhEhEEEvT_T0_DpT1_)
        /*0cd4*/ 	.word	0x00000017


	//----- nvinfo : EIATTR_FRAME_SIZE
	.align		4
.L_577:
        /*0cd8*/ 	.byte	0x04, 0x11
        /*0cda*/ 	.short	(.L_579 - .L_578)
	.align		4
.L_578:
        /*0cdc*/ 	.word	index@($__internal_47_$__cuda_sm20_div_u16)
        /*0ce0*/ 	.word	0x00000000


	//----- nvinfo : EIATTR_FRAME_SIZE
	.align		4
.L_579:
        /*0ce4*/ 	.byte	0x04, 0x11
        /*0ce6*/ 	.short	(.L_581 - .L_580)
	.align		4
.L_580:
        /*0ce8*/ 	.word	index@(_ZN2at6native57_GLOBAL__N__f3eca4a2_24_ForeachBinaryOpScalar_cu_86b9896c25multi_tensor_apply_kernelINS1_18TensorListMetadataILi2EEENS1_21BinaryOpScalarFunctorIhLi2ELi1ELi1EEEJSt5minusIhEhEEEvT_T0_DpT1_)
        /*0cec*/ 	.word	0x00000000


	//----- nvinfo : EIATTR_REGCOUNT
	.align		4
.L_581:
        /*0cf0*/ 	.byte	0x04, 0x2f
        /*0cf2*/ 	.short	(.L_583 - .L_582)
	.align		4
.L_582:
        /*0cf4*/ 	.word	index@(_ZN2at6native57_GLOBAL__N__f3eca4a2_24_ForeachBinaryOpScalar_cu_86b9896c25multi_tensor_apply_kernelINS1_18TensorListMetadataILi2EEENS1_21BinaryOpScalarFunctorIaLi2ELi1ELi1EEEJSt5minusIaEaEEEvT_T0_DpT1_)
        /*0cf8*/ 	.word	0x00000017


	//----- nvinfo : EIATTR_FRAME_SIZE
	.align		4
.L_583:
        /*0cfc*/ 	.byte	0x04, 0x11
        /*0cfe*/ 	.short	(.L_585 - .L_584)
	.align		4
.L_584:
        /*0d00*/ 	.word	index@($__internal_46_$__cuda_sm20_div_u16)
        /*0d04*/ 	.word	0x00000000


	//----- nvinfo : EIATTR_FRAME_SIZE
	.align		4
.L_585:
        /*0d08*/ 	.byte	0x04, 0x11
        /*0d0a*/ 	.short	(.L_587 - .L_586)
	.align		4
.L_586:
        /*0d0c*/ 	.word	index@(_ZN2at6native57_GLOBAL__N__f3eca4a2_24_ForeachBinaryOpScalar_cu_86b9896c25multi_tensor_apply_kernelINS1_18TensorListMetadataILi2EEENS1_21BinaryOpScalarFunctorIaLi2ELi1ELi1EEEJSt5minusIaEaEEEvT_T0_DpT1_)
        /*0d10*/ 	.word	0x00000000


	//----- nvinfo : EIATTR_REGCOUNT
	.align		4
.L_587:
        /*0d14*/ 	.byte	0x04, 0x2f
        /*0d16*/ 	.short	(.L_589 - .L_588)
	.align		4
.L_588:
        /*0d18*/ 	.word	index@(_ZN2at6native57_GLOBAL__N__f3eca4a2_24_ForeachBinaryOpScalar_cu_86b9896c25multi_tensor_apply_kernelINS1_18TensorListMetadataILi2EEENS1_21BinaryOpScalarFunctorIiLi2ELi1ELi1EEEJSt5minusIiEiEEEvT_T0_DpT1_)
        /*0d1c*/ 	.word	0x00000020


	//----- nvinfo : EIATTR_FRAME_SIZE
	.align		4
.L_589:
        /*0d20*/ 	.byte	0x04, 0x11
        /*0d22*/ 	.short	(.L_591 - .L_590)
	.align		4
.L_590:
        /*0d24*/ 	.word	index@($__internal_45_$__cuda_sm20_div_u16)
        /*0d28*/ 	.word	0x00000000


	//----- nvinfo : EIATTR_FRAME_SIZE
	.align		4
.L_591:
        /*0d2c*/ 	.byte	0x04, 0x11
        /*0d2e*/ 	.short	(.L_593 - .L_592)
	.align		4
.L_592:
        /*0d30*/ 	.word	index@(_ZN2at6native57_GLOBAL__N__f3eca4a2_24_ForeachBinaryOpScalar_cu_86b9896c25multi_tensor_apply_kernelINS1_18TensorListMetadataILi2EEENS1_21BinaryOpScalarFunctorIiLi2ELi1ELi1EEEJSt5minusIiEiEEEvT_T0_DpT1_)
        /*0d34*/ 	.word	0x00000000


	//----- nvinfo : EIATTR_REGCOUNT
	.align		4
.L_593:
        /*0d38*/ 	.byte	0x04, 0x2f
        /*0d3a*/ 	.short	(.L_595 - .L_594)
	.align		4
.L_594:
        /*0d3c*/ 	.word	index@(_ZN2at6native57_GLOBAL__N__f3eca4a2_24_ForeachBinaryOpScalar_cu_86b9896c25multi_tensor_apply_kernelINS1_18TensorListMetadataILi2EEENS1_21BinaryOpScalarFunctorIlLi2ELi1ELi1EEEJSt5minusIlElEEEvT_T0_DpT1_)
        /*0d40*/ 	.word	0x00000020


	//----- nvinfo : EIATTR_FRAME_SIZE
	.align		4
.L_595:
        /*0d44*/ 	.byte	0x04, 0x11
        /*0d46*/ 	.short	(.L_597 - .L_596)
	.align		4
.L_596:
        /*0d48*/ 	.word	index@($__internal_44_$__cuda_sm20_div_u16)
        /*0d4c*/ 	.word	0x00000000


	//----- nvinfo : EIATTR_FRAME_SIZE
	.align		4
.L_597:
        /*0d50*/ 	.byte	0x04, 0x11
        /*0d52*/ 	.short	(.L_599 - .L_598)
	.align		4
.L_598:
        /*0d54*/ 	.word	index@(_ZN2at6native57_GLOBAL__N__f3eca4a2_24_ForeachBinaryOpScalar_cu_86b9896c25multi_tensor_apply_kernelINS1_18TensorListMetadataILi2EEENS1_21BinaryOpScalarFunctorIlLi2ELi1ELi1EEEJSt5minusIlElEEEvT_T0_DpT1_)
        /*0d58*/ 	.word	0x00000000


	//----- nvinfo : EIATTR_REGCOUNT
	.align		4
.L_599:
        /*0d5c*/ 	.byte	0x04, 0x2f
        /*0d5e*/ 	.short	(.L_601 - .L_600)
	.align		4
.L_600:
        /*0d60*/ 	.word	index@(_ZN2at6native57_GLOBAL__N__f3eca4a2_24_ForeachBinaryOpScalar_cu_86b9896c25multi_tensor_apply_kernelINS1_18TensorListMetadataILi2EEENS1_21BinaryOpScalarFunctorIsLi2ELi1ELi1EEEJSt5minusIsEsEEEvT_T0_DpT1_)
        /*0d64*/ 	.word	0x00000020


	//----- nvinfo : EIATTR_FRAME_SIZE
	.align		4
.L_601:
        /*0d68*/ 	.byte	0x04, 0x11
        /*0d6a*/ 	.short	(.L_603 - .L_602)
	.align		4
.L_602:
        /*0d6c*/ 	.word	index@($__internal_43_$__cuda_sm20_div_u16)
        /*0d70*/ 	.word	0x00000000


	//----- nvinfo : EIATTR_FRAME_SIZE
	.align		4
.L_603:
        /*0d74*/ 	.byte	0x04, 0x11
        /*0d76*/ 	.short	(.L_605 - .L_604)
	.align		4
.L_604:
        /*0d78*/ 	.word	index@(_ZN2at6native57_GLOBAL__N__f3eca4a2_24_ForeachBinaryOpScalar_cu_86b9896c25multi_tensor_apply_kernelINS1_18TensorListMetadataILi2EEENS1_21BinaryOpScalarFunctorIsLi2ELi1ELi1EEEJSt5minusIsEsEEEvT_T0_DpT1_)
        /*0d7c*/ 	.word	0x00000000


	//----- nvinfo : EIATTR_REGCOUNT
	.align		4
.L_605:
        /*0d80*/ 	.byte	0x04, 0x2f
        /*0d82*/ 	.short	(.L_607 - .L_606)
	.align		4
.L_606:
        /*0d84*/ 	.word	index@(_ZN2at6native57_GLOBAL__N__f3eca4a2_24_ForeachBinaryOpScalar_cu_86b9896c25multi_tensor_apply_kernelINS1_18TensorListMetadataILi2EEENS1_21BinaryOpScalarFunctorIdLi2ELi1ELi1EEEJSt5minusIdEdEEEvT_T0_DpT1_)
        /*0d88*/ 	.word	0x00000020


	//----- nvinfo : EIATTR_FRAME_SIZE
	.align		4
.L_607:
        /*0d8c*/ 	.byte	0x04, 0x11
        /*0d8e*/ 	.short	(.L_609 - .L_608)
	.align		4
.L_608:
        /*0d90*/ 	.word	index@($__internal_42_$__cuda_sm20_div_u16)
        /*0d94*/ 	.word	0x00000000


	//----- nvinfo : EIATTR_FRAME_SIZE
	.align		4
.L_609:
        /*0d98*/ 	.byte	0x04, 0x11
        /*0d9a*/ 	.short	(.L_611 - .L_610)
	.align		4
.L_610:
        /*0d9c*/ 	.word	index@(_ZN2at6native57_GLOBAL__N__f3eca4a2_24_ForeachBinaryOpScalar_cu_86b9896c25multi_tensor_apply_kernelINS1_18TensorListMetadataILi2EEENS1_21BinaryOpScalarFunctorIdLi2ELi1ELi1EEEJSt5minusIdEdEEEvT_T0_DpT1_)
        /*0da0*/ 	.word	0x00000000


	//----- nvinfo : EIATTR_REGCOUNT
	.align		4
.L_611:
        /*0da4*/ 	.byte	0x04, 0x2f
        /*0da6*/ 	.short	(.L_613 - .L_612)
	.align		4
.L_612:
        /*0da8*/ 	.word	index@(_ZN2at6native57_GLOBAL__N__f3eca4a2_24_ForeachBinaryOpScalar_cu_86b9896c25multi_tensor_apply_kernelINS1_18TensorListMetadataILi2EEENS1_21BinaryOpScalarFunctorIfLi2ELi1ELi1EEEJSt5minusIfEfEEEvT_T0_DpT1_)
        /*0dac*/ 	.word	0x00000020


	//----- nvinfo : EIATTR_FRAME_SIZE
	.align		4
.L_613:
        /*0db0*/ 	.byte	0x04, 0x11
        /*0db2*/ 	.short	(.L_615 - .L_614)
	.align		4
.L_614:
        /*0db4*/ 	.word	index@($__internal_41_$__cuda_sm20_div_u16)
        /*0db8*/ 	.word	0x00000000


	//----- nvinfo : EIATTR_FRAME_SIZE
	.align		4
.L_615:
        /*0dbc*/ 	.byte	0x04, 0x11
        /*0dbe*/ 	.short	(.L_617 - .L_616)
	.align		4
.L_616:
        /*0dc0*/ 	.word	index@(_ZN2at6native57_GLOBAL__N__f3eca4a2_24_ForeachBinaryOpScalar_cu_86b9896c25multi_tensor_apply_kernelINS1_18TensorListMetadataILi2EEENS1_21BinaryOpScalarFunctorIfLi2ELi1ELi1EEEJSt5minusIfEfEEEvT_T0_DpT1_)
        /*0dc4*/ 	.word	0x00000000


	//----- nvinfo : EIATTR_REGCOUNT
	.align		4
.L_617:
        /*0dc8*/ 	.byte	0x04, 0x2f
        /*0dca*/ 	.short	(.L_619 - .L_618)
	.align		4
.L_618:
        /*0dcc*/ 	.word	index@(_ZN2at6native57_GLOBAL__N__f3eca4a2_24_ForeachBinaryOpScalar_cu_86b9896c25multi_tensor_apply_kernelINS1_18TensorListMetadataILi2EEENS1_21BinaryOpScalarFunctorIN3c107complexIdEELi2ELi1ELi1EEEJSt5minusIS8_ES8_EEEvT_T0_DpT1_)
        /*0dd0*/ 	.word	0x00000020


	//----- nvinfo : EIATTR_FRAME_SIZE
	.align		4
.L_619:
        /*0dd4*/ 	.byte	0x04, 0x11
        /*0dd6*/ 	.short	(.L_621 - .L_620)
	.align		4
.L_620:
        /*0dd8*/ 	.word	index@($__internal_40_$__cuda_sm20_div_u16)
        /*0ddc*/ 	.word	0x00000000


	//----- nvinfo : EIATTR_FRAME_SIZE
	.align		4
.L_621:
        /*0de0*/ 	.byte	0x04, 0x11
        /*0de2*/ 	.short	(.L_623 - .L_622)
	.align		4
.L_622:
        /*0de4*/ 	.word	index@(_ZN2at6native57_GLOBAL__N__f3eca4a2_24_ForeachBinaryOpScalar_cu_86b9896c25multi_tensor_apply_kernelINS1_18TensorListMetadataILi2EEENS1_21BinaryOpScalarFunctorIN3c107complexIdEELi2ELi1ELi1EEEJSt5minusIS8_ES8_EEEvT_T0_DpT1_)
        /*0de8*/ 	.word	0x00000000


	//----- nvinfo : EIATTR_REGCOUNT
	.align		4
.L_623:
        /*0dec*/ 	.byte	0x04, 0x2f
        /*0dee*/ 	.short	(.L_625 - .L_624)
	.align		4
.L_624:
        /*0df0*/ 	.word	index@(_ZN2at6native57_GLOBAL__N__f3eca4a2_24_ForeachBinaryOpScalar_cu_86b9896c25multi_tensor_apply_kernelINS1_18TensorListMetadataILi2EEENS1_21BinaryOpScalarFunctorIN3c107complexIfEELi2ELi1ELi1EEEJSt5minusIS8_ES8_EEEvT_T0_DpT1_)
        /*0df4*/ 	.word	0x00000020


	//----- nvinfo : EIATTR_FRAME_SIZE
	.align		4
.L_625:
        /*0df8*/ 	.byte	0x04, 0x11
        /*0dfa*/ 	.short	(.L_627 - .L_626)
	.align		4
.L_626:
        /*0dfc*/ 	.word	index@($__internal_39_$__cuda_sm20_div_u16)
        /*0e00*/ 	.word	0x00000000


	//----- nvinfo : EIATTR_FRAME_SIZE
	.align		4
.L_627:
        /*0e04*/ 	.byte	0x04, 0x11
        /*0e06*/ 	.short	(.L_629 - .L_628)
	.align		4
.L_628:
        /*0e08*/ 	.word	index@(_ZN2at6native57_GLOBAL__N__f3eca4a2_24_ForeachBinaryOpScalar_cu_86b9896c25multi_tensor_apply_kernelINS1_18TensorListMetadataILi2EEENS1_21BinaryOpScalarFunctorIN3c107complexIfEELi2ELi1ELi1EEEJSt5minusIS8_ES8_EEEvT_T0_DpT1_)
        /*0e0c*/ 	.word	0x00000000


	//----- nvinfo : EIATTR_REGCOUNT
	.align		4
.L_629:
        /*0e10*/ 	.byte	0x04, 0x2f
        /*0e12*/ 	.short	(.L_631 - .L_630)
	.align		4
.L_630:
        /*0e14*/ 	.word	index@(_ZN2at6native57_GLOBAL__N__f3eca4a2_24_ForeachBinaryOpScalar_cu_86b9896c25multi_tensor_apply_kernelINS1_18TensorListMetadataILi2EEENS1_21BinaryOpScalarFunctorIbLi2ELi1ELi1EEEJSt5minusIbEbEEEvT_T0_DpT1_)
        /*0e18*/ 	.word	0x00000016


	//----- nvinfo : EIATTR_FRAME_SIZE
	.align		4
.L_631:
        /*0e1c*/ 	.byte	0x04, 0x11
        /*0e1e*/ 	.short	(.L_633 - .L_632)
	.align		4
.L_632:
        /*0e20*/ 	.word	index@($__internal_38_$__cuda_sm20_div_u16)
        /*0e24*/ 	.word	0x00000000


	//----- nvinfo : EIATTR_FRAME_SIZE
	.align		4
.L_633:
        /*0e28*/ 	.byte	0x04, 0x11
        /*0e2a*/ 	.short	(.L_635 - .L_634)
	.align		4
.L_634:
        /*0e2c*/ 	.word	index@(_ZN2at6native57_GLOBAL__N__f3eca4a2_24_ForeachBinaryOpScalar_cu_86b9896c25multi_tensor_apply_kernelINS1_18TensorListMetadataILi2EEENS1_21BinaryOpScalarFunctorIbLi2ELi1ELi1EEEJSt5minusIbEbEEEvT_T0_DpT1_)
        /*0e30*/ 	.word	0x00000000


	//----- nvinfo : EIATTR_REGCOUNT
	.align		4
.L_635:
        /*0e34*/ 	.byte	0x04, 0x2f
        /*0e36*/ 	.short	(.L_637 - .L_636)
	.align		4
.L_636:
        /*0e38*/ 	.word	index@(_ZN2at6native57_GLOBAL__N__f3eca4a2_24_ForeachBinaryOpScalar_cu_86b9896c25multi_tensor_apply_kernelINS1_18TensorListMetadataILi2EEENS1_21BinaryOpScalarFunctorIN3c104HalfELi2ELi1ELi1EEEJSt5minusIfEfEEEvT_T0_DpT1_)
        /*0e3c*/ 	.word	0x00000020


	//----- nvinfo : EIATTR_FRAME_SIZE
	.align		4
.L_637:
        /*0e40*/ 	.byte	0x04, 0x11
        /*0e42*/ 	.short	(.L_639 - .L_638)
	.align		4
.L_638:
        /*0e44*/ 	.word	index@($__internal_37_$__cuda_sm20_div_u16)
        /*0e48*/ 	.word	0x00000000


	//----- nvinfo : EIATTR_FRAME_SIZE
	.align		4
.L_639:
        /*0e4c*/ 	.byte	0x04, 0x11
        /*0e4e*/ 	.short	(.L_641 - .L_640)
	.align		4
.L_640:
        /*0e50*/ 	.word	index@(_ZN2at6native57_GLOBAL__N__f3eca4a2_24_ForeachBinaryOpScalar_cu_86b9896c25multi_tensor_apply_kernelINS1_18TensorListMetadataILi2EEENS1_21BinaryOpScalarFunctorIN3c104HalfELi2ELi1ELi1EEEJSt5minusIfEfEEEvT_T0_DpT1_)
        /*0e54*/ 	.word	0x00000000


	//----- nvinfo : EIATTR_REGCOUNT
	.align		4
.L_641:
        /*0e58*/ 	.byte	0x04, 0x2f
        /*0e5a*/ 	.short	(.L_643 - .L_642)
	.align		4
.L_642:
        /*0e5c*/ 	.word	index@(_ZN2at6native57_GLOBAL__N__f3eca4a2_24_ForeachBinaryOpScalar_cu_86b9896c25multi_tensor_apply_kernelINS1_18TensorListMetadataILi2EEENS1_21BinaryOpScalarFunctorIN3c108BFloat16ELi2ELi1ELi1EEEJSt5minusIfEfEEEvT_T0_DpT1_)
        /*0e60*/ 	.word	0x00000020


	//----- nvinfo : EIATTR_FRAME_SIZE
	.align		4
.L_643:
        /*0e64*/ 	.byte	0x04, 0x11
        /*0e66*/ 	.short	(.L_645 - .L_644)
	.align		4
.L_644:
        /*0e68*/ 	.word	index@($__internal_36_$__cuda_sm20_div_u16)
        /*0e6c*/ 	.word	0x00000000


	//----- nvinfo : EIATTR_FRAME_SIZE
	.align		4
.L_645:
        /*0e70*/ 	.byte	0x04, 0x11
        /*0e72*/ 	.short	(.L_647 - .L_646)
	.align		4
.L_646:
        /*0e74*/ 	.word	index@(_ZN2at6native57_GLOBAL__N__f3eca4a2_24_ForeachBinaryOpScalar_cu_86b9896c25multi_tensor_apply_kernelINS1_18TensorListMetadataILi2EEENS1_21BinaryOpScalarFunctorIN3c108BFloat16ELi2ELi1ELi1EEEJSt5minusIfEfEEEvT_T0_DpT1_)
        /*0e78*/ 	.word	0x00000000


	//----- nvinfo : EIATTR_REGCOUNT
	.align		4
.L_647:
        /*0e7c*/ 	.byte	0x04, 0x2f
        /*0e7e*/ 	.short	(.L_649 - .L_648)
	.align		4
.L_648:
        /*0e80*/ 	.word	index@(_ZN2at6native57_GLOBAL__N__f3eca4a2_24_ForeachBinaryOpScalar_cu_86b9896c25multi_tensor_apply_kernelINS1_18TensorListMetadataILi1EEENS1_21BinaryOpScalarFunctorIhLi1ELi1ELi0EEEJNS0_7minimumIhEEhEEEvT_T0_DpT1_)
        /*0e84*/ 	.word	0x00000017


	//----- nvinfo : EIATTR_FRAME_SIZE
	.align		4
.L_649:
        /*0e88*/ 	.byte	0x04, 0x11
        /*0e8a*/ 	.short	(.L_651 - .L_650)
	.align		4
.L_650:
        /*0e8c*/ 	.word	index@($__internal_35_$__cuda_sm20_div_u16)
        /*0e90*/ 	.word	0x00000000


	//----- nvinfo : EIATTR_FRAME_SIZE
	.align		4
.L_651:
        /*0e94*/ 	.byte	0x04, 0x11
        /*0e96*/ 	.short	(.L_653 - .L_652)
	.align		4
.L_652:
        /*0e98*/ 	.word	index@(_ZN2at6native57_GLOBAL__N__f3eca4a2_24_ForeachBinaryOpScalar_cu_86b9896c25multi_tensor_apply_kernelINS1_18TensorListMetadataILi1EEENS1_21BinaryOpScalarFunctorIhLi1ELi1ELi0EEEJNS0_7minimumIhEEhEEEvT_T0_DpT1_)
        /*0e9c*/ 	.word	0x00000000


	//----- nvinfo : EIATTR_REGCOUNT
	.align		4
.L_653:
        /*0ea0*/ 	.byte	0x04, 0x2f
        /*0ea2*/ 	.short	(.L_655 - .L_654)
	.align		4
.L_654:
        /*0ea4*/ 	.word	index@(_ZN2at6native57_GLOBAL__N__f3eca4a2_24_ForeachBinaryOpScalar_cu_86b9896c25multi_tensor_apply_kernelINS1_18TensorListMetadataILi1EEENS1_21BinaryOpScalarFunctorIaLi1ELi1ELi0EEEJNS0_7minimumIaEEaEEEvT_T0_DpT1_)
        /*0ea8*/ 	.word	0x00000017


	//----- nvinfo : EIATTR_FRAME_SIZE
	.align		4
.L_655:
        /*0eac*/ 	.byte	0x04, 0x11
        /*0eae*/ 	.short	(.L_657 - .L_656)
	.align		4
.L_656:
        /*0eb0*/ 	.word	index@($__internal_34_$__cuda_sm20_div_u16)
        /*0eb4*/ 	.word	0x00000000


	//----- nvinfo : EIATTR_FRAME_SIZE
	.align		4
.L_657:
        /*0eb8*/ 	.byte	0x04, 0x11
        /*0eba*/ 	.short	(.L_659 - .L_658)
	.align		4
.L_658:
        /*0ebc*/ 	.word	index@(_ZN2at6native57_GLOBAL__N__f3eca4a2_24_ForeachBinaryOpScalar_cu_86b9896c25multi_tensor_apply_kernelINS1_18TensorListMetadataILi1EEENS1_21BinaryOpScalarFunctorIaLi1ELi1ELi0EEEJNS0_7minimumIaEEaEEEvT_T0_DpT1_)
        /*0ec0*/ 	.word	0x00000000


	//----- nvinfo : EIATTR_REGCOUNT
	.align		4
.L_659:
        /*0ec4*/ 	.byte	0x04, 0x2f
        /*0ec6*/ 	.short	(.L_661 - .L_660)
	.align		4
.L_660:
        /*0ec8*/ 	.word	index@(_ZN2at6native57_GLOBAL__N__f3eca4a2_24_ForeachBinaryOpScalar_cu_86b9896c25multi_tensor_apply_kernelINS1_18TensorListMetadataILi1EEENS1_21BinaryOpScalarFunctorIiLi1ELi1ELi0EEEJNS0_7minimumIiEEiEEEvT_T0_DpT1_)
        /*0ecc*/ 	.word	0x00000020


	//----- nvinfo : EIATTR_FRAME_SIZE
	.align		4
.L_661:
        /*0ed0*/ 	.byte	0x04, 0x11
        /*0ed2*/ 	.short	(.L_663 - .L_662)
	.align		4
.L_662:
        /*0ed4*/ 	.word	index@($__internal_33_$__cuda_sm20_div_u16)
        /*0ed8*/ 	.word	0x00000000


	//----- nvinfo : EIATTR_FRAME_SIZE
	.align		4
.L_663:
        /*0edc*/ 	.byte	0x04, 0x11
        /*0ede*/ 	.short	(.L_665 - .L_664)
	.align		4
.L_664:
        /*0ee0*/ 	.word	index@(_ZN2at6native57_GLOBAL__N__f3eca4a2_24_ForeachBinaryOpScalar_cu_86b9896c25multi_tensor_apply_kernelINS1_18TensorListMetadataILi1EEENS1_21BinaryOpScalarFunctorIiLi1ELi1ELi0EEEJNS0_7minimumIiEEiEEEvT_T0_DpT1_)
        /*0ee4*/ 	.word	0x00000000


	//----- nvinfo : EIATTR_REGCOUNT
	.align		4
.L_665:
        /*0ee8*/ 	.byte	0x04, 0x2f
        /*0eea*/ 	.short	(.L_667 - .L_666)
	.align		4
.L_666:
        /*0eec*/ 	.word	index@(_ZN2at6native57_GLOBAL__N__f3eca4a2_24_ForeachBinaryOpScalar_cu_86b9896c25multi_tensor_apply_kernelINS1_18TensorListMetadataILi1EEENS1_21BinaryOpScalarFunctorIlLi1ELi1ELi0EEEJNS0_7minimumIlEElEEEvT_T0_DpT1_)
        /*0ef0*/ 	.word	0x0000001e


	//----- nvinfo : EIATTR_FRAME_SIZE
	.align		4
.L_667:
        /*0ef4*/ 	.byte	0x04, 0x11
        /*0ef6*/ 	.short	(.L_669 - .L_668)
	.align		4
.L_668:
        /*0ef8*/ 	.word	index@($__internal_32_$__cuda_sm20_div_u16)
        /*0efc*/ 	.word	0x00000000


	//----- nvinfo : EIATTR_FRAME_SIZE
	.align		4
.L_669:
        /*0f00*/ 	.byte	0x04, 0x11
        /*0f02*/ 	.short	(.L_671 - .L_670)
	.align		4
.L_670:
        /*0f04*/ 	.word	index@(_ZN2at6native57_GLOBAL__N__f3eca4a2_24_ForeachBinaryOpScalar_cu_86b9896c25multi_tensor_apply_kernelINS1_18TensorListMetadataILi1EEENS1_21BinaryOpScalarFunctorIlLi1ELi1ELi0EEEJNS0_7minimumIlEElEEEvT_T0_DpT1_)
        /*0f08*/ 	.word	0x00000000


	//----- nvinfo : EIATTR_REGCOUNT
	.align		4
.L_671:
        /*0f0c*/ 	.byte	0x04, 0x2f
        /*0f0e*/ 	.short	(.L_673 - .L_672)
	.align		4
.L_672:
        /*0f10*/ 	.word	index@(_ZN2at6native57_GLOBAL__N__f3eca4a2_24_ForeachBinaryOpScalar_cu_86b9896c25multi_tensor_apply_kernelINS1_18TensorListMetadataILi1EEENS1_21BinaryOpScalarFunctorIsLi1ELi1ELi0EEEJNS0_7minimumIsEEsEEEvT_T0_DpT1_)
        /*0f14*/ 	.word	0x00000020


	//----- nvinfo : EIATTR_FRAME_SIZE
	.align		4
.L_673:
        /*0f18*/ 	.byte	0x04, 0x11
        /*0f1a*/ 	.short	(.L_675 - .L_674)
	.align		4
.L_674:
        /*0f1c*/ 	.word	index@($__internal_31_$__cuda_sm20_div_u16)
        /*0f20*/ 	.word	0x00000000


	//----- nvinfo : EIATTR_FRAME_SIZE
	.align		4
.L_675:
        /*0f24*/ 	.byte	0x04, 0x11
        /*0f26*/ 	.short	(.L_677 - .L_676)
	.align		4
.L_676:
        /*0f28*/ 	.word	index@(_ZN2at6native57_GLOBAL__N__f3eca4a2_24_ForeachBinaryOpScalar_cu_86b9896c25multi_tensor_apply_kernelINS1_18TensorListMetadataILi1EEENS1_21BinaryOpScalarFunctorIsLi1ELi1ELi0EEEJNS0_7minimumIsEEsEEEvT_T0_DpT1_)
        /*0f2c*/ 	.word	0x00000000


	//----- nvinfo : EIATTR_REGCOUNT
	.align		4
.L_677:
        /*0f30*/ 	.byte	0x04, 0x2f
        /*0f32*/ 	.short	(.L_679 - .L_678)
	.align		4
.L_678:
        /*0f34*/ 	.word	index@(_ZN2at6native57_GLOBAL__N__f3eca4a2_24_ForeachBinaryOpScalar_cu_86b9896c25multi_tensor_apply_kernelINS1_18TensorListMetadataILi1EEENS1_21BinaryOpScalarFunctorIdLi1ELi1ELi0EEEJNS0_7minimumIdEEdEEEvT_T0_DpT1_)
        /*0f38*/ 	.word	0x0000001e


	//----- nvinfo : EIATTR_FRAME_SIZE
	.align		4
.L_679:
        /*0f3c*/ 	.byte	0x04, 0x11
        /*0f3e*/ 	.short	(.L_681 - .L_680)
	.align		4
.L_680:
        /*0f40*/ 	.word	index@($__internal_30_$__cuda_sm20_div_u16)
        /*0f44*/ 	.word	0x00000000


	//----- nvinfo : EIATTR_FRAME_SIZE
	.align		4
.L_681:
        /*0f48*/ 	.byte	0x04, 0x11
        /*0f4a*/ 	.short	(.L_683 - .L_682)
	.align		4
.L_682:
        /*0f4c*/ 	.word	index@(_ZN2at6native57_GLOBAL__N__f3eca4a2_24_ForeachBinaryOpScalar_cu_86b9896c25multi_tensor_apply_kernelINS1_18TensorListMetadataILi1EEENS1_21BinaryOpScalarFunctorIdLi1ELi1ELi0EEEJNS0_7minimumIdEEdEEEvT_T0_DpT1_)
        /*0f50*/ 	.word	0x00000000


	//----- nvinfo : EIATTR_REGCOUNT
	.align		4
.L_683:
        /*0f54*/ 	.byte	0x04, 0x2f
        /*0f56*/ 	.short	(.L_685 - .L_684)
	.align		4
.L_684:
        /*0f58*/ 	.word	index@(_ZN2at6native57_GLOBAL__N__f3eca4a2_24_ForeachBinaryOpScalar_cu_86b9896c25multi_tensor_apply_kernelINS1_18TensorListMetadataILi1EEENS1_21BinaryOpScalarFunctorIfLi1ELi1ELi0EEEJNS0_7minimumIfEEfEEEvT_T0_DpT1_)
        /*0f5c*/ 	.word	0x00000020


	//----- nvinfo : EIATTR_FRAME_SIZE
	.align		4
.L_685:
        /*0f60*/ 	.byte	0x04, 0x11
        /*0f62*/ 	.short	(.L_687 - .L_686)
	.align		4
.L_686:
        /*0f64*/ 	.word	index@($__internal_29_$__cuda_sm20_div_u16)
        /*0f68*/ 	.word	0x00000000


	//----- nvinfo : EIATTR_FRAME_SIZE
	.align		4
.L_687:
        /*0f6c*/ 	.byte	0x04, 0x11
        /*0f6e*/ 	.short	(.L_689 - .L_688)
	.align		4
.L_688:
        /*0f70*/ 	.word	index@(_ZN2at6native57_GLOBAL__N__f3eca4a2_24_ForeachBinaryOpScalar_cu_86b9896c25multi_tensor_apply_kernelINS1_18TensorListMetadataILi1EEENS1_21BinaryOpScalarFunctorIfLi1ELi1ELi0EEEJNS0_7minimumIfEEfEEEvT_T0_DpT1_)
        /*0f74*/ 	.word	0x00000000


	//----- nvinfo : EIATTR_REGCOUNT
	.align		4
.L_689:
        /*0f78*/ 	.byte	0x04, 0x2f
        /*0f7a*/ 	.short	(.L_691 - .L_690)
	.align		4
.L_690:
        /*0f7c*/ 	.word	index@(_ZN2at6native57_GLOBAL__N__f3eca4a2_24_ForeachBinaryOpScalar_cu_86b9896c25multi_tensor_apply_kernelINS1_18TensorListMetadataILi1EEENS1_21BinaryOpScalarFunctorIN3c104HalfELi1ELi1ELi0EEEJNS0_7minimumIfEEfEEEvT_T0_DpT1_)
        /*0f80*/ 	.word	0x00000018


	//----- nvinfo : EIATTR_FRAME_SIZE
	.align		4
.L_691:
        /*0f84*/ 	.byte	0x04, 0x11
        /*0f86*/ 	.short	(.L_693 - .L_692)
	.align		4
.L_692:
        /*0f88*/ 	.word	index@($__internal_28_$__cuda_sm20_div_u16)
        /*0f8c*/ 	.word	0x00000000


	//----- nvinfo : EIATTR_FRAME_SIZE
	.align		4
.L_693:
        /*0f90*/ 	.byte	0x04, 0x11
        /*0f92*/ 	.short	(.L_695 - .L_694)
	.align		4
.L_694:
        /*0f94*/ 	.word	index@(_ZN2at6native57_GLOBAL__N__f3eca4a2_24_ForeachBinaryOpScalar_cu_86b9896c25multi_tensor_apply_kernelINS1_18TensorListMetadataILi1EEENS1_21BinaryOpScalarFunctorIN3c104HalfELi1ELi1ELi0EEEJNS0_7minimumIfEEfEEEvT_T0_DpT1_)
        /*0f98*/ 	.word	0x00000000


	//----- nvinfo : EIATTR_REGCOUNT
	.align		4
.L_695:
        /*0f9c*/ 	.byte	0x04, 0x2f
        /*0f9e*/ 	.short	(.L_697 - .L_696)
	.align		4
.L_696:
        /*0fa0*/ 	.word	index@(_ZN2at6native57_GLOBAL__N__f3eca4a2_24_ForeachBinaryOpScalar_cu_86b9896c25multi_tensor_apply_kernelINS1_18TensorListMetadataILi1EEENS1_21BinaryOpScalarFunctorIN3c108BFloat16ELi1ELi1ELi0EEEJNS0_7minimumIfEEfEEEvT_T0_DpT1_)
        /*0fa4*/ 	.word	0x00000018


	//----- nvinfo : EIATTR_FRAME_SIZE
	.align		4
.L_697:
        /*0fa8*/ 	.byte	0x04, 0x11
        /*0faa*/ 	.short	(.L_699 - .L_698)
	.align		4
.L_698:
        /*0fac*/ 	.word	index@($__internal_27_$__cuda_sm20_div_u16)
        /*0fb0*/ 	.word	0x00000000


	//----- nvinfo : EIATTR_FRAME_SIZE
	.align		4
.L_699:
        /*0fb4*/ 	.byte	0x04, 0x11
        /*0fb6*/ 	.short	(.L_701 - .L_700)
	.align		4
.L_700:
        /*0fb8*/ 	.word	index@(_ZN2at6native57_GLOBAL__N__f3eca4a2_24_ForeachBinaryOpScalar_cu_86b9896c25multi_tensor_apply_kernelINS1_18TensorListMetadataILi1EEENS1_21BinaryOpScalarFunctorIN3c108BFloat16ELi1ELi1ELi0EEEJNS0_7minimumIfEEfEEEvT_T0_DpT1_)
        /*0fbc*/ 	.word	0x00000000


	//----- nvinfo : EIATTR_REGCOUNT
	.align		4
.L_701:
        /*0fc0*/ 	.byte	0x04, 0x2f
        /*0fc2*/ 	.short	(.L_703 - .L_702)
	.align		4
.L_702:
        /*0fc4*/ 	.word	index@(_ZN2at6native57_GLOBAL__N__f3eca4a2_24_ForeachBinaryOpScalar_cu_86b9896c25multi_tensor_apply_kernelINS1_18TensorListMetadataILi2EEENS1_21BinaryOpScalarFunctorIhLi2ELi1ELi1EEEJNS0_7minimumIhEEhEEEvT_T0_DpT1_)
        /*0fc8*/ 	.word	0x00000017


	//----- nvinfo : EIATTR_FRAME_SIZE
	.align		4
.L_703:
        /*0fcc*/ 	.byte	0x04, 0x11
        /*0fce*/ 	.short	(.L_705 - .L_704)
	.align		4
.L_704:
        /*0fd0*/ 	.word	index@($__internal_26_$__cuda_sm20_div_u16)
        /*0fd4*/ 	.word	0x00000000


	//----- nvinfo : EIATTR_FRAME_SIZE
	.align		4
.L_705:
        /*0fd8*/ 	.byte	0x04, 0x11
        /*0fda*/ 	.short	(.L_707 - .L_706)
	.align		4
.L_706:
        /*0fdc*/ 	.word	index@(_ZN2at6native57_GLOBAL__N__f3eca4a2_24_ForeachBinaryOpScalar_cu_86b9896c25multi_tensor_apply_kernelINS1_18TensorListMetadataILi2EEENS1_21BinaryOpScalarFunctorIhLi2ELi1ELi1EEEJNS0_7minimumIhEEhEEEvT_T0_DpT1_)
        /*0fe0*/ 	.word	0x00000000


	//----- nvinfo : EIATTR_REGCOUNT
	.align		4
.L_707:
        /*0fe4*/ 	.byte	0x04, 0x2f
        /*0fe6*/ 	.short	(.L_709 - .L_708)
	.align		4
.L_708:
        /*0fe8*/ 	.word	index@(_ZN2at6native57_GLOBAL__N__f3eca4a2_24_ForeachBinaryOpScalar_cu_86b9896c25multi_tensor_apply_kernelINS1_18TensorListMetadataILi2EEENS1_21BinaryOpScalarFunctorIaLi2ELi1ELi1EEEJNS0_7minimumIaEEaEEEvT_T0_DpT1_)
        /*0fec*/ 	.word	0x00000017


	//----- nvinfo : EIATTR_FRAME_SIZE
	.align		4
.L_709:
        /*0ff0*/ 	.byte	0x04, 0x11
        /*0ff2*/ 	.short	(.L_711 - .L_710)
	.align		4
.L_710:
        /*0ff4*/ 	.word	index@($__internal_25_$__cuda_sm20_div_u16)
        /*0ff8*/ 	.word	0x00000000


	//----- nvinfo : EIATTR_FRAME_SIZE
	.align		4
.L_711:
        /*0ffc*/ 	.byte	0x04, 0x11
        /*0ffe*/ 	.short	(.L_713 - .L_712)
	.align		4
.L_712:
        /*1000*/ 	.word	index@(_ZN2at6native57_GLOBAL__N__f3eca4a2_24_ForeachBinaryOpScalar_cu_86b9896c25multi_tensor_apply_kernelINS1_18TensorListMetadataILi2EEENS1_21BinaryOpScalarFunctorIaLi2ELi1ELi1EEEJNS0_7minimumIaEEaEEEvT_T0_DpT1_)
        /*1004*/ 	.word	0x00000000


	//----- nvinfo : EIATTR_REGCOUNT
	.align		4
.L_713:
        /*1008*/ 	.byte	0x04, 0x2f
        /*100a*/ 	.short	(.L_715 - .L_714)
	.align		4
.L_714:
        /*100c*/ 	.word	index@(_ZN2at6native57_GLOBAL__N__f3eca4a2_24_ForeachBinaryOpScalar_cu_86b9896c25multi_tensor_apply_kernelINS1_18TensorListMetadataILi2EEENS1_21BinaryOpScalarFunctorIiLi2ELi1ELi1EEEJNS0_7minimumIiEEiEEEvT_T0_DpT1_)
        /*1010*/ 	.word	0x00000020


	//----- nvinfo : EIATTR_FRAME_SIZE
	.align		4
.L_715:
        /*1014*/ 	.byte	0x04, 0x11
        /*1016*/ 	.short	(.L_717 - .L_716)
	.align		4
.L_716:
        /*1018*/ 	.word	index@($__internal_24_$__cuda_sm20_div_u16)
        /*101c*/ 	.word	0x00000000


	//----- nvinfo : EIATTR_FRAME_SIZE
	.align		4
.L_717:
        /*1020*/ 	.byte	0x04, 0x11
        /*1022*/ 	.short	(.L_719 - .L_718)
	.align		4
.L_718:
        /*1024*/ 	.word	index@(_ZN2at6native57_GLOBAL__N__f3eca4a2_24_ForeachBinaryOpScalar_cu_86b9896c25multi_tensor_apply_kernelINS1_18TensorListMetadataILi2EEENS1_21BinaryOpScalarFunctorIiLi2ELi1ELi1EEEJNS0_7minimumIiEEiEEEvT_T0_DpT1_)
        /*1028*/ 	.word	0x00000000


	//----- nvinfo : EIATTR_REGCOUNT
	.align		4
.L_719:
        /*102c*/ 	.byte	0x04, 0x2f
        /*102e*/ 	.short	(.L_721 - .L_720)
	.align		4
.L_720:
        /*1030*/ 	.word	index@(_ZN2at6native57_GLOBAL__N__f3eca4a2_24_ForeachBinaryOpScalar_cu_86b9896c25multi_tensor_apply_kernelINS1_18TensorListMetadataILi2EEENS1_21BinaryOpScalarFunctorIlLi2ELi1ELi1EEEJNS0_7minimumIlEElEEEvT_T0_DpT1_)
        /*1034*/ 	.word	0x00000020


	//----- nvinfo : EIATTR_FRAME_SIZE
	.align		4
.L_721:
        /*1038*/ 	.byte	0x04, 0x11
        /*103a*/ 	.short	(.L_723 - .L_722)
	.align		4
.L_722:
        /*103c*/ 	.word	index@($__internal_23_$__cuda_sm20_div_u16)
        /*1040*/ 	.word	0x00000000


	//----- nvinfo : EIATTR_FRAME_SIZE
	.align		4
.L_723:
        /*1044*/ 	.byte	0x04, 0x11
        /*1046*/ 	.short	(.L_725 - .L_724)
	.align		4
.L_724:
        /*1048*/ 	.word	index@(_ZN2at6native57_GLOBAL__N__f3eca4a2_24_ForeachBinaryOpScalar_cu_86b9896c25multi_tensor_apply_kernelINS1_18TensorListMetadataILi2EEENS1_21BinaryOpScalarFunctorIlLi2ELi1ELi1EEEJNS0_7minimumIlEElEEEvT_T0_DpT1_)
        /*104c*/ 	.word	0x00000000


	//----- nvinfo : EIATTR_REGCOUNT
	.align		4
.L_725:
        /*1050*/ 	.byte	0x04, 0x2f
        /*1052*/ 	.short	(.L_727 - .L_726)
	.align		4
.L_726:
        /*1054*/ 	.word	index@(_ZN2at6native57_GLOBAL__N__f3eca4a2_24_ForeachBinaryOpScalar_cu_86b9896c25multi_tensor_apply_kernelINS1_18TensorListMetadataILi2EEENS1_21BinaryOpScalarFunctorIsLi2ELi1ELi1EEEJNS0_7minimumIsEEsEEEvT_T0_DpT1_)
        /*1058*/ 	.word	0x00000020


	//----- nvinfo : EIATTR_FRAME_SIZE
	.align		4
.L_727:
        /*105c*/ 	.byte	0x04, 0x11
        /*105e*/ 	.short	(.L_729 - .L_728)
	.align		4
.L_728:
        /*1060*/ 	.word	index@($__internal_22_$__cuda_sm20_div_u16)
        /*1064*/ 	.word	0x00000000


	//----- nvinfo : EIATTR_FRAME_SIZE
	.align		4
.L_729:
        /*1068*/ 	.byte	0x04, 0x11
        /*106a*/ 	.short	(.L_731 - .L_730)
	.align		4
.L_730:
        /*106c*/ 	.word	index@(_ZN2at6native57_GLOBAL__N__f3eca4a2_24_ForeachBinaryOpScalar_cu_86b9896c25multi_tensor_apply_kernelINS1_18TensorListMetadataILi2EEENS1_21BinaryOpScalarFunctorIsLi2ELi1ELi1EEEJNS0_7minimumIsEEsEEEvT_T0_DpT1_)
        /*1070*/ 	.word	0x00000000


	//----- nvinfo : EIATTR_REGCOUNT
	.align		4
.L_731:
        /*1074*/ 	.byte	0x04, 0x2f
        /*1076*/ 	.short	(.L_733 - .L_732)
	.align		4
.L_732:
        /*1078*/ 	.word	index@(_ZN2at6native57_GLOBAL__N__f3eca4a2_24_ForeachBinaryOpScalar_cu_86b9896c25multi_tensor_apply_kernelINS1_18TensorListMetadataILi2EEENS1_21BinaryOpScalarFunctorIdLi2ELi1ELi1EEEJNS0_7minimumIdEEdEEEvT_T0_DpT1_)
        /*107c*/ 	.word	0x00000020


	//----- nvinfo : EIATTR_FRAME_SIZE
	.align		4
.L_733:
        /*1080*/ 	.byte	0x04, 0x11
        /*1082*/ 	.short	(.L_735 - .L_734)
	.align		4
.L_734:
        /*1084*/ 	.word	index@($__internal_21_$__cuda_sm20_div_u16)
        /*1088*/ 	.word	0x00000000


	//----- nvinfo : EIATTR_FRAME_SIZE
	.align		4
.L_735:
        /*108c*/ 	.byte	0x04, 0x11
        /*108e*/ 	.short	(.L_737 - .L_736)
	.align		4
.L_736:
        /*1090*/ 	.word	index@(_ZN2at6native57_GLOBAL__N__f3eca4a2_24_ForeachBinaryOpScalar_cu_86b9896c25multi_tensor_apply_kernelINS1_18TensorListMetadataILi2EEENS1_21BinaryOpScalarFunctorIdLi2ELi1ELi1EEEJNS0_7minimumIdEEdEEEvT_T0_DpT1_)
        /*1094*/ 	.word	0x00000000


	//----- nvinfo : EIATTR_REGCOUNT
	.align		4
.L_737:
        /*1098*/ 	.byte	0x04, 0x2f
        /*109a*/ 	.short	(.L_739 - .L_738)
	.align		4
.L_738:
        /*109c*/ 	.word	index@(_ZN2at6native57_GLOBAL__N__f3eca4a2_24_ForeachBinaryOpScalar_cu_86b9896c25multi_tensor_apply_kernelINS1_18TensorListMetadataILi2EEENS1_21BinaryOpScalarFunctorIfLi2ELi1ELi1EEEJNS0_7minimumIfEEfEEEvT_T0_DpT1_)
        /*10a0*/ 	.word	0x00000020


	//----- nvinfo : EIATTR_FRAME_SIZE
	.align		4
.L_739:
        /*10a4*/ 	.byte	0x04, 0x11
        /*10a6*/ 	.short	(.L_741 - .L_740)
	.align		4
.L_740:
        /*10a8*/ 	.word	index@($__internal_20_$__cuda_sm20_div_u16)
        /*10ac*/ 	.word	0x00000000


	//----- nvinfo : EIATTR_FRAME_SIZE
	.align		4
.L_741:
        /*10b0*/ 	.byte	0x04, 0x11
        /*10b2*/ 	.short	(.L_743 - .L_742)
	.align		4
.L_742:
        /*10b4*/ 	.word	index@(_ZN2at6native57_GLOBAL__N__f3eca4a2_24_ForeachBinaryOpScalar_cu_86b9896c25multi_tensor_apply_kernelINS1_18TensorListMetadataILi2EEENS1_21BinaryOpScalarFunctorIfLi2ELi1ELi1EEEJNS0_7minimumIfEEfEEEvT_T0_DpT1_)
        /*10b8*/ 	.word	0x00000000


	//----- nvinfo : EIATTR_REGCOUNT
	.align		4
.L_743:
        /*10bc*/ 	.byte	0x04, 0x2f
        /*10be*/ 	.short	(.L_745 - .L_744)
	.align		4
.L_744:
        /*10c0*/ 	.word	index@(_ZN2at6native57_GLOBAL__N__f3eca4a2_24_ForeachBinaryOpScalar_cu_86b9896c25multi_tensor_apply_kernelINS1_18TensorListMetadataILi2EEENS1_21BinaryOpScalarFunctorIN3c104HalfELi2ELi1ELi1EEEJNS0_7minimumIfEEfEEEvT_T0_DpT1_)
        /*10c4*/ 	.word	0x00000020


	//----- nvinfo : EIATTR_FRAME_SIZE
	.align		4
.L_745:
        /*10c8*/ 	.byte	0x04, 0x11
        /*10ca*/ 	.short	(.L_747 - .L_746)
	.align		4
.L_746:
        /*10cc*/ 	.word	index@($__internal_19_$__cuda_sm20_div_u16)
        /*10d0*/ 	.word	0x00000000


	//----- nvinfo : EIATTR_FRAME_SIZE
	.align		4
.L_747:
        /*10d4*/ 	.byte	0x04, 0x11
        /*10d6*/ 	.short	(.L_749 - .L_748)
	.align		4
.L_748:
        /*10d8*/ 	.word	index@(_ZN2at6native57_GLOBAL__N__f3eca4a2_24_ForeachBinaryOpScalar_cu_86b9896c25multi_tensor_apply_kernelINS1_18TensorListMetadataILi2EEENS1_21BinaryOpScalarFunctorIN3c104HalfELi2ELi1ELi1EEEJNS0_7minimumIfEEfEEEvT_T0_DpT1_)
        /*10dc*/ 	.word	0x00000000


	//----- nvinfo : EIATTR_REGCOUNT
	.align		4
.L_749:
        /*10e0*/ 	.byte	0x04, 0x2f
        /*10e2*/ 	.short	(.L_751 - .L_750)
	.align		4
.L_750:
        /*10e4*/ 	.word	index@(_ZN2at6native57_GLOBAL__N__f3eca4a2_24_ForeachBinaryOpScalar_cu_86b9896c25multi_tensor_apply_kernelINS1_18TensorListMetadataILi2EEENS1_21BinaryOpScalarFunctorIN3c108BFloat16ELi2ELi1ELi1EEEJNS0_7minimumIfEEfEEEvT_T0_DpT1_)
        /*10e8*/ 	.word	0x00000020


	//----- nvinfo : EIATTR_FRAME_SIZE
	.align		4
.L_751:
        /*10ec*/ 	.byte	0x04, 0x11
        /*10ee*/ 	.short	(.L_753 - .L_752)
	.align		4
.L_752:
        /*10f0*/ 	.word	index@($__internal_18_$__cuda_sm20_div_u16)
        /*10f4*/ 	.word	0x00000000


	//----- nvinfo : EIATTR_FRAME_SIZE
	.align		4
.L_753:
        /*10f8*/ 	.byte	0x04, 0x11
        /*10fa*/ 	.short	(.L_755 - .L_754)
	.align		4
.L_754:
        /*10fc*/ 	.word	index@(_ZN2at6native57_GLOBAL__N__f3eca4a2_24_ForeachBinaryOpScalar_cu_86b9896c25multi_tensor_apply_kernelINS1_18TensorListMetadataILi2EEENS1_21BinaryOpScalarFunctorIN3c108BFloat16ELi2ELi1ELi1EEEJNS0_7minimumIfEEfEEEvT_T0_DpT1_)
        /*1100*/ 	.word	0x00000000


	//----- nvinfo : EIATTR_REGCOUNT
	.align		4
.L_755:
        /*1104*/ 	.byte	0x04, 0x2f
        /*1106*/ 	.short	(.L_757 - .L_756)
	.align		4
.L_756:
        /*1108*/ 	.word	index@(_ZN2at6native57_GLOBAL__N__f3eca4a2_24_ForeachBinaryOpScalar_cu_86b9896c25multi_tensor_apply_kernelINS1_18TensorListMetadataILi1EEENS1_21BinaryOpScalarFunctorIhLi1ELi1ELi0EEEJNS0_7maximumIhEEhEEEvT_T0_DpT1_)
        /*110c*/ 	.word	0x00000017


	//----- nvinfo : EIATTR_FRAME_SIZE
	.align		4
.L_757:
        /*1110*/ 	.byte	0x04, 0x11
        /*1112*/ 	.short	(.L_759 - .L_758)
	.align		4
.L_758:
        /*1114*/ 	.word	index@($__internal_17_$__cuda_sm20_div_u16)
        /*1118*/ 	.word	0x00000000


	//----- nvinfo : EIATTR_FRAME_SIZE
	.align		4
.L_759:
        /*111c*/ 	.byte	0x04, 0x11
        /*111e*/ 	.short	(.L_761 - .L_760)
	.align		4
.L_760:
        /*1120*/ 	.word	index@(_ZN2at6native57_GLOBAL__N__f3eca4a2_24_ForeachBinaryOpScalar_cu_86b9896c25multi_tensor_apply_kernelINS1_18TensorListMetadataILi1EEENS1_21BinaryOpScalarFunctorIhLi1ELi1ELi0EEEJNS0_7maximumIhEEhEEEvT_T0_DpT1_)
        /*1124*/ 	.word	0x00000000


	//----- nvinfo : EIATTR_REGCOUNT
	.align		4
.L_761:
        /*1128*/ 	.byte	0x04, 0x2f
        /*112a*/ 	.short	(.L_763 - .L_762)
	.align		4
.L_762:
        /*112c*/ 	.word	index@(_ZN2at6native57_GLOBAL__N__f3eca4a2_24_ForeachBinaryOpScalar_cu_86b9896c25multi_tensor_apply_kernelINS1_18TensorListMetadataILi1EEENS1_21BinaryOpScalarFunctorIaLi1ELi1ELi0EEEJNS0_7maximumIaEEaEEEvT_T0_DpT1_)
        /*1130*/ 	.word	0x00000017


	//----- nvinfo : EIATTR_FRAME_SIZE
	.align		4
.L_763:
        /*1134*/ 	.byte	0x04, 0x11
        /*1136*/ 	.short	(.L_765 - .L_764)
	.align		4
.L_764:
        /*1138*/ 	.word	index@($__internal_16_$__cuda_sm20_div_u16)
        /*113c*/ 	.word	0x00000000


	//----- nvinfo : EIATTR_FRAME_SIZE
	.align		4
.L_765:
        /*1140*/ 	.byte	0x04, 0x11
        /*1142*/ 	.short	(.L_767 - .L_766)
	.align		4
.L_766:
        /*1144*/ 	.word	index@(_ZN2at6native57_GLOBAL__N__f3eca4a2_24_ForeachBinaryOpScalar_cu_86b9896c25multi_tensor_apply_kernelINS1_18TensorListMetadataILi1EEENS1_21BinaryOpScalarFunctorIaLi1ELi1ELi0EEEJNS0_7maximumIaEEaEEEvT_T0_DpT1_)
        /*1148*/ 	.word	0x00000000


	//----- nvinfo : EIATTR_REGCOUNT
	.align		4
.L_767:
        /*114c*/ 	.byte	0x04, 0x2f
        /*114e*/ 	.short	(.L_769 - .L_768)
	.align		4
.L_768:
        /*1150*/ 	.word	index@(_ZN2at6native57_GLOBAL__N__f3eca4a2_24_ForeachBinaryOpScalar_cu_86b9896c25multi_tensor_apply_kernelINS1_18TensorListMetadataILi1EEENS1_21BinaryOpScalarFunctorIiLi1ELi1ELi0EEEJNS0_7maximumIiEEiEEEvT_T0_DpT1_)
        /*1154*/ 	.word	0x00000020


	//----- nvinfo : EIATTR_FRAME_SIZE
	.align		4
.L_769:
        /*1158*/ 	.byte	0x04, 0x11
        /*115a*/ 	.short	(.L_771 - .L_770)
	.align		4
.L_770:
        /*115c*/ 	.word	index@($__internal_15_$__cuda_sm20_div_u16)
        /*1160*/ 	.word	0x00000000


	//----- nvinfo : EIATTR_FRAME_SIZE
	.align		4
.L_771:
        /*1164*/ 	.byte	0x04, 0x11
        /*1166*/ 	.short	(.L_773 - .L_772)
	.align		4
.L_772:
        /*1168*/ 	.word	index@(_ZN2at6native57_GLOBAL__N__f3eca4a2_24_ForeachBinaryOpScalar_cu_86b9896c25multi_tensor_apply_kernelINS1_18TensorListMetadataILi1EEENS1_21BinaryOpScalarFunctorIiLi1ELi1ELi0EEEJNS0_7maximumIiEEiEEEvT_T0_DpT1_)
        /*116c*/ 	.word	0x00000000


	//----- nvinfo : EIATTR_REGCOUNT
	.align		4
.L_773:
        /*1170*/ 	.byte	0x04, 0x2f
        /*1172*/ 	.short	(.L_775 - .L_774)
	.align		4
.L_774:
        /*1174*/ 	.word	index@(_ZN2at6native57_GLOBAL__N__f3eca4a2_24_ForeachBinaryOpScalar_cu_86b9896c25multi_tensor_apply_kernelINS1_18TensorListMetadataILi1EEENS1_21BinaryOpScalarFunctorIlLi1ELi1ELi0EEEJNS0_7maximumIlEElEEEvT_T0_DpT1_)
        /*1178*/ 	.word	0x0000001e


	//----- nvinfo : EIATTR_FRAME_SIZE
	.align		4
.L_775:
        /*117c*/ 	.byte	0x04, 0x11
        /*117e*/ 	.short	(.L_777 - .L_776)
	.align		4
.L_776:
        /*1180*/ 	.word	index@($__internal_14_$__cuda_sm20_div_u16)
        /*1184*/ 	.word	0x00000000


	//----- nvinfo : EIATTR_FRAME_SIZE
	.align		4
.L_777:
        /*1188*/ 	.byte	0x04, 0x11
        /*118a*/ 	.short	(.L_779 - .L_778)
	.align		4
.L_778:
        /*118c*/ 	.word	index@(_ZN2at6native57_GLOBAL__N__f3eca4a2_24_ForeachBinaryOpScalar_cu_86b9896c25multi_tensor_apply_kernelINS1_18TensorListMetadataILi1EEENS1_21BinaryOpScalarFunctorIlLi1ELi1ELi0EEEJNS0_7maximumIlEElEEEvT_T0_DpT1_)
        /*1190*/ 	.word	0x00000000


	//----- nvinfo : EIATTR_REGCOUNT
	.align		4
.L_779:
        /*1194*/ 	.byte	0x04, 0x2f
        /*1196*/ 	.short	(.L_781 - .L_780)
	.align		4
.L_780:
        /*1198*/ 	.word	index@(_ZN2at6native57_GLOBAL__N__f3eca4a2_24_ForeachBinaryOpScalar_cu_86b9896c25multi_tensor_apply_kernelINS1_18TensorListMetadataILi1EEENS1_21BinaryOpScalarFunctorIsLi1ELi1ELi0EEEJNS0_7maximumIsEEsEEEvT_T0_DpT1_)
        /*119c*/ 	.word	0x00000020


	//----- nvinfo : EIATTR_FRAME_SIZE
	.align		4
.L_781:
        /*11a0*/ 	.byte	0x04, 0x11
        /*11a2*/ 	.short	(.L_783 - .L_782)
	.align		4
.L_782:
        /*11a4*/ 	.word	index@($__internal_13_$__cuda_sm20_div_u16)
        /*11a8*/ 	.word	0x00000000


	//----- nvinfo : EIATTR_FRAME_SIZE
	.align		4
.L_783:
        /*11ac*/ 	.byte	0x04, 0x11
        /*11ae*/ 	.short	(.L_785 - .L_784)
	.align		4
.L_784:
        /*11b0*/ 	.word	index@(_ZN2at6native57_GLOBAL__N__f3eca4a2_24_ForeachBinaryOpScalar_cu_86b9896c25multi_tensor_apply_kernelINS1_18TensorListMetadataILi1EEENS1_21BinaryOpScalarFunctorIsLi1ELi1ELi0EEEJNS0_7maximumIsEEsEEEvT_T0_DpT1_)
        /*11b4*/ 	.word	0x00000000


	//----- nvinfo : EIATTR_REGCOUNT
	.align		4
.L_785:
        /*11b8*/ 	.byte	0x04, 0x2f
        /*11ba*/ 	.short	(.L_787 - .L_786)
	.align		4
.L_786:
        /*11bc*/ 	.word	index@(_ZN2at6native57_GLOBAL__N__f3eca4a2_24_ForeachBinaryOpScalar_cu_86b9896c25multi_tensor_apply_kernelINS1_18TensorListMetadataILi1EEENS1_21BinaryOpScalarFunctorIdLi1ELi1ELi0EEEJNS0_7maximumIdEEdEEEvT_T0_DpT1_)
        /*11c0*/ 	.word	0x0000001e


	//----- nvinfo : EIATTR_FRAME_SIZE
	.align		4
.L_787:
        /*11c4*/ 	.byte	0x04, 0x11
        /*11c6*/ 	.short	(.L_789 - .L_788)
	.align		4
.L_788:
        /*11c8*/ 	.word	index@($__internal_12_$__cuda_sm20_div_u16)
        /*11cc*/ 	.word	0x00000000


	//----- nvinfo : EIATTR_FRAME_SIZE
	.align		4
.L_789:
        /*11d0*/ 	.byte	0x04, 0x11
        /*11d2*/ 	.short	(.L_791 - .L_790)
	.align		4
.L_790:
        /*11d4*/ 	.word	index@(_ZN2at6native57_GLOBAL__N__f3eca4a2_24_ForeachBinaryOpScalar_cu_86b9896c25multi_tensor_apply_kernelINS1_18TensorListMetadataILi1EEENS1_21BinaryOpScalarFunctorIdLi1ELi1ELi0EEEJNS0_7maximumIdEEdEEEvT_T0_DpT1_)
        /*11d8*/ 	.word	0x00000000


	//----- nvinfo : EIATTR_REGCOUNT
	.align		4
.L_791:
        /*11dc*/ 	.byte	0x04, 0x2f
        /*11de*/ 	.short	(.L_793 - .L_792)
	.align		4
.L_792:
        /*11e0*/ 	.word	index@(_ZN2at6native57_GLOBAL__N__f3eca4a2_24_ForeachBinaryOpScalar_cu_86b9896c25multi_tensor_apply_kernelINS1_18TensorListMetadataILi1EEENS1_21BinaryOpScalarFunctorIfLi1ELi1ELi0EEEJNS0_7maximumIfEEfEEEvT_T0_DpT1_)
        /*11e4*/ 	.word	0x00000020


	//----- nvinfo : EIATTR_FRAME_SIZE
	.align		4
.L_793:
        /*11e8*/ 	.byte	0x04, 0x11
        /*11ea*/ 	.short	(.L_795 - .L_794)
	.align		4
.L_794:
        /*11ec*/ 	.word	index@($__internal_11_$__cuda_sm20_div_u16)
        /*11f0*/ 	.word	0x00000000


	//----- nvinfo : EIATTR_FRAME_SIZE
	.align		4
.L_795:
        /*11f4*/ 	.byte	0x04, 0x11
        /*11f6*/ 	.short	(.L_797 - .L_796)
	.align		4
.L_796:
        /*11f8*/ 	.word	index@(_ZN2at6native57_GLOBAL__N__f3eca4a2_24_ForeachBinaryOpScalar_cu_86b9896c25multi_tensor_apply_kernelINS1_18TensorListMetadataILi1EEENS1_21BinaryOpScalarFunctorIfLi1ELi1ELi0EEEJNS0_7maximumIfEEfEEEvT_T0_DpT1_)
        /*11fc*/ 	.word	0x00000000


	//----- nvinfo : EIATTR_REGCOUNT
	.align		4
.L_797:
        /*1200*/ 	.byte	0x04, 0x2f
        /*1202*/ 	.short	(.L_799 - .L_798)
	.align		4
.L_798:
        /*1204*/ 	.word	index@(_ZN2at6native57_GLOBAL__N__f3eca4a2_24_ForeachBinaryOpScalar_cu_86b9896c25multi_tensor_apply_kernelINS1_18TensorListMetadataILi1EEENS1_21BinaryOpScalarFunctorIN3c104HalfELi1ELi1ELi0EEEJNS0_7maximumIfEEfEEEvT_T0_DpT1_)
        /*1208*/ 	.word	0x00000018


	//----- nvinfo : EIATTR_FRAME_SIZE
	.align		4
.L_799:
        /*120c*/ 	.byte	0x04, 0x11
        /*120e*/ 	.short	(.L_801 - .L_800)
	.align		4
.L_800:
        /*1210*/ 	.word	index@($__internal_10_$__cuda_sm20_div_u16)
        /*1214*/ 	.word	0x00000000


	//----- nvinfo : EIATTR_FRAME_SIZE
	.align		4
.L_801:
        /*1218*/ 	.byte	0x04, 0x11
        /*121a*/ 	.short	(.L_803 - .L_802)
	.align		4
.L_802:
        /*121c*/ 	.word	index@(_ZN2at6native57_GLOBAL__N__f3eca4a2_24_ForeachBinaryOpScalar_cu_86b9896c25multi_tensor_apply_kernelINS1_18TensorListMetadataILi1EEENS1_21BinaryOpScalarFunctorIN3c104HalfELi1ELi1ELi0EEEJNS0_7maximumIfEEfEEEvT_T0_DpT1_)
        /*1220*/ 	.word	0x00000000


	//----- nvinfo : EIATTR_REGCOUNT
	.align		4
.L_803:
        /*1224*/ 	.byte	0x04, 0x2f
        /*1226*/ 	.short	(.L_805 - .L_804)
	.align		4
.L_804:
        /*1228*/ 	.word	index@(_ZN2at6native57_GLOBAL__N__f3eca4a2_24_ForeachBinaryOpScalar_cu_86b9896c25multi_tensor_apply_kernelINS1_18TensorListMetadataILi1EEENS1_21BinaryOpScalarFunctorIN3c108BFloat16ELi1ELi1ELi0EEEJNS0_7maximumIfEEfEEEvT_T0_DpT1_)
        /*122c*/ 	.word	0x00000018


	//----- nvinfo : EIATTR_FRAME_SIZE
	.align		4
.L_805:
        /*1230*/ 	.byte	0x04, 0x11
        /*1232*/ 	.short	(.L_807 - .L_806)
	.align		4
.L_806:
        /*1234*/ 	.word	index@($__internal_9_$__cuda_sm20_div_u16)
        /*1238*/ 	.word	0x00000000


	//----- nvinfo : EIATTR_FRAME_SIZE
	.align		4
.L_807:
        /*123c*/ 	.byte	0x04, 0x11
        /*123e*/ 	.short	(.L_809 - .L_808)
	.align		4
.L_808:
        /*1240*/ 	.word	index@(_ZN2at6native57_GLOBAL__N__f3eca4a2_24_ForeachBinaryOpScalar_cu_86b9896c25multi_tensor_apply_kernelINS1_18TensorListMetadataILi1EEENS1_21BinaryOpScalarFunctorIN3c108BFloat16ELi1ELi1ELi0EEEJNS0_7maximumIfEEfEEEvT_T0_DpT1_)
        /*1244*/ 	.word	0x00000000


	//----- nvinfo : EIATTR_REGCOUNT
	.align		4
.L_809:
        /*1248*/ 	.byte	0x04, 0x2f
        /*124a*/ 	.short	(.L_811 - .L_810)
	.align		4
.L_810:
        /*124c*/ 	.word	index@(_ZN2at6native57_GLOBAL__N__f3eca4a2_24_ForeachBinaryOpScalar_cu_86b9896c25multi_tensor_apply_kernelINS1_18TensorListMetadataILi2EEENS1_21BinaryOpScalarFunctorIhLi2ELi1ELi1EEEJNS0_7maximumIhEEhEEEvT_T0_DpT1_)
        /*1250*/ 	.word	0x00000017


	//----- nvinfo : EIATTR_FRAME_SIZE
	.align		4
.L_811:
        /*1254*/ 	.byte	0x04, 0x11
        /*1256*/ 	.short	(.L_813 - .L_812)
	.align		4
.L_812:
        /*1258*/ 	.word	index@($__internal_8_$__cuda_sm20_div_u16)
        /*125c*/ 	.word	0x00000000


	//----- nvinfo : EIATTR_FRAME_SIZE
	.align		4
.L_813:
        /*1260*/ 	.byte	0x04, 0x11
        /*1262*/ 	.short	(.L_815 - .L_814)
	.align		4
.L_814:
        /*1264*/ 	.word	index@(_ZN2at6native57_GLOBAL__N__f3eca4a2_24_ForeachBinaryOpScalar_cu_86b9896c25multi_tensor_apply_kernelINS1_18TensorListMetadataILi2EEENS1_21BinaryOpScalarFunctorIhLi2ELi1ELi1EEEJNS0_7maximumIhEEhEEEvT_T0_DpT1_)
        /*1268*/ 	.word	0x00000000


	//----- nvinfo : EIATTR_REGCOUNT
	.align		4
.L_815:
        /*126c*/ 	.byte	0x04, 0x2f
        /*126e*/ 	.short	(.L_817 - .L_816)
	.align		4
.L_816:
        /*1270*/ 	.word	index@(_ZN2at6native57_GLOBAL__N__f3eca4a2_24_ForeachBinaryOpScalar_cu_86b9896c25multi_tensor_apply_kernelINS1_18TensorListMetadataILi2EEENS1_21BinaryOpScalarFunctorIaLi2ELi1ELi1EEEJNS0_7maximumIaEEaEEEvT_T0_DpT1_)
        /*1274*/ 	.word	0x00000017


	//----- nvinfo : EIATTR_FRAME_SIZE
	.align		4
.L_817:
        /*1278*/ 	.byte	0x04, 0x11
        /*127a*/ 	.short	(.L_819 - .L_818)
	.align		4
.L_818:
        /*127c*/ 	.word	index@($__internal_7_$__cuda_sm20_div_u16)
        /*1280*/ 	.word	0x00000000


	//----- nvinfo : EIATTR_FRAME_SIZE
	.align		4
.L_819:
        /*1284*/ 	.byte	0x04, 0x11
        /*1286*/ 	.short	(.L_821 - .L_820)
	.align		4
.L_820:
        /*1288*/ 	.word	index@(_ZN2at6native57_GLOBAL__N__f3eca4a2_24_ForeachBinaryOpScalar_cu_86b9896c25multi_tensor_apply_kernelINS1_18TensorListMetadataILi2EEENS1_21BinaryOpScalarFunctorIaLi2ELi1ELi1EEEJNS0_7maximumIaEEaEEEvT_T0_DpT1_)
        /*128c*/ 	.word	0x00000000


	//----- nvinfo : EIATTR_REGCOUNT
	.align		4
.L_821:
        /*1290*/ 	.byte	0x04, 0x2f
        /*1292*/ 	.short	(.L_823 - .L_822)
	.align		4
.L_822:
        /*1294*/ 	.word	index@(_ZN2at6native57_GLOBAL__N__f3eca4a2_24_ForeachBinaryOpScalar_cu_86b9896c25multi_tensor_apply_kernelINS1_18TensorListMetadataILi2EEENS1_21BinaryOpScalarFunctorIiLi2ELi1ELi1EEEJNS0_7maximumIiEEiEEEvT_T0_DpT1_)
        /*1298*/ 	.word	0x00000020


	//----- nvinfo : EIATTR_FRAME_SIZE
	.align		4
.L_823:
        /*129c*/ 	.byte	0x04, 0x11
        /*129e*/ 	.short	(.L_825 - .L_824)
	.align		4
.L_824:
        /*12a0*/ 	.word	index@($__internal_6_$__cuda_sm20_div_u16)
        /*12a4*/ 	.word	0x00000000


	//----- nvinfo : EIATTR_FRAME_SIZE
	.align		4
.L_825:
        /*12a8*/ 	.byte	0x04, 0x11
        /*12aa*/ 	.short	(.L_827 - .L_826)
	.align		4
.L_826:
        /*12ac*/ 	.word	index@(_ZN2at6native57_GLOBAL__N__f3eca4a2_24_ForeachBinaryOpScalar_cu_86b9896c25multi_tensor_apply_kernelINS1_18TensorListMetadataILi2EEENS1_21BinaryOpScalarFunctorIiLi2ELi1ELi1EEEJNS0_7maximumIiEEiEEEvT_T0_DpT1_)
        /*12b0*/ 	.word	0x00000000


	//----- nvinfo : EIATTR_REGCOUNT
	.align		4
.L_827:
        /*12b4*/ 	.byte	0x04, 0x2f
        /*12b6*/ 	.short	(.L_829 - .L_828)
	.align		4
.L_828:
        /*12b8*/ 	.word	index@(_ZN2at6native57_GLOBAL__N__f3eca4a2_24_ForeachBinaryOpScalar_cu_86b9896c25multi_tensor_apply_kernelINS1_18TensorListMetadataILi2EEENS1_21BinaryOpScalarFunctorIlLi2ELi1ELi1EEEJNS0_7maximumIlEElEEEvT_T0_DpT1_)
        /*12bc*/ 	.word	0x00000020


	//----- nvinfo : EIATTR_FRAME_SIZE
	.align		4
.L_829:
        /*12c0*/ 	.byte	0x04, 0x11
        /*12c2*/ 	.short	(.L_831 - .L_830)
	.align		4
.L_830:
        /*12c4*/ 	.word	index@($__internal_5_$__cuda_sm20_div_u16)
        /*12c8*/ 	.word	0x00000000


	//----- nvinfo : EIATTR_FRAME_SIZE
	.align		4
.L_831:
        /*12cc*/ 	.byte	0x04, 0x11
        /*12ce*/ 	.short	(.L_833 - .L_832)
	.align		4
.L_832:
        /*12d0*/ 	.word	index@(_ZN2at6native57_GLOBAL__N__f3eca4a2_24_ForeachBinaryOpScalar_cu_86b9896c25multi_tensor_apply_kernelINS1_18TensorListMetadataILi2EEENS1_21BinaryOpScalarFunctorIlLi2ELi1ELi1EEEJNS0_7maximumIlEElEEEvT_T0_DpT1_)
        /*12d4*/ 	.word	0x00000000


	//----- nvinfo : EIATTR_REGCOUNT
	.align		4
.L_833:
        /*12d8*/ 	.byte	0x04, 0x2f
        /*12da*/ 	.short	(.L_835 - .L_834)
	.align		4
.L_834:
        /*12dc*/ 	.word	index@(_ZN2at6native57_GLOBAL__N__f3eca4a2_24_ForeachBinaryOpScalar_cu_86b9896c25multi_tensor_apply_kernelINS1_18TensorListMetadataILi2EEENS1_21BinaryOpScalarFunctorIsLi2ELi1ELi1EEEJNS0_7maximumIsEEsEEEvT_T0_DpT1_)
        /*12e0*/ 	.word	0x00000020


	//----- nvinfo : EIATTR_FRAME_SIZE
	.align		4
.L_835:
        /*12e4*/ 	.byte	0x04, 0x11
        /*12e6*/ 	.short	(.L_837 - .L_836)
	.align		4
.L_836:
        /*12e8*/ 	.word	index@($__internal_4_$__cuda_sm20_div_u16)
        /*12ec*/ 	.word	0x00000000


	//----- nvinfo : EIATTR_FRAME_SIZE
	.align		4
.L_837:
        /*12f0*/ 	.byte	0x04, 0x11
        /*12f2*/ 	.short	(.L_839 - .L_838)
	.align		4
.L_838:
        /*12f4*/ 	.word	index@(_ZN2at6native57_GLOBAL__N__f3eca4a2_24_ForeachBinaryOpScalar_cu_86b9896c25multi_tensor_apply_kernelINS1_18TensorListMetadataILi2EEENS1_21BinaryOpScalarFunctorIsLi2ELi1ELi1EEEJNS0_7maximumIsEEsEEEvT_T0_DpT1_)
        /*12f8*/ 	.word	0x00000000


	//----- nvinfo : EIATTR_REGCOUNT
	.align		4
.L_839:
        /*12fc*/ 	.byte	0x04, 0x2f
        /*12fe*/ 	.short	(.L_841 - .L_840)
	.align		4
.L_840:
        /*1300*/ 	.word	index@(_ZN2at6native57_GLOBAL__N__f3eca4a2_24_ForeachBinaryOpScalar_cu_86b9896c25multi_tensor_apply_kernelINS1_18TensorListMetadataILi2EEENS1_21BinaryOpScalarFunctorIdLi2ELi1ELi1EEEJNS0_7maximumIdEEdEEEvT_T0_DpT1_)
        /*1304*/ 	.word	0x00000020


	//----- nvinfo : EIATTR_FRAME_SIZE
	.align		4
.L_841:
        /*1308*/ 	.byte	0x04, 0x11
        /*130a*/ 	.short	(.L_843 - .L_842)
	.align		4
.L_842:
        /*130c*/ 	.word	index@($__internal_3_$__cuda_sm20_div_u16)
        /*1310*/ 	.word	0x00000000


	//----- nvinfo : EIATTR_FRAME_SIZE
	.align		4
.L_843:
        /*1314*/ 	.byte	0x04, 0x11
        /*1316*/ 	.short	(.L_845 - .L_844)
	.align		4
.L_844:
        /*1318*/ 	.word	index@(_ZN2at6native57_GLOBAL__N__f3eca4a2_24_ForeachBinaryOpScalar_cu_86b9896c25multi_tensor_apply_kernelINS1_18TensorListMetadataILi2EEENS1_21BinaryOpScalarFunctorIdLi2ELi1ELi1EEEJNS0_7maximumIdEEdEEEvT_T0_DpT1_)
        /*131c*/ 	.word	0x00000000


	//----- nvinfo : EIATTR_REGCOUNT
	.align		4
.L_845:
        /*1320*/ 	.byte	0x04, 0x2f
        /*1322*/ 	.short	(.L_847 - .L_846)
	.align		4
.L_846:
        /*1324*/ 	.word	index@(_ZN2at6native57_GLOBAL__N__f3eca4a2_24_ForeachBinaryOpScalar_cu_86b9896c25multi_tensor_apply_kernelINS1_18TensorListMetadataILi2EEENS1_21BinaryOpScalarFunctorIfLi2ELi1ELi1EEEJNS0_7maximumIfEEfEEEvT_T0_DpT1_)
        /*1328*/ 	.word	0x00000020


	//----- nvinfo : EIATTR_FRAME_SIZE
	.align		4
.L_847:
        /*132c*/ 	.byte	0x04, 0x11
        /*132e*/ 	.short	(.L_849 - .L_848)
	.align		4
.L_848:
        /*1330*/ 	.word	index@($__internal_2_$__cuda_sm20_div_u16)
        /*1334*/ 	.word	0x00000000


	//----- nvinfo : EIATTR_FRAME_SIZE
	.align		4
.L_849:
        /*1338*/ 	.byte	0x04, 0x11
        /*133a*/ 	.short	(.L_851 - .L_850)
	.align		4
.L_850:
        /*133c*/ 	.word	index@(_ZN2at6native57_GLOBAL__N__f3eca4a2_24_ForeachBinaryOpScalar_cu_86b9896c25multi_tensor_apply_kernelINS1_18TensorListMetadataILi2EEENS1_21BinaryOpScalarFunctorIfLi2ELi1ELi1EEEJNS0_7maximumIfEEfEEEvT_T0_DpT1_)
        /*1340*/ 	.word	0x00000000


	//----- nvinfo : EIATTR_REGCOUNT
	.align		4
.L_851:
        /*1344*/ 	.byte	0x04, 0x2f
        /*1346*/ 	.short	(.L_853 - .L_852)
	.align		4
.L_852:
        /*1348*/ 	.word	index@(_ZN2at6native57_GLOBAL__N__f3eca4a2_24_ForeachBinaryOpScalar_cu_86b9896c25multi_tensor_apply_kernelINS1_18TensorListMetadataILi2EEENS1_21BinaryOpScalarFunctorIN3c104HalfELi2ELi1ELi1EEEJNS0_7maximumIfEEfEEEvT_T0_DpT1_)
        /*134c*/ 	.word	0x00000020


	//----- nvinfo : EIATTR_FRAME_SIZE
	.align		4
.L_853:
        /*1350*/ 	.byte	0x04, 0x11
        /*1352*/ 	.short	(.L_855 - .L_854)
	.align		4
.L_854:
        /*1354*/ 	.word	index@($__internal_1_$__cuda_sm20_div_u16)
        /*1358*/ 	.word	0x00000000


	//----- nvinfo : EIATTR_FRAME_SIZE
	.align		4
.L_855:
        /*135c*/ 	.byte	0x04, 0x11
        /*135e*/ 	.short	(.L_857 - .L_856)
	.align		4
.L_856:
        /*1360*/ 	.word	index@(_ZN2at6native57_GLOBAL__N__f3eca4a2_24_ForeachBinaryOpScalar_cu_86b9896c25multi_tensor_apply_kernelINS1_18TensorListMetadataILi2EEENS1_21BinaryOpScalarFunctorIN3c104HalfELi2ELi1ELi1EEEJNS0_7maximumIfEEfEEEvT_T0_DpT1_)
        /*1364*/ 	.word	0x00000000


	//----- nvinfo : EIATTR_REGCOUNT
	.align		4
.L_857:
        /*1368*/ 	.byte	0x04, 0x2f
        /*136a*/ 	.short	(.L_859 - .L_858)
	.align		4
.L_858:
        /*136c*/ 	.word	index@(_ZN2at6native57_GLOBAL__N__f3eca4a2_24_ForeachBinaryOpScalar_cu_86b9896c25multi_tensor_apply_kernelINS1_18TensorListMetadataILi2EEENS1_21BinaryOpScalarFunctorIN3c108BFloat16ELi2ELi1ELi1EEEJNS0_7maximumIfEEfEEEvT_T0_DpT1_)
        /*1370*/ 	.word	0x00000020


	//----- nvinfo : EIATTR_FRAME_SIZE
	.align		4
.L_859:
        /*1374*/ 	.byte	0x04, 0x11
        /*1376*/ 	.short	(.L_861 - .L_860)
	.align		4
.L_860:
        /*1378*/ 	.word	index@($__internal_0_$__cuda_sm20_div_u16)
        /*137c*/ 	.word	0x00000000


	//----- nvinfo : EIATTR_FRAME_SIZE
	.align		4
.L_861:
        /*1380*/ 	.byte	0x04, 0x11
        /*1382*/ 	.short	(.L_863 - .L_862)
	.align		4
.L_862:
        /*1384*/ 	.word	index@(_ZN2at6native57_GLOBAL__N__f3eca4a2_24_ForeachBinaryOpScalar_cu_86b9896c25multi_tensor_apply_kernelINS1_18TensorListMetadataILi2EEENS1_21BinaryOpScalarFunctorIN3c108BFloat16ELi2ELi1ELi1EEEJNS0_7maximumIfEEfEEEvT_T0_DpT1_)
        /*1388*/ 	.word	0x00000000


	//----- nvinfo : EIATTR_MIN_STACK_SIZE
	.align		4
.L_863:
        /*138c*/ 	.byte	0x04, 0x12
        /*138e*/ 	.short	(.L_865 - .L_864)
	.align		4
.L_864:
        /*1390*/ 	.word	index@(_ZN2at6native57_GLOBAL__N__f3eca4a2_24_ForeachBinaryOpScalar_cu_86b9896c25multi_tensor_apply_kernelINS1_18TensorListMetadataILi2EEENS1_21BinaryOpScalarFunctorIN3c108BFloat16ELi2ELi1ELi1EEEJNS0_7maximumIfEEfEEEvT_T0_DpT1_)
        /*1394*/ 	.word	0x00000000


	//----- nvinfo : EIATTR_MIN_STACK_SIZE
	.align		4
.L_865:
        /*1398*/ 	.byte	0x04, 0x12
        /*139a*/ 	.short	(.L_867 - .L_866)
	.align		4
.L_866:
        /*139c*/ 	.word	index@(_ZN2at6native57_GLOBAL__N__f3eca4a2_24_ForeachBinaryOpScalar_cu_86b9896c25multi_tensor_apply_kernelINS1_18TensorListMetadataILi2EEENS1_21BinaryOpScalarFunctorIN3c104HalfELi2ELi1ELi1EEEJNS0_7maximumIfEEfEEEvT_T0_DpT1_)
        /*13a0*/ 	.word	0x00000000


	//----- nvinfo : EIATTR_MIN_STACK_SIZE
	.align		4
.L_867:
        /*13a4*/ 	.byte	0x04, 0x12
        /*13a6*/ 	.short	(.L_869 - .L_868)
	.align		4
.L_868:
        /*13a8*/ 	.word	index@(_ZN2at6native57_GLOBAL__N__f3eca4a2_24_ForeachBinaryOpScalar_cu_86b9896c25multi_tensor_apply_kernelINS1_18TensorListMetadataILi2EEENS1_21BinaryOpScalarFunctorIfLi2ELi1ELi1EEEJNS0_7maximumIfEEfEEEvT_T0_DpT1_)
        /*13ac*/ 	.word	0x00000000


	//----- nvinfo : EIATTR_MIN_STACK_SIZE
	.align		4
.L_869:
        /*13b0*/ 	.byte	0x04, 0x12
        /*13b2*/ 	.short	(.L_871 - .L_870)
	.align		4
.L_870:
        /*13b4*/ 	.word	index@(_ZN2at6native57_GLOBAL__N__f3eca4a2_24_ForeachBinaryOpScalar_cu_86b9896c25multi_tensor_apply_kernelINS1_18TensorListMetadataILi2EEENS1_21BinaryOpScalarFunctorIdLi2ELi1ELi1EEEJNS0_7maximumIdEEdEEEvT_T0_DpT1_)
        /*13b8*/ 	.word	0x00000000


	//----- nvinfo : EIATTR_MIN_STACK_SIZE
	.align		4
.L_871:
        /*13bc*/ 	.byte	0x04, 0x12
        /*13be*/ 	.short	(.L_873 - .L_872)
	.align		4
.L_872:
        /*13c0*/ 	.word	index@(_ZN2at6native57_GLOBAL__N__f3eca4a2_24_ForeachBinaryOpScalar_cu_86b9896c25multi_tensor_apply_kernelINS1_18TensorListMetadataILi2EEENS1_21BinaryOpScalarFunctorIsLi2ELi1ELi1EEEJNS0_7maximumIsEEsEEEvT_T0_DpT1_)
        /*13c4*/ 	.word	0x00000000


	//----- nvinfo : EIATTR_MIN_STACK_SIZE
	.align		4
.L_873:
        /*13c8*/ 	.byte	0x04, 0x12
        /*13ca*/ 	.short	(.L_875 - .L_874)
	.align		4
.L_874:
        /*13cc*/ 	.word	index@(_ZN2at6native57_GLOBAL__N__f3eca4a2_24_ForeachBinaryOpScalar_cu_86b9896c25multi_tensor_apply_kernelINS1_18TensorListMetadataILi2EEENS1_21BinaryOpScalarFunctorIlLi2ELi1ELi1EEEJNS0_7maximumIlEElEEEvT_T0_DpT1_)
        /*13d0*/ 	.word	0x00000000


	//----- nvinfo : EIATTR_MIN_STACK_SIZE
	.align		4
.L_875:
        /*13d4*/ 	.byte	0x04, 0x12
        /*13d6*/ 	.short	(.L_877 - .L_876)
	.align		4
.L_876:
        /*13d8*/ 	.word	index@(_ZN2at6native57_GLOBAL__N__f3eca4a2_24_ForeachBinaryOpScalar_cu_86b9896c25multi_tensor_apply_kernelINS1_18TensorListMetadataILi2EEENS1_21BinaryOpScalarFunctorIiLi2ELi1ELi1EEEJNS0_7maximumIiEEiEEEvT_T0_DpT1_)
        /*13dc*/ 	.word	0x00000000


	//----- nvinfo : EIATTR_MIN_STACK_SIZE
	.align		4
.L_877:
        /*13e0*/ 	.byte	0x04, 0x12
        /*13e2*/ 	.short	(.L_879 - .L_878)
	.align		4
.L_878:
        /*13e4*/ 	.word	index@(_ZN2at6native57_GLOBAL__N__f3eca4a2_24_ForeachBinaryOpScalar_cu_86b9896c25multi_tensor_apply_kernelINS1_18TensorListMetadataILi2EEENS1_21BinaryOpScalarFunctorIaLi2ELi1ELi1EEEJNS0_7maximumIaEEaEEEvT_T0_DpT1_)
        /*13e8*/ 	.word	0x00000000


	//----- nvinfo : EIATTR_MIN_STACK_SIZE
	.align		4
.L_879:
        /*13ec*/ 	.byte	0x04, 0x12
        /*13ee*/ 	.short	(.L_881 - .L_880)
	.align		4
.L_880:
        /*13f0*/ 	.word	index@(_ZN2at6native57_GLOBAL__N__f3eca4a2_24_ForeachBinaryOpScalar_cu_86b9896c25multi_tensor_apply_kernelINS1_18TensorListMetadataILi2EEENS1_21BinaryOpScalarFunctorIhLi2ELi1ELi1EEEJNS0_7maximumIhEEhEEEvT_T0_DpT1_)
        /*13f4*/ 	.word	0x00000000


	//----- nvinfo : EIATTR_MIN_STACK_SIZE
	.align		4
.L_881:
        /*13f8*/ 	.byte	0x04, 0x12
        /*13fa*/ 	.short	(.L_883 - .L_882)
	.align		4
.L_882:
        /*13fc*/ 	.word	index@(_ZN2at6native57_GLOBAL__N__f3eca4a2_24_ForeachBinaryOpScalar_cu_86b9896c25multi_tensor_apply_kernelINS1_18TensorListMetadataILi1EEENS1_21BinaryOpScalarFunctorIN3c108BFloat16ELi1ELi1ELi0EEEJNS0_7maximumIfEEfEEEvT_T0_DpT1_)
        /*1400*/ 	.word	0x00000000


	//----- nvinfo : EIATTR_MIN_STACK_SIZE
	.align		4
.L_883:
        /*1404*/ 	.byte	0x04, 0x12
        /*1406*/ 	.short	(.L_885 - .L_884)
	.align		4
.L_884:
        /*1408*/ 	.word	index@(_ZN2at6native57_GLOBAL__N__f3eca4a2_24_ForeachBinaryOpScalar_cu_86b9896c25multi_tensor_apply_kernelINS1_18TensorListMetadataILi1EEENS1_21BinaryOpScalarFunctorIN3c104HalfELi1ELi1ELi0EEEJNS0_7maximumIfEEfEEEvT_T0_DpT1_)
        /*140c*/ 	.word	0x00000000


	//----- nvinfo : EIATTR_MIN_STACK_SIZE
	.align		4
.L_885:
        /*1410*/ 	.byte	0x04, 0x12
        /*1412*/ 	.short	(.L_887 - .L_886)
	.align		4
.L_886:
        /*1414*/ 	.word	index@(_ZN2at6native57_GLOBAL__N__f3eca4a2_24_ForeachBinaryOpScalar_cu_86b9896c25multi_tensor_apply_kernelINS1_18TensorListMetadataILi1EEENS1_21BinaryOpScalarFunctorIfLi1ELi1ELi0EEEJNS0_7maximumIfEEfEEEvT_T0_DpT1_)
        /*1418*/ 	.word	0x00000000


	//----- nvinfo : EIATTR_MIN_STACK_SIZE
	.align		4
.L_887:
        /*141c*/ 	.byte	0x04, 0x12
        /*141e*/ 	.short	(.L_889 - .L_888)
	.align		4
.L_888:
        /*1420*/ 	.word	index@(_ZN2at6native57_GLOBAL__N__f3eca4a2_24_ForeachBinaryOpScalar_cu_86b9896c25multi_tensor_apply_kernelINS1_18TensorListMetadataILi1EEENS1_21BinaryOpScalarFunctorIdLi1ELi1ELi0EEEJNS0_7maximumIdEEdEEEvT_T0_DpT1_)
        /*1424*/ 	.word	0x00000000


	//----- nvinfo : EIATTR_MIN_STACK_SIZE
	.align		4
.L_889:
        /*1428*/ 	.byte	0x04, 0x12
        /*142a*/ 	.short	(.L_891 - .L_890)
	.align		4
.L_890:
        /*142c*/ 	.word	index@(_ZN2at6native57_GLOBAL__N__f3eca4a2_24_ForeachBinaryOpScalar_cu_86b9896c25multi_tensor_apply_kernelINS1_18TensorListMetadataILi1EEENS1_21BinaryOpScalarFunctorIsLi1ELi1ELi0EEEJNS0_7maximumIsEEsEEEvT_T0_DpT1_)
        /*1430*/ 	.word	0x00000000


	//----- nvinfo : EIATTR_MIN_STACK_SIZE
	.align		4
.L_891:
        /*1434*/ 	.byte	0x04, 0x12
        /*1436*/ 	.short	(.L_893 - .L_892)
	.align		4
.L_892:
        /*1438*/ 	.word	index@(_ZN2at6native57_GLOBAL__N__f3eca4a2_24_ForeachBinaryOpScalar_cu_86b9896c25multi_tensor_apply_kernelINS1_18TensorListMetadataILi1EEENS1_21BinaryOpScalarFunctorIlLi1ELi1ELi0EEEJNS0_7maximumIlEElEEEvT_T0_DpT1_)
        /*143c*/ 	.word	0x00000000


	//----- nvinfo : EIATTR_MIN_STACK_SIZE
	.align		4
.L_893:
        /*1440*/ 	.byte	0x04, 0x12
        /*1442*/ 	.short	(.L_895 - .L_894)
	.align		4
.L_894:
        /*1444*/ 	.word	index@(_ZN2at6native57_GLOBAL__N__f3eca4a2_24_ForeachBinaryOpScalar_cu_86b9896c25multi_tensor_apply_kernelINS1_18TensorListMetadataILi1EEENS1_21BinaryOpScalarFunctorIiLi1ELi1ELi0EEEJNS0_7maximumIiEEiEEEvT_T0_DpT1_)
        /*1448*/ 	.word	0x00000000


	//----- nvinfo : EIATTR_MIN_STACK_SIZE
	.align		4
.L_895:
        /*144c*/ 	.byte	0x04, 0x12
        /*144e*/ 	.short	(.L_897 - .L_896)
	.align		4
.L_896:
        /*1450*/ 	.word	index@(_ZN2at6native57_GLOBAL__N__f3eca4a2_24_ForeachBinaryOpScalar_cu_86b9896c25multi_tensor_apply_kernelINS1_18TensorListMetadataILi1EEENS1_21BinaryOpScalarFunctorIaLi1ELi1ELi0EEEJNS0_7maximumIaEEaEEEvT_T0_DpT1_)
        /*1454*/ 	.word	0x00000000


	//----- nvinfo : EIATTR_MIN_STACK_SIZE
	.align		4
.L_897:
        /*1458*/ 	.byte	0x04, 0x12
        /*145a*/ 	.short	(.L_899 - .L_898)
	.align		4
.L_898:
        /*145c*/ 	.word	index@(_ZN2at6native57_GLOBAL__N__f3eca4a2_24_ForeachBinaryOpScalar_cu_86b9896c25multi_tensor_apply_kernelINS1_18TensorListMetadataILi1EEENS1_21BinaryOpScalarFunctorIhLi1ELi1ELi0EEEJNS0_7maximumIhEEhEEEvT_T0_DpT1_)
        /*1460*/ 	.word	0x00000000


	//----- nvinfo : EIATTR_MIN_STACK_SIZE
	.align		4
.L_899:
        /*1464*/ 	.byte	0x04, 0x12
        /*1466*/ 	.short	(.L_901 - .L_900)
	.align		4
.L_900:
        /*1468*/ 	.word	index@(_ZN2at6native57_GLOBAL__N__f3eca4a2_24_ForeachBinaryOpScalar_cu_86b9896c25multi_tensor_apply_kernelINS1_18TensorListMetadataILi2EEENS1_21BinaryOpScalarFunctorIN3c108BFloat16ELi2ELi1ELi1EEEJNS0_7minimumIfEEfEEEvT_T0_DpT1_)
        /*146c*/ 	.word	0x00000000


	//----- nvinfo : EIATTR_MIN_STACK_SIZE
	.align		4
.L_901:
        /*1470*/ 	.byte	0x04, 0x12
        /*1472*/ 	.short	(.L_903 - .L_902)
	.align		4
.L_902:
        /*1474*/ 	.word	index@(_ZN2at6native57_GLOBAL__N__f3eca4a2_24_ForeachBinaryOpScalar_cu_86b9896c25multi_tensor_apply_kernelINS1_18TensorListMetadataILi2EEENS1_21BinaryOpScalarFunctorIN3c104HalfELi2ELi1ELi1EEEJNS0_7minimumIfEEfEEEvT_T0_DpT1_)
        /*1478*/ 	.word	0x00000000


	//----- nvinfo : EIATTR_MIN_STACK_SIZE
	.align		4
.L_903:
        /*147c*/ 	.byte	0x04, 0x12
        /*147e*/ 	.short	(.L_905 - .L_904)
	.align		4
.L_904:
        /*1480*/ 	.word	index@(_ZN2at6native57_GLOBAL__N__f3eca4a2_24_ForeachBinaryOpScalar_cu_86b9896c25multi_tensor_apply_kernelINS1_18TensorListMetadataILi2EEENS1_21BinaryOpScalarFunctorIfLi2ELi1ELi1EEEJNS0_7minimumIfEEfEEEvT_T0_DpT1_)
        /*1484*/ 	.word	0x00000000


	//----- nvinfo : EIATTR_MIN_STACK_SIZE
	.align		4
.L_905:
        /*1488*/ 	.byte	0x04, 0x12
        /*148a*/ 	.short	(.L_907 - .L_906)
	.align		4
.L_906:
        /*148c*/ 	.word	index@(_ZN2at6native57_GLOBAL__N__f3eca4a2_24_ForeachBinaryOpScalar_cu_86b9896c25multi_tensor_apply_kernelINS1_18TensorListMetadataILi2EEENS1_21BinaryOpScalarFunctorIdLi2ELi1ELi1EEEJNS0_7minimumIdEEdEEEvT_T0_DpT1_)
        /*1490*/ 	.word	0x00000000


	//----- nvinfo : EIATTR_MIN_STACK_SIZE
	.align		4
.L_907:
        /*1494*/ 	.byte	0x04, 0x12
        /*1496*/ 	.short	(.L_909 - .L_908)
	.align		4
.L_908:
        /*1498*/ 	.word	index@(_ZN2at6native57_GLOBAL__N__f3eca4a2_24_ForeachBinaryOpScalar_cu_86b9896c25multi_tensor_apply_kernelINS1_18TensorListMetadataILi2EEENS1_21BinaryOpScalarFunctorIsLi2ELi1ELi1EEEJNS0_7minimumIsEEsEEEvT_T0_DpT1_)
        /*149c*/ 	.word	0x00000000


	//----- nvinfo : EIATTR_MIN_STACK_SIZE
	.align		4
.L_909:
        /*14a0*/ 	.byte	0x04, 0x12
        /*14a2*/ 	.short	(.L_911 - .L_910)
	.align		4
.L_910:
        /*14a4*/ 	.word	index@(_ZN2at6native57_GLOBAL__N__f3eca4a2_24_ForeachBinaryOpScalar_cu_86b9896c25multi_tensor_apply_kernelINS1_18TensorListMetadataILi2EEENS1_21BinaryOpScalarFunctorIlLi2ELi1ELi1EEEJNS0_7minimumIlEElEEEvT_T0_DpT1_)
        /*14a8*/ 	.word	0x00000000


	//----- nvinfo : EIATTR_MIN_STACK_SIZE
	.align		4
.L_911:
        /*14ac*/ 	.byte	0x04, 0x12
        /*14ae*/ 	.short	(.L_913 - .L_912)
	.align		4
.L_912:
        /*14b0*/ 	.word	index@(_ZN2at6native57_GLOBAL__N__f3eca4a2_24_ForeachBinaryOpScalar_cu_86b9896c25multi_tensor_apply_kernelINS1_18TensorListMetadataILi2EEENS1_21BinaryOpScalarFunctorIiLi2ELi1ELi1EEEJNS0_7minimumIiEEiEEEvT_T0_DpT1_)
        /*14b4*/ 	.word	0x00000000


	//----- nvinfo : EIATTR_MIN_STACK_SIZE
	.align		4
.L_913:
        /*14b8*/ 	.byte	0x04, 0x12
        /*14ba*/ 	.short	(.L_915 - .L_914)
	.align		4
.L_914:
        /*14bc*/ 	.word	index@(_ZN2at6native57_GLOBAL__N__f3eca4a2_24_ForeachBinaryOpScalar_cu_86b9896c25multi_tensor_apply_kernelINS1_18TensorListMetadataILi2EEENS1_21BinaryOpScalarFunctorIaLi2ELi1ELi1EEEJNS0_7minimumIaEEaEEEvT_T0_DpT1_)
        /*14c0*/ 	.word	0x00000000


	//----- nvinfo : EIATTR_MIN_STACK_SIZE
	.align		4
.L_915:
        /*14c4*/ 	.byte	0x04, 0x12
        /*14c6*/ 	.short	(.L_917 - .L_916)
	.align		4
.L_916:
        /*14c8*/ 	.word	index@(_ZN2at6native57_GLOBAL__N__f3eca4a2_24_ForeachBinaryOpScalar_cu_86b9896c25multi_tensor_apply_kernelINS1_18TensorListMetadataILi2EEENS1_21BinaryOpScalarFunctorIhLi2ELi1ELi1EEEJNS0_7minimumIhEEhEEEvT_T0_DpT1_)
        /*14cc*/ 	.word	0x00000000


	//----- nvinfo : EIATTR_MIN_STACK_SIZE
	.align		4
.L_917:
        /*14d0*/ 	.byte	0x04, 0x12
        /*14d2*/ 	.short	(.L_919 - .L_918)
	.align		4
.L_918:
        /*14d4*/ 	.word	index@(_ZN2at6native57_GLOBAL__N__f3eca4a2_24_ForeachBinaryOpScalar_cu_86b9896c25multi_tensor_apply_kernelINS1_18TensorListMetadataILi1EEENS1_21BinaryOpScalarFunctorIN3c108BFloat16ELi1ELi1ELi0EEEJNS0_7minimumIfEEfEEEvT_T0_DpT1_)
        /*14d8*/ 	.word	0x00000000


	//----- nvinfo : EIATTR_MIN_STACK_SIZE
	.align		4
.L_919:
        /*14dc*/ 	.byte	0x04, 0x12
        /*14de*/ 	.short	(.L_921 - .L_920)
	.align		4
.L_920:
        /*14e0*/ 	.word	index@(_ZN2at6native57_GLOBAL__N__f3eca4a2_24_ForeachBinaryOpScalar_cu_86b9896c25multi_tensor_apply_kernelINS1_18TensorListMetadataILi1EEENS1_21BinaryOpScalarFunctorIN3c104HalfELi1ELi1ELi0EEEJNS0_7minimumIfEEfEEEvT_T0_DpT1_)
        /*14e4*/ 	.word	0x00000000


	//----- nvinfo : EIATTR_MIN_STACK_SIZE
	.align		4
.L_921:
        /*14e8*/ 	.byte	0x04, 0x12
        /*14ea*/ 	.short	(.L_923 - .L_922)
	.align		4
.L_922:
        /*14ec*/ 	.word	index@(_ZN2at6native57_GLOBAL__N__f3eca4a2_24_ForeachBinaryOpScalar_cu_86b9896c25multi_tensor_apply_kernelINS1_18TensorListMetadataILi1EEENS1_21BinaryOpScalarFunctorIfLi1ELi1ELi0EEEJNS0_7minimumIfEEfEEEvT_T0_DpT1_)
        /*14f0*/ 	.word	0x00000000


	//----- nvinfo : EIATTR_MIN_STACK_SIZE
	.align		4
.L_923:
        /*14f4*/ 	.byte	0x04, 0x12
        /*14f6*/ 	.short	(.L_925 - .L_924)
	.align		4
.L_924:
        /*14f8*/ 	.word	index@(_ZN2at6native57_GLOBAL__N__f3eca4a2_24_ForeachBinaryOpScalar_cu_86b9896c25multi_tensor_apply_kernelINS1_18TensorListMetadataILi1EEENS1_21BinaryOpScalarFunctorIdLi1ELi1ELi0EEEJNS0_7minimumIdEEdEEEvT_T0_DpT1_)
        /*14fc*/ 	.word	0x00000000


	//----- nvinfo : EIATTR_MIN_STACK_SIZE
	.align		4
.L_925:
        /*1500*/ 	.byte	0x04, 0x12
        /*1502*/ 	.short	(.L_927 - .L_926)
	.align		4
.L_926:
        /*1504*/ 	.word	index@(_ZN2at6native57_GLOBAL__N__f3eca4a2_24_ForeachBinaryOpScalar_cu_86b9896c25multi_tensor_apply_kernelINS1_18TensorListMetadataILi1EEENS1_21BinaryOpScalarFunctorIsLi1ELi1ELi0EEEJNS0_7minimumIsEEsEEEvT_T0_DpT1_)
        /*1508*/ 	.word	0x00000000


	//----- nvinfo : EIATTR_MIN_STACK_SIZE
	.align		4
.L_927:
        /*150c*/ 	.byte	0x04, 0x12
        /*150e*/ 	.short	(.L_929 - .L_928)
	.align		4
.L_928:
        /*1510*/ 	.word	index@(_ZN2at6native57_GLOBAL__N__f3eca4a2_24_ForeachBinaryOpScalar_cu_86b9896c25multi_tensor_apply_kernelINS1_18TensorListMetadataILi1EEENS1_21BinaryOpScalarFunctorIlLi1ELi1ELi0EEEJNS0_7minimumIlEElEEEvT_T0_DpT1_)
        /*1514*/ 	.word	0x00000000


	//----- nvinfo : EIATTR_MIN_STACK_SIZE
	.align		4
.L_929:
        /*1518*/ 	.byte	0x04, 0x12
        /*151a*/ 	.short	(.L_931 - .L_930)
	.align		4
.L_930:
        /*151c*/ 	.word	index@(_ZN2at6native57_GLOBAL__N__f3eca4a2_24_ForeachBinaryOpScalar_cu_86b9896c25multi_tensor_apply_kernelINS1_18TensorListMetadataILi1EEENS1_21BinaryOpScalarFunctorIiLi1ELi1ELi0EEEJNS0_7minimumIiEEiEEEvT_T0_DpT1_)
        /*1520*/ 	.word	0x00000000


	//----- nvinfo : EIATTR_MIN_STACK_SIZE
	.align		4
.L_931:
        /*1524*/ 	.byte	0x04, 0x12
        /*1526*/ 	.short	(.L_933 - .L_932)
	.align		4
.L_932:
        /*1528*/ 	.word	index@(_ZN2at6native57_GLOBAL__N__f3eca4a2_24_ForeachBinaryOpScalar_cu_86b9896c25multi_tensor_apply_kernelINS1_18TensorListMetadataILi1EEENS1_21BinaryOpScalarFunctorIaLi1ELi1ELi0EEEJNS0_7minimumIaEEaEEEvT_T0_DpT1_)
        /*152c*/ 	.word	0x00000000


	//----- nvinfo : EIATTR_MIN_STACK_SIZE
	.align		4
.L_933:
        /*1530*/ 	.byte	0x04, 0x12
        /*1532*/ 	.short	(.L_935 - .L_934)
	.align		4
.L_934:
        /*1534*/ 	.word	index@(_ZN2at6native57_GLOBAL__N__f3eca4a2_24_ForeachBinaryOpScalar_cu_86b9896c25multi_tensor_apply_kernelINS1_18TensorListMetadataILi1EEENS1_21BinaryOpScalarFunctorIhLi1ELi1ELi0EEEJNS0_7minimumIhEEhEEEvT_T0_DpT1_)
        /*1538*/ 	.word	0x00000000


	//----- nvinfo : EIATTR_MIN_STACK_SIZE
	.align		4
.L_935:
        /*153c*/ 	.byte	0x04, 0x12
        /*153e*/ 	.short	(.L_937 - .L_936)
	.align		4
.L_936:
        /*1540*/ 	.word	index@(_ZN2at6native57_GLOBAL__N__f3eca4a2_24_ForeachBinaryOpScalar_cu_86b9896c25multi_tensor_apply_kernelINS1_18TensorListMetadataILi2EEENS1_21BinaryOpScalarFunctorIN3c108BFloat16ELi2ELi1ELi1EEEJSt5minusIfEfEEEvT_T0_DpT1_)
        /*1544*/ 	.word	0x00000000


	//----- nvinfo : EIATTR_MIN_STACK_SIZE
	.align		4
.L_937:
        /*1548*/ 	.byte	0x04, 0x12
        /*154a*/ 	.short	(.L_939 - .L_938)
	.align		4
.L_938:
        /*154c*/ 	.word	index@(_ZN2at6native57_GLOBAL__N__f3eca4a2_24_ForeachBinaryOpScalar_cu_86b9896c25multi_tensor_apply_kernelINS1_18TensorListMetadataILi2EEENS1_21BinaryOpScalarFunctorIN3c104HalfELi2ELi1ELi1EEEJSt5minusIfEfEEEvT_T0_DpT1_)
        /*1550*/ 	.word	0x00000000


	//----- nvinfo : EIATTR_MIN_STACK_SIZE
	.align		4
.L_939:
        /*1554*/ 	.byte	0x04, 0x12
        /*1556*/ 	.short	(.L_941 - .L_940)
	.align		4
.L_940:
        /*1558*/ 	.word	index@(_ZN2at6native57_GLOBAL__N__f3eca4a2_24_ForeachBinaryOpScalar_cu_86b9896c25multi_tensor_apply_kernelINS1_18TensorListMetadataILi2EEENS1_21BinaryOpScalarFunctorIbLi2ELi1ELi1EEEJSt5minusIbEbEEEvT_T0_DpT1_)
        /*155c*/ 	.word	0x00000000


	//----- nvinfo : EIATTR_MIN_STACK_SIZE
	.align		4
.L_941:
        /*1560*/ 	.byte	0x04, 0x12
        /*1562*/ 	.short	(.L_943 - .L_942)
	.align		4
.L_942:
        /*1564*/ 	.word	index@(_ZN2at6native57_GLOBAL__N__f3eca4a2_24_ForeachBinaryOpScalar_cu_86b9896c25multi_tensor_apply_kernelINS1_18TensorListMetadataILi2EEENS1_21BinaryOpScalarFunctorIN3c107complexIfEELi2ELi1ELi1EEEJSt5minusIS8_ES8_EEEvT_T0_DpT1_)
        /*1568*/ 	.word	0x00000000


	//----- nvinfo : EIATTR_MIN_STACK_SIZE
	.align		4
.L_943:
        /*156c*/ 	.byte	0x04, 0x12
        /*156e*/ 	.short	(.L_945 - .L_944)
	.align		4
.L_944:
        /*1570*/ 	.word	index@(_ZN2at6native57_GLOBAL__N__f3eca4a2_24_ForeachBinaryOpScalar_cu_86b9896c25multi_tensor_apply_kernelINS1_18TensorListMetadataILi2EEENS1_21BinaryOpScalarFunctorIN3c107complexIdEELi2ELi1ELi1EEEJSt5minusIS8_ES8_EEEvT_T0_DpT1_)
        /*1574*/ 	.word	0x00000000


	//----- nvinfo : EIATTR_MIN_STACK_SIZE
	.align		4
.L_945:
        /*1578*/ 	.byte	0x04, 0x12
        /*157a*/ 	.short	(.L_947 - .L_946)
	.align		4
.L_946:
        /*157c*/ 	.word	index@(_ZN2at6native57_GLOBAL__N__f3eca4a2_24_ForeachBinaryOpScalar_cu_86b9896c25multi_tensor_apply_kernelINS1_18TensorListMetadataILi2EEENS1_21BinaryOpScalarFunctorIfLi2ELi1ELi1EEEJSt5minusIfEfEEEvT_T0_DpT1_)
        /*1580*/ 	.word	0x00000000


	//----- nvinfo : EIATTR_MIN_STACK_SIZE
	.align		4
.L_947:
        /*1584*/ 	.byte	0x04, 0x12
        /*1586*/ 	.short	(.L_949 - .L_948)
	.align		4
.L_948:
        /*1588*/ 	.word	index@(_ZN2at6native57_GLOBAL__N__f3eca4a2_24_ForeachBinaryOpScalar_cu_86b9896c25multi_tensor_apply_kernelINS1_18TensorListMetadataILi2EEENS1_21BinaryOpScalarFunctorIdLi2ELi1ELi1EEEJSt5minusIdEdEEEvT_T0_DpT1_)
        /*158c*/ 	.word	0x00000000


	//----- nvinfo : EIATTR_MIN_STACK_SIZE
	.align		4
.L_949:
        /*1590*/ 	.byte	0x04, 0x12
        /*1592*/ 	.short	(.L_951 - .L_950)
	.align		4
.L_950:
        /*1594*/ 	.word	index@(_ZN2at6native57_GLOBAL__N__f3eca4a2_24_ForeachBinaryOpScalar_cu_86b9896c25multi_tensor_apply_kernelINS1_18TensorListMetadataILi2EEENS1_21BinaryOpScalarFunctorIsLi2ELi1ELi1EEEJSt5minusIsEsEEEvT_T0_DpT1_)
        /*1598*/ 	.word	0x00000000


	//----- nvinfo : EIATTR_MIN_STACK_SIZE
	.align		4
.L_951:
        /*159c*/ 	.byte	0x04, 0x12
        /*159e*/ 	.short	(.L_953 - .L_952)
	.align		4
.L_952:
        /*15a0*/ 	.word	index@(_ZN2at6native57_GLOBAL__N__f3eca4a2_24_ForeachBinaryOpScalar_cu_86b9896c25multi_tensor_apply_kernelINS1_18TensorListMetadataILi2EEENS1_21BinaryOpScalarFunctorIlLi2ELi1ELi1EEEJSt5minusIlElEEEvT_T0_DpT1_)
        /*15a4*/ 	.word	0x00000000


	//----- nvinfo : EIATTR_MIN_STACK_SIZE
	.align		4
.L_953:
        /*15a8*/ 	.byte	0x04, 0x12
        /*15aa*/ 	.short	(.L_955 - .L_954)
	.align		4
.L_954:
        /*15ac*/ 	.word	index@(_ZN2at6native57_GLOBAL__N__f3eca4a2_24_ForeachBinaryOpScalar_cu_86b9896c25multi_tensor_apply_kernelINS1_18TensorListMetadataILi2EEENS1_21BinaryOpScalarFunctorIiLi2ELi1ELi1EEEJSt5minusIiEiEEEvT_T0_DpT1_)
        /*15b0*/ 	.word	0x00000000


	//----- nvinfo : EIATTR_MIN_STACK_SIZE
	.align		4
.L_955:
        /*15b4*/ 	.byte	0x04, 0x12
        /*15b6*/ 	.short	(.L_957 - .L_956)
	.align		4
.L_956:
        /*15b8*/ 	.word	index@(_ZN2at6native57_GLOBAL__N__f3eca4a2_24_ForeachBinaryOpScalar_cu_86b9896c25multi_tensor_apply_kernelINS1_18TensorListMetadataILi2EEENS1_21BinaryOpScalarFunctorIaLi2ELi1ELi1EEEJSt5minusIaEaEEEvT_T0_DpT1_)
        /*15bc*/ 	.word	0x00000000


	//----- nvinfo : EIATTR_MIN_STACK_SIZE
	.align		4
.L_957:
        /*15c0*/ 	.byte	0x04, 0x12
        /*15c2*/ 	.short	(.L_959 - .L_958)
	.align		4
.L_958:
        /*15c4*/ 	.word	index@(_ZN2at6native57_GLOBAL__N__f3eca4a2_24_ForeachBinaryOpScalar_cu_86b9896c25multi_tensor_apply_kernelINS1_18TensorListMetadataILi2EEENS1_21BinaryOpScalarFunctorIhLi2ELi1ELi1EEEJSt5minusIhEhEEEvT_T0_DpT1_)
        /*15c8*/ 	.word	0x00000000


	//----- nvinfo : EIATTR_MIN_STACK_SIZE
	.align		4
.L_959:
        /*15cc*/ 	.byte	0x04, 0x12
        /*15ce*/ 	.short	(.L_961 - .L_960)
	.align		4
.L_960:
        /*15d0*/ 	.word	index@(_ZN2at6native57_GLOBAL__N__f3eca4a2_24_ForeachBinaryOpScalar_cu_86b9896c25multi_tensor_apply_kernelINS1_18TensorListMetadataILi1EEENS1_21BinaryOpScalarFunctorIN3c108BFloat16ELi1ELi1ELi0EEEJSt5minusIfEfEEEvT_T0_DpT1_)
        /*15d4*/ 	.word	0x00000000


	//----- nvinfo : EIATTR_MIN_STACK_SIZE
	.align		4
.L_961:
        /*15d8*/ 	.byte	0x04, 0x12
        /*15da*/ 	.short	(.L_963 - .L_962)
	.align		4
.L_962:
        /*15dc*/ 	.word	index@(_ZN2at6native57_GLOBAL__N__f3eca4a2_24_ForeachBinaryOpScalar_cu_86b9896c25multi_tensor_apply_kernelINS1_18TensorListMetadataILi1EEENS1_21BinaryOpScalarFunctorIN3c104HalfELi1ELi1ELi0EEEJSt5minusIfEfEEEvT_T0_DpT1_)
        /*15e0*/ 	.word	0x00000000


	//----- nvinfo : EIATTR_MIN_STACK_SIZE
	.align		4
.L_963:
        /*15e4*/ 	.byte	0x04, 0x12
        /*15e6*/ 	.short	(.L_965 - .L_964)
	.align		4
.L_964:
        /*15e8*/ 	.word	index@(_ZN2at6native57_GLOBAL__N__f3eca4a2_24_ForeachBinaryOpScalar_cu_86b9896c25multi_tensor_apply_kernelINS1_18TensorListMetadataILi1EEENS1_21BinaryOpScalarFunctorIbLi1ELi1ELi0EEEJSt5minusIbEbEEEvT_T0_DpT1_)
        /*15ec*/ 	.word	0x00000000


	//----- nvinfo : EIATTR_MIN_STACK_SIZE
	.align		4
.L_965:
        /*15f0*/ 	.byte	0x04, 0x12
        /*15f2*/ 	.short	(.L_967 - .L_966)
	.align		4
.L_966:
        /*15f4*/ 	.word	index@(_ZN2at6native57_GLOBAL__N__f3eca4a2_24_ForeachBinaryOpScalar_cu_86b9896c25multi_tensor_apply_kernelINS1_18TensorListMetadataILi1EEENS1_21BinaryOpScalarFunctorIN3c107complexIfEELi1ELi1ELi0EEEJSt5minusIS8_ES8_EEEvT_T0_DpT1_)
        /*15f8*/ 	.word	0x00000000


	//----- nvinfo : EIATTR_MIN_STACK_SIZE
	.align		4
.L_967:
        /*15fc*/ 	.byte	0x04, 0x12
        /*15fe*/ 	.short	(.L_969 - .L_968)
	.align		4
.L_968:
        /*1600*/ 	.word	index@(_ZN2at6native57_GLOBAL__N__f3eca4a2_24_ForeachBinaryOpScalar_cu_86b9896c25multi_tensor_apply_kernelINS1_18TensorListMetadataILi1EEENS1_21BinaryOpScalarFunctorIN3c107complexIdEELi1ELi1ELi0EEEJSt5minusIS8_ES8_EEEvT_T0_DpT1_)
        /*1604*/ 	.word	0x00000000


	//----- nvinfo : EIATTR_MIN_STACK_SIZE
	.align		4
.L_969:
        /*1608*/ 	.byte	0x04, 0x12
        /*160a*/ 	.short	(.L_971 - .L_970)
	.align		4
.L_970:
        /*160c*/ 	.word	index@(_ZN2at6native57_GLOBAL__N__f3eca4a2_24_ForeachBinaryOpScalar_cu_86b9896c25multi_tensor_apply_kernelINS1_18TensorListMetadataILi1EEENS1_21BinaryOpScalarFunctorIfLi1ELi1ELi0EEEJSt5minusIfEfEEEvT_T0_DpT1_)
        /*1610*/ 	.word	0x00000000


	//----- nvinfo : EIATTR_MIN_STACK_SIZE
	.align		4
.L_971:
        /*1614*/ 	.byte	0x04, 0x12
        /*1616*/ 	.short	(.L_973 - .L_972)
	.align		4
.L_972:
        /*1618*/ 	.word	index@(_ZN2at6native57_GLOBAL__N__f3eca4a2_24_ForeachBinaryOpScalar_cu_86b9896c25multi_tensor_apply_kernelINS1_18TensorListMetadataILi1EEENS1_21BinaryOpScalarFunctorIdLi1ELi1ELi0EEEJSt5minusIdEdEEEvT_T0_DpT1_)
        /*161c*/ 	.word	0x00000000


	//----- nvinfo : EIATTR_MIN_STACK_SIZE
	.align		4
.L_973:
        /*1620*/ 	.byte	0x04, 0x12
        /*1622*/ 	.short	(.L_975 - .L_974)
	.align		4
.L_974:
        /*1624*/ 	.word	index@(_ZN2at6native57_GLOBAL__N__f3eca4a2_24_ForeachBinaryOpScalar_cu_86b9896c25multi_tensor_apply_kernelINS1_18TensorListMetadataILi1EEENS1_21BinaryOpScalarFunctorIsLi1ELi1ELi0EEEJSt5minusIsEsEEEvT_T0_DpT1_)
        /*1628*/ 	.word	0x00000000


	//----- nvinfo : EIATTR_MIN_STACK_SIZE
	.align		4
.L_975:
        /*162c*/ 	.byte	0x04, 0x12
        /*162e*/ 	.short	(.L_977 - .L_976)
	.align		4
.L_976:
        /*1630*/ 	.word	index@(_ZN2at6native57_GLOBAL__N__f3eca4a2_24_ForeachBinaryOpScalar_cu_86b9896c25multi_tensor_apply_kernelINS1_18TensorListMetadataILi1EEENS1_21BinaryOpScalarFunctorIlLi1ELi1ELi0EEEJSt5minusIlElEEEvT_T0_DpT1_)
        /*1634*/ 	.word	0x00000000


	//----- nvinfo : EIATTR_MIN_STACK_SIZE
	.align		4
.L_977:
        /*1638*/ 	.byte	0x04, 0x12
        /*163a*/ 	.short	(.L_979 - .L_978)
	.align		4
.L_978:
        /*163c*/ 	.word	index@(_ZN2at6native57_GLOBAL__N__f3eca4a2_24_ForeachBinaryOpScalar_cu_86b9896c25multi_tensor_apply_kernelINS1_18TensorListMetadataILi1EEENS1_21BinaryOpScalarFunctorIiLi1ELi1ELi0EEEJSt5minusIiEiEEEvT_T0_DpT1_)
        /*1640*/ 	.word	0x00000000


	//----- nvinfo : EIATTR_MIN_STACK_SIZE
	.align		4
.L_979:
        /*1644*/ 	.byte	0x04, 0x12
        /*1646*/ 	.short	(.L_981 - .L_980)
	.align		4
.L_980:
        /*1648*/ 	.word	index@(_ZN2at6native57_GLOBAL__N__f3eca4a2_24_ForeachBinaryOpScalar_cu_86b9896c25multi_tensor_apply_kernelINS1_18TensorListMetadataILi1EEENS1_21BinaryOpScalarFunctorIaLi1ELi1ELi0EEEJSt5minusIaEaEEEvT_T0_DpT1_)
        /*164c*/ 	.word	0x00000000


	//----- nvinfo : EIATTR_MIN_STACK_SIZE
	.align		4
.L_981:
        /*1650*/ 	.byte	0x04, 0x12
        /*1652*/ 	.short	(.L_983 - .L_982)
	.align		4
.L_982:
        /*1654*/ 	.word	index@(_ZN2at6native57_GLOBAL__N__f3eca4a2_24_ForeachBinaryOpScalar_cu_86b9896c25multi_tensor_apply_kernelINS1_18TensorListMetadataILi1EEENS1_21BinaryOpScalarFunctorIhLi1ELi1ELi0EEEJSt5minusIhEhEEEvT_T0_DpT1_)
        /*1658*/ 	.word	0x00000000


	//----- nvinfo : EIATTR_MIN_STACK_SIZE
	.align		4
.L_983:
        /*165c*/ 	.byte	0x04, 0x12
        /*165e*/ 	.short	(.L_985 - .L_984)
	.align		4
.L_984:
        /*1660*/ 	.word	index@(_ZN2at6native57_GLOBAL__N__f3eca4a2_24_ForeachBinaryOpScalar_cu_86b9896c25multi_tensor_apply_kernelINS1_18TensorListMetadataILi2EEENS1_21BinaryOpScalarFunctorIN3c108BFloat16ELi2ELi1ELi1EEEJNS1_21reverse_power_functorIfEEfEEEvT_T0_DpT1_)
        /*1664*/ 	.word	0x00000000


	//----- nvinfo : EIATTR_MIN_STACK_SIZE
	.align		4
.L_985:
        /*1668*/ 	.byte	0x04, 0x12
        /*166a*/ 	.short	(.L_987 - .L_986)
	.align		4
.L_986:
        /*166c*/ 	.word	index@(_ZN2at6native57_GLOBAL__N__f3eca4a2_24_ForeachBinaryOpScalar_cu_86b9896c25multi_tensor_apply_kernelINS1_18TensorListMetadataILi2EEENS1_21BinaryOpScalarFunctorIN3c104HalfELi2ELi1ELi1EEEJNS1_21reverse_power_functorIfEEfEEEvT_T0_DpT1_)
        /*1670*/ 	.word	0x00000000


	//----- nvinfo : EIATTR_MIN_STACK_SIZE
	.align		4
.L_987:
        /*1674*/ 	.byte	0x04, 0x12
        /*1676*/ 	.short	(.L_989 - .L_988)
	.align		4
.L_988:
        /*1678*/ 	.word	index@(_ZN2at6native57_GLOBAL__N__f3eca4a2_24_ForeachBinaryOpScalar_cu_86b9896c25multi_tensor_apply_kernelINS1_18TensorListMetadataILi2EEENS1_21BinaryOpScalarFunctorIN3c107complexIfEELi2ELi1ELi1EEEJNS1_21reverse_power_functorIS8_EES8_EEEvT_T0_DpT1_)
        /*167c*/ 	.word	0x00000000


	//----- nvinfo : EIATTR_MIN_STACK_SIZE
	.align		4
.L_989:
        /*1680*/ 	.byte	0x04, 0x12
        /*1682*/ 	.short	(.L_991 - .L_990)
	.align		4
.L_990:
        /*1684*/ 	.word	index@(_ZN2at6native57_GLOBAL__N__f3eca4a2_24_ForeachBinaryOpScalar_cu_86b9896c25multi_tensor_apply_kernelINS1_18TensorListMetadataILi2EEENS1_21BinaryOpScalarFunctorIN3c107complexIdEELi2ELi1ELi1EEEJNS1_21reverse_power_functorIS8_EES8_EEEvT_T0_DpT1_)
        /*1688*/ 	.word	0x00000028


	//----- nvinfo : EIATTR_MIN_STACK_SIZE
	.align		4
.L_991:
        /*168c*/ 	.byte	0x04, 0x12
        /*168e*/ 	.short	(.L_993 - .L_992)
	.align		4
.L_992:
        /*1690*/ 	.word	index@(_ZN2at6native57_GLOBAL__N__f3eca4a2_24_ForeachBinaryOpScalar_cu_86b9896c25multi_tensor_apply_kernelINS1_18TensorListMetadataILi2EEENS1_21BinaryOpScalarFunctorIfLi2ELi1ELi1EEEJNS1_21reverse_power_functorIfEEfEEEvT_T0_DpT1_)
        /*1694*/ 	.word	0x00000000


	//----- nvinfo : EIATTR_MIN_STACK_SIZE
	.align		4
.L_993:
        /*1698*/ 	.byte	0x04, 0x12
        /*169a*/ 	.short	(.L_995 - .L_994)
	.align		4
.L_994:
        /*169c*/ 	.word	index@(_ZN2at6native57_GLOBAL__N__f3eca4a2_24_ForeachBinaryOpScalar_cu_86b9896c25multi_tensor_apply_kernelINS1_18TensorListMetadataILi2EEENS1_21BinaryOpScalarFunctorIdLi2ELi1ELi1EEEJNS1_21reverse_power_functorIdEEdEEEvT_T0_DpT1_)
        /*16a0*/ 	.word	0x00000000


	//----- nvinfo : EIATTR_MIN_STACK_SIZE
	.align		4
.L_995:
        /*16a4*/ 	.byte	0x04, 0x12
        /*16a6*/ 	.short	(.L_997 - .L_996)
	.align		4
.L_996:
        /*16a8*/ 	.word	index@(_ZN2at6native57_GLOBAL__N__f3eca4a2_24_ForeachBinaryOpScalar_cu_86b9896c25multi_tensor_apply_kernelINS1_18TensorListMetadataILi2EEENS1_21BinaryOpScalarFunctorIsLi2ELi1ELi1EEEJNS1_21reverse_power_functorIsEEsEEEvT_T0_DpT1_)
        /*16ac*/ 	.word	0x00000000


	//----- nvinfo : EIATTR_MIN_STACK_SIZE
	.align		4
.L_997:
        /*16b0*/ 	.byte	0x04, 0x12
        /*16b2*/ 	.short	(.L_999 - .L_998)
	.align		4
.L_998:
        /*16b4*/ 	.word	index@(_ZN2at6native57_GLOBAL__N__f3eca4a2_24_ForeachBinaryOpScalar_cu_86b9896c25multi_tensor_apply_kernelINS1_18TensorListMetadataILi2EEENS1_21BinaryOpScalarFunctorIlLi2ELi1ELi1EEEJNS1_21reverse_power_functorIlEElEEEvT_T0_DpT1_)
        /*16b8*/ 	.word	0x00000000


	//----- nvinfo : EIATTR_MIN_STACK_SIZE
	.align		4
.L_999:
        /*16bc*/ 	.byte	0x04, 0x12
        /*16be*/ 	.short	(.L_1001 - .L_1000)
	.align		4
.L_1000:
        /*16c0*/ 	.word	index@(_ZN2at6native57_GLOBAL__N__f3eca4a2_24_ForeachBinaryOpScalar_cu_86b9896c25multi_tensor_apply_kernelINS1_18TensorListMetadataILi2EEENS1_21BinaryOpScalarFunctorIiLi2ELi1ELi1EEEJNS1_21reverse_power_functorIiEEiEEEvT_T0_DpT1_)
        /*16c4*/ 	.word	0x00000000


	//----- nvinfo : EIATTR_MIN_STACK_SIZE
	.align		4
.L_1001:
        /*16c8*/ 	.byte	0x04, 0x12
        /*16ca*/ 	.short	(.L_1003 - .L_1002)
	.align		4
.L_1002:
        /*16cc*/ 	.word	index@(_ZN2at6native57_GLOBAL__N__f3eca4a2_24_ForeachBinaryOpScalar_cu_86b9896c25multi_tensor_apply_kernelINS1_18TensorListMetadataILi2EEENS1_21BinaryOpScalarFunctorIaLi2ELi1ELi1EEEJNS1_21reverse_power_functorIaEEaEEEvT_T0_DpT1_)
        /*16d0*/ 	.word	0x00000000


	//----- nvinfo : EIATTR_MIN_STACK_SIZE
	.align		4
.L_1003:
        /*16d4*/ 	.byte	0x04, 0x12
        /*16d6*/ 	.short	(.L_1005 - .L_1004)
	.align		4
.L_1004:
        /*16d8*/ 	.word	index@(_ZN2at6native57_GLOBAL__N__f3eca4a2_24_ForeachBinaryOpScalar_cu_86b9896c25multi_tensor_apply_kernelINS1_18TensorListMetadataILi2EEENS1_21BinaryOpScalarFunctorIhLi2ELi1ELi1EEEJNS1_21reverse_power_functorIhEEhEEEvT_T0_DpT1_)
        /*16dc*/ 	.word	0x00000000


	//----- nvinfo : EIATTR_MIN_STACK_SIZE
	.align		4
.L_1005:
        /*16e0*/ 	.byte	0x04, 0x12
        /*16e2*/ 	.short	(.L_1007 - .L_1006)
	.align		4
.L_1006:
        /*16e4*/ 	.word	index@(_ZN2at6native57_GLOBAL__N__f3eca4a2_24_ForeachBinaryOpScalar_cu_86b9896c25multi_tensor_apply_kernelINS1_18TensorListMetadataILi2EEENS1_21BinaryOpScalarFunctorIN3c108BFloat16ELi2ELi1ELi1EEEJNS1_13power_functorIfEEfEEEvT_T0_DpT1_)
        /*16e8*/ 	.word	0x00000000


	//----- nvinfo : EIATTR_MIN_STACK_SIZE
	.align		4
.L_1007:
        /*16ec*/ 	.byte	0x04, 0x12
        /*16ee*/ 	.short	(.L_1009 - .L_1008)
	.align		4
.L_1008:
        /*16f0*/ 	.word	index@(_ZN2at6native57_GLOBAL__N__f3eca4a2_24_ForeachBinaryOpScalar_cu_86b9896c25multi_tensor_apply_kernelINS1_18TensorListMetadataILi2EEENS1_21BinaryOpScalarFunctorIN3c104HalfELi2ELi1ELi1EEEJNS1_13power_functorIfEEfEEEvT_T0_DpT1_)
        /*16f4*/ 	.word	0x00000000


	//----- nvinfo : EIATTR_MIN_STACK_SIZE
	.align		4
.L_1009:
        /*16f8*/ 	.byte	0x04, 0x12
        /*16fa*/ 	.short	(.L_1011 - .L_1010)
	.align		4
.L_1010:
        /*16fc*/ 	.word	index@(_ZN2at6native57_GLOBAL__N__f3eca4a2_24_ForeachBinaryOpScalar_cu_86b9896c25multi_tensor_apply_kernelINS1_18TensorListMetadataILi2EEENS1_21BinaryOpScalarFunctorIN3c107complexIfEELi2ELi1ELi1EEEJNS1_13power_functorIS8_EES8_EEEvT_T0_DpT1_)
        /*1700*/ 	.word	0x00000000


	//----- nvinfo : EIATTR_MIN_STACK_SIZE
	.align		4
.L_1011:
        /*1704*/ 	.byte	0x04, 0x12
        /*1706*/ 	.short	(.L_1013 - .L_1012)
	.align		4
.L_1012:
        /*1708*/ 	.word	index@(_ZN2at6native57_GLOBAL__N__f3eca4a2_24_ForeachBinaryOpScalar_cu_86b9896c25multi_tensor_apply_kernelINS1_18TensorListMetadataILi2EEENS1_21BinaryOpScalarFunctorIN3c107complexIdEELi2ELi1ELi1EEEJNS1_13power_functorIS8_EES8_EEEvT_T0_DpT1_)
        /*170c*/ 	.word	0x00000028


	//----- nvinfo : EIATTR_MIN_STACK_SIZE
	.align		4
.L_1013:
        /*1710*/ 	.byte	0x04, 0x12
        /*1712*/ 	.short	(.L_1015 - .L_1014)
	.align		4
.L_1014:
        /*1714*/ 	.word	index@(_ZN2at6native57_GLOBAL__N__f3eca4a2_24_ForeachBinaryOpScalar_cu_86b9896c25multi_tensor_apply_kernelINS1_18TensorListMetadataILi2EEENS1_21BinaryOpScalarFunctorIfLi2ELi1ELi1EEEJNS1_13power_functorIfEEfEEEvT_T0_DpT1_)
        /*1718*/ 	.word	0x00000000


	//----- nvinfo : EIATTR_MIN_STACK_SIZE
	.align		4
.L_1015:
        /*171c*/ 	.byte	0x04, 0x12
        /*171e*/ 	.short	(.L_1017 - .L_1016)
	.align		4
.L_1016:
        /*1720*/ 	.word	index@(_ZN2at6native57_GLOBAL__N__f3eca4a2_24_ForeachBinaryOpScalar_cu_86b9896c25multi_tensor_apply_kernelINS1_18TensorListMetadataILi2EEENS1_21BinaryOpScalarFunctorIdLi2ELi1ELi1EEEJNS1_13power_functorIdEEdEEEvT_T0_DpT1_)
        /*1724*/ 	.word	0x00000000


	//----- nvinfo : EIATTR_MIN_STACK_SIZE
	.align		4
.L_1017:
        /*1728*/ 	.byte	0x04, 0x12
        /*172a*/ 	.short	(.L_1019 - .L_1018)
	.align		4
.L_1018:
        /*172c*/ 	.word	index@(_ZN2at6native57_GLOBAL__N__f3eca4a2_24_ForeachBinaryOpScalar_cu_86b9896c25multi_tensor_apply_kernelINS1_18TensorListMetadataILi2EEENS1_21BinaryOpScalarFunctorIsLi2ELi1ELi1EEEJNS1_13power_functorIsEEsEEEvT_T0_DpT1_)
        /*1730*/ 	.word	0x00000000


	//----- nvinfo : EIATTR_MIN_STACK_SIZE
	.align		4
.L_1019:
        /*1734*/ 	.byte	0x04, 0x12
        /*1736*/ 	.short	(.L_1021 - .L_1020)
	.align		4
.L_1020:
        /*1738*/ 	.word	index@(_ZN2at6native57_GLOBAL__N__f3eca4a2_24_ForeachBinaryOpScalar_cu_86b9896c25multi_tensor_apply_kernelINS1_18TensorListMetadataILi2EEENS1_21BinaryOpScalarFunctorIlLi2ELi1ELi1EEEJNS1_13power_functorIlEElEEEvT_T0_DpT1_)
        /*173c*/ 	.word	0x00000000


	//----- nvinfo : EIATTR_MIN_STACK_SIZE
	.align		4
.L_1021:
        /*1740*/ 	.byte	0x04, 0x12
        /*1742*/ 	.short	(.L_1023 - .L_1022)
	.align		4
.L_1022:
        /*1744*/ 	.word	index@(_ZN2at6native57_GLOBAL__N__f3eca4a2_24_ForeachBinaryOpScalar_cu_86b9896c25multi_tensor_apply_kernelINS1_18TensorListMetadataILi2EEENS1_21BinaryOpScalarFunctorIiLi2ELi1ELi1EEEJNS1_13power_functorIiEEiEEEvT_T0_DpT1_)
        /*1748*/ 	.word	0x00000000


	//----- nvinfo : EIATTR_MIN_STACK_SIZE
	.align		4
.L_1023:
        /*174c*/ 	.byte	0x04, 0x12
        /*174e*/ 	.short	(.L_1025 - .L_1024)
	.align		4
.L_1024:
        /*1750*/ 	.word	index@(_ZN2at6native57_GLOBAL__N__f3eca4a2_24_ForeachBinaryOpScalar_cu_86b9896c25multi_tensor_apply_kernelINS1_18TensorListMetadataILi2EEENS1_21BinaryOpScalarFunctorIaLi2ELi1ELi1EEEJNS1_13power_functorIaEEaEEEvT_T0_DpT1_)
        /*1754*/ 	.word	0x00000000


	//----- nvinfo : EIATTR_MIN_STACK_SIZE
	.align		4
.L_1025:
        /*1758*/ 	.byte	0x04, 0x12
        /*175a*/ 	.short	(.L_1027 - .L_1026)
	.align		4
.L_1026:
        /*175c*/ 	.word	index@(_ZN2at6native57_GLOBAL__N__f3eca4a2_24_ForeachBinaryOpScalar_cu_86b9896c25multi_tensor_apply_kernelINS1_18TensorListMetadataILi2EEENS1_21BinaryOpScalarFunctorIhLi2ELi1ELi1EEEJNS1_13power_functorIhEEhEEEvT_T0_DpT1_)
        /*1760*/ 	.word	0x00000000


	//----- nvinfo : EIATTR_MIN_STACK_SIZE
	.align		4
.L_1027:
        /*1764*/ 	.byte	0x04, 0x12
        /*1766*/ 	.short	(.L_1029 - .L_1028)
	.align		4
.L_1028:
        /*1768*/ 	.word	index@(_ZN2at6native57_GLOBAL__N__f3eca4a2_24_ForeachBinaryOpScalar_cu_86b9896c25multi_tensor_apply_kernelINS1_18TensorListMetadataILi1EEENS1_21BinaryOpScalarFunctorIN3c108BFloat16ELi1ELi1ELi0EEEJNS1_13power_functorIfEEfEEEvT_T0_DpT1_)
        /*176c*/ 	.word	0x00000000


	//----- nvinfo : EIATTR_MIN_STACK_SIZE
	.align		4
.L_1029:
        /*1770*/ 	.byte	0x04, 0x12
        /*1772*/ 	.short	(.L_1031 - .L_1030)
	.align		4
.L_1030:
        /*1774*/ 	.word	index@(_ZN2at6native57_GLOBAL__N__f3eca4a2_24_ForeachBinaryOpScalar_cu_86b9896c25multi_tensor_apply_kernelINS1_18TensorListMetadataILi1EEENS1_21BinaryOpScalarFunctorIN3c104HalfELi1ELi1ELi0EEEJNS1_13power_functorIfEEfEEEvT_T0_DpT1_)
        /*1778*/ 	.word	0x00000000


	//----- nvinfo : EIATTR_MIN_STACK_SIZE
	.align		4
.L_1031:
        /*177c*/ 	.byte	0x04, 0x12
        /*177e*/ 	.short	(.L_1033 - .L_1032)
	.align		4
.L_1032:
        /*1780*/ 	.word	index@(_ZN2at6native57_GLOBAL__N__f3eca4a2_24_ForeachBinaryOpScalar_cu_86b9896c25multi_tensor_apply_kernelINS1_18TensorListMetadataILi1EEENS1_21BinaryOpScalarFunctorIN3c107complexIfEELi1ELi1ELi0EEEJNS1_13power_functorIS8_EES8_EEEvT_T0_DpT1_)
        /*1784*/ 	.word	0x00000000


	//----- nvinfo : EIATTR_MIN_STACK_SIZE
	.align		4
.L_1033:
        /*1788*/ 	.byte	0x04, 0x12
        /*178a*/ 	.short	(.L_1035 - .L_1034)
	.align		4
.L_1034:
        /*178c*/ 	.word	index@(_ZN2at6native57_GLOBAL__N__f3eca4a2_24_ForeachBinaryOpScalar_cu_86b9896c25multi_tensor_apply_kernelINS1_18TensorListMetadataILi1EEENS1_21BinaryOpScalarFunctorIN3c107complexIdEELi1ELi1ELi0EEEJNS1_13power_functorIS8_EES8_EEEvT_T0_DpT1_)
        /*1790*/ 	.word	0x00000028


	//----- nvinfo : EIATTR_MIN_STACK_SIZE
	.align		4
.L_1035:
        /*1794*/ 	.byte	0x04, 0x12
        /*1796*/ 	.short	(.L_1037 - .L_1036)
	.align		4
.L_1036:
        /*1798*/ 	.word	index@(_ZN2at6native57_GLOBAL__N__f3eca4a2_24_ForeachBinaryOpScalar_cu_86b9896c25multi_tensor_apply_kernelINS1_18TensorListMetadataILi1EEENS1_21BinaryOpScalarFunctorIfLi1ELi1ELi0EEEJNS1_13power_functorIfEEfEEEvT_T0_DpT1_)
        /*179c*/ 	.word	0x00000000


	//----- nvinfo : EIATTR_MIN_STACK_SIZE
	.align		4
.L_1037:
        /*17a0*/ 	.byte	0x04, 0x12
        /*17a2*/ 	.short	(.L_1039 - .L_1038)
	.align		4
.L_1038:
        /*17a4*/ 	.word	index@(_ZN2at6native57_GLOBAL__N__f3eca4a2_24_ForeachBinaryOpScalar_cu_86b9896c25multi_tensor_apply_kernelINS1_18TensorListMetadataILi1EEENS1_21BinaryOpScalarFunctorIdLi1ELi1ELi0EEEJNS1_13power_functorIdEEdEEEvT_T0_DpT1_)
        /*17a8*/ 	.word	0x00000000


	//----- nvinfo : EIATTR_MIN_STACK_SIZE
	.align		4
.L_1039:
        /*17ac*/ 	.byte	0x04, 0x12
        /*17ae*/ 	.short	(.L_1041 - .L_1040)
	.align		4
.L_1040:
        /*17b0*/ 	.word	index@(_ZN2at6native57_GLOBAL__N__f3eca4a2_24_ForeachBinaryOpScalar_cu_86b9896c25multi_tensor_apply_kernelINS1_18TensorListMetadataILi1EEENS1_21BinaryOpScalarFunctorIsLi1ELi1ELi0EEEJNS1_13power_functorIsEEsEEEvT_T0_DpT1_)
        /*17b4*/ 	.word	0x00000000


	//----- nvinfo : EIATTR_MIN_STACK_SIZE
	.align		4
.L_1041:
        /*17b8*/ 	.byte	0x04, 0x12
        /*17ba*/ 	.short	(.L_1043 - .L_1042)
	.align		4
.L_1042:
        /*17bc*/ 	.word	index@(_ZN2at6native57_GLOBAL__N__f3eca4a2_24_ForeachBinaryOpScalar_cu_86b9896c25multi_tensor_apply_kernelINS1_18TensorListMetadataILi1EEENS1_21BinaryOpScalarFunctorIlLi1ELi1ELi0EEEJNS1_13power_functorIlEElEEEvT_T0_DpT1_)
        /*17c0*/ 	.word	0x00000000


	//----- nvinfo : EIATTR_MIN_STACK_SIZE
	.align		4
.L_1043:
        /*17c4*/ 	.byte	0x04, 0x12
        /*17c6*/ 	.short	(.L_1045 - .L_1044)
	.align		4
.L_1044:
        /*17c8*/ 	.word	index@(_ZN2at6native57_GLOBAL__N__f3eca4a2_24_ForeachBinaryOpScalar_cu_86b9896c25multi_tensor_apply_kernelINS1_18TensorListMetadataILi1EEENS1_21BinaryOpScalarFunctorIiLi1ELi1ELi0EEEJNS1_13power_functorIiEEiEEEvT_T0_DpT1_)
        /*17cc*/ 	.word	0x00000000


	//----- nvinfo : EIATTR_MIN_STACK_SIZE
	.align		4
.L_1045:
        /*17d0*/ 	.byte	0x04, 0x12
        /*17d2*/ 	.short	(.L_1047 - .L_1046)
	.align		4
.L_1046:
        /*17d4*/ 	.word	index@(_ZN2at6native57_GLOBAL__N__f3eca4a2_24_ForeachBinaryOpScalar_cu_86b9896c25multi_tensor_apply_kernelINS1_18TensorListMetadataILi1EEENS1_21BinaryOpScalarFunctorIaLi1ELi1ELi0EEEJNS1_13power_functorIaEEaEEEvT_T0_DpT1_)
        /*17d8*/ 	.word	0x00000000


	//----- nvinfo : EIATTR_MIN_STACK_SIZE
	.align		4
.L_1047:
        /*17dc*/ 	.byte	0x04, 0x12
        /*17de*/ 	.short	(.L_1049 - .L_1048)
	.align		4
.L_1048:
        /*17e0*/ 	.word	index@(_ZN2at6native57_GLOBAL__N__f3eca4a2_24_ForeachBinaryOpScalar_cu_86b9896c25multi_tensor_apply_kernelINS1_18TensorListMetadataILi1EEENS1_21BinaryOpScalarFunctorIhLi1ELi1ELi0EEEJNS1_13power_functorIhEEhEEEvT_T0_DpT1_)
        /*17e4*/ 	.word	0x00000000


	//----- nvinfo : EIATTR_MIN_STACK_SIZE
	.align		4
.L_1049:
        /*17e8*/ 	.byte	0x04, 0x12
        /*17ea*/ 	.short	(.L_1051 - .L_1050)
	.align		4
.L_1050:
        /*17ec*/ 	.word	index@(_ZN2at6native57_GLOBAL__N__f3eca4a2_24_ForeachBinaryOpScalar_cu_86b9896c25multi_tensor_apply_kernelINS1_18TensorListMetadataILi2EEENS1_21BinaryOpScalarFunctorIN3c108BFloat16ELi2ELi1ELi1EEEJSt10multipliesIfEfEEEvT_T0_DpT1_)
        /*17f0*/ 	.word	0x00000000


	//----- nvinfo : EIATTR_MIN_STACK_SIZE
	.align		4
.L_1051:
        /*17f4*/ 	.byte	0x04, 0x12
        /*17f6*/ 	.short	(.L_1053 - .L_1052)
	.align		4
.L_1052:
        /*17f8*/ 	.word	index@(_ZN2at6native57_GLOBAL__N__f3eca4a2_24_ForeachBinaryOpScalar_cu_86b9896c25multi_tensor_apply_kernelINS1_18TensorListMetadataILi2EEENS1_21BinaryOpScalarFunctorIN3c104HalfELi2ELi1ELi1EEEJSt10multipliesIfEfEEEvT_T0_DpT1_)
        /*17fc*/ 	.word	0x00000000


	//----- nvinfo : EIATTR_MIN_STACK_SIZE
	.align		4
.L_1053:
        /*1800*/ 	.byte	0x04, 0x12
        /*1802*/ 	.short	(.L_1055 - .L_1054)
	.align		4
.L_1054:
        /*1804*/ 	.word	index@(_ZN2at6native57_GLOBAL__N__f3eca4a2_24_ForeachBinaryOpScalar_cu_86b9896c25multi_tensor_apply_kernelINS1_18TensorListMetadataILi2EEENS1_21BinaryOpScalarFunctorIbLi2ELi1ELi1EEEJSt10multipliesIbEbEEEvT_T0_DpT1_)
        /*1808*/ 	.word	0x00000000


	//----- nvinfo : EIATTR_MIN_STACK_SIZE
	.align		4
.L_1055:
        /*180c*/ 	.byte	0x04, 0x12
        /*180e*/ 	.short	(.L_1057 - .L_1056)
	.align		4
.L_1056:
        /*1810*/ 	.word	index@(_ZN2at6native57_GLOBAL__N__f3eca4a2_24_ForeachBinaryOpScalar_cu_86b9896c25multi_tensor_apply_kernelINS1_18TensorListMetadataILi2EEENS1_21BinaryOpScalarFunctorIN3c107complexIfEELi2ELi1ELi1EEEJSt10multipliesIS8_ES8_EEEvT_T0_DpT1_)
        /*1814*/ 	.word	0x00000000


	//----- nvinfo : EIATTR_MIN_STACK_SIZE
	.align		4
.L_1057:
        /*1818*/ 	.byte	0x04, 0x12
        /*181a*/ 	.short	(.L_1059 - .L_1058)
	.align		4
.L_1058:
        /*181c*/ 	.word	index@(_ZN2at6native57_GLOBAL__N__f3eca4a2_24_ForeachBinaryOpScalar_cu_86b9896c25multi_tensor_apply_kernelINS1_18TensorListMetadataILi2EEENS1_21BinaryOpScalarFunctorIN3c107complexIdEELi2ELi1ELi1EEEJSt10multipliesIS8_ES8_EEEvT_T0_DpT1_)
        /*1820*/ 	.word	0x00000000


	//----- nvinfo : EIATTR_MIN_STACK_SIZE
	.align		4
.L_1059:
        /*1824*/ 	.byte	0x04, 0x12
        /*1826*/ 	.short	(.L_1061 - .L_1060)
	.align		4
.L_1060:
        /*1828*/ 	.word	index@(_ZN2at6native57_GLOBAL__N__f3eca4a2_24_ForeachBinaryOpScalar_cu_86b9896c25multi_tensor_apply_kernelINS1_18TensorListMetadataILi2EEENS1_21BinaryOpScalarFunctorIfLi2ELi1ELi1EEEJSt10multipliesIfEfEEEvT_T0_DpT1_)
        /*182c*/ 	.word	0x00000000


	//----- nvinfo : EIATTR_MIN_STACK_SIZE
	.align		4
.L_1061:
        /*1830*/ 	.byte	0x04, 0x12
        /*1832*/ 	.short	(.L_1063 - .L_1062)
	.align		4
.L_1062:
        /*1834*/ 	.word	index@(_ZN2at6native57_GLOBAL__N__f3eca4a2_24_ForeachBinaryOpScalar_cu_86b9896c25multi_tensor_apply_kernelINS1_18TensorListMetadataILi2EEENS1_21BinaryOpScalarFunctorIdLi2ELi1ELi1EEEJSt10multipliesIdEdEEEvT_T0_DpT1_)
        /*1838*/ 	.word	0x00000000


	//----- nvinfo : EIATTR_MIN_STACK_SIZE
	.align		4
.L_1063:
        /*183c*/ 	.byte	0x04, 0x12
        /*183e*/ 	.short	(.L_1065 - .L_1064)
	.align		4
.L_1064:
        /*1840*/ 	.word	index@(_ZN2at6native57_GLOBAL__N__f3eca4a2_24_ForeachBinaryOpScalar_cu_86b9896c25multi_tensor_apply_kernelINS1_18TensorListMetadataILi2EEENS1_21BinaryOpScalarFunctorIsLi2ELi1ELi1EEEJSt10multipliesIsEsEEEvT_T0_DpT1_)
        /*1844*/ 	.word	0x00000000


	//----- nvinfo : EIATTR_MIN_STACK_SIZE
	.align		4
.L_1065:
        /*1848*/ 	.byte	0x04, 0x12
        /*184a*/ 	.short	(.L_1067 - .L_1066)
	.align		4
.L_1066:
        /*184c*/ 	.word	index@(_ZN2at6native57_GLOBAL__N__f3eca4a2_24_ForeachBinaryOpScalar_cu_86b9896c25multi_tensor_apply_kernelINS1_18TensorListMetadataILi2EEENS1_21BinaryOpScalarFunctorIlLi2ELi1ELi1EEEJSt10multipliesIlElEEEvT_T0_DpT1_)
        /*1850*/ 	.word	0x00000000


	//----- nvinfo : EIATTR_MIN_STACK_SIZE
	.align		4
.L_1067:
        /*1854*/ 	.byte	0x04, 0x12
        /*1856*/ 	.short	(.L_1069 - .L_1068)
	.align		4
.L_1068:
        /*1858*/ 	.word	index@(_ZN2at6native57_GLOBAL__N__f3eca4a2_24_ForeachBinaryOpScalar_cu_86b9896c25multi_tensor_apply_kernelINS1_18TensorListMetadataILi2EEENS1_21BinaryOpScalarFunctorIiLi2ELi1ELi1EEEJSt10multipliesIiEiEEEvT_T0_DpT1_)
        /*185c*/ 	.word	0x00000000


	//----- nvinfo : EIATTR_MIN_STACK_SIZE
	.align		4
.L_1069:
        /*1860*/ 	.byte	0x04, 0x12
        /*1862*/ 	.short	(.L_1071 - .L_1070)
	.align		4
.L_1070:
        /*1864*/ 	.word	index@(_ZN2at6native57_GLOBAL__N__f3eca4a2_24_ForeachBinaryOpScalar_cu_86b9896c25multi_tensor_apply_kernelINS1_18TensorListMetadataILi2EEENS1_21BinaryOpScalarFunctorIaLi2ELi1ELi1EEEJSt10multipliesIaEaEEEvT_T0_DpT1_)
        /*1868*/ 	.word	0x00000000


	//----- nvinfo : EIATTR_MIN_STACK_SIZE
	.align		4
.L_1071:
        /*186c*/ 	.byte	0x04, 0x12
        /*186e*/ 	.short	(.L_1073 - .L_1072)
	.align		4
.L_1072:
        /*1870*/ 	.word	index@(_ZN2at6native57_GLOBAL__N__f3eca4a2_24_ForeachBinaryOpScalar_cu_86b9896c25multi_tensor_apply_kernelINS1_18TensorListMetadataILi2EEENS1_21BinaryOpScalarFunctorIhLi2ELi1ELi1EEEJSt10multipliesIhEhEEEvT_T0_DpT1_)
        /*1874*/ 	.word	0x00000000


	//----- nvinfo : EIATTR_MIN_STACK_SIZE
	.align		4
.L_1073:
        /*1878*/ 	.byte	0x04, 0x12
        /*187a*/ 	.short	(.L_1075 - .L_1074)
	.align		4
.L_1074:
        /*187c*/ 	.word	index@(_ZN2at6native57_GLOBAL__N__f3eca4a2_24_ForeachBinaryOpScalar_cu_86b9896c25multi_tensor_apply_kernelINS1_18TensorListMetadataILi1EEENS1_21BinaryOpScalarFunctorIN3c108BFloat16ELi1ELi1ELi0EEEJSt10multipliesIfEfEEEvT_T0_DpT1_)
        /*1880*/ 	.word	0x00000000


	//----- nvinfo : EIATTR_MIN_STACK_SIZE
	.align		4
.L_1075:
        /*1884*/ 	.byte	0x04, 0x12
        /*1886*/ 	.short	(.L_1077 - .L_1076)
	.align		4
.L_1076:
        /*1888*/ 	.word	index@(_ZN2at6native57_GLOBAL__N__f3eca4a2_24_ForeachBinaryOpScalar_cu_86b9896c25multi_tensor_apply_kernelINS1_18TensorListMetadataILi1EEENS1_21BinaryOpScalarFunctorIN3c104HalfELi1ELi1ELi0EEEJSt10multipliesIfEfEEEvT_T0_DpT1_)
        /*188c*/ 	.word	0x00000000


	//----- nvinfo : EIATTR_MIN_STACK_SIZE
	.align		4
.L_1077:
        /*1890*/ 	.byte	0x04, 0x12
        /*1892*/ 	.short	(.L_1079 - .L_1078)
	.align		4
.L_1078:
        /*1894*/ 	.word	index@(_ZN2at6native57_GLOBAL__N__f3eca4a2_24_ForeachBinaryOpScalar_cu_86b9896c25multi_tensor_apply_kernelINS1_18TensorListMetadataILi1EEENS1_21BinaryOpScalarFunctorIbLi1ELi1ELi0EEEJSt10multipliesIbEbEEEvT_T0_DpT1_)
        /*1898*/ 	.word	0x00000000


	//----- nvinfo : EIATTR_MIN_STACK_SIZE
	.align		4
.L_1079:
        /*189c*/ 	.byte	0x04, 0x12
        /*189e*/ 	.short	(.L_1081 - .L_1080)
	.align		4
.L_1080:
        /*18a0*/ 	.word	index@(_ZN2at6native57_GLOBAL__N__f3eca4a2_24_ForeachBinaryOpScalar_cu_86b9896c25multi_tensor_apply_kernelINS1_18TensorListMetadataILi1EEENS1_21BinaryOpScalarFunctorIN3c107complexIfEELi1ELi1ELi0EEEJSt10multipliesIS8_ES8_EEEvT_T0_DpT1_)
        /*18a4*/ 	.word	0x00000000


	//----- nvinfo : EIATTR_MIN_STACK_SIZE
	.align		4
.L_1081:
        /*18a8*/ 	.byte	0x04, 0x12
        /*18aa*/ 	.short	(.L_1083 - .L_1082)
	.align		4
.L_1082:
        /*18ac*/ 	.word	index@(_ZN2at6native57_GLOBAL__N__f3eca4a2_24_ForeachBinaryOpScalar_cu_86b9896c25multi_tensor_apply_kernelINS1_18TensorListMetadataILi1EEENS1_21BinaryOpScalarFunctorIN3c107complexIdEELi1ELi1ELi0EEEJSt10multipliesIS8_ES8_EEEvT_T0_DpT1_)
        /*18b0*/ 	.word	0x00000000


	//----- nvinfo : EIATTR_MIN_STACK_SIZE
	.align		4
.L_1083:
        /*18b4*/ 	.byte	0x04, 0x12
        /*18b6*/ 	.short	(.L_1085 - .L_1084)
	.align		4
.L_1084:
        /*18b8*/ 	.word	index@(_ZN2at6native57_GLOBAL__N__f3eca4a2_24_ForeachBinaryOpScalar_cu_86b9896c25multi_tensor_apply_kernelINS1_18TensorListMetadataILi1EEENS1_21BinaryOpScalarFunctorIfLi1ELi1ELi0EEEJSt10multipliesIfEfEEEvT_T0_DpT1_)
        /*18bc*/ 	.word	0x00000000


	//----- nvinfo : EIATTR_MIN_STACK_SIZE
	.align		4
.L_1085:
        /*18c0*/ 	.byte	0x04, 0x12
        /*18c2*/ 	.short	(.L_1087 - .L_1086)
	.align		4
.L_1086:
        /*18c4*/ 	.word	index@(_ZN2at6native57_GLOBAL__N__f3eca4a2_24_ForeachBinaryOpScalar_cu_86b9896c25multi_tensor_apply_kernelINS1_18TensorListMetadataILi1EEENS1_21BinaryOpScalarFunctorIdLi1ELi1ELi0EEEJSt10multipliesIdEdEEEvT_T0_DpT1_)
        /*18c8*/ 	.word	0x00000000


	//----- nvinfo : EIATTR_MIN_STACK_SIZE
	.align		4
.L_1087:
        /*18cc*/ 	.byte	0x04, 0x12
        /*18ce*/ 	.short	(.L_1089 - .L_1088)
	.align		4
.L_1088:
        /*18d0*/ 	.word	index@(_ZN2at6native57_GLOBAL__N__f3eca4a2_24_ForeachBinaryOpScalar_cu_86b9896c25multi_tensor_apply_kernelINS1_18TensorListMetadataILi1EEENS1_21BinaryOpScalarFunctorIsLi1ELi1ELi0EEEJSt10multipliesIsEsEEEvT_T0_DpT1_)
        /*18d4*/ 	.word	0x00000000


	//----- nvinfo : EIATTR_MIN_STACK_SIZE
	.align		4
.L_1089:
        /*18d8*/ 	.byte	0x04, 0x12
        /*18da*/ 	.short	(.L_1091 - .L_1090)
	.align		4
.L_1090:
        /*18dc*/ 	.word	index@(_ZN2at6native57_GLOBAL__N__f3eca4a2_24_ForeachBinaryOpScalar_cu_86b9896c25multi_tensor_apply_kernelINS1_18TensorListMetadataILi1EEENS1_21BinaryOpScalarFunctorIlLi1ELi1ELi0EEEJSt10multipliesIlElEEEvT_T0_DpT1_)
        /*18e0*/ 	.word	0x00000000


	//----- nvinfo : EIATTR_MIN_STACK_SIZE
	.align		4
.L_1091:
        /*18e4*/ 	.byte	0x04, 0x12
        /*18e6*/ 	.short	(.L_1093 - .L_1092)
	.align		4
.L_1092:
        /*18e8*/ 	.word	index@(_ZN2at6native57_GLOBAL__N__f3eca4a2_24_ForeachBinaryOpScalar_cu_86b9896c25multi_tensor_apply_kernelINS1_18TensorListMetadataILi1EEENS1_21BinaryOpScalarFunctorIiLi1ELi1ELi0EEEJSt10multipliesIiEiEEEvT_T0_DpT1_)
        /*18ec*/ 	.word	0x00000000


	//----- nvinfo : EIATTR_MIN_STACK_SIZE
	.align		4
.L_1093:
        /*18f0*/ 	.byte	0x04, 0x12
        /*18f2*/ 	.short	(.L_1095 - .L_1094)
	.align		4
.L_1094:
        /*18f4*/ 	.word	index@(_ZN2at6native57_GLOBAL__N__f3eca4a2_24_ForeachBinaryOpScalar_cu_86b9896c25multi_tensor_apply_kernelINS1_18TensorListMetadataILi1EEENS1_21BinaryOpScalarFunctorIaLi1ELi1ELi0EEEJSt10multipliesIaEaEEEvT_T0_DpT1_)
        /*18f8*/ 	.word	0x00000000


	//----- nvinfo : EIATTR_MIN_STACK_SIZE
	.align		4
.L_1095:
        /*18fc*/ 	.byte	0x04, 0x12
        /*18fe*/ 	.short	(.L_1097 - .L_1096)
	.align		4
.L_1096:
        /*1900*/ 	.word	index@(_ZN2at6native57_GLOBAL__N__f3eca4a2_24_ForeachBinaryOpScalar_cu_86b9896c25multi_tensor_apply_kernelINS1_18TensorListMetadataILi1EEENS1_21BinaryOpScalarFunctorIhLi1ELi1ELi0EEEJSt10multipliesIhEhEEEvT_T0_DpT1_)
        /*1904*/ 	.word	0x00000000


	//----- nvinfo : EIATTR_MIN_STACK_SIZE
	.align		4
.L_1097:
        /*1908*/ 	.byte	0x04, 0x12
        /*190a*/ 	.short	(.L_1099 - .L_1098)
	.align		4
.L_1098:
        /*190c*/ 	.word	index@(_ZN2at6native57_GLOBAL__N__f3eca4a2_24_ForeachBinaryOpScalar_cu_86b9896c25multi_tensor_apply_kernelINS1_18TensorListMetadataILi2EEENS1_21BinaryOpScalarFunctorIN3c108BFloat16ELi2ELi1ELi1EEEJSt4plusIfEfEEEvT_T0_DpT1_)
        /*1910*/ 	.word	0x00000000


	//----- nvinfo : EIATTR_MIN_STACK_SIZE
	.align		4
.L_1099:
        /*1914*/ 	.byte	0x04, 0x12
        /*1916*/ 	.short	(.L_1101 - .L_1100)
	.align		4
.L_1100:
        /*1918*/ 	.word	index@(_ZN2at6native57_GLOBAL__N__f3eca4a2_24_ForeachBinaryOpScalar_cu_86b9896c25multi_tensor_apply_kernelINS1_18TensorListMetadataILi2EEENS1_21BinaryOpScalarFunctorIN3c104HalfELi2ELi1ELi1EEEJSt4plusIfEfEEEvT_T0_DpT1_)
        /*191c*/ 	.word	0x00000000


	//----- nvinfo : EIATTR_MIN_STACK_SIZE
	.align		4
.L_1101:
        /*1920*/ 	.byte	0x04, 0x12
        /*1922*/ 	.short	(.L_1103 - .L_1102)
	.align		4
.L_1102:
        /*1924*/ 	.word	index@(_ZN2at6native57_GLOBAL__N__f3eca4a2_24_ForeachBinaryOpScalar_cu_86b9896c25multi_tensor_apply_kernelINS1_18TensorListMetadataILi2EEENS1_21BinaryOpScalarFunctorIbLi2ELi1ELi1EEEJSt4plusIbEbEEEvT_T0_DpT1_)
        /*1928*/ 	.word	0x00000000


	//----- nvinfo : EIATTR_MIN_STACK_SIZE
	.align		4
.L_1103:
        /*192c*/ 	.byte	0x04, 0x12
        /*192e*/ 	.short	(.L_1105 - .L_1104)
	.align		4
.L_1104:
        /*1930*/ 	.word	index@(_ZN2at6native57_GLOBAL__N__f3eca4a2_24_ForeachBinaryOpScalar_cu_86b9896c25multi_tensor_apply_kernelINS1_18TensorListMetadataILi2EEENS1_21BinaryOpScalarFunctorIN3c107complexIfEELi2ELi1ELi1EEEJSt4plusIS8_ES8_EEEvT_T0_DpT1_)
        /*1934*/ 	.word	0x00000000


	//----- nvinfo : EIATTR_MIN_STACK_SIZE
	.align		4
.L_1105:
        /*1938*/ 	.byte	0x04, 0x12
        /*193a*/ 	.short	(.L_1107 - .L_1106)
	.align		4
.L_1106:
        /*193c*/ 	.word	index@(_ZN2at6native57_GLOBAL__N__f3eca4a2_24_ForeachBinaryOpScalar_cu_86b9896c25multi_tensor_apply_kernelINS1_18TensorListMetadataILi2EEENS1_21BinaryOpScalarFunctorIN3c107complexIdEELi2ELi1ELi1EEEJSt4plusIS8_ES8_EEEvT_T0_DpT1_)
        /*1940*/ 	.word	0x00000000


	//----- nvinfo : EIATTR_MIN_STACK_SIZE
	.align		4
.L_1107:
        /*1944*/ 	.byte	0x04, 0x12
        /*1946*/ 	.short	(.L_1109 - .L_1108)
	.align		4
.L_1108:
        /*1948*/ 	.word	index@(_ZN2at6native57_GLOBAL__N__f3eca4a2_24_ForeachBinaryOpScalar_cu_86b9896c25multi_tensor_apply_kernelINS1_18TensorListMetadataILi2EEENS1_21BinaryOpScalarFunctorIfLi2ELi1ELi1EEEJSt4plusIfEfEEEvT_T0_DpT1_)
        /*194c*/ 	.word	0x00000000


	//----- nvinfo : EIATTR_MIN_STACK_SIZE
	.align		4
.L_1109:
        /*1950*/ 	.byte	0x04, 0x12
        /*1952*/ 	.short	(.L_1111 - .L_1110)
	.align		4
.L_1110:
        /*1954*/ 	.word	index@(_ZN2at6native57_GLOBAL__N__f3eca4a2_24_ForeachBinaryOpScalar_cu_86b9896c25multi_tensor_apply_kernelINS1_18TensorListMetadataILi2EEENS1_21BinaryOpScalarFunctorIdLi2ELi1ELi1EEEJSt4plusIdEdEEEvT_T0_DpT1_)
        /*1958*/ 	.word	0x00000000


	//----- nvinfo : EIATTR_MIN_STACK_SIZE
	.align		4
.L_1111:
        /*195c*/ 	.byte	0x04, 0x12
        /*195e*/ 	.short	(.L_1113 - .L_1112)
	.align		4
.L_1112:
        /*1960*/ 	.word	index@(_ZN2at6native57_GLOBAL__N__f3eca4a2_24_ForeachBinaryOpScalar_cu_86b9896c25multi_tensor_apply_kernelINS1_18TensorListMetadataILi2EEENS1_21BinaryOpScalarFunctorIsLi2ELi1ELi1EEEJSt4plusIsEsEEEvT_T0_DpT1_)
        /*1964*/ 	.word	0x00000000


	//----- nvinfo : EIATTR_MIN_STACK_SIZE
	.align		4
.L_1113:
        /*1968*/ 	.byte	0x04, 0x12
        /*196a*/ 	.short	(.L_1115 - .L_1114)
	.align		4
.L_1114:
        /*196c*/ 	.word	index@(_ZN2at6native57_GLOBAL__N__f3eca4a2_24_ForeachBinaryOpScalar_cu_86b9896c25multi_tensor_apply_kernelINS1_18TensorListMetadataILi2EEENS1_21BinaryOpScalarFunctorIlLi2ELi1ELi1EEEJSt4plusIlElEEEvT_T0_DpT1_)
        /*1970*/ 	.word	0x00000000


	//----- nvinfo : EIATTR_MIN_STACK_SIZE
	.align		4
.L_1115:
        /*1974*/ 	.byte	0x04, 0x12
        /*1976*/ 	.short	(.L_1117 - .L_1116)
	.align		4
.L_1116:
        /*1978*/ 	.word	index@(_ZN2at6native57_GLOBAL__N__f3eca4a2_24_ForeachBinaryOpScalar_cu_86b9896c25multi_tensor_apply_kernelINS1_18TensorListMetadataILi2EEENS1_21BinaryOpScalarFunctorIiLi2ELi1ELi1EEEJSt4plusIiEiEEEvT_T0_DpT1_)
        /*197c*/ 	.word	0x00000000


	//----- nvinfo : EIATTR_MIN_STACK_SIZE
	.align		4
.L_1117:
        /*1980*/ 	.byte	0x04, 0x12
        /*1982*/ 	.short	(.L_1119 - .L_1118)
	.align		4
.L_1118:
        /*1984*/ 	.word	index@(_ZN2at6native57_GLOBAL__N__f3eca4a2_24_ForeachBinaryOpScalar_cu_86b9896c25multi_tensor_apply_kernelINS1_18TensorListMetadataILi2EEENS1_21BinaryOpScalarFunctorIaLi2ELi1ELi1EEEJSt4plusIaEaEEEvT_T0_DpT1_)
        /*1988*/ 	.word	0x00000000


	//----- nvinfo : EIATTR_MIN_STACK_SIZE
	.align		4
.L_1119:
        /*198c*/ 	.byte	0x04, 0x12
        /*198e*/ 	.short	(.L_1121 - .L_1120)
	.align		4
.L_1120:
        /*1990*/ 	.word	index@(_ZN2at6native57_GLOBAL__N__f3eca4a2_24_ForeachBinaryOpScalar_cu_86b9896c25multi_tensor_apply_kernelINS1_18TensorListMetadataILi2EEENS1_21BinaryOpScalarFunctorIhLi2ELi1ELi1EEEJSt4plusIhEhEEEvT_T0_DpT1_)
        /*1994*/ 	.word	0x00000000


	//----- nvinfo : EIATTR_MIN_STACK_SIZE
	.align		4
.L_1121:
        /*1998*/ 	.byte	0x04, 0x12
        /*199a*/ 	.short	(.L_1123 - .L_1122)
	.align		4
.L_1122:
        /*199c*/ 	.word	index@(_ZN2at6native57_GLOBAL__N__f3eca4a2_24_ForeachBinaryOpScalar_cu_86b9896c25multi_tensor_apply_kernelINS1_18TensorListMetadataILi1EEENS1_21BinaryOpScalarFunctorIN3c108BFloat16ELi1ELi1ELi0EEEJSt4plusIfEfEEEvT_T0_DpT1_)
        /*19a0*/ 	.word	0x00000000


	//----- nvinfo : EIATTR_MIN_STACK_SIZE
	.align		4
.L_1123:
        /*19a4*/ 	.byte	0x04, 0x12
        /*19a6*/ 	.short	(.L_1125 - .L_1124)
	.align		4
.L_1124:
        /*19a8*/ 	.word	index@(_ZN2at6native57_GLOBAL__N__f3eca4a2_24_ForeachBinaryOpScalar_cu_86b9896c25multi_tensor_apply_kernelINS1_18TensorListMetadataILi1EEENS1_21BinaryOpScalarFunctorIN3c104HalfELi1ELi1ELi0EEEJSt4plusIfEfEEEvT_T0_DpT1_)
        /*19ac*/ 	.word	0x00000000


	//----- nvinfo : EIATTR_MIN_STACK_SIZE
	.align		4
.L_1125:
        /*19b0*/ 	.byte	0x04, 0x12
        /*19b2*/ 	.short	(.L_1127 - .L_1126)
	.align		4
.L_1126:
        /*19b4*/ 	.word	index@(_ZN2at6native57_GLOBAL__N__f3eca4a2_24_ForeachBinaryOpScalar_cu_86b9896c25multi_tensor_apply_kernelINS1_18TensorListMetadataILi1EEENS1_21BinaryOpScalarFunctorIbLi1ELi1ELi0EEEJSt4plusIbEbEEEvT_T0_DpT1_)
        /*19b8*/ 	.word	0x00000000


	//----- nvinfo : EIATTR_MIN_STACK_SIZE
	.align		4
.L_1127:
        /*19bc*/ 	.byte	0x04, 0x12
        /*19be*/ 	.short	(.L_1129 - .L_1128)
	.align		4
.L_1128:
        /*19c0*/ 	.word	index@(_ZN2at6native57_GLOBAL__N__f3eca4a2_24_ForeachBinaryOpScalar_cu_86b9896c25multi_tensor_apply_kernelINS1_18TensorListMetadataILi1EEENS1_21BinaryOpScalarFunctorIN3c107complexIfEELi1ELi1ELi0EEEJSt4plusIS8_ES8_EEEvT_T0_DpT1_)
        /*19c4*/ 	.word	0x00000000


	//----- nvinfo : EIATTR_MIN_STACK_SIZE
	.align		4
.L_1129:
        /*19c8*/ 	.byte	0x04, 0x12
        /*19ca*/ 	.short	(.L_1131 - .L_1130)
	.align		4
.L_1130:
        /*19cc*/ 	.word	index@(_ZN2at6native57_GLOBAL__N__f3eca4a2_24_ForeachBinaryOpScalar_cu_86b9896c25multi_tensor_apply_kernelINS1_18TensorListMetadataILi1EEENS1_21BinaryOpScalarFunctorIN3c107complexIdEELi1ELi1ELi0EEEJSt4plusIS8_ES8_EEEvT_T0_DpT1_)
        /*19d0*/ 	.word	0x00000000


	//----- nvinfo : EIATTR_MIN_STACK_SIZE
	.align		4
.L_1131:
        /*19d4*/ 	.byte	0x04, 0x12
        /*19d6*/ 	.short	(.L_1133 - .L_1132)
	.align		4
.L_1132:
        /*19d8*/ 	.word	index@(_ZN2at6native57_GLOBAL__N__f3eca4a2_24_ForeachBinaryOpScalar_cu_86b9896c25multi_tensor_apply_kernelINS1_18TensorListMetadataILi1EEENS1_21BinaryOpScalarFunctorIfLi1ELi1ELi0EEEJSt4plusIfEfEEEvT_T0_DpT1_)
        /*19dc*/ 	.word	0x00000000


	//----- nvinfo : EIATTR_MIN_STACK_SIZE
	.align		4
.L_1133:
        /*19e0*/ 	.byte	0x04, 0x12
        /*19e2*/ 	.short	(.L_1135 - .L_1134)
	.align		4
.L_1134:
        /*19e4*/ 	.word	index@(_ZN2at6native57_GLOBAL__N__f3eca4a2_24_ForeachBinaryOpScalar_cu_86b9896c25multi_tensor_apply_kernelINS1_18TensorListMetadataILi1EEENS1_21BinaryOpScalarFunctorIdLi1ELi1ELi0EEEJSt4plusIdEdEEEvT_T0_DpT1_)
        /*19e8*/ 	.word	0x00000000


	//----- nvinfo : EIATTR_MIN_STACK_SIZE
	.align		4
.L_1135:
        /*19ec*/ 	.byte	0x04, 0x12
        /*19ee*/ 	.short	(.L_1137 - .L_1136)
	.align		4
.L_1136:
        /*19f0*/ 	.word	index@(_ZN2at6native57_GLOBAL__N__f3eca4a2_24_ForeachBinaryOpScalar_cu_86b9896c25multi_tensor_apply_kernelINS1_18TensorListMetadataILi1EEENS1_21BinaryOpScalarFunctorIsLi1ELi1ELi0EEEJSt4plusIsEsEEEvT_T0_DpT1_)
        /*19f4*/ 	.word	0x00000000


	//----- nvinfo : EIATTR_MIN_STACK_SIZE
	.align		4
.L_1137:
        /*19f8*/ 	.byte	0x04, 0x12
        /*19fa*/ 	.short	(.L_1139 - .L_1138)
	.align		4
.L_1138:
        /*19fc*/ 	.word	index@(_ZN2at6native57_GLOBAL__N__f3eca4a2_24_ForeachBinaryOpScalar_cu_86b9896c25multi_tensor_apply_kernelINS1_18TensorListMetadataILi1EEENS1_21BinaryOpScalarFunctorIlLi1ELi1ELi0EEEJSt4plusIlElEEEvT_T0_DpT1_)
        /*1a00*/ 	.word	0x00000000


	//----- nvinfo : EIATTR_MIN_STACK_SIZE
	.align		4
.L_1139:
        /*1a04*/ 	.byte	0x04, 0x12
        /*1a06*/ 	.short	(.L_1141 - .L_1140)
	.align		4
.L_1140:
        /*1a08*/ 	.word	index@(_ZN2at6native57_GLOBAL__N__f3eca4a2_24_ForeachBinaryOpScalar_cu_86b9896c25multi_tensor_apply_kernelINS1_18TensorListMetadataILi1EEENS1_21BinaryOpScalarFunctorIiLi1ELi1ELi0EEEJSt4plusIiEiEEEvT_T0_DpT1_)
        /*1a0c*/ 	.word	0x00000000


	//----- nvinfo : EIATTR_MIN_STACK_SIZE
	.align		4
.L_1141:
        /*1a10*/ 	.byte	0x04, 0x12
        /*1a12*/ 	.short	(.L_1143 - .L_1142)
	.align		4
.L_1142:
        /*1a14*/ 	.word	index@(_ZN2at6native57_GLOBAL__N__f3eca4a2_24_ForeachBinaryOpScalar_cu_86b9896c25multi_tensor_apply_kernelINS1_18TensorListMetadataILi1EEENS1_21BinaryOpScalarFunctorIaLi1ELi1ELi0EEEJSt4plusIaEaEEEvT_T0_DpT1_)
        /*1a18*/ 	.word	0x00000000


	//----- nvinfo : EIATTR_MIN_STACK_SIZE
	.align		4
.L_1143:
        /*1a1c*/ 	.byte	0x04, 0x12
        /*1a1e*/ 	.short	(.L_1145 - .L_1144)
	.align		4
.L_1144:
        /*1a20*/ 	.word	index@(_ZN2at6native57_GLOBAL__N__f3eca4a2_24_ForeachBinaryOpScalar_cu_86b9896c25multi_tensor_apply_kernelINS1_18TensorListMetadataILi1EEENS1_21BinaryOpScalarFunctorIhLi1ELi1ELi0EEEJSt4plusIhEhEEEvT_T0_DpT1_)
        /*1a24*/ 	.word	0x00000000
.L_1145:


//--------------------- .nv.compat                --------------------------
	.section	.nv.compat,"",@"SHT_CUDA_COMPAT_INFO"
	.align	4
        /*0000*/ 	.byte	0x02, 0x09, 0x01, 0x00, 0x02, 0x02, 0x01, 0x00, 0x02, 0x05, 0x05, 0x00, 0x03, 0x07, 0x01, 0x01
        /*0010*/ 	.byte	0x02, 0x03, 0x00, 0x00, 0x02, 0x06, 0x01, 0x00, 0x04, 0x0b, 0x08, 0x00, 0x01, 0x00, 0x00, 0x00
        /*0020*/ 	.byte	0x00, 0x00, 0x00, 0x00


//--------------------- .nv.info._ZN2at6native57_GLOBAL__N__f3eca4a2_24_ForeachBinaryOpScalar_cu_86b9896c25multi_tensor_apply_kernelINS1_18TensorListMetadataILi2EEENS1_21BinaryOpScalarFunctorIN3c108BFloat16ELi2ELi1ELi1EEEJNS0_7maximumIfEEfEEEvT_T0_DpT1_ --------------------------
	.section	.nv.info._ZN2at6native57_GLOBAL__N__f3eca4a2_24_ForeachBinaryOpScalar_cu_86b9896c25multi_tensor_apply_kernelINS1_18TensorListMetadataILi2EEENS1_21BinaryOpScalarFunctorIN3c108BFloat16ELi2ELi1ELi1EEEJNS0_7maximumIfEEfEEEvT_T0_DpT1_,"",@"SHT_CUDA_INFO"
	.sectionflags	@""
	.align	4


	//----- nvinfo : EIATTR_CUDA_API_VERSION
	.align		4
        /*0000*/ 	.byte	0x04, 0x37
        /*0002*/ 	.short	(.L_1147 - .L_1146)
.L_1146:
        /*0004*/ 	.word	0x00000082


	//----- nvinfo : EIATTR_KPARAM_INFO
	.align		4
.L_1147:
        /*0008*/ 	.byte	0x04, 0x17
        /*000a*/ 	.short	(.L_1149 - .L_1148)
.L_1148:
        /*000c*/ 	.word	0x00000000
        /*0010*/ 	.short	0x0003
        /*0012*/ 	.short	0x0c4c
        /*0014*/ 	.byte	0x00, 0xf0, 0x11, 0x00


	//----- nvinfo : EIATTR_KPARAM_INFO
	.align		4
.L_1149:
        /*0018*/ 	.byte	0x04, 0x17
        /*001a*/ 	.short	(.L_1151 - .L_1150)
.L_1150:
        /*001c*/ 	.word	0x00000000
        /*0020*/ 	.short	0x0002
        /*0022*/ 	.short	0x0c49
        /*0024*/ 	.byte	0x00, 0xf0, 0x05, 0x00


	//----- nvinfo : EIATTR_KPARAM_INFO
	.align		4
.L_1151:
        /*0028*/ 	.byte	0x04, 0x17
        /*002a*/ 	.short	(.L_1153 - .L_1152)
.L_1152:
        /*002c*/ 	.word	0x00000000
        /*0030*/ 	.short	0x0001
        /*0032*/ 	.short	0x0c48
        /*0034*/ 	.byte	0x00, 0xf0, 0x05, 0x00


	//----- nvinfo : EIATTR_KPARAM_INFO
	.align		4
.L_1153:
        /*0038*/ 	.byte	0x04, 0x17
        /*003a*/ 	.short	(.L_1155 - .L_1154)
.L_1154:
        /*003c*/ 	.word	0x00000000
        /*0040*/ 	.short	0x0000
        /*0042*/ 	.short	0x0000
        /*0044*/ 	.byte	0x00, 0xf0, 0x21, 0x31


	//----- nvinfo : EIATTR_SPARSE_MMA_MASK
	.align		4
.L_1155:
        /*0048*/ 	.byte	0x03, 0x50
        /*004a*/ 	.short	0x0000


	//----- nvinfo : EIATTR_MAXREG_COUNT
	.align		4
        /*004c*/ 	.byte	0x03, 0x1b
        /*004e*/ 	.short	0x0080


	//----- nvinfo : EIATTR_MERCURY_ISA_VERSION
	.align		4
        /*0050*/ 	.byte	0x03, 0x5f
        /*0052*/ 	.short	0x0101


	//----- nvinfo : EIATTR_VRC_CTA_INIT_COUNT
	.align		4
        /*0054*/ 	.byte	0x02, 0x4a
	.zero		1
	.zero		1


	//----- nvinfo : EIATTR_EXIT_INSTR_OFFSETS
	.align		4
        /*0058*/ 	.byte	0x04, 0x1c
        /*005a*/ 	.short	(.L_1157 - .L_1156)


	//   ....[0]....
.L_1156:
        /*005c*/ 	.word	0x00000160


	//   ....[1]....
        /*0060*/ 	.word	0x00000c20


	//   ....[2]....
        /*0064*/ 	.word	0x00000ff0


	//   ....[3]....
        /*0068*/ 	.word	0x00001040


	//   ....[4]....
        /*006c*/ 	.word	0x00001090


	//   ....[5]....
        /*0070*/ 	.word	0x00001320


	//----- nvinfo : EIATTR_MAX_THREADS
	.align		4
.L_1157:
        /*0074*/ 	.byte	0x04, 0x05
        /*0076*/ 	.short	(.L_1159 - .L_1158)
.L_1158:
        /*0078*/ 	.word	0x00000200
        /*007c*/ 	.word	0x00000001
        /*0080*/ 	.word	0x00000001


	//----- nvinfo : EIATTR_CRS_STACK_SIZE
	.align		4
.L_1159:
        /*0084*/ 	.byte	0x04, 0x1e
        /*0086*/ 	.short	(.L_1161 - .L_1160)
.L_1160:
        /*0088*/ 	.word	0x00000000


	//----- nvinfo : EIATTR_CBANK_PARAM_SIZE
	.align		4
.L_1161:
        /*008c*/ 	.byte	0x03, 0x19
        /*008e*/ 	.short	0x0c50


	//----- nvinfo : EIATTR_PARAM_CBANK
	.align		4
        /*0090*/ 	.byte	0x04, 0x0a
        /*0092*/ 	.short	(.L_1163 - .L_1162)
	.align		4
.L_1162:
        /*0094*/ 	.word	index@(.nv.constant0._ZN2at6native57_GLOBAL__N__f3eca4a2_24_ForeachBinaryOpScalar_cu_86b9896c25multi_tensor_apply_kernelINS1_18TensorListMetadataILi2EEENS1_21BinaryOpScalarFunctorIN3c108BFloat16ELi2ELi1ELi1EEEJNS0_7maximumIfEEfEEEvT_T0_DpT1_)
        /*0098*/ 	.short	0x0380
        /*009a*/ 	.short	0x0c50


	//----- nvinfo : EIATTR_SW_WAR
	.align		4
.L_1163:
        /*009c*/ 	.byte	0x04, 0x36
        /*009e*/ 	.short	(.L_1165 - .L_1164)
.L_1164:
        /*00a0*/ 	.word	0x00000008
.L_1165:


//--------------------- .nv.info._ZN2at6native57_GLOBAL__N__f3eca4a2_24_ForeachBinaryOpScalar_cu_86b9896c25multi_tensor_apply_kernelINS1_18TensorListMetadataILi2EEENS1_21BinaryOpScalarFunctorIN3c104HalfELi2ELi1ELi1EEEJNS0_7maximumIfEEfEEEvT_T0_DpT1_ --------------------------
	.section	.nv.info._ZN2at6native57_GLOBAL__N__f3eca4a2_24_ForeachBinaryOpScalar_cu_86b9896c25multi_tensor_apply_kernelINS1_18TensorListMetadataILi2EEENS1_21BinaryOpScalarFunctorIN3c104HalfELi2ELi1ELi1EEEJNS0_7maximumIfEEfEEEvT_T0_DpT1_,"",@"SHT_CUDA_INFO"
	.sectionflags	@""
	.align	4


	//----- nvinfo : EIATTR_CUDA_API_VERSION
	.align		4
        /*0000*/ 	.byte	0x04, 0x37
        /*0002*/ 	.short	(.L_1167 - .L_1166)
.L_1166:
        /*0004*/ 	.word	0x00000082


	//----- nvinfo : EIATTR_KPARAM_INFO
	.align		4
.L_1167:
        /*0008*/ 	.byte	0x04, 0x17
        /*000a*/ 	.short	(.L_1169 - .L_1168)
.L_1168:
        /*000c*/ 	.word	0x00000000
        /*0010*/ 	.short	0x0003
        /*0012*/ 	.short	0x0c4c
        /*0014*/ 	.byte	0x00, 0xf0, 0x11, 0x00


	//----- nvinfo : EIATTR_KPARAM_INFO
	.align		4
.L_1169:
        /*0018*/ 	.byte	0x04, 0x17
        /*001a*/ 	.short	(.L_1171 - .L_1170)
.L_1170:
        /*001c*/ 	.word	0x00000000
        /*0020*/ 	.short	0x0002
        /*0022*/ 	.short	0x0c49
        /*0024*/ 	.byte	0x00, 0xf0, 0x05, 0x00


	//----- nvinfo : EIATTR_KPARAM_INFO
	.align		4
.L_1171:
        /*0028*/ 	.byte	0x04, 0x17
        /*002a*/ 	.short	(.L_1173 - .L_1172)
.L_1172:
        /*002c*/ 	.word	0x00000000
        /*0030*/ 	.short	0x0001
        /*0032*/ 	.short	0x0c48
        /*0034*/ 	.byte	0x00, 0xf0, 0x05, 0x00


	//----- nvinfo : EIATTR_KPARAM_INFO
	.align		4
.L_1173:
        /*0038*/ 	.byte	0x04, 0x17
        /*003a*/ 	.short	(.L_1175 - .L_1174)
.L_1174:
        /*003c*/ 	.word	0x00000000
        /*0040*/ 	.short	0x0000
        /*0042*/ 	.short	0x0000
        /*0044*/ 	.byte	0x00, 0xf0, 0x21, 0x31


	//----- nvinfo : EIATTR_SPARSE_MMA_MASK
	.align		4
.L_1175:
        /*0048*/ 	.byte	0x03, 0x50
        /*004a*/ 	.short	0x0000


	//----- nvinfo : EIATTR_MAXREG_COUNT
	.align		4
        /*004c*/ 	.byte	0x03, 0x1b
        /*004e*/ 	.short	0x0080


	//----- nvinfo : EIATTR_MERCURY_ISA_VERSION
	.align		4
        /*0050*/ 	.byte	0x03, 0x5f
        /*0052*/ 	.short	0x0101


	//----- nvinfo : EIATTR_VRC_CTA_INIT_COUNT
	.align		4
        /*0054*/ 	.byte	0x02, 0x4a
	.zero		1
	.zero		1


	//----- nvinfo : EIATTR_EXIT_INSTR_OFFSETS
	.align		4
        /*0058*/ 	.byte	0x04, 0x1c
        /*005a*/ 	.short	(.L_1177 - .L_1176)


	//   ....[0]....
.L_1176:
        /*005c*/ 	.word	0x00000160


	//   ....[1]....
        /*0060*/ 	.word	0x00000c30


	//   ....[2]....
        /*0064*/ 	.word	0x00001000


	//   ....[3]....
        /*0068*/ 	.word	0x00001050


	//   ....[4]....
        /*006c*/ 	.word	0x000010a0


	//   ....[5]....
        /*0070*/ 	.word	0x00001310


	//----- nvinfo : EIATTR_MAX_THREADS
	.align		4
.L_1177:
        /*0074*/ 	.byte	0x04, 0x05
        /*0076*/ 	.short	(.L_1179 - .L_1178)
.L_1178:
        /*0078*/ 	.word	0x00000200
        /*007c*/ 	.word	0x00000001
        /*0080*/ 	.word	0x00000001


	//----- nvinfo : EIATTR_CRS_STACK_SIZE
	.align		4
.L_1179:
        /*0084*/ 	.byte	0x04, 0x1e
        /*0086*/ 	.short	(.L_1181 - .L_1180)
.L_1180:
        /*0088*/ 	.word	0x00000000


	//----- nvinfo : EIATTR_CBANK_PARAM_SIZE
	.align		4
.L_1181:
        /*008c*/ 	.byte	0x03, 0x19
        /*008e*/ 	.short	0x0c50


	//----- nvinfo : EIATTR_PARAM_CBANK
	.align		4
        /*0090*/ 	.byte	0x04, 0x0a
        /*0092*/ 	.short	(.L_1183 - .L_1182)
	.align		4
.L_1182:
        /*0094*/ 	.word	index@(.nv.constant0._ZN2at6native57_GLOBAL__N__f3eca4a2_24_ForeachBinaryOpScalar_cu_86b9896c25multi_tensor_apply_kernelINS1_18TensorListMetadataILi2EEENS1_21BinaryOpScalarFunctorIN3c104HalfELi2ELi1ELi1EEEJNS0_7maximumIfEEfEEEvT_T0_DpT1_)
        /*0098*/ 	.short	0x0380
        /*009a*/ 	.short	0x0c50


	//----- nvinfo : EIATTR_SW_WAR
	.align		4
.L_1183:
        /*009c*/ 	.byte	0x04, 0x36
        /*009e*/ 	.short	(.L_1185 - .L_1184)
.L_1184:
        /*00a0*/ 	.word	0x00000008
.L_1185:


//--------------------- .nv.info._ZN2at6native57_GLOBAL__N__f3eca4a2_24_ForeachBinaryOpScalar_cu_86b9896c25multi_tensor_apply_kernelINS1_18TensorListMetadataILi2EEENS1_21BinaryOpScalarFunctorIfLi2ELi1ELi1EEEJNS0_7maximumIfEEfEEEvT_T0_DpT1_ --------------------------
	.section	.nv.info._ZN2at6native57_GLOBAL__N__f3eca4a2_24_ForeachBinaryOpScalar_cu_86b9896c25multi_tensor_apply_kernelINS1_18TensorListMetadataILi2EEENS1_21BinaryOpScalarFunctorIfLi2ELi1ELi1EEEJNS0_7maximumIfEEfEEEvT_T0_DpT1_,"",@"SHT_CUDA_INFO"
	.sectionflags	@""
	.align	4


	//----- nvinfo : EIATTR_CUDA_API_VERSION
	.align		4
        /*0000*/ 	.byte	0x04, 0x37
        /*0002*/ 	.short	(.L_1187 - .L_1186)
.L_1186:
        /*0004*/ 	.word	0x00000082


	//----- nvinfo : EIATTR_KPARAM_INFO
	.align		4
.L_1187:
        /*0008*/ 	.byte	0x04, 0x17
        /*000a*/ 	.short	(.L_1189 - .L_1188)
.L_1188:
        /*000c*/ 	.word	0x00000000
        /*0010*/ 	.short	0x0003
        /*0012*/ 	.short	0x0c4c
        /*0014*/ 	.byte	0x00, 0xf0, 0x11, 0x00


	//----- nvinfo : EIATTR_KPARAM_INFO
	.align		4
.L_1189:
        /*0018*/ 	.byte	0x04, 0x17
        /*001a*/ 	.short	(.L_1191 - .L_1190)
.L_1190:
        /*001c*/ 	.word	0x00000000
        /*0020*/ 	.short	0x0002
        /*0022*/ 	.short	0x0c49
        /*0024*/ 	.byte	0x00, 0xf0, 0x05, 0x00


	//----- nvinfo : EIATTR_KPARAM_INFO
	.align		4
.L_1191:
        /*0028*/ 	.byte	0x04, 0x17
        /*002a*/ 	.short	(.L_1193 - .L_1192)
.L_1192:
        /*002c*/ 	.word	0x00000000
        /*0030*/ 	.short	0x0001
        /*0032*/ 	.short	0x0c48
        /*0034*/ 	.byte	0x00, 0xf0, 0x05, 0x00


	//----- nvinfo : EIATTR_KPARAM_INFO
	.align		4
.L_1193:
        /*0038*/ 	.byte	0x04, 0x17
        /*003a*/ 	.short	(.L_1195 - .L_1194)
.L_1194:
        /*003c*/ 	.word	0x00000000
        /*0040*/ 	.short	0x0000
        /*0042*/ 	.short	0x0000
        /*0044*/ 	.byte	0x00, 0xf0, 0x21, 0x31


	//----- nvinfo : EIATTR_SPARSE_MMA_MASK
	.align		4
.L_1195:
        /*0048*/ 	.byte	0x03, 0x50
        /*004a*/ 	.short	0x0000


	//----- nvinfo : EIATTR_MAXREG_COUNT
	.align		4
        /*004c*/ 	.byte	0x03, 0x1b
        /*004e*/ 	.short	0x0080


	//----- nvinfo : EIATTR_MERCURY_ISA_VERSION
	.align		4
        /*0050*/ 	.byte	0x03, 0x5f
        /*0052*/ 	.short	0x0101


	//----- nvinfo : EIATTR_VRC_CTA_INIT_COUNT
	.align		4
        /*0054*/ 	.byte	0x02, 0x4a
	.zero		1
	.zero		1


	//----- nvinfo : EIATTR_EXIT_INSTR_OFFSETS
	.align		4
        /*0058*/ 	.byte	0x04, 0x1c
        /*005a*/ 	.short	(.L_1197 - .L_1196)


	//   ....[0]....
.L_1196:
        /*005c*/ 	.word	0x00000160


	//   ....[1]....
        /*0060*/ 	.word	0x00000c60


	//   ....[2]....
        /*0064*/ 	.word	0x00000fd0


	//   ....[3]....
        /*0068*/ 	.word	0x00001010


	//   ....[4]....
        /*006c*/ 	.word	0x00001060


	//   ....[5]....
        /*0070*/ 	.word	0x00001270


	//----- nvinfo : EIATTR_MAX_THREADS
	.align		4
.L_1197:
        /*0074*/ 	.byte	0x04, 0x05
        /*0076*/ 	.short	(.L_1199 - .L_1198)
.L_1198:
        /*0078*/ 	.word	0x00000200
        /*007c*/ 	.word	0x00000001
        /*0080*/ 	.word	0x00000001


	//----- nvinfo : EIATTR_CRS_STACK_SIZE
	.align		4
.L_1199:
        /*0084*/ 	.byte	0x04, 0x1e
        /*0086*/ 	.short	(.L_1201 - .L_1200)
.L_1200:
        /*0088*/ 	.word	0x00000000


	//----- nvinfo : EIATTR_CBANK_PARAM_SIZE
	.align		4
.L_1201:
        /*008c*/ 	.byte	0x03, 0x19
        /*008e*/ 	.short	0x0c50


	//----- nvinfo : EIATTR_PARAM_CBANK
	.align		4
        /*0090*/ 	.byte	0x04, 0x0a
        /*0092*/ 	.short	(.L_1203 - .L_1202)
	.align		4
.L_1202:
        /*0094*/ 	.word	index@(.nv.constant0._ZN2at6native57_GLOBAL__N__f3eca4a2_24_ForeachBinaryOpScalar_cu_86b9896c25multi_tensor_apply_kernelINS1_18TensorListMetadataILi2EEENS1_21BinaryOpScalarFunctorIfLi2ELi1ELi1EEEJNS0_7maximumIfEEfEEEvT_T0_DpT1_)
        /*0098*/ 	.short	0x0380
        /*009a*/ 	.short	0x0c50


	//----- nvinfo : EIATTR_SW_WAR
	.align		4
.L_1203:
        /*009c*/ 	.byte	0x04, 0x36
        /*009e*/ 	.short	(.L_1205 - .L_1204)
.L_1204:
        /*00a0*/ 	.word	0x00000008
.L_1205:


//--------------------- .nv.info._ZN2at6native57_GLOBAL__N__f3eca4a2_24_ForeachBinaryOpScalar_cu_86b9896c25multi_tensor_apply_kernelINS1_18TensorListMetadataILi2EEENS1_21BinaryOpScalarFunctorIdLi2ELi1ELi1EEEJNS0_7maximumIdEEdEEEvT_T0_DpT1_ --------------------------
	.section	.nv.info._ZN2at6native57_GLOBAL__N__f3eca4a2_24_ForeachBinaryOpScalar_cu_86b9896c25multi_tensor_apply_kernelINS1_18TensorListMetadataILi2EEENS1_21BinaryOpScalarFunctorIdLi2ELi1ELi1EEEJNS0_7maximumIdEEdEEEvT_T0_DpT1_,"",@"SHT_CUDA_INFO"
	.sectionflags	@""
	.align	4


	//----- nvinfo : EIATTR_CUDA_API_VERSION
	.align		4
        /*0000*/ 	.byte	0x04, 0x37
        /*0002*/ 	.short	(.L_1207 - .L_1206)
.L_1206:
        /*0004*/ 	.word	0x00000082


	//----- nvinfo : EIATTR_KPARAM_INFO
	.align		4
.L_1207:
        /*0008*/ 	.byte	0x04, 0x17
        /*000a*/ 	.short	(.L_1209 - .L_1208)
.L_1208:
        /*000c*/ 	.word	0x00000000
        /*0010*/ 	.short	0x0003
        /*0012*/ 	.short	0x0c50
        /*0014*/ 	.byte	0x00, 0xf0, 0x21, 0x00


	//----- nvinfo : EIATTR_KPARAM_INFO
	.align		4
.L_1209:
        /*0018*/ 	.byte	0x04, 0x17
        /*001a*/ 	.short	(.L_1211 - .L_1210)
.L_1210:
        /*001c*/ 	.word	0x00000000
        /*0020*/ 	.short	0x0002
        /*0022*/ 	.short	0x0c49
        /*0024*/ 	.byte	0x00, 0xf0, 0x05, 0x00


	//----- nvinfo : EIATTR_KPARAM_INFO
	.align		4
.L_1211:
        /*0028*/ 	.byte	0x04, 0x17
        /*002a*/ 	.short	(.L_1213 - .L_1212)
.L_1212:
        /*002c*/ 	.word	0x00000000
        /*0030*/ 	.short	0x0001
        /*0032*/ 	.short	0x0c48
        /*0034*/ 	.byte	0x00, 0xf0, 0x05, 0x00


	//----- nvinfo : EIATTR_KPARAM_INFO
	.align		4
.L_1213:
        /*0038*/ 	.byte	0x04, 0x17
        /*003a*/ 	.short	(.L_1215 - .L_1214)
.L_1214:
        /*003c*/ 	.word	0x00000000
        /*0040*/ 	.short	0x0000
        /*0042*/ 	.short	0x0000
        /*0044*/ 	.byte	0x00, 0xf0, 0x21, 0x31


	//----- nvinfo : EIATTR_SPARSE_MMA_MASK
	.align		4
.L_1215:
        /*0048*/ 	.byte	0x03, 0x50
        /*004a*/ 	.short	0x0000


	//----- nvinfo : EIATTR_MAXREG_COUNT
	.align		4
        /*004c*/ 	.byte	0x03, 0x1b
        /*004e*/ 	.short	0x0080


	//----- nvinfo : EIATTR_MERCURY_ISA_VERSION
	.align		4
        /*0050*/ 	.byte	0x03, 0x5f
        /*0052*/ 	.short	0x0101


	//----- nvinfo : EIATTR_VRC_CTA_INIT_COUNT
	.align		4
        /*0054*/ 	.byte	0x02, 0x4a
	.zero		1
	.zero		1


	//----- nvinfo : EIATTR_EXIT_INSTR_OFFSETS
	.align		4
        /*0058*/ 	.byte	0x04, 0x1c
        /*005a*/ 	.short	(.L_1217 - .L_1216)


	//   ....[0]....
.L_1216:
        /*005c*/ 	.word	0x00000170


	//   ....[1]....
        /*0060*/ 	.word	0x00000e10


	//   ....[2]....
        /*0064*/ 	.word	0x00001230


	//   ....[3]....
        /*0068*/ 	.word	0x00001290


	//   ....[4]....
        /*006c*/ 	.word	0x000012e0


	//   ....[5]....
        /*0070*/ 	.word	0x00001610


	//----- nvinfo : EIATTR_MAX_THREADS
	.align		4
.L_1217:
        /*0074*/ 	.byte	0x04, 0x05
        /*0076*/ 	.short	(.L_1219 - .L_1218)
.L_1218:
        /*0078*/ 	.word	0x00000200
        /*007c*/ 	.word	0x00000001
        /*0080*/ 	.word	0x00000001


	//----- nvinfo : EIATTR_CRS_STACK_SIZE
	.align		4
.L_1219:
        /*0084*/ 	.byte	0x04, 0x1e
        /*0086*/ 	.short	(.L_1221 - .L_1220)
.L_1220:
        /*0088*/ 	.word	0x00000000


	//----- nvinfo : EIATTR_CBANK_PARAM_SIZE
	.align		4
.L_1221:
        /*008c*/ 	.byte	0x03, 0x19
        /*008e*/ 	.short	0x0c58


	//----- nvinfo : EIATTR_PARAM_CBANK
	.align		4
        /*0090*/ 	.byte	0x04, 0x0a
        /*0092*/ 	.short	(.L_1223 - .L_1222)
	.align		4
.L_1222:
        /*0094*/ 	.word	index@(.nv.constant0._ZN2at6native57_GLOBAL__N__f3eca4a2_24_ForeachBinaryOpScalar_cu_86b9896c25multi_tensor_apply_kernelINS1_18TensorListMetadataILi2EEENS1_21BinaryOpScalarFunctorIdLi2ELi1ELi1EEEJNS0_7maximumIdEEdEEEvT_T0_DpT1_)
        /*0098*/ 	.short	0x0380
        /*009a*/ 	.short	0x0c58


	//----- nvinfo : EIATTR_SW_WAR
	.align		4
.L_1223:
        /*009c*/ 	.byte	0x04, 0x36
        /*009e*/ 	.short	(.L_1225 - .L_1224)
.L_1224:
        /*00a0*/ 	.word	0x00000008
.L_1225:


//--------------------- .nv.info._ZN2at6native57_GLOBAL__N__f3eca4a2_24_ForeachBinaryOpScalar_cu_86b9896c25multi_tensor_apply_kernelINS1_18TensorListMetadataILi2EEENS1_21BinaryOpScalarFunctorIsLi2ELi1ELi1EEEJNS0_7maximumIsEEsEEEvT_T0_DpT1_ --------------------------
	.section	.nv.info._ZN2at6native57_GLOBAL__N__f3eca4a2_24_ForeachBinaryOpScalar_cu_86b9896c25multi_tensor_apply_kernelINS1_18TensorListMetadataILi2EEENS1_21BinaryOpScalarFunctorIsLi2ELi1ELi1EEEJNS0_7maximumIsEEsEEEvT_T0_DpT1_,"",@"SHT_CUDA_INFO"
	.sectionflags	@""
	.align	4


	//----- nvinfo : EIATTR_CUDA_API_VERSION
	.align		4
        /*0000*/ 	.byte	0x04, 0x37
        /*0002*/ 	.short	(.L_1227 - .L_1226)
.L_1226:
        /*0004*/ 	.word	0x00000082


	//----- nvinfo : EIATTR_KPARAM_INFO
	.align		4
.L_1227:
        /*0008*/ 	.byte	0x04, 0x17
        /*000a*/ 	.short	(.L_1229 - .L_1228)
.L_1228:
        /*000c*/ 	.word	0x00000000
        /*0010*/ 	.short	0x0003
        /*0012*/ 	.short	0x0c4a
        /*0014*/ 	.byte	0x00, 0xf0, 0x09, 0x00


	//----- nvinfo : EIATTR_KPARAM_INFO
	.align		4
.L_1229:
        /*0018*/ 	.byte	0x04, 0x17
        /*001a*/ 	.short	(.L_1231 - .L_1230)
.L_1230:
        /*001c*/ 	.word	0x00000000
        /*0020*/ 	.short	0x0002
        /*0022*/ 	.short	0x0c49
        /*0024*/ 	.byte	0x00, 0xf0, 0x05, 0x00


	//----- nvinfo : EIATTR_KPARAM_INFO
	.align		4
.L_1231:
        /*0028*/ 	.byte	0x04, 0x17
        /*002a*/ 	.short	(.L_1233 - .L_1232)
.L_1232:
        /*002c*/ 	.word	0x00000000
        /*0030*/ 	.short	0x0001
        /*0032*/ 	.short	0x0c48
        /*0034*/ 	.byte	0x00, 0xf0, 0x05, 0x00


	//----- nvinfo : EIATTR_KPARAM_INFO
	.align		4
.L_1233:
        /*0038*/ 	.byte	0x04, 0x17
        /*003a*/ 	.short	(.L_1235 - .L_1234)
.L_1234:
        /*003c*/ 	.word	0x00000000
        /*0040*/ 	.short	0x0000
        /*0042*/ 	.short	0x0000
        /*0044*/ 	.byte	0x00, 0xf0, 0x21, 0x31


	//----- nvinfo : EIATTR_SPARSE_MMA_MASK
	.align		4
.L_1235:
        /*0048*/ 	.byte	0x03, 0x50
        /*004a*/ 	.short	0x0000


	//----- nvinfo : EIATTR_MAXREG_COUNT
	.align		4
        /*004c*/ 	.byte	0x03, 0x1b
        /*004e*/ 	.short	0x0080


	//----- nvinfo : EIATTR_MERCURY_ISA_VERSION
	.align		4
        /*0050*/ 	.byte	0x03, 0x5f
        /*0052*/ 	.short	0x0101


	//----- nvinfo : EIATTR_VRC_CTA_INIT_COUNT
	.align		4
        /*0054*/ 	.byte	0x02, 0x4a
	.zero		1
	.zero		1


	//----- nvinfo : EIATTR_EXIT_INSTR_OFFSETS
	.align		4
        /*0058*/ 	.byte	0x04, 0x1c
        /*005a*/ 	.short	(.L_1237 - .L_1236)


	//   ....[0]....
.L_1236:
        /*005c*/ 	.word	0x00000160


	//   ....[1]....
        /*0060*/ 	.word	0x00000a80


	//   ....[2]....
        /*0064*/ 	.word	0x00000d70


	//   ....[3]....
        /*0068*/ 	.word	0x00000db0


	//   ....[4]....
        /*006c*/ 	.word	0x00000e00


	//   ....[5]....
        /*0070*/ 	.word	0x00000fe0


	//----- nvinfo : EIATTR_MAX_THREADS
	.align		4
.L_1237:
        /*0074*/ 	.byte	0x04, 0x05
        /*0076*/ 	.short	(.L_1239 - .L_1238)
.L_1238:
        /*0078*/ 	.word	0x00000200
        /*007c*/ 	.word	0x00000001
        /*0080*/ 	.word	0x00000001


	//----- nvinfo : EIATTR_CRS_STACK_SIZE
	.align		4
.L_1239:
        /*0084*/ 	.byte	0x04, 0x1e
        /*0086*/ 	.short	(.L_1241 - .L_1240)
.L_1240:
        /*0088*/ 	.word	0x00000000


	//----- nvinfo : EIATTR_CBANK_PARAM_SIZE
	.align		4
.L_1241:
        /*008c*/ 	.byte	0x03, 0x19
        /*008e*/ 	.short	0x0c4c


	//----- nvinfo : EIATTR_PARAM_CBANK
	.align		4
        /*0090*/ 	.byte	0x04, 0x0a
        /*0092*/ 	.short	(.L_1243 - .L_1242)
	.align		4
.L_1242:
        /*0094*/ 	.word	index@(.nv.constant0._ZN2at6native57_GLOBAL__N__f3eca4a2_24_ForeachBinaryOpScalar_cu_86b9896c25multi_tensor_apply_kernelINS1_18TensorListMetadataILi2EEENS1_21BinaryOpScalarFunctorIsLi2ELi1ELi1EEEJNS0_7maximumIsEEsEEEvT_T0_DpT1_)
        /*0098*/ 	.short	0x0380
        /*009a*/ 	.short	0x0c4c


	//----- nvinfo : EIATTR_SW_WAR
	.align		4
.L_1243:
        /*009c*/ 	.byte	0x04, 0x36
        /*009e*/ 	.short	(.L_1245 - .L_1244)
.L_1244:
        /*00a0*/ 	.word	0x00000008
.L_1245:


//--------------------- .nv.info._ZN2at6native57_GLOBAL__N__f3eca4a2_24_ForeachBinaryOpScalar_cu_86b9896c25multi_tensor_apply_kernelINS1_18TensorListMetadataILi2EEENS1_21BinaryOpScalarFunctorIlLi2ELi1ELi1EEEJNS0_7maximumIlEElEEEvT_T0_DpT1_ --------------------------
	.section	.nv.info._ZN2at6native57_GLOBAL__N__f3eca4a2_24_ForeachBinaryOpScalar_cu_86b9896c25multi_tensor_apply_kernelINS1_18TensorListMetadataILi2EEENS1_21BinaryOpScalarFunctorIlLi2ELi1ELi1EEEJNS0_7maximumIlEElEEEvT_T0_DpT1_,"",@"SHT_CUDA_INFO"
	.sectionflags	@""
	.align	4


	//----- nvinfo : EIATTR_CUDA_API_VERSION
	.align		4
        /*0000*/ 	.byte	0x04, 0x37
        /*0002*/ 	.short	(.L_1247 - .L_1246)
.L_1246:
        /*0004*/ 	.word	0x00000082


	//----- nvinfo : EIATTR_KPARAM_INFO
	.align		4
.L_1247:
        /*0008*/ 	.byte	0x04, 0x17
        /*000a*/ 	.short	(.L_1249 - .L_1248)
.L_1248:
        /*000c*/ 	.word	0x00000000
        /*0010*/ 	.short	0x0003
        /*0012*/ 	.short	0x0c50
        /*0014*/ 	.byte	0x00, 0xf0, 0x21, 0x00


	//----- nvinfo : EIATTR_KPARAM_INFO
	.align		4
.L_1249:
        /*0018*/ 	.byte	0x04, 0x17
        /*001a*/ 	.short	(.L_1251 - .L_1250)
.L_1250:
        /*001c*/ 	.word	0x00000000
        /*0020*/ 	.short	0x0002
        /*0022*/ 	.short	0x0c49
        /*0024*/ 	.byte	0x00, 0xf0, 0x05, 0x00


	//----- nvinfo : EIATTR_KPARAM_INFO
	.align		4
.L_1251:
        /*0028*/ 	.byte	0x04, 0x17
        /*002a*/ 	.short	(.L_1253 - .L_1252)
.L_1252:
        /*002c*/ 	.word	0x00000000
        /*0030*/ 	.short	0x0001
        /*0032*/ 	.short	0x0c48
        /*0034*/ 	.byte	0x00, 0xf0, 0x05, 0x00


	//----- nvinfo : EIATTR_KPARAM_INFO
	.align		4
.L_1253:
        /*0038*/ 	.byte	0x04, 0x17
        /*003a*/ 	.short	(.L_1255 - .L_1254)
.L_1254:
        /*003c*/ 	.word	0x00000000
        /*0040*/ 	.short	0x0000
        /*0042*/ 	.short	0x0000
        /*0044*/ 	.byte	0x00, 0xf0, 0x21, 0x31


	//----- nvinfo : EIATTR_SPARSE_MMA_MASK
	.align		4
.L_1255:
        /*0048*/ 	.byte	0x03, 0x50
        /*004a*/ 	.short	0x0000


	//----- nvinfo : EIATTR_MAXREG_COUNT
	.align		4
        /*004c*/ 	.byte	0x03, 0x1b
        /*004e*/ 	.short	0x0080


	//----- nvinfo : EIATTR_MERCURY_ISA_VERSION
	.align		4
        /*0050*/ 	.byte	0x03, 0x5f
        /*0052*/ 	.short	0x0101


	//----- nvinfo : EIATTR_VRC_CTA_INIT_COUNT
	.align		4
        /*0054*/ 	.byte	0x02, 0x4a
	.zero		1
	.zero		1


	//----- nvinfo : EIATTR_EXIT_INSTR_OFFSETS
	.align		4
        /*0058*/ 	.byte	0x04, 0x1c
        /*005a*/ 	.short	(.L_1257 - .L_1256)


	//   ....[0]....
.L_1256:
        /*005c*/ 	.word	0x00000160


	//   ....[1]....
        /*0060*/ 	.word	0x00000d30


	//   ....[2]....
        /*0064*/ 	.word	0x000010e0


	//   ....[3]....
        /*0068*/ 	.word	0x00001120


	//   ....[4]....
        /*006c*/ 	.word	0x00001170


	//   ....[5]....
        /*0070*/ 	.word	0x000013c0


	//----- nvinfo : EIATTR_MAX_THREADS
	.align		4
.L_1257:
        /*0074*/ 	.byte	0x04, 0x05
        /*0076*/ 	.short	(.L_1259 - .L_1258)
.L_1258:
        /*0078*/ 	.word	0x00000200
        /*007c*/ 	.word	0x00000001
        /*0080*/ 	.word	0x00000001


	//----- nvinfo : EIATTR_CRS_STACK_SIZE
	.align		4
.L_1259:
        /*0084*/ 	.byte	0x04, 0x1e
        /*0086*/ 	.short	(.L_1261 - .L_1260)
.L_1260:
        /*0088*/ 	.word	0x00000000


	//----- nvinfo : EIATTR_CBANK_PARAM_SIZE
	.align		4
.L_1261:
        /*008c*/ 	.byte	0x03, 0x19
        /*008e*/ 	.short	0x0c58


	//----- nvinfo : EIATTR_PARAM_CBANK
	.align		4
        /*0090*/ 	.byte	0x04, 0x0a
        /*0092*/ 	.short	(.L_1263 - .L_1262)
	.align		4
.L_1262:
        /*0094*/ 	.word	index@(.nv.constant0._ZN2at6native57_GLOBAL__N__f3eca4a2_24_ForeachBinaryOpScalar_cu_86b9896c25multi_tensor_apply_kernelINS1_18TensorListMetadataILi2EEENS1_21BinaryOpScalarFunctorIlLi2ELi1ELi1EEEJNS0_7maximumIlEElEEEvT_T0_DpT1_)
        /*0098*/ 	.short	0x0380
        /*009a*/ 	.short	0x0c58


	//----- nvinfo : EIATTR_SW_WAR
	.align		4
.L_1263:
        /*009c*/ 	.byte	0x04, 0x36
        /*009e*/ 	.short	(.L_1265 - .L_1264)
.L_1264:
        /*00a0*/ 	.word	0x00000008
.L_1265:


//--------------------- .nv.info._ZN2at6native57_GLOBAL__N__f3eca4a2_24_ForeachBinaryOpScalar_cu_86b9896c25multi_tensor_apply_kernelINS1_18TensorListMetadataILi2EEENS1_21BinaryOpScalarFunctorIiLi2ELi1ELi1EEEJNS0_7maximumIiEEiEEEvT_T0_DpT1_ --------------------------
	.section	.nv.info._ZN2at6native57_GLOBAL__N__f3eca4a2_24_ForeachBinaryOpScalar_cu_86b9896c25multi_tensor_apply_kernelINS1_18TensorListMetadataILi2EEENS1_21BinaryOpScalarFunctorIiLi2ELi1ELi1EEEJNS0_7maximumIiEEiEEEvT_T0_DpT1_,"",@"SHT_CUDA_INFO"
	.sectionflags	@""
	.align	4


	//----- nvinfo : EIATTR_CUDA_API_VERSION
	.align		4
        /*0000*/ 	.byte	0x04, 0x37
        /*0002*/ 	.short	(.L_1267 - .L_1266)
.L_1266:
        /*0004*/ 	.word	0x00000082


	//----- nvinfo : EIATTR_KPARAM_INFO
	.align		4
.L_1267:
        /*0008*/ 	.byte	0x04, 0x17
        /*000a*/ 	.short	(.L_1269 - .L_1268)
.L_1268:
        /*000c*/ 	.word	0x00000000
        /*0010*/ 	.short	0x0003
        /*0012*/ 	.short	0x0c4c
        /*0014*/ 	.byte	0x00, 0xf0, 0x11, 0x00


	//----- nvinfo : EIATTR_KPARAM_INFO
	.align		4
.L_1269:
        /*0018*/ 	.byte	0x04, 0x17
        /*001a*/ 	.short	(.L_1271 - .L_1270)
.L_1270:
        /*001c*/ 	.word	0x00000000
        /*0020*/ 	.short	0x0002
        /*0022*/ 	.short	0x0c49
        /*0024*/ 	.byte	0x00, 0xf0, 0x05, 0x00


	//----- nvinfo : EIATTR_KPARAM_INFO
	.align		4
.L_1271:
        /*0028*/ 	.byte	0x04, 0x17
        /*002a*/ 	.short	(.L_1273 - .L_1272)
.L_1272:
        /*002c*/ 	.word	0x00000000
        /*0030*/ 	.short	0x0001
        /*0032*/ 	.short	0x0c48
        /*0034*/ 	.byte	0x00, 0xf0, 0x05, 0x00


	//----- nvinfo : EIATTR_KPARAM_INFO
	.align		4
.L_1273:
        /*0038*/ 	.byte	0x04, 0x17
        /*003a*/ 	.short	(.L_1275 - .L_1274)
.L_1274:
        /*003c*/ 	.word	0x00000000
        /*0040*/ 	.short	0x0000
        /*0042*/ 	.short	0x0000
        /*0044*/ 	.byte	0x00, 0xf0, 0x21, 0x31


	//----- nvinfo : EIATTR_SPARSE_MMA_MASK
	.align		4
.L_1275:
        /*0048*/ 	.byte	0x03, 0x50
        /*004a*/ 	.short	0x0000


	//----- nvinfo : EIATTR_MAXREG_COUNT
	.align		4
        /*004c*/ 	.byte	0x03, 0x1b
        /*004e*/ 	.short	0x0080


	//----- nvinfo : EIATTR_MERCURY_ISA_VERSION
	.align		4
        /*0050*/ 	.byte	0x03, 0x5f
        /*0052*/ 	.short	0x0101


	//----- nvinfo : EIATTR_VRC_CTA_INIT_COUNT
	.align		4
        /*0054*/ 	.byte	0x02, 0x4a
	.zero		1
	.zero		1


	//----- nvinfo : EIATTR_EXIT_INSTR_OFFSETS
	.align		4
        /*0058*/ 	.byte	0x04, 0x1c
        /*005a*/ 	.short	(.L_1277 - .L_1276)


	//   ....[0]....
.L_1276:
        /*005c*/ 	.word	0x00000160


	//   ....[1]....
        /*0060*/ 	.word	0x00000a40


	//   ....[2]....
        /*0064*/ 	.word	0x00000d30


	//   ....[3]....
        /*0068*/ 	.word	0x00000d70


	//   ....[4]....
        /*006c*/ 	.word	0x00000dc0


	//   ....[5]....
        /*0070*/ 	.word	0x00000f50


	//----- nvinfo : EIATTR_MAX_THREADS
	.align		4
.L_1277:
        /*0074*/ 	.byte	0x04, 0x05
        /*0076*/ 	.short	(.L_1279 - .L_1278)
.L_1278:
        /*0078*/ 	.word	0x00000200
        /*007c*/ 	.word	0x00000001
        /*0080*/ 	.word	0x00000001


	//----- nvinfo : EIATTR_CRS_STACK_SIZE
	.align		4
.L_1279:
        /*0084*/ 	.byte	0x04, 0x1e
        /*0086*/ 	.short	(.L_1281 - .L_1280)
.L_1280:
        /*0088*/ 	.word	0x00000000


	//----- nvinfo : EIATTR_CBANK_PARAM_SIZE
	.align		4
.L_1281:
        /*008c*/ 	.byte	0x03, 0x19
        /*008e*/ 	.short	0x0c50


	//----- nvinfo : EIATTR_PARAM_CBANK
	.align		4
        /*0090*/ 	.byte	0x04, 0x0a
        /*0092*/ 	.short	(.L_1283 - .L_1282)
	.align		4
.L_1282:
        /*0094*/ 	.word	index@(.nv.constant0._ZN2at6native57_GLOBAL__N__f3eca4a2_24_ForeachBinaryOpScalar_cu_86b9896c25multi_tensor_apply_kernelINS1_18TensorListMetadataILi2EEENS1_21BinaryOpScalarFunctorIiLi2ELi1ELi1EEEJNS0_7maximumIiEEiEEEvT_T0_DpT1_)
        /*0098*/ 	.short	0x0380
        /*009a*/ 	.short	0x0c50


	//----- nvinfo : EIATTR_SW_WAR
	.align		4
.L_1283:
        /*009c*/ 	.byte	0x04, 0x36
        /*009e*/ 	.short	(.L_1285 - .L_1284)
.L_1284:
        /*00a0*/ 	.word	0x00000008
.L_1285:


//--------------------- .nv.info._ZN2at6native57_GLOBAL__N__f3eca4a2_24_ForeachBinaryOpScalar_cu_86b9896c25multi_tensor_apply_kernelINS1_18TensorListMetadataILi2EEENS1_21BinaryOpScalarFunctorIaLi2ELi1ELi1EEEJNS0_7maximumIaEEaEEEvT_T0_DpT1_ --------------------------
	.section	.nv.info._ZN2at6native57_GLOBAL__N__f3eca4a2_24_ForeachBinaryOpScalar_cu_86b9896c25multi_tensor_apply_kernelINS1_18TensorListMetadataILi2EEENS1_21BinaryOpScalarFunctorIaLi2ELi1ELi1EEEJNS0_7maximumIaEEaEEEvT_T0_DpT1_,"",@"SHT_CUDA_INFO"
	.sectionflags	@""
	.align	4


	//----- nvinfo : EIATTR_CUDA_API_VERSION
	.align		4
        /*0000*/ 	.byte	0x04, 0x37
        /*0002*/ 	.short	(.L_1287 - .L_1286)
.L_1286:
        /*0004*/ 	.word	0x00000082


	//----- nvinfo : EIATTR_KPARAM_INFO
	.align		4
.L_1287:
        /*0008*/ 	.byte	0x04, 0x17
        /*000a*/ 	.short	(.L_1289 - .L_1288)
.L_1288:
        /*000c*/ 	.word	0x00000000
        /*0010*/ 	.short	0x0003
        /*0012*/ 	.short	0x0c4a
        /*0014*/ 	.byte	0x00, 0xf0, 0x05, 0x00


	//----- nvinfo : EIATTR_KPARAM_INFO
	.align		4
.L_1289:
        /*0018*/ 	.byte	0x04, 0x17
        /*001a*/ 	.short	(.L_1291 - .L_1290)
.L_1290:
        /*001c*/ 	.word	0x00000000
        /*0020*/ 	.short	0x0002
        /*0022*/ 	.short	0x0c49
        /*0024*/ 	.byte	0x00, 0xf0, 0x05, 0x00


	//----- nvinfo : EIATTR_KPARAM_INFO
	.align		4
.L_1291:
        /*0028*/ 	.byte	0x04, 0x17
        /*002a*/ 	.short	(.L_1293 - .L_1292)
.L_1292:
        /*002c*/ 	.word	0x00000000
        /*0030*/ 	.short	0x0001
        /*0032*/ 	.short	0x0c48
        /*0034*/ 	.byte	0x00, 0xf0, 0x05, 0x00


	//----- nvinfo : EIATTR_KPARAM_INFO
	.align		4
.L_1293:
        /*0038*/ 	.byte	0x04, 0x17
        /*003a*/ 	.short	(.L_1295 - .L_1294)
.L_1294:
        /*003c*/ 	.word	0x00000000
        /*0040*/ 	.short	0x0000
        /*0042*/ 	.short	0x0000
        /*0044*/ 	.byte	0x00, 0xf0, 0x21, 0x31


	//----- nvinfo : EIATTR_SPARSE_MMA_MASK
	.align		4
.L_1295:
        /*0048*/ 	.byte	0x03, 0x50
        /*004a*/ 	.short	0x0000


	//----- nvinfo : EIATTR_MAXREG_COUNT
	.align		4
        /*004c*/ 	.byte	0x03, 0x1b
        /*004e*/ 	.short	0x0080


	//----- nvinfo : EIATTR_MERCURY_ISA_VERSION
	.align		4
        /*0050*/ 	.byte	0x03, 0x5f
        /*0052*/ 	.short	0x0101


	//----- nvinfo : EIATTR_VRC_CTA_INIT_COUNT
	.align		4
        /*0054*/ 	.byte	0x02, 0x4a
	.zero		1
	.zero		1


	//----- nvinfo : EIATTR_EXIT_INSTR_OFFSETS
	.align		4
        /*0058*/ 	.byte	0x04, 0x1c
        /*005a*/ 	.short	(.L_1297 - .L_1296)


	//   ....[0]....
.L_1296:
        /*005c*/ 	.word	0x00000170


	//   ....[1]....
        /*0060*/ 	.word	0x00000f40


	//   ....[2]....
        /*0064*/ 	.word	0x00001300


	//   ....[3]....
        /*0068*/ 	.word	0x00001340


	//   ....[4]....
        /*006c*/ 	.word	0x00001390


	//   ....[5]....
        /*0070*/ 	.word	0x00001630


	//----- nvinfo : EIATTR_MAX_THREADS
	.align		4
.L_1297:
        /*0074*/ 	.byte	0x04, 0x05
        /*0076*/ 	.short	(.L_1299 - .L_1298)
.L_1298:
        /*0078*/ 	.word	0x00000200
        /*007c*/ 	.word	0x00000001
        /*0080*/ 	.word	0x00000001


	//----- nvinfo : EIATTR_CRS_STACK_SIZE
	.align		4
.L_1299:
        /*0084*/ 	.byte	0x04, 0x1e
        /*0086*/ 	.short	(.L_1301 - .L_1300)
.L_1300:
        /*0088*/ 	.word	0x00000000


	//----- nvinfo : EIATTR_CBANK_PARAM_SIZE
	.align		4
.L_1301:
        /*008c*/ 	.byte	0x03, 0x19
        /*008e*/ 	.short	0x0c4b


	//----- nvinfo : EIATTR_PARAM_CBANK
	.align		4
        /*0090*/ 	.byte	0x04, 0x0a
        /*0092*/ 	.short	(.L_1303 - .L_1302)
	.align		4
.L_1302:
        /*0094*/ 	.word	index@(.nv.constant0._ZN2at6native57_GLOBAL__N__f3eca4a2_24_ForeachBinaryOpScalar_cu_86b9896c25multi_tensor_apply_kernelINS1_18TensorListMetadataILi2EEENS1_21BinaryOpScalarFunctorIaLi2ELi1ELi1EEEJNS0_7maximumIaEEaEEEvT_T0_DpT1_)
        /*0098*/ 	.short	0x0380
        /*009a*/ 	.short	0x0c4b


	//----- nvinfo : EIATTR_SW_WAR
	.align		4
.L_1303:
        /*009c*/ 	.byte	0x04, 0x36
        /*009e*/ 	.short	(.L_1305 - .L_1304)
.L_1304:
        /*00a0*/ 	.word	0x00000008
.L_1305:


//--------------------- .nv.info._ZN2at6native57_GLOBAL__N__f3eca4a2_24_ForeachBinaryOpScalar_cu_86b9896c25multi_tensor_apply_kernelINS1_18TensorListMetadataILi2EEENS1_21BinaryOpScalarFunctorIhLi2ELi1ELi1EEEJNS0_7maximumIhEEhEEEvT_T0_DpT1_ --------------------------
	.section	.nv.info._ZN2at6native57_GLOBAL__N__f3eca4a2_24_ForeachBinaryOpScalar_cu_86b9896c25multi_tensor_apply_kernelINS1_18TensorListMetadataILi2EEENS1_21BinaryOpScalarFunctorIhLi2ELi1ELi1EEEJNS0_7maximumIhEEhEEEvT_T0_DpT1_,"",@"SHT_CUDA_INFO"
	.sectionflags	@""
	.align	4


	//----- nvinfo : EIATTR_CUDA_API_VERSION
	.align		4
        /*0000*/ 	.byte	0x04, 0x37
        /*0002*/ 	.short	(.L_1307 - .L_1306)
.L_1306:
        /*0004*/ 	.word	0x00000082


	//----- nvinfo : EIATTR_KPARAM_INFO
	.align		4
.L_1307:
        /*0008*/ 	.byte	0x04, 0x17
        /*000a*/ 	.short	(.L_1309 - .L_1308)
.L_1308:
        /*000c*/ 	.word	0x00000000
        /*0010*/ 	.short	0x0003
        /*0012*/ 	.short	0x0c4a
        /*0014*/ 	.byte	0x00, 0xf0, 0x05, 0x00


	//----- nvinfo : EIATTR_KPARAM_INFO
	.align		4
.L_1309:
        /*0018*/ 	.byte	0x04, 0x17
        /*001a*/ 	.short	(.L_1311 - .L_1310)
.L_1310:
        /*001c*/ 	.word	0x00000000
        /*0020*/ 	.short	0x0002
        /*0022*/ 	.short	0x0c49
        /*0024*/ 	.byte	0x00, 0xf0, 0x05, 0x00


	//----- nvinfo : EIATTR_KPARAM_INFO
	.align		4
.L_1311:
        /*0028*/ 	.byte	0x04, 0x17
        /*002a*/ 	.short	(.L_1313 - .L_1312)
.L_1312:
        /*002c*/ 	.word	0x00000000
        /*0030*/ 	.short	0x0001
        /*0032*/ 	.short	0x0c48
        /*0034*/ 	.byte	0x00, 0xf0, 0x05, 0x00


	//----- nvinfo : EIATTR_KPARAM_INFO
	.align		4
.L_1313:
        /*0038*/ 	.byte	0x04, 0x17
        /*003a*/ 	.short	(.L_1315 - .L_1314)
.L_1314:
        /*003c*/ 	.word	0x00000000
        /*0040*/ 	.short	0x0000
        /*0042*/ 	.short	0x0000
        /*0044*/ 	.byte	0x00, 0xf0, 0x21, 0x31


	//----- nvinfo : EIATTR_SPARSE_MMA_MASK
	.align		4
.L_1315:
        /*0048*/ 	.byte	0x03, 0x50
        /*004a*/ 	.short	0x0000


	//----- nvinfo : EIATTR_MAXREG_COUNT
	.align		4
        /*004c*/ 	.byte	0x03, 0x1b
        /*004e*/ 	.short	0x0080


	//----- nvinfo : EIATTR_MERCURY_ISA_VERSION
	.align		4
        /*0050*/ 	.byte	0x03, 0x5f
        /*0052*/ 	.short	0x0101


	//----- nvinfo : EIATTR_VRC_CTA_INIT_COUNT
	.align		4
        /*0054*/ 	.byte	0x02, 0x4a
	.zero		1
	.zero		1


	//----- nvinfo : EIATTR_EXIT_INSTR_OFFSETS
	.align		4
        /*0058*/ 	.byte	0x04, 0x1c
        /*005a*/ 	.short	(.L_1317 - .L_1316)


	//   ....[0]....
.L_1316:
        /*005c*/ 	.word	0x00000170


	//   ....[1]....
        /*0060*/ 	.word	0x00000e20


	//   ....[2]....
        /*0064*/ 	.word	0x00001180


	//   ....[3]....
        /*0068*/ 	.word	0x000011c0


	//   ....[4]....
        /*006c*/ 	.word	0x00001210


	//   ....[5]....
        /*0070*/ 	.word	0x00001460


	//----- nvinfo : EIATTR_MAX_THREADS
	.align		4
.L_1317:
        /*0074*/ 	.byte	0x04, 0x05
        /*0076*/ 	.short	(.L_1319 - .L_1318)
.L_1318:
        /*0078*/ 	.word	0x00000200
        /*007c*/ 	.word	0x00000001
        /*0080*/ 	.word	0x00000001


	//----- nvinfo : EIATTR_CRS_STACK_SIZE
	.align		4
.L_1319:
        /*0084*/ 	.byte	0x04, 0x1e
        /*0086*/ 	.short	(.L_1321 - .L_1320)
.L_1320:
        /*0088*/ 	.word	0x00000000


	//----- nvinfo : EIATTR_CBANK_PARAM_SIZE
	.align		4
.L_1321:
        /*008c*/ 	.byte	0x03, 0x19
        /*008e*/ 	.short	0x0c4b


	//----- nvinfo : EIATTR_PARAM_CBANK
	.align		4
        /*0090*/ 	.byte	0x04, 0x0a
        /*0092*/ 	.short	(.L_1323 - .L_1322)
	.align		4
.L_1322:
        /*0094*/ 	.word	index@(.nv.constant0._ZN2at6native57_GLOBAL__N__f3eca4a2_24_ForeachBinaryOpScalar_cu_86b9896c25multi_tensor_apply_kernelINS1_18TensorListMetadataILi2EEENS1_21BinaryOpScalarFunctorIhLi2ELi1ELi1EEEJNS0_7maximumIhEEhEEEvT_T0_DpT1_)
        /*0098*/ 	.short	0x0380
        /*009a*/ 	.short	0x0c4b


	//----- nvinfo : EIATTR_SW_WAR
	.align		4
.L_1323:
        /*009c*/ 	.byte	0x04, 0x36
        /*009e*/ 	.short	(.L_1325 - .L_1324)
.L_1324:
        /*00a0*/ 	.word	0x00000008
.L_1325:


//--------------------- .nv.info._ZN2at6native57_GLOBAL__N__f3eca4a2_24_ForeachBinaryOpScalar_cu_86b9896c25multi_tensor_apply_kernelINS1_18TensorListMetadataILi1EEENS1_21BinaryOpScalarFunctorIN3c108BFloat16ELi1ELi1ELi0EEEJNS0_7maximumIfEEfEEEvT_T0_DpT1_ --------------------------
	.section	.nv.info._ZN2at6native57_GLOBAL__N__f3eca4a2_24_ForeachBinaryOpScalar_cu_86b9896c25multi_tensor_apply_kernelINS1_18TensorListMetadataILi1EEENS1_21BinaryOpScalarFunctorIN3c108BFloat16ELi1ELi1ELi0EEEJNS0_7maximumIfEEfEEEvT_T0_DpT1_,"",@"SHT_CUDA_INFO"
	.sectionflags	@""
	.align	4


	//----- nvinfo : EIATTR_CUDA_API_VERSION
	.align		4
        /*0000*/ 	.byte	0x04, 0x37
        /*0002*/ 	.short	(.L_1327 - .L_1326)
.L_1326:
        /*0004*/ 	.word	0x00000082


	//----- nvinfo : EIATTR_KPARAM_INFO
	.align		4
.L_1327:
        /*0008*/ 	.byte	0x04, 0x17
        /*000a*/ 	.short	(.L_1329 - .L_1328)
.L_1328:
        /*000c*/ 	.word	0x00000000
        /*0010*/ 	.short	0x0003
        /*0012*/ 	.short	0x0d2c
        /*0014*/ 	.byte	0x00, 0xf0, 0x11, 0x00


	//----- nvinfo : EIATTR_KPARAM_INFO
	.align		4
.L_1329:
        /*0018*/ 	.byte	0x04, 0x17
        /*001a*/ 	.short	(.L_1331 - .L_1330)
.L_1330:
        /*001c*/ 	.word	0x00000000
        /*0020*/ 	.short	0x0002
        /*0022*/ 	.short	0x0d29
        /*0024*/ 	.byte	0x00, 0xf0, 0x05, 0x00


	//----- nvinfo : EIATTR_KPARAM_INFO
	.align		4
.L_1331:
        /*0028*/ 	.byte	0x04, 0x17
        /*002a*/ 	.short	(.L_1333 - .L_1332)
.L_1332:
        /*002c*/ 	.word	0x00000000
        /*0030*/ 	.short	0x0001
        /*0032*/ 	.short	0x0d28
        /*0034*/ 	.byte	0x00, 0xf0, 0x05, 0x00


	//----- nvinfo : EIATTR_KPARAM_INFO
	.align		4
.L_1333:
        /*0038*/ 	.byte	0x04, 0x17
        /*003a*/ 	.short	(.L_1335 - .L_1334)
.L_1334:
        /*003c*/ 	.word	0x00000000
        /*0040*/ 	.short	0x0000
        /*0042*/ 	.short	0x0000
        /*0044*/ 	.byte	0x00, 0xf0, 0xa1, 0x34


	//----- nvinfo : EIATTR_SPARSE_MMA_MASK
	.align		4
.L_1335:
        /*0048*/ 	.byte	0x03, 0x50
        /*004a*/ 	.short	0x0000


	//----- nvinfo : EIATTR_MAXREG_COUNT
	.align		4
        /*004c*/ 	.byte	0x03, 0x1b
        /*004e*/ 	.short	0x0080


	//----- nvinfo : EIATTR_MERCURY_ISA_VERSION
	.align		4
        /*0050*/ 	.byte	0x03, 0x5f
        /*0052*/ 	.short	0x0101


	//----- nvinfo : EIATTR_VRC_CTA_INIT_COUNT
	.align		4
        /*0054*/ 	.byte	0x02, 0x4a
	.zero		1
	.zero		1


	//----- nvinfo : EIATTR_EXIT_INSTR_OFFSETS
	.align		4
        /*0058*/ 	.byte	0x04, 0x1c
        /*005a*/ 	.short	(.L_1337 - .L_1336)


	//   ....[0]....
.L_1336:
        /*005c*/ 	.word	0x00000140


	//   ....[1]....
        /*0060*/ 	.word	0x00000bc0


	//   ....[2]....
        /*0064*/ 	.word	0x00000f50


	//   ....[3]....
        /*0068*/ 	.word	0x00000f80


	//   ....[4]....
        /*006c*/ 	.word	0x00000fd0


	//   ....[5]....
        /*0070*/ 	.word	0x00001220


	//----- nvinfo : EIATTR_MAX_THREADS
	.align		4
.L_1337:
        /*0074*/ 	.byte	0x04, 0x05
        /*0076*/ 	.short	(.L_1339 - .L_1338)
.L_1338:
        /*0078*/ 	.word	0x00000200
        /*007c*/ 	.word	0x00000001
        /*0080*/ 	.word	0x00000001


	//----- nvinfo : EIATTR_CRS_STACK_SIZE
	.align		4
.L_1339:
        /*0084*/ 	.byte	0x04, 0x1e
        /*0086*/ 	.short	(.L_1341 - .L_1340)
.L_1340:
        /*0088*/ 	.word	0x00000000


	//----- nvinfo : EIATTR_CBANK_PARAM_SIZE
	.align		4
.L_1341:
        /*008c*/ 	.byte	0x03, 0x19
        /*008e*/ 	.short	0x0d30


	//----- nvinfo : EIATTR_PARAM_CBANK
	.align		4
        /*0090*/ 	.byte	0x04, 0x0a
        /*0092*/ 	.short	(.L_1343 - .L_1342)
	.align		4
.L_1342:
        /*0094*/ 	.word	index@(.nv.constant0._ZN2at6native57_GLOBAL__N__f3eca4a2_24_ForeachBinaryOpScalar_cu_86b9896c25multi_tensor_apply_kernelINS1_18TensorListMetadataILi1EEENS1_21BinaryOpScalarFunctorIN3c108BFloat16ELi1ELi1ELi0EEEJNS0_7maximumIfEEfEEEvT_T0_DpT1_)
        /*0098*/ 	.short	0x0380
        /*009a*/ 	.short	0x0d30


	//----- nvinfo : EIATTR_SW_WAR
	.align		4
.L_1343:
        /*009c*/ 	.byte	0x04, 0x36
        /*009e*/ 	.short	(.L_1345 - .L_1344)
.L_1344:
        /*00a0*/ 	.word	0x00000008
.L_1345:


//--------------------- .nv.info._ZN2at6native57_GLOBAL__N__f3eca4a2_24_ForeachBinaryOpScalar_cu_86b9896c25multi_tensor_apply_kernelINS1_18TensorListMetadataILi1EEENS1_21BinaryOpScalarFunctorIN3c104HalfELi1ELi1ELi0EEEJNS0_7maximumIfEEfEEEvT_T0_DpT1_ --------------------------
	.section	.nv.info._ZN2at6native57_GLOBAL__N__f3eca4a2_24_ForeachBinaryOpScalar_cu_86b9896c25multi_tensor_apply_kernelINS1_18TensorListMetadataILi1EEENS1_21BinaryOpScalarFunctorIN3c104HalfELi1ELi1ELi0EEEJNS0_7maximumIfEEfEEEvT_T0_DpT1_,"",@"SHT_CUDA_INFO"
	.sectionflags	@""
	.align	4


	//----- nvinfo : EIATTR_CUDA_API_VERSION
	.align		4
        /*0000*/ 	.byte	0x04, 0x37
        /*0002*/ 	.short	(.L_1347 - .L_1346)
.L_1346:
        /*0004*/ 	.word	0x00000082


	//----- nvinfo : EIATTR_KPARAM_INFO
	.align		4
.L_1347:
        /*0008*/ 	.byte	0x04, 0x17
        /*000a*/ 	.short	(.L_1349 - .L_1348)
.L_1348:
        /*000c*/ 	.word	0x00000000
        /*0010*/ 	.short	0x0003
        /*0012*/ 	.short	0x0d2c
        /*0014*/ 	.byte	0x00, 0xf0, 0x11, 0x00


	//----- nvinfo : EIATTR_KPARAM_INFO
	.align		4
.L_1349:
        /*0018*/ 	.byte	0x04, 0x17
        /*001a*/ 	.short	(.L_1351 - .L_1350)
.L_1350:
        /*001c*/ 	.word	0x00000000
        /*0020*/ 	.short	0x0002
        /*0022*/ 	.short	0x0d29
        /*0024*/ 	.byte	0x00, 0xf0, 0x05, 0x00


	//----- nvinfo : EIATTR_KPARAM_INFO
	.align		4
.L_1351:
        /*0028*/ 	.byte	0x04, 0x17
        /*002a*/ 	.short	(.L_1353 - .L_1352)
.L_1352:
        /*002c*/ 	.word	0x00000000
        /*0030*/ 	.short	0x0001
        /*0032*/ 	.short	0x0d28
        /*0034*/ 	.byte	0x00, 0xf0, 0x05, 0x00


	//----- nvinfo : EIATTR_KPARAM_INFO
	.align		4
.L_1353:
        /*0038*/ 	.byte	0x04, 0x17
        /*003a*/ 	.short	(.L_1355 - .L_1354)
.L_1354:
        /*003c*/ 	.word	0x00000000
        /*0040*/ 	.short	0x0000
        /*0042*/ 	.short	0x0000
        /*0044*/ 	.byte	0x00, 0xf0, 0xa1, 0x34


	//----- nvinfo : EIATTR_SPARSE_MMA_MASK
	.align		4
.L_1355:
        /*0048*/ 	.byte	0x03, 0x50
        /*004a*/ 	.short	0x0000


	//----- nvinfo : EIATTR_MAXREG_COUNT
	.align		4
        /*004c*/ 	.byte	0x03, 0x1b
        /*004e*/ 	.short	0x0080


	//----- nvinfo : EIATTR_MERCURY_ISA_VERSION
	.align		4
        /*0050*/ 	.byte	0x03, 0x5f
        /*0052*/ 	.short	0x0101


	//----- nvinfo : EIATTR_VRC_CTA_INIT_COUNT
	.align		4
        /*0054*/ 	.byte	0x02, 0x4a
	.zero		1
	.zero		1


	//----- nvinfo : EIATTR_EXIT_INSTR_OFFSETS
	.align		4
        /*0058*/ 	.byte	0x04, 0x1c
        /*005a*/ 	.short	(.L_1357 - .L_1356)


	//   ....[0]....
.L_1356:
        /*005c*/ 	.word	0x00000140


	//   ....[1]....
        /*0060*/ 	.word	0x00000bc0


	//   ....[2]....
        /*0064*/ 	.word	0x00000f50


	//   ....[3]....
        /*0068*/ 	.word	0x00000f80


	//   ....[4]....
        /*006c*/ 	.word	0x00000fd0


	//   ....[5]....
        /*0070*/ 	.word	0x00001200


	//----- nvinfo : EIATTR_MAX_THREADS
	.align		4
.L_1357:
        /*0074*/ 	.byte	0x04, 0x05
        /*0076*/ 	.short	(.L_1359 - .L_1358)
.L_1358:
        /*0078*/ 	.word	0x00000200
        /*007c*/ 	.word	0x00000001
        /*0080*/ 	.word	0x00000001


	//----- nvinfo : EIATTR_CRS_STACK_SIZE
	.align		4
.L_1359:
        /*0084*/ 	.byte	0x04, 0x1e
        /*0086*/ 	.short	(.L_1361 - .L_1360)
.L_1360:
        /*0088*/ 	.word	0x00000000


	//----- nvinfo : EIATTR_CBANK_PARAM_SIZE
	.align		4
.L_1361:
        /*008c*/ 	.byte	0x03, 0x19
        /*008e*/ 	.short	0x0d30


	//----- nvinfo : EIATTR_PARAM_CBANK
	.align		4
        /*0090*/ 	.byte	0x04, 0x0a
        /*0092*/ 	.short	(.L_1363 - .L_1362)
	.align		4
.L_1362:
        /*0094*/ 	.word	index@(.nv.constant0._ZN2at6native57_GLOBAL__N__f3eca4a2_24_ForeachBinaryOpScalar_cu_86b9896c25multi_tensor_apply_kernelINS1_18TensorListMetadataILi1EEENS1_21BinaryOpScalarFunctorIN3c104HalfELi1ELi1ELi0EEEJNS0_7maximumIfEEfEEEvT_T0_DpT1_)
        /*0098*/ 	.short	0x0380
        /*009a*/ 	.short	0x0d30


	//----- nvinfo : EIATTR_SW_WAR
	.align		4
.L_1363:
        /*009c*/ 	.byte	0x04, 0x36
        /*009e*/ 	.short	(.L_1365 - .L_1364)
.L_1364:
        /*00a0*/ 	.word	0x00000008
.L_1365:


//--------------------- .nv.info._ZN2at6native57_GLOBAL__N__f3eca4a2_24_ForeachBinaryOpScalar_cu_86b9896c25multi_tensor_apply_kernelINS1_18TensorListMetadataILi1EEENS1_21BinaryOpScalarFunctorIfLi1ELi1ELi0EEEJNS0_7maximumIfEEfEEEvT_T0_DpT1_ --------------------------
	.section	.nv.info._ZN2at6native57_GLOBAL__N__f3eca4a2_24_ForeachBinaryOpScalar_cu_86b9896c25multi_tensor_apply_kernelINS1_18TensorListMetadataILi1EEENS1_21BinaryOpScalarFunctorIfLi1ELi1ELi0EEEJNS0_7maximumIfEEfEEEvT_T0_DpT1_,"",@"SHT_CUDA_INFO"
	.sectionflags	@""
	.align	4


	//----- nvinfo : EIATTR_CUDA_API_VERSION
	.align		4
        /*0000*/ 	.byte	0x04, 0x37
        /*0002*/ 	.short	(.L_1367 - .L_1366)
.L_1366:
        /*0004*/ 	.word	0x00000082


	//----- nvinfo : EIATTR_KPARAM_INFO
	.align		4
.L_1367:
        /*0008*/ 	.byte	0x04, 0x17
        /*000a*/ 	.short	(.L_1369 - .L_1368)
.L_1368:
        /*000c*/ 	.word	0x00000000
        /*0010*/ 	.short	0x0003
        /*0012*/ 	.short	0x0d2c
        /*0014*/ 	.byte	0x00, 0xf0, 0x11, 0x00


	//----- nvinfo : EIATTR_KPARAM_INFO
	.align		4
.L_1369:
        /*0018*/ 	.byte	0x04, 0x17
        /*001a*/ 	.short	(.L_1371 - .L_1370)
.L_1370:
        /*001c*/ 	.word	0x00000000
        /*0020*/ 	.short	0x0002
        /*0022*/ 	.short	0x0d29
        /*0024*/ 	.byte	0x00, 0xf0, 0x05, 0x00


	//----- nvinfo : EIATTR_KPARAM_INFO
	.align		4
.L_1371:
        /*0028*/ 	.byte	0x04, 0x17
        /*002a*/ 	.short	(.L_1373 - .L_1372)
.L_1372:
        /*002c*/ 	.word	0x00000000
        /*0030*/ 	.short	0x0001
        /*0032*/ 	.short	0x0d28
        /*0034*/ 	.byte	0x00, 0xf0, 0x05, 0x00


	//----- nvinfo : EIATTR_KPARAM_INFO
	.align		4
.L_1373:
        /*0038*/ 	.byte	0x04, 0x17
        /*003a*/ 	.short	(.L_1375 - .L_1374)
.L_1374:
        /*003c*/ 	.word	0x00000000
        /*0040*/ 	.short	0x0000
        /*0042*/ 	.short	0x0000
        /*0044*/ 	.byte	0x00, 0xf0, 0xa1, 0x34


	//----- nvinfo : EIATTR_SPARSE_MMA_MASK
	.align		4
.L_1375:
        /*0048*/ 	.byte	0x03, 0x50
        /*004a*/ 	.short	0x0000


	//----- nvinfo : EIATTR_MAXREG_COUNT
	.align		4
        /*004c*/ 	.byte	0x03, 0x1b
        /*004e*/ 	.short	0x0080


	//----- nvinfo : EIATTR_MERCURY_ISA_VERSION
	.align		4
        /*0050*/ 	.byte	0x03, 0x5f
        /*0052*/ 	.short	0x0101


	//----- nvinfo : EIATTR_VRC_CTA_INIT_COUNT
	.align		4
        /*0054*/ 	.byte	0x02, 0x4a
	.zero		1
	.zero		1


	//----- nvinfo : EIATTR_EXIT_INSTR_OFFSETS
	.align		4
        /*0058*/ 	.byte	0x04, 0x1c
        /*005a*/ 	.short	(.L_1377 - .L_1376)


	//   ....[0]....
.L_1376:
        /*005c*/ 	.word	0x00000130


	//   ....[1]....
        /*0060*/ 	.word	0x00000b90


	//   ....[2]....
        /*0064*/ 	.word	0x00000eb0


	//   ....[3]....
        /*0068*/ 	.word	0x00000ed0


	//   ....[4]....
        /*006c*/ 	.word	0x00000f20


	//   ....[5]....
        /*0070*/ 	.word	0x000010f0


	//----- nvinfo : EIATTR_MAX_THREADS
	.align		4
.L_1377:
        /*0074*/ 	.byte	0x04, 0x05
        /*0076*/ 	.short	(.L_1379 - .L_1378)
.L_1378:
        /*0078*/ 	.word	0x00000200
        /*007c*/ 	.word	0x00000001
        /*0080*/ 	.word	0x00000001


	//----- nvinfo : EIATTR_CRS_STACK_SIZE
	.align		4
.L_1379:
        /*0084*/ 	.byte	0x04, 0x1e
        /*0086*/ 	.short	(.L_1381 - .L_1380)
.L_1380:
        /*0088*/ 	.word	0x00000000


	//----- nvinfo : EIATTR_CBANK_PARAM_SIZE
	.align		4
.L_1381:
        /*008c*/ 	.byte	0x03, 0x19
        /*008e*/ 	.short	0x0d30


	//----- nvinfo : EIATTR_PARAM_CBANK
	.align		4
        /*0090*/ 	.byte	0x04, 0x0a
        /*0092*/ 	.short	(.L_1383 - .L_1382)
	.align		4
.L_1382:
        /*0094*/ 	.word	index@(.nv.constant0._ZN2at6native57_GLOBAL__N__f3eca4a2_24_ForeachBinaryOpScalar_cu_86b9896c25multi_tensor_apply_kernelINS1_18TensorListMetadataILi1EEENS1_21BinaryOpScalarFunctorIfLi1ELi1ELi0EEEJNS0_7maximumIfEEfEEEvT_T0_DpT1_)
        /*0098*/ 	.short	0x0380
        /*009a*/ 	.short	0x0d30


	//----- nvinfo : EIATTR_SW_WAR
	.align		4
.L_1383:
        /*009c*/ 	.byte	0x04, 0x36
        /*009e*/ 	.short	(.L_1385 - .L_1384)
.L_1384:
        /*00a0*/ 	.word	0x00000008
.L_1385:


//--------------------- .nv.info._ZN2at6native57_GLOBAL__N__f3eca4a2_24_ForeachBinaryOpScalar_cu_86b9896c25multi_tensor_apply_kernelINS1_18TensorListMetadataILi1EEENS1_21BinaryOpScalarFunctorIdLi1ELi1ELi0EEEJNS0_7maximumIdEEdEEEvT_T0_DpT1_ --------------------------
	.section	.nv.info._ZN2at6native57_GLOBAL__N__f3eca4a2_24_ForeachBinaryOpScalar_cu_86b9896c25multi_tensor_apply_kernelINS1_18TensorListMetadataILi1EEENS1_21BinaryOpScalarFunctorIdLi1ELi1ELi0EEEJNS0_7maximumIdEEdEEEvT_T0_DpT1_,"",@"SHT_CUDA_INFO"
	.sectionflags	@""
	.align	4


	//----- nvinfo : EIATTR_CUDA_API_VERSION
	.align		4
        /*0000*/ 	.byte	0x04, 0x37
        /*0002*/ 	.short	(.L_1387 - .L_1386)
.L_1386:
        /*0004*/ 	.word	0x00000082


	//----- nvinfo : EIATTR_KPARAM_INFO
	.align		4
.L_1387:
        /*0008*/ 	.byte	0x04, 0x17
        /*000a*/ 	.short	(.L_1389 - .L_1388)
.L_1388:
        /*000c*/ 	.word	0x00000000
        /*0010*/ 	.short	0x0003
        /*0012*/ 	.short	0x0d30
        /*0014*/ 	.byte	0x00, 0xf0, 0x21, 0x00


	//----- nvinfo : EIATTR_KPARAM_INFO
	.align		4
.L_1389:
        /*0018*/ 	.byte	0x04, 0x17
        /*001a*/ 	.short	(.L_1391 - .L_1390)
.L_1390:
        /*001c*/ 	.word	0x00000000
        /*0020*/ 	.short	0x0002
        /*0022*/ 	.short	0x0d29
        /*0024*/ 	.byte	0x00, 0xf0, 0x05, 0x00


	//----- nvinfo : EIATTR_KPARAM_INFO
	.align		4
.L_1391:
        /*0028*/ 	.byte	0x04, 0x17
        /*002a*/ 	.short	(.L_1393 - .L_1392)
.L_1392:
        /*002c*/ 	.word	0x00000000
        /*0030*/ 	.short	0x0001
        /*0032*/ 	.short	0x0d28
        /*0034*/ 	.byte	0x00, 0xf0, 0x05, 0x00


	//----- nvinfo : EIATTR_KPARAM_INFO
	.align		4
.L_1393:
        /*0038*/ 	.byte	0x04, 0x17
        /*003a*/ 	.short	(.L_1395 - .L_1394)
.L_1394:
        /*003c*/ 	.word	0x00000000
        /*0040*/ 	.short	0x0000
        /*0042*/ 	.short	0x0000
        /*0044*/ 	.byte	0x00, 0xf0, 0xa1, 0x34


	//----- nvinfo : EIATTR_SPARSE_MMA_MASK
	.align		4
.L_1395:
        /*0048*/ 	.byte	0x03, 0x50
        /*004a*/ 	.short	0x0000


	//----- nvinfo : EIATTR_MAXREG_COUNT
	.align		4
        /*004c*/ 	.byte	0x03, 0x1b
        /*004e*/ 	.short	0x0080


	//----- nvinfo : EIATTR_MERCURY_ISA_VERSION
	.align		4
        /*0050*/ 	.byte	0x03, 0x5f
        /*0052*/ 	.short	0x0101


	//----- nvinfo : EIATTR_VRC_CTA_INIT_COUNT
	.align		4
        /*0054*/ 	.byte	0x02, 0x4a
	.zero		1
	.zero		1


	//----- nvinfo : EIATTR_EXIT_INSTR_OFFSETS
	.align		4
        /*0058*/ 	.byte	0x04, 0x1c
        /*005a*/ 	.short	(.L_1397 - .L_1396)


	//   ....[0]....
.L_1396:
        /*005c*/ 	.word	0x00000130


	//   ....[1]....
        /*0060*/ 	.word	0x00000e70


	//   ....[2]....
        /*0064*/ 	.word	0x00001270


	//   ....[3]....
        /*0068*/ 	.word	0x00001290


	//   ....[4]....
        /*006c*/ 	.word	0x000012e0


	//   ....[5]....
        /*0070*/ 	.word	0x000015a0


	//----- nvinfo : EIATTR_MAX_THREADS
	.align		4
.L_1397:
        /*0074*/ 	.byte	0x04, 0x05
        /*0076*/ 	.short	(.L_1399 - .L_1398)
.L_1398:
        /*0078*/ 	.word	0x00000200
        /*007c*/ 	.word	0x00000001
        /*0080*/ 	.word	0x00000001


	//----- nvinfo : EIATTR_CRS_STACK_SIZE
	.align		4
.L_1399:
        /*0084*/ 	.byte	0x04, 0x1e
        /*0086*/ 	.short	(.L_1401 - .L_1400)
.L_1400:
        /*0088*/ 	.word	0x00000000


	//----- nvinfo : EIATTR_CBANK_PARAM_SIZE
	.align		4
.L_1401:
        /*008c*/ 	.byte	0x03, 0x19
        /*008e*/ 	.short	0x0d38


	//----- nvinfo : EIATTR_PARAM_CBANK
	.align		4
        /*0090*/ 	.byte	0x04, 0x0a
        /*0092*/ 	.short	(.L_1403 - .L_1402)
	.align		4
.L_1402:
        /*0094*/ 	.word	index@(.nv.constant0._ZN2at6native57_GLOBAL__N__f3eca4a2_24_ForeachBinaryOpScalar_cu_86b9896c25multi_tensor_apply_kernelINS1_18TensorListMetadataILi1EEENS1_21BinaryOpScalarFunctorIdLi1ELi1ELi0EEEJNS0_7maximumIdEEdEEEvT_T0_DpT1_)
        /*0098*/ 	.short	0x0380
        /*009a*/ 	.short	0x0d38


	//----- nvinfo : EIATTR_SW_WAR
	.align		4
.L_1403:
        /*009c*/ 	.byte	0x04, 0x36
        /*009e*/ 	.short	(.L_1405 - .L_1404)
.L_1404:
        /*00a0*/ 	.word	0x00000008
.L_1405:


//--------------------- .nv.info._ZN2at6native57_GLOBAL__N__f3eca4a2_24_ForeachBinaryOpScalar_cu_86b9896c25multi_tensor_apply_kernelINS1_18TensorListMetadataILi1EEENS1_21BinaryOpScalarFunctorIsLi1ELi1ELi0EEEJNS0_7maximumIsEEsEEEvT_T0_DpT1_ --------------------------
	.section	.nv.info._ZN2at6native57_GLOBAL__N__f3eca4a2_24_ForeachBinaryOpScalar_cu_86b9896c25multi_tensor_apply_kernelINS1_18TensorListMetadataILi1EEENS1_21BinaryOpScalarFunctorIsLi1ELi1ELi0EEEJNS0_7maximumIsEEsEEEvT_T0_DpT1_,"",@"SHT_CUDA_INFO"
	.sectionflags	@""
	.align	4


	//----- nvinfo : EIATTR_CUDA_API_VERSION
	.align		4
        /*0000*/ 	.byte	0x04, 0x37
        /*0002*/ 	.short	(.L_1407 - .L_1406)
.L_1406:
        /*0004*/ 	.word	0x00000082


	//----- nvinfo : EIATTR_KPARAM_INFO
	.align		4
.L_1407:
        /*0008*/ 	.byte	0x04, 0x17
        /*000a*/ 	.short	(.L_1409 - .L_1408)
.L_1408:
        /*000c*/ 	.word	0x00000000
        /*0010*/ 	.short	0x0003
        /*0012*/ 	.short	0x0d2a
        /*0014*/ 	.byte	0x00, 0xf0, 0x09, 0x00


	//----- nvinfo : EIATTR_KPARAM_INFO
	.align		4
.L_1409:
        /*0018*/ 	.byte	0x04, 0x17
        /*001a*/ 	.short	(.L_1411 - .L_1410)
.L_1410:
        /*001c*/ 	.word	0x00000000
        /*0020*/ 	.short	0x0002
        /*0022*/ 	.short	0x0d29
        /*0024*/ 	.byte	0x00, 0xf0, 0x05, 0x00


	//----- nvinfo : EIATTR_KPARAM_INFO
	.align		4
.L_1411:
        /*0028*/ 	.byte	0x04, 0x17
        /*002a*/ 	.short	(.L_1413 - .L_1412)
.L_1412:
        /*002c*/ 	.word	0x00000000
        /*0030*/ 	.short	0x0001
        /*0032*/ 	.short	0x0d28
        /*0034*/ 	.byte	0x00, 0xf0, 0x05, 0x00


	//----- nvinfo : EIATTR_KPARAM_INFO
	.align		4
.L_1413:
        /*0038*/ 	.byte	0x04, 0x17
        /*003a*/ 	.short	(.L_1415 - .L_1414)
.L_1414:
        /*003c*/ 	.word	0x00000000
        /*0040*/ 	.short	0x0000
        /*0042*/ 	.short	0x0000
        /*0044*/ 	.byte	0x00, 0xf0, 0xa1, 0x34


	//----- nvinfo : EIATTR_SPARSE_MMA_MASK
	.align		4
.L_1415:
        /*0048*/ 	.byte	0x03, 0x50
        /*004a*/ 	.short	0x0000


	//----- nvinfo : EIATTR_MAXREG_COUNT
	.align		4
        /*004c*/ 	.byte	0x03, 0x1b
        /*004e*/ 	.short	0x0080


	//----- nvinfo : EIATTR_MERCURY_ISA_VERSION
	.align		4
        /*0050*/ 	.byte	0x03, 0x5f
        /*0052*/ 	.short	0x0101


	//----- nvinfo : EIATTR_VRC_CTA_INIT_COUNT
	.align		4
        /*0054*/ 	.byte	0x02, 0x4a
	.zero		1
	.zero		1


	//----- nvinfo : EIATTR_EXIT_INSTR_OFFSETS
	.align		4
        /*0058*/ 	.byte	0x04, 0x1c
        /*005a*/ 	.short	(.L_1417 - .L_1416)


	//   ....[0]....
.L_1416:
        /*005c*/ 	.word	0x00000130


	//   ....[1]....
        /*0060*/ 	.word	0x000009c0


	//   ....[2]....
        /*0064*/ 	.word	0x00000c60


	//   ....[3]....
        /*0068*/ 	.word	0x00000c80


	//   ....[4]....
        /*006c*/ 	.word	0x00000cd0


	//   ....[5]....
        /*0070*/ 	.word	0x00000e70


	//----- nvinfo : EIATTR_MAX_THREADS
	.align		4
.L_1417:
        /*0074*/ 	.byte	0x04, 0x05
        /*0076*/ 	.short	(.L_1419 - .L_1418)
.L_1418:
        /*0078*/ 	.word	0x00000200
        /*007c*/ 	.word	0x00000001
        /*0080*/ 	.word	0x00000001


	//----- nvinfo : EIATTR_CRS_STACK_SIZE
	.align		4
.L_1419:
        /*0084*/ 	.byte	0x04, 0x1e
        /*0086*/ 	.short	(.L_1421 - .L_1420)
.L_1420:
        /*0088*/ 	.word	0x00000000


	//----- nvinfo : EIATTR_CBANK_PARAM_SIZE
	.align		4
.L_1421:
        /*008c*/ 	.byte	0x03, 0x19
        /*008e*/ 	.short	0x0d2c


	//----- nvinfo : EIATTR_PARAM_CBANK
	.align		4
        /*0090*/ 	.byte	0x04, 0x0a
        /*0092*/ 	.short	(.L_1423 - .L_1422)
	.align		4
.L_1422:
        /*0094*/ 	.word	index@(.nv.constant0._ZN2at6native57_GLOBAL__N__f3eca4a2_24_ForeachBinaryOpScalar_cu_86b9896c25multi_tensor_apply_kernelINS1_18TensorListMetadataILi1EEENS1_21BinaryOpScalarFunctorIsLi1ELi1ELi0EEEJNS0_7maximumIsEEsEEEvT_T0_DpT1_)
        /*0098*/ 	.short	0x0380
        /*009a*/ 	.short	0x0d2c


	//----- nvinfo : EIATTR_SW_WAR
	.align		4
.L_1423:
        /*009c*/ 	.byte	0x04, 0x36
        /*009e*/ 	.short	(.L_1425 - .L_1424)
.L_1424:
        /*00a0*/ 	.word	0x00000008
.L_1425:


//--------------------- .nv.info._ZN2at6native57_GLOBAL__N__f3eca4a2_24_ForeachBinaryOpScalar_cu_86b9896c25multi_tensor_apply_kernelINS1_18TensorListMetadataILi1EEENS1_21BinaryOpScalarFunctorIlLi1ELi1ELi0EEEJNS0_7maximumIlEElEEEvT_T0_DpT1_ --------------------------
	.section	.nv.info._ZN2at6native57_GLOBAL__N__f3eca4a2_24_ForeachBinaryOpScalar_cu_86b9896c25multi_tensor_apply_kernelINS1_18TensorListMetadataILi1EEENS1_21BinaryOpScalarFunctorIlLi1ELi1ELi0EEEJNS0_7maximumIlEElEEEvT_T0_DpT1_,"",@"SHT_CUDA_INFO"
	.sectionflags	@""
	.align	4


	//----- nvinfo : EIATTR_CUDA_API_VERSION
	.align		4
        /*0000*/ 	.byte	0x04, 0x37
        /*0002*/ 	.short	(.L_1427 - .L_1426)
.L_1426:
        /*0004*/ 	.word	0x00000082


	//----- nvinfo : EIATTR_KPARAM_INFO
	.align		4
.L_1427:
        /*0008*/ 	.byte	0x04, 0x17
        /*000a*/ 	.short	(.L_1429 - .L_1428)
.L_1428:
        /*000c*/ 	.word	0x00000000
        /*0010*/ 	.short	0x0003
        /*0012*/ 	.short	0x0d30
        /*0014*/ 	.byte	0x00, 0xf0, 0x21, 0x00


	//----- nvinfo : EIATTR_KPARAM_INFO
	.align		4
.L_1429:
        /*0018*/ 	.byte	0x04, 0x17
        /*001a*/ 	.short	(.L_1431 - .L_1430)
.L_1430:
        /*001c*/ 	.word	0x00000000
        /*0020*/ 	.short	0x0002
        /*0022*/ 	.short	0x0d29
        /*0024*/ 	.byte	0x00, 0xf0, 0x05, 0x00


	//----- nvinfo : EIATTR_KPARAM_INFO
	.align		4
.L_1431:
        /*0028*/ 	.byte	0x04, 0x17
        /*002a*/ 	.short	(.L_1433 - .L_1432)
.L_1432:
        /*002c*/ 	.word	0x00000000
        /*0030*/ 	.short	0x0001
        /*0032*/ 	.short	0x0d28
        /*0034*/ 	.byte	0x00, 0xf0, 0x05, 0x00


	//----- nvinfo : EIATTR_KPARAM_INFO
	.align		4
.L_1433:
        /*0038*/ 	.byte	0x04, 0x17
        /*003a*/ 	.short	(.L_1435 - .L_1434)
.L_1434:
        /*003c*/ 	.word	0x00000000
        /*0040*/ 	.short	0x0000
        /*0042*/ 	.short	0x0000
        /*0044*/ 	.byte	0x00, 0xf0, 0xa1, 0x34


	//----- nvinfo : EIATTR_SPARSE_MMA_MASK
	.align		4
.L_1435:
        /*0048*/ 	.byte	0x03, 0x50
        /*004a*/ 	.short	0x0000


	//----- nvinfo : EIATTR_MAXREG_COUNT
	.align		4
        /*004c*/ 	.byte	0x03, 0x1b
        /*004e*/ 	.short	0x0080


	//----- nvinfo : EIATTR_MERCURY_ISA_VERSION
	.align		4
        /*0050*/ 	.byte	0x03, 0x5f
        /*0052*/ 	.short	0x0101


	//----- nvinfo : EIATTR_VRC_CTA_INIT_COUNT
	.align		4
        /*0054*/ 	.byte	0x02, 0x4a
	.zero		1
	.zero		1


	//----- nvinfo : EIATTR_EXIT_INSTR_OFFSETS
	.align		4
        /*0058*/ 	.byte	0x04, 0x1c
        /*005a*/ 	.short	(.L_1437 - .L_1436)


	//   ....[0]....
.L_1436:
        /*005c*/ 	.word	0x00000130


	//   ....[1]....
        /*0060*/ 	.word	0x00000d10


	//   ....[2]....
        /*0064*/ 	.word	0x00001080


	//   ....[3]....
        /*0068*/ 	.word	0x000010a0


	//   ....[4]....
        /*006c*/ 	.word	0x000010f0


	//   ....[5]....
        /*0070*/ 	.word	0x00001300


	//----- nvinfo : EIATTR_MAX_THREADS
	.align		4
.L_1437:
        /*0074*/ 	.byte	0x04, 0x05
        /*0076*/ 	.short	(.L_1439 - .L_1438)
.L_1438:
        /*0078*/ 	.word	0x00000200
        /*007c*/ 	.word	0x00000001
        /*0080*/ 	.word	0x00000001


	//----- nvinfo : EIATTR_CRS_STACK_SIZE
	.align		4
.L_1439:
        /*0084*/ 	.byte	0x04, 0x1e
        /*0086*/ 	.short	(.L_1441 - .L_1440)
.L_1440:
        /*0088*/ 	.word	0x00000000


	//----- nvinfo : EIATTR_CBANK_PARAM_SIZE
	.align		4
.L_1441:
        /*008c*/ 	.byte	0x03, 0x19
        /*008e*/ 	.short	0x0d38


	//----- nvinfo : EIATTR_PARAM_CBANK
	.align		4
        /*0090*/ 	.byte	0x04, 0x0a
        /*0092*/ 	.short	(.L_1443 - .L_1442)
	.align		4
.L_1442:
        /*0094*/ 	.word	index@(.nv.constant0._ZN2at6native57_GLOBAL__N__f3eca4a2_24_ForeachBinaryOpScalar_cu_86b9896c25multi_tensor_apply_kernelINS1_18TensorListMetadataILi1EEENS1_21BinaryOpScalarFunctorIlLi1ELi1ELi0EEEJNS0_7maximumIlEElEEEvT_T0_DpT1_)
        /*0098*/ 	.short	0x0380
        /*009a*/ 	.short	0x0d38


	//----- nvinfo : EIATTR_SW_WAR
	.align		4
.L_1443:
        /*009c*/ 	.byte	0x04, 0x36
        /*009e*/ 	.short	(.L_1445 - .L_1444)
.L_1444:
        /*00a0*/ 	.word	0x00000008
.L_1445:


//--------------------- .nv.info._ZN2at6native57_GLOBAL__N__f3eca4a2_24_ForeachBinaryOpScalar_cu_86b9896c25multi_tensor_apply_kernelINS1_18TensorListMetadataILi1EEENS1_21BinaryOpScalarFunctorIiLi1ELi1ELi0EEEJNS0_7maximumIiEEiEEEvT_T0_DpT1_ --------------------------
	.section	.nv.info._ZN2at6native57_GLOBAL__N__f3eca4a2_24_ForeachBinaryOpScalar_cu_86b9896c25multi_tensor_apply_kernelINS1_18TensorListMetadataILi1EEENS1_21BinaryOpScalarFunctorIiLi1ELi1ELi0EEEJNS0_7maximumIiEEiEEEvT_T0_DpT1_,"",@"SHT_CUDA_INFO"
	.sectionflags	@""
	.align	4


	//----- nvinfo : EIATTR_CUDA_API_VERSION
	.align		4
        /*0000*/ 	.byte	0x04, 0x37
        /*0002*/ 	.short	(.L_1447 - .L_1446)
.L_1446:
        /*0004*/ 	.word	0x00000082


	//----- nvinfo : EIATTR_KPARAM_INFO
	.align		4
.L_1447:
        /*0008*/ 	.byte	0x04, 0x17
        /*000a*/ 	.short	(.L_1449 - .L_1448)
.L_1448:
        /*000c*/ 	.word	0x00000000
        /*0010*/ 	.short	0x0003
        /*0012*/ 	.short	0x0d2c
        /*0014*/ 	.byte	0x00, 0xf0, 0x11, 0x00


	//----- nvinfo : EIATTR_KPARAM_INFO
	.align		4
.L_1449:
        /*0018*/ 	.byte	0x04, 0x17
        /*001a*/ 	.short	(.L_1451 - .L_1450)
.L_1450:
        /*001c*/ 	.word	0x00000000
        /*0020*/ 	.short	0x0002
        /*0022*/ 	.short	0x0d29
        /*0024*/ 	.byte	0x00, 0xf0, 0x05, 0x00


	//----- nvinfo : EIATTR_KPARAM_INFO
	.align		4
.L_1451:
        /*0028*/ 	.byte	0x04, 0x17
        /*002a*/ 	.short	(.L_1453 - .L_1452)
.L_1452:
        /*002c*/ 	.word	0x00000000
        /*0030*/ 	.short	0x0001
        /*0032*/ 	.short	0x0d28
        /*0034*/ 	.byte	0x00, 0xf0, 0x05, 0x00


	//----- nvinfo : EIATTR_KPARAM_INFO
	.align		4
.L_1453:
        /*0038*/ 	.byte	0x04, 0x17
        /*003a*/ 	.short	(.L_1455 - .L_1454)
.L_1454:
        /*003c*/ 	.word	0x00000000
        /*0040*/ 	.short	0x0000
        /*0042*/ 	.short	0x0000
        /*0044*/ 	.byte	0x00, 0xf0, 0xa1, 0x34


	//----- nvinfo : EIATTR_SPARSE_MMA_MASK
	.align		4
.L_1455:
        /*0048*/ 	.byte	0x03, 0x50
        /*004a*/ 	.short	0x0000


	//----- nvinfo : EIATTR_MAXREG_COUNT
	.align		4
        /*004c*/ 	.byte	0x03, 0x1b
        /*004e*/ 	.short	0x0080


	//----- nvinfo : EIATTR_MERCURY_ISA_VERSION
	.align		4
        /*0050*/ 	.byte	0x03, 0x5f
        /*0052*/ 	.short	0x0101


	//----- nvinfo : EIATTR_VRC_CTA_INIT_COUNT
	.align		4
        /*0054*/ 	.byte	0x02, 0x4a
	.zero		1
	.zero		1


	//----- nvinfo : EIATTR_EXIT_INSTR_OFFSETS
	.align		4
        /*0058*/ 	.byte	0x04, 0x1c
        /*005a*/ 	.short	(.L_1457 - .L_1456)


	//   ....[0]....
.L_1456:
        /*005c*/ 	.word	0x00000130


	//   ....[1]....
        /*0060*/ 	.word	0x00000980


	//   ....[2]....
        /*0064*/ 	.word	0x00000c10


	//   ....[3]....
        /*0068*/ 	.word	0x00000c30


	//   ....[4]....
        /*006c*/ 	.word	0x00000c80


	//   ....[5]....
        /*0070*/ 	.word	0x00000dd0


	//----- nvinfo : EIATTR_MAX_THREADS
	.align		4
.L_1457:
        /*0074*/ 	.byte	0x04, 0x05
        /*0076*/ 	.short	(.L_1459 - .L_1458)
.L_1458:
        /*0078*/ 	.word	0x00000200
        /*007c*/ 	.word	0x00000001
        /*0080*/ 	.word	0x00000001


	//----- nvinfo : EIATTR_CRS_STACK_SIZE
	.align		4
.L_1459:
        /*0084*/ 	.byte	0x04, 0x1e
        /*0086*/ 	.short	(.L_1461 - .L_1460)
.L_1460:
        /*0088*/ 	.word	0x00000000


	//----- nvinfo : EIATTR_CBANK_PARAM_SIZE
	.align		4
.L_1461:
        /*008c*/ 	.byte	0x03, 0x19
        /*008e*/ 	.short	0x0d30


	//----- nvinfo : EIATTR_PARAM_CBANK
	.align		4
        /*0090*/ 	.byte	0x04, 0x0a
        /*0092*/ 	.short	(.L_1463 - .L_1462)
	.align		4
.L_1462:
        /*0094*/ 	.word	index@(.nv.constant0._ZN2at6native57_GLOBAL__N__f3eca4a2_24_ForeachBinaryOpScalar_cu_86b9896c25multi_tensor_apply_kernelINS1_18TensorListMetadataILi1EEENS1_21BinaryOpScalarFunctorIiLi1ELi1ELi0EEEJNS0_7maximumIiEEiEEEvT_T0_DpT1_)
        /*0098*/ 	.short	0x0380
        /*009a*/ 	.short	0x0d30


	//----- nvinfo : EIATTR_SW_WAR
	.align		4
.L_1463:
        /*009c*/ 	.byte	0x04, 0x36
        /*009e*/ 	.short	(.L_1465 - .L_1464)
.L_1464:
        /*00a0*/ 	.word	0x00000008
.L_1465:


//--------------------- .nv.info._ZN2at6native57_GLOBAL__N__f3eca4a2_24_ForeachBinaryOpScalar_cu_86b9896c25multi_tensor_apply_kernelINS1_18TensorListMetadataILi1EEENS1_21BinaryOpScalarFunctorIaLi1ELi1ELi0EEEJNS0_7maximumIaEEaEEEvT_T0_DpT1_ --------------------------
	.section	.nv.info._ZN2at6native57_GLOBAL__N__f3eca4a2_24_ForeachBinaryOpScalar_cu_86b9896c25multi_tensor_apply_kernelINS1_18TensorListMetadataILi1EEENS1_21BinaryOpScalarFunctorIaLi1ELi1ELi0EEEJNS0_7maximumIaEEaEEEvT_T0_DpT1_,"",@"SHT_CUDA_INFO"
	.sectionflags	@""
	.align	4


	//----- nvinfo : EIATTR_CUDA_API_VERSION
	.align		4
        /*0000*/ 	.byte	0x04, 0x37
        /*0002*/ 	.short	(.L_1467 - .L_1466)
.L_1466:
        /*0004*/ 	.word	0x00000082


	//----- nvinfo : EIATTR_KPARAM_INFO
	.align		4
.L_1467:
        /*0008*/ 	.byte	0x04, 0x17
        /*000a*/ 	.short	(.L_1469 - .L_1468)
.L_1468:
        /*000c*/ 	.word	0x00000000
        /*0010*/ 	.short	0x0003
        /*0012*/ 	.short	0x0d2a
        /*0014*/ 	.byte	0x00, 0xf0, 0x05, 0x00


	//----- nvinfo : EIATTR_KPARAM_INFO
	.align		4
.L_1469:
        /*0018*/ 	.byte	0x04, 0x17
        /*001a*/ 	.short	(.L_1471 - .L_1470)
.L_1470:
        /*001c*/ 	.word	0x00000000
        /*0020*/ 	.short	0x0002
        /*0022*/ 	.short	0x0d29
        /*0024*/ 	.byte	0x00, 0xf0, 0x05, 0x00


	//----- nvinfo : EIATTR_KPARAM_INFO
	.align		4
.L_1471:
        /*0028*/ 	.byte	0x04, 0x17
        /*002a*/ 	.short	(.L_1473 - .L_1472)
.L_1472:
        /*002c*/ 	.word	0x00000000
        /*0030*/ 	.short	0x0001
        /*0032*/ 	.short	0x0d28
        /*0034*/ 	.byte	0x00, 0xf0, 0x05, 0x00


	//----- nvinfo : EIATTR_KPARAM_INFO
	.align		4
.L_1473:
        /*0038*/ 	.byte	0x04, 0x17
        /*003a*/ 	.short	(.L_1475 - .L_1474)
.L_1474:
        /*003c*/ 	.word	0x00000000
        /*0040*/ 	.short	0x0000
        /*0042*/ 	.short	0x0000
        /*0044*/ 	.byte	0x00, 0xf0, 0xa1, 0x34


	//----- nvinfo : EIATTR_SPARSE_MMA_MASK
	.align		4
.L_1475:
        /*0048*/ 	.byte	0x03, 0x50
        /*004a*/ 	.short	0x0000


	//----- nvinfo : EIATTR_MAXREG_COUNT
	.align		4
        /*004c*/ 	.byte	0x03, 0x1b
        /*004e*/ 	.short	0x0080


	//----- nvinfo : EIATTR_MERCURY_ISA_VERSION
	.align		4
        /*0050*/ 	.byte	0x03, 0x5f
        /*0052*/ 	.short	0x0101


	//----- nvinfo : EIATTR_VRC_CTA_INIT_COUNT
	.align		4
        /*0054*/ 	.byte	0x02, 0x4a
	.zero		1
	.zero		1


	//----- nvinfo : EIATTR_EXIT_INSTR_OFFSETS
	.align		4
        /*0058*/ 	.byte	0x04, 0x1c
        /*005a*/ 	.short	(.L_1477 - .L_1476)


	//   ....[0]....
.L_1476:
        /*005c*/ 	.word	0x00000150


	//   ....[1]....
        /*0060*/ 	.word	0x00000d40


	//   ....[2]....
        /*0064*/ 	.word	0x00001060


	//   ....[3]....
        /*0068*/ 	.word	0x00001080


	//   ....[4]....
        /*006c*/ 	.word	0x000010d0


	//   ....[5]....
        /*0070*/ 	.word	0x00001300


	//----- nvinfo : EIATTR_MAX_THREADS
	.align		4
.L_1477:
        /*0074*/ 	.byte	0x04, 0x05
        /*0076*/ 	.short	(.L_1479 - .L_1478)
.L_1478:
        /*0078*/ 	.word	0x00000200
        /*007c*/ 	.word	0x00000001
        /*0080*/ 	.word	0x00000001


	//----- nvinfo : EIATTR_CRS_STACK_SIZE
	.align		4
.L_1479:
        /*0084*/ 	.byte	0x04, 0x1e
        /*0086*/ 	.short	(.L_1481 - .L_1480)
.L_1480:
        /*0088*/ 	.word	0x00000000


	//----- nvinfo : EIATTR_CBANK_PARAM_SIZE
	.align		4
.L_1481:
        /*008c*/ 	.byte	0x03, 0x19
        /*008e*/ 	.short	0x0d2b


	//----- nvinfo : EIATTR_PARAM_CBANK
	.align		4
        /*0090*/ 	.byte	0x04, 0x0a
        /*0092*/ 	.short	(.L_1483 - .L_1482)
	.align		4
.L_1482:
        /*0094*/ 	.word	index@(.nv.constant0._ZN2at6native57_GLOBAL__N__f3eca4a2_24_ForeachBinaryOpScalar_cu_86b9896c25multi_tensor_apply_kernelINS1_18TensorListMetadataILi1EEENS1_21BinaryOpScalarFunctorIaLi1ELi1ELi0EEEJNS0_7maximumIaEEaEEEvT_T0_DpT1_)
        /*0098*/ 	.short	0x0380
        /*009a*/ 	.short	0x0d2b


	//----- nvinfo : EIATTR_SW_WAR
	.align		4
.L_1483:
        /*009c*/ 	.byte	0x04, 0x36
        /*009e*/ 	.short	(.L_1485 - .L_1484)
.L_1484:
        /*00a0*/ 	.word	0x00000008
.L_1485:


//--------------------- .nv.info._ZN2at6native57_GLOBAL__N__f3eca4a2_24_ForeachBinaryOpScalar_cu_86b9896c25multi_tensor_apply_kernelINS1_18TensorListMetadataILi1EEENS1_21BinaryOpScalarFunctorIhLi1ELi1ELi0EEEJNS0_7maximumIhEEhEEEvT_T0_DpT1_ --------------------------
	.section	.nv.info._ZN2at6native57_GLOBAL__N__f3eca4a2_24_ForeachBinaryOpScalar_cu_86b9896c25multi_tensor_apply_kernelINS1_18TensorListMetadataILi1EEENS1_21BinaryOpScalarFunctorIhLi1ELi1ELi0EEEJNS0_7maximumIhEEhEEEvT_T0_DpT1_,"",@"SHT_CUDA_INFO"
	.sectionflags	@""
	.align	4


	//----- nvinfo : EIATTR_CUDA_API_VERSION
	.align		4
        /*0000*/ 	.byte	0x04, 0x37
        /*0002*/ 	.short	(.L_1487 - .L_1486)
.L_1486:
        /*0004*/ 	.word	0x00000082


	//----- nvinfo : EIATTR_KPARAM_INFO
	.align		4
.L_1487:
        /*0008*/ 	.byte	0x04, 0x17
        /*000a*/ 	.short	(.L_1489 - .L_1488)
.L_1488:
        /*000c*/ 	.word	0x00000000
        /*0010*/ 	.short	0x0003
        /*0012*/ 	.short	0x0d2a
        /*0014*/ 	.byte	0x00, 0xf0, 0x05, 0x00


	//----- nvinfo : EIATTR_KPARAM_INFO
	.align		4
.L_1489:
        /*0018*/ 	.byte	0x04, 0x17
        /*001a*/ 	.short	(.L_1491 - .L_1490)
.L_1490:
        /*001c*/ 	.word	0x00000000
        /*0020*/ 	.short	0x0002
        /*0022*/ 	.short	0x0d29
        /*0024*/ 	.byte	0x00, 0xf0, 0x05, 0x00


	//----- nvinfo : EIATTR_KPARAM_INFO
	.align		4
.L_1491:
        /*0028*/ 	.byte	0x04, 0x17
        /*002a*/ 	.short	(.L_1493 - .L_1492)
.L_1492:
        /*002c*/ 	.word	0x00000000
        /*0030*/ 	.short	0x0001
        /*0032*/ 	.short	0x0d28
        /*0034*/ 	.byte	0x00, 0xf0, 0x05, 0x00


	//----- nvinfo : EIATTR_KPARAM_INFO
	.align		4
.L_1493:
        /*0038*/ 	.byte	0x04, 0x17
        /*003a*/ 	.short	(.L_1495 - .L_1494)
.L_1494:
        /*003c*/ 	.word	0x00000000
        /*0040*/ 	.short	0x0000
        /*0042*/ 	.short	0x0000
        /*0044*/ 	.byte	0x00, 0xf0, 0xa1, 0x34


	//----- nvinfo : EIATTR_SPARSE_MMA_MASK
	.align		4
.L_1495:
        /*0048*/ 	.byte	0x03, 0x50
        /*004a*/ 	.short	0x0000


	//----- nvinfo : EIATTR_MAXREG_COUNT
	.align		4
        /*004c*/ 	.byte	0x03, 0x1b
        /*004e*/ 	.short	0x0080


	//----- nvinfo : EIATTR_MERCURY_ISA_VERSION
	.align		4
        /*0050*/ 	.byte	0x03, 0x5f
        /*0052*/ 	.short	0x0101


	//----- nvinfo : EIATTR_VRC_CTA_INIT_COUNT
	.align		4
        /*0054*/ 	.byte	0x02, 0x4a
	.zero		1
	.zero		1


	//----- nvinfo : EIATTR_EXIT_INSTR_OFFSETS
	.align		4
        /*0058*/ 	.byte	0x04, 0x1c
        /*005a*/ 	.short	(.L_1497 - .L_1496)


	//   ....[0]....
.L_1496:
        /*005c*/ 	.word	0x00000140


	//   ....[1]....
        /*0060*/ 	.word	0x00000c70


	//   ....[2]....
        /*0064*/ 	.word	0x00000f40


	//   ....[3]....
        /*0068*/ 	.word	0x00000f60


	//   ....[4]....
        /*006c*/ 	.word	0x00000fb0


	//   ....[5]....
        /*0070*/ 	.word	0x000011d0


	//----- nvinfo : EIATTR_MAX_THREADS
	.align		4
.L_1497:
        /*0074*/ 	.byte	0x04, 0x05
        /*0076*/ 	.short	(.L_1499 - .L_1498)
.L_1498:
        /*0078*/ 	.word	0x00000200
        /*007c*/ 	.word	0x00000001
        /*0080*/ 	.word	0x00000001


	//----- nvinfo : EIATTR_CRS_STACK_SIZE
	.align		4
.L_1499:
        /*0084*/ 	.byte	0x04, 0x1e
        /*0086*/ 	.short	(.L_1501 - .L_1500)
.L_1500:
        /*0088*/ 	.word	0x00000000


	//----- nvinfo : EIATTR_CBANK_PARAM_SIZE
	.align		4
.L_1501:
        /*008c*/ 	.byte	0x03, 0x19
        /*008e*/ 	.short	0x0d2b


	//----- nvinfo : EIATTR_PARAM_CBANK
	.align		4
        /*0090*/ 	.byte	0x04, 0x0a
        /*0092*/ 	.short	(.L_1503 - .L_1502)
	.align		4
.L_1502:
        /*0094*/ 	.word	index@(.nv.constant0._ZN2at6native57_GLOBAL__N__f3eca4a2_24_ForeachBinaryOpScalar_cu_86b9896c25multi_tensor_apply_kernelINS1_18TensorListMetadataILi1EEENS1_21BinaryOpScalarFunctorIhLi1ELi1ELi0EEEJNS0_7maximumIhEEhEEEvT_T0_DpT1_)
        /*0098*/ 	.short	0x0380
        /*009a*/ 	.short	0x0d2b


	//----- nvinfo : EIATTR_SW_WAR
	.align		4
.L_1503:
        /*009c*/ 	.byte	0x04, 0x36
        /*009e*/ 	.short	(.L_1505 - .L_1504)
.L_1504:
        /*00a0*/ 	.word	0x00000008
.L_1505:


//--------------------- .nv.info._ZN2at6native57_GLOBAL__N__f3eca4a2_24_ForeachBinaryOpScalar_cu_86b9896c25multi_tensor_apply_kernelINS1_18TensorListMetadataILi2EEENS1_21BinaryOpScalarFunctorIN3c108BFloat16ELi2ELi1ELi1EEEJNS0_7minimumIfEEfEEEvT_T0_DpT1_ --------------------------
	.section	.nv.info._ZN2at6native57_GLOBAL__N__f3eca4a2_24_ForeachBinaryOpScalar_cu_86b9896c25multi_tensor_apply_kernelINS1_18TensorListMetadataILi2EEENS1_21BinaryOpScalarFunctorIN3c108BFloat16ELi2ELi1ELi1EEEJNS0_7minimumIfEEfEEEvT_T0_DpT1_,"",@"SHT_CUDA_INFO"
	.sectionflags	@""
	.align	4


	//----- nvinfo : EIATTR_CUDA_API_VERSION
	.align		4
        /*0000*/ 	.byte	0x04, 0x37
        /*0002*/ 	.short	(.L_1507 - .L_1506)
.L_1506:
        /*0004*/ 	.word	0x00000082


	//----- nvinfo : EIATTR_KPARAM_INFO
	.align		4
.L_1507:
        /*0008*/ 	.byte	0x04, 0x17
        /*000a*/ 	.short	(.L_1509 - .L_1508)
.L_1508:
        /*000c*/ 	.word	0x00000000
        /*0010*/ 	.short	0x0003
        /*0012*/ 	.short	0x0c4c
        /*0014*/ 	.byte	0x00, 0xf0, 0x11, 0x00


	//----- nvinfo : EIATTR_KPARAM_INFO
	.align		4
.L_1509:
        /*0018*/ 	.byte	0x04, 0x17
        /*001a*/ 	.short	(.L_1511 - .L_1510)
.L_1510:
        /*001c*/ 	.word	0x00000000
        /*0020*/ 	.short	0x0002
        /*0022*/ 	.short	0x0c49
        /*0024*/ 	.byte	0x00, 0xf0, 0x05, 0x00


	//----- nvinfo : EIATTR_KPARAM_INFO
	.align		4
.L_1511:
        /*0028*/ 	.byte	0x04, 0x17
        /*002a*/ 	.short	(.L_1513 - .L_1512)
.L_1512:
        /*002c*/ 	.word	0x00000000
        /*0030*/ 	.short	0x0001
        /*0032*/ 	.short	0x0c48
        /*0034*/ 	.byte	0x00, 0xf0, 0x05, 0x00


	//----- nvinfo : EIATTR_KPARAM_INFO
	.align		4
.L_1513:
        /*0038*/ 	.byte	0x04, 0x17
        /*003a*/ 	.short	(.L_1515 - .L_1514)
.L_1514:
        /*003c*/ 	.word	0x00000000
        /*0040*/ 	.short	0x0000
        /*0042*/ 	.short	0x0000
        /*0044*/ 	.byte	0x00, 0xf0, 0x21, 0x31


	//----- nvinfo : EIATTR_SPARSE_MMA_MASK
	.align		4
.L_1515:
        /*0048*/ 	.byte	0x03, 0x50
        /*004a*/ 	.short	0x0000


	//----- nvinfo : EIATTR_MAXREG_COUNT
	.align		4
        /*004c*/ 	.byte	0x03, 0x1b
        /*004e*/ 	.short	0x0080


	//----- nvinfo : EIATTR_MERCURY_ISA_VERSION
	.align		4
        /*0050*/ 	.byte	0x03, 0x5f
        /*0052*/ 	.short	0x0101


	//----- nvinfo : EIATTR_VRC_CTA_INIT_COUNT
	.align		4
        /*0054*/ 	.byte	0x02, 0x4a
	.zero		1
	.zero		1


	//----- nvinfo : EIATTR_EXIT_INSTR_OFFSETS
	.align		4
        /*0058*/ 	.byte	0x04, 0x1c
        /*005a*/ 	.short	(.L_1517 - .L_1516)


	//   ....[0]....
.L_1516:
        /*005c*/ 	.word	0x00000160


	//   ....[1]....
        /*0060*/ 	.word	0x00000c20


	//   ....[2]....
        /*0064*/ 	.word	0x00000ff0


	//   ....[3]....
        /*0068*/ 	.word	0x00001040


	//   ....[4]....
        /*006c*/ 	.word	0x00001090


	//   ....[5]....
        /*0070*/ 	.word	0x00001320


	//----- nvinfo : EIATTR_MAX_THREADS
	.align		4
.L_1517:
        /*0074*/ 	.byte	0x04, 0x05
        /*0076*/ 	.short	(.L_1519 - .L_1518)
.L_1518:
        /*0078*/ 	.word	0x00000200
        /*007c*/ 	.word	0x00000001
        /*0080*/ 	.word	0x00000001


	//----- nvinfo : EIATTR_CRS_STACK_SIZE
	.align		4
.L_1519:
        /*0084*/ 	.byte	0x04, 0x1e
        /*0086*/ 	.short	(.L_1521 - .L_1520)
.L_1520:
        /*0088*/ 	.word	0x00000000


	//----- nvinfo : EIATTR_CBANK_PARAM_SIZE
	.align		4
.L_1521:
        /*008c*/ 	.byte	0x03, 0x19
        /*008e*/ 	.short	0x0c50


	//----- nvinfo : EIATTR_PARAM_CBANK
	.align		4
        /*0090*/ 	.byte	0x04, 0x0a
        /*0092*/ 	.short	(.L_1523 - .L_1522)
	.align		4
.L_1522:
        /*0094*/ 	.word	index@(.nv.constant0._ZN2at6native57_GLOBAL__N__f3eca4a2_24_ForeachBinaryOpScalar_cu_86b9896c25multi_tensor_apply_kernelINS1_18TensorListMetadataILi2EEENS1_21BinaryOpScalarFunctorIN3c108BFloat16ELi2ELi1ELi1EEEJNS0_7minimumIfEEfEEEvT_T0_DpT1_)
        /*0098*/ 	.short	0x0380
        /*009a*/ 	.short	0x0c50


	//----- nvinfo : EIATTR_SW_WAR
	.align		4
.L_1523:
        /*009c*/ 	.byte	0x04, 0x36
        /*009e*/ 	.short	(.L_1525 - .L_1524)
.L_1524:
        /*00a0*/ 	.word	0x00000008
.L_1525:


//--------------------- .nv.info._ZN2at6native57_GLOBAL__N__f3eca4a2_24_ForeachBinaryOpScalar_cu_86b9896c25multi_tensor_apply_kernelINS1_18TensorListMetadataILi2EEENS1_21BinaryOpScalarFunctorIN3c104HalfELi2ELi1ELi1EEEJNS0_7minimumIfEEfEEEvT_T0_DpT1_ --------------------------
	.section	.nv.info._ZN2at6native57_GLOBAL__N__f3eca4a2_24_ForeachBinaryOpScalar_cu_86b9896c25multi_tensor_apply_kernelINS1_18TensorListMetadataILi2EEENS1_21BinaryOpScalarFunctorIN3c104HalfELi2ELi1ELi1EEEJNS0_7minimumIfEEfEEEvT_T0_DpT1_,"",@"SHT_CUDA_INFO"
	.sectionflags	@""
	.align	4


	//----- nvinfo : EIATTR_CUDA_API_VERSION
	.align		4
        /*0000*/ 	.byte	0x04, 0x37
        /*0002*/ 	.short	(.L_1527 - .L_1526)
.L_1526:
        /*0004*/ 	.word	0x00000082


	//----- nvinfo : EIATTR_KPARAM_INFO
	.align		4
.L_1527:
        /*0008*/ 	.byte	0x04, 0x17
        /*000a*/ 	.short	(.L_1529 - .L_1528)
.L_1528:
        /*000c*/ 	.word	0x00000000
        /*0010*/ 	.short	0x0003
        /*0012*/ 	.short	0x0c4c
        /*0014*/ 	.byte	0x00, 0xf0, 0x11, 0x00


	//----- nvinfo : EIATTR_KPARAM_INFO
	.align		4
.L_1529:
        /*0018*/ 	.byte	0x04, 0x17
        /*001a*/ 	.short	(.L_1531 - .L_1530)
.L_1530:
        /*001c*/ 	.word	0x00000000
        /*0020*/ 	.short	0x0002
        /*0022*/ 	.short	0x0c49
        /*0024*/ 	.byte	0x00, 0xf0, 0x05, 0x00


	//----- nvinfo : EIATTR_KPARAM_INFO
	.align		4
.L_1531:
        /*0028*/ 	.byte	0x04, 0x17
        /*002a*/ 	.short	(.L_1533 - .L_1532)
.L_1532:
        /*002c*/ 	.word	0x00000000
        /*0030*/ 	.short	0x0001
        /*0032*/ 	.short	0x0c48
        /*0034*/ 	.byte	0x00, 0xf0, 0x05, 0x00


	//----- nvinfo : EIATTR_KPARAM_INFO
	.align		4
.L_1533:
        /*0038*/ 	.byte	0x04, 0x17
        /*003a*/ 	.short	(.L_1535 - .L_1534)
.L_1534:
        /*003c*/ 	.word	0x00000000
        /*0040*/ 	.short	0x0000
        /*0042*/ 	.short	0x0000
        /*0044*/ 	.byte	0x00, 0xf0, 0x21, 0x31


	//----- nvinfo : EIATTR_SPARSE_MMA_MASK
	.align		4
.L_1535:
        /*0048*/ 	.byte	0x03, 0x50
        /*004a*/ 	.short	0x0000


	//----- nvinfo : EIATTR_MAXREG_COUNT
	.align		4
        /*004c*/ 	.byte	0x03, 0x1b
        /*004e*/ 	.short	0x0080


	//----- nvinfo : EIATTR_MERCURY_ISA_VERSION
	.align		4
        /*0050*/ 	.byte	0x03, 0x5f
        /*0052*/ 	.short	0x0101


	//----- nvinfo : EIATTR_VRC_CTA_INIT_COUNT
	.align		4
        /*0054*/ 	.byte	0x02, 0x4a
	.zero		1
	.zero		1


	//----- nvinfo : EIATTR_EXIT_INSTR_OFFSETS
	.align		4
        /*0058*/ 	.byte	0x04, 0x1c
        /*005a*/ 	.short	(.L_1537 - .L_1536)


	//   ....[0]....
.L_1536:
        /*005c*/ 	.word	0x00000160


	//   ....[1]....
        /*0060*/ 	.word	0x00000c30


	//   ....[2]....
        /*0064*/ 	.word	0x00001000


	//   ....[3]....
        /*0068*/ 	.word	0x00001050


	//   ....[4]....
        /*006c*/ 	.word	0x000010a0


	//   ....[5]....
        /*0070*/ 	.word	0x00001310


	//----- nvinfo : EIATTR_MAX_THREADS
	.align		4
.L_1537:
        /*0074*/ 	.byte	0x04, 0x05
        /*0076*/ 	.short	(.L_1539 - .L_1538)
.L_1538:
        /*0078*/ 	.word	0x00000200
        /*007c*/ 	.word	0x00000001
        /*0080*/ 	.word	0x00000001


	//----- nvinfo : EIATTR_CRS_STACK_SIZE
	.align		4
.L_1539:
        /*0084*/ 	.byte	0x04, 0x1e
        /*0086*/ 	.short	(.L_1541 - .L_1540)
.L_1540:
        /*0088*/ 	.word	0x00000000


	//----- nvinfo : EIATTR_CBANK_PARAM_SIZE
	.align		4
.L_1541:
        /*008c*/ 	.byte	0x03, 0x19
        /*008e*/ 	.short	0x0c50


	//----- nvinfo : EIATTR_PARAM_CBANK
	.align		4
        /*0090*/ 	.byte	0x04, 0x0a
        /*0092*/ 	.short	(.L_1543 - .L_1542)
	.align		4
.L_1542:
        /*0094*/ 	.word	index@(.nv.constant0._ZN2at6native57_GLOBAL__N__f3eca4a2_24_ForeachBinaryOpScalar_cu_86b9896c25multi_tensor_apply_kernelINS1_18TensorListMetadataILi2EEENS1_21BinaryOpScalarFunctorIN3c104HalfELi2ELi1ELi1EEEJNS0_7minimumIfEEfEEEvT_T0_DpT1_)
        /*0098*/ 	.short	0x0380
        /*009a*/ 	.short	0x0c50


	//----- nvinfo : EIATTR_SW_WAR
	.align		4
.L_1543:
        /*009c*/ 	.byte	0x04, 0x36
        /*009e*/ 	.short	(.L_1545 - .L_1544)
.L_1544:
        /*00a0*/ 	.word	0x00000008
.L_1545:


//--------------------- .nv.info._ZN2at6native57_GLOBAL__N__f3eca4a2_24_ForeachBinaryOpScalar_cu_86b9896c25multi_tensor_apply_kernelINS1_18TensorListMetadataILi2EEENS1_21BinaryOpScalarFunctorIfLi2ELi1ELi1EEEJNS0_7minimumIfEEfEEEvT_T0_DpT1_ --------------------------
	.section	.nv.info._ZN2at6native57_GLOBAL__N__f3eca4a2_24_ForeachBinaryOpScalar_cu_86b9896c25multi_tensor_apply_kernelINS1_18TensorListMetadataILi2EEENS1_21BinaryOpScalarFunctorIfLi2ELi1ELi1EEEJNS0_7minimumIfEEfEEEvT_T0_DpT1_,"",@"SHT_CUDA_INFO"
	.sectionflags	@""
	.align	4


	//----- nvinfo : EIATTR_CUDA_API_VERSION
	.align		4
        /*0000*/ 	.byte	0x04, 0x37
        /*0002*/ 	.short	(.L_1547 - .L_1546)
.L_1546:
        /*0004*/ 	.word	0x00000082


	//----- nvinfo : EIATTR_KPARAM_INFO
	.align		4
.L_1547:
        /*0008*/ 	.byte	0x04, 0x17
        /*000a*/ 	.short	(.L_1549 - .L_1548)
.L_1548:
        /*000c*/ 	.word	0x00000000
        /*0010*/ 	.short	0x0003
        /*0012*/ 	.short	0x0c4c
        /*0014*/ 	.byte	0x00, 0xf0, 0x11, 0x00


	//----- nvinfo : EIATTR_KPARAM_INFO
	.align		4
.L_1549:
        /*0018*/ 	.byte	0x04, 0x17
        /*001a*/ 	.short	(.L_1551 - .L_1550)
.L_1550:
        /*001c*/ 	.word	0x00000000
        /*0020*/ 	.short	0x0002
        /*0022*/ 	.short	0x0c49
        /*0024*/ 	.byte	0x00, 0xf0, 0x05, 0x00


	//----- nvinfo : EIATTR_KPARAM_INFO
	.align		4
.L_1551:
        /*0028*/ 	.byte	0x04, 0x17
        /*002a*/ 	.short	(.L_1553 - .L_1552)
.L_1552:
        /*002c*/ 	.word	0x00000000
        /*0030*/ 	.short	0x0001
        /*0032*/ 	.short	0x0c48
        /*0034*/ 	.byte	0x00, 0xf0, 0x05, 0x00


	//----- nvinfo : EIATTR_KPARAM_INFO
	.align		4
.L_1553:
        /*0038*/ 	.byte	0x04, 0x17
        /*003a*/ 	.short	(.L_1555 - .L_1554)
.L_1554:
        /*003c*/ 	.word	0x00000000
        /*0040*/ 	.short	0x0000
        /*0042*/ 	.short	0x0000
        /*0044*/ 	.byte	0x00, 0xf0, 0x21, 0x31


	//----- nvinfo : EIATTR_SPARSE_MMA_MASK
	.align		4
.L_1555:
        /*0048*/ 	.byte	0x03, 0x50
        /*004a*/ 	.short	0x0000


	//----- nvinfo : EIATTR_MAXREG_COUNT
	.align		4
        /*004c*/ 	.byte	0x03, 0x1b
        /*004e*/ 	.short	0x0080


	//----- nvinfo : EIATTR_MERCURY_ISA_VERSION
	.align		4
        /*0050*/ 	.byte	0x03, 0x5f
        /*0052*/ 	.short	0x0101


	//----- nvinfo : EIATTR_VRC_CTA_INIT_COUNT
	.align		4
        /*0054*/ 	.byte	0x02, 0x4a
	.zero		1
	.zero		1


	//----- nvinfo : EIATTR_EXIT_INSTR_OFFSETS
	.align		4
        /*0058*/ 	.byte	0x04, 0x1c
        /*005a*/ 	.short	(.L_1557 - .L_1556)


	//   ....[0]....
.L_1556:
        /*005c*/ 	.word	0x00000160


	//   ....[1]....
        /*0060*/ 	.word	0x00000c60


	//   ....[2]....
        /*0064*/ 	.word	0x00000fd0


	//   ....[3]....
        /*0068*/ 	.word	0x00001010


	//   ....[4]....
        /*006c*/ 	.word	0x00001060


	//   ....[5]....
        /*0070*/ 	.word	0x00001270


	//----- nvinfo : EIATTR_MAX_THREADS
	.align		4
.L_1557:
        /*0074*/ 	.byte	0x04, 0x05
        /*0076*/ 	.short	(.L_1559 - .L_1558)
.L_1558:
        /*0078*/ 	.word	0x00000200
        /*007c*/ 	.word	0x00000001
        /*0080*/ 	.word	0x00000001


	//----- nvinfo : EIATTR_CRS_STACK_SIZE
	.align		4
.L_1559:
        /*0084*/ 	.byte	0x04, 0x1e
        /*0086*/ 	.short	(.L_1561 - .L_1560)
.L_1560:
        /*0088*/ 	.word	0x00000000


	//----- nvinfo : EIATTR_CBANK_PARAM_SIZE
	.align		4
.L_1561:
        /*008c*/ 	.byte	0x03, 0x19
        /*008e*/ 	.short	0x0c50


	//----- nvinfo : EIATTR_PARAM_CBANK
	.align		4
        /*0090*/ 	.byte	0x04, 0x0a
        /*0092*/ 	.short	(.L_1563 - .L_1562)
	.align		4
.L_1562:
        /*0094*/ 	.word	index@(.nv.constant0._ZN2at6native57_GLOBAL__N__f3eca4a2_24_ForeachBinaryOpScalar_cu_86b9896c25multi_tensor_apply_kernelINS1_18TensorListMetadataILi2EEENS1_21BinaryOpScalarFunctorIfLi2ELi1ELi1EEEJNS0_7minimumIfEEfEEEvT_T0_DpT1_)
        /*0098*/ 	.short	0x0380
        /*009a*/ 	.short	0x0c50


	//----- nvinfo : EIATTR_SW_WAR
	.align		4
.L_1563:
        /*009c*/ 	.byte	0x04, 0x36
        /*009e*/ 	.short	(.L_1565 - .L_1564)
.L_1564:
        /*00a0*/ 	.word	0x00000008
.L_1565:


//--------------------- .nv.info._ZN2at6native57_GLOBAL__N__f3eca4a2_24_ForeachBinaryOpScalar_cu_86b9896c25multi_tensor_apply_kernelINS1_18TensorListMetadataILi2EEENS1_21BinaryOpScalarFunctorIdLi2ELi1ELi1EEEJNS0_7minimumIdEEdEEEvT_T0_DpT1_ --------------------------
	.section	.nv.info._ZN2at6native57_GLOBAL__N__f3eca4a2_24_ForeachBinaryOpScalar_cu_86b9896c25multi_tensor_apply_kernelINS1_18TensorListMetadataILi2EEENS1_21BinaryOpScalarFunctorIdLi2ELi1ELi1EEEJNS0_7minimumIdEEdEEEvT_T0_DpT1_,"",@"SHT_CUDA_INFO"
	.sectionflags	@""
	.align	4


	//----- nvinfo : EIATTR_CUDA_API_VERSION
	.align		4
        /*0000*/ 	.byte	0x04, 0x37
        /*0002*/ 	.short	(.L_1567 - .L_1566)
.L_1566:
        /*0004*/ 	.word	0x00000082


	//----- nvinfo : EIATTR_KPARAM_INFO
	.align		4
.L_1567:
        /*0008*/ 	.byte	0x04, 0x17
        /*000a*/ 	.short	(.L_1569 - .L_1568)
.L_1568:
        /*000c*/ 	.word	0x00000000
        /*0010*/ 	.short	0x0003
        /*0012*/ 	.short	0x0c50
        /*0014*/ 	.byte	0x00, 0xf0, 0x21, 0x00


	//----- nvinfo : EIATTR_KPARAM_INFO
	.align		4
.L_1569:
        /*0018*/ 	.byte	0x04, 0x17
        /*001a*/ 	.short	(.L_1571 - .L_1570)
.L_1570:
        /*001c*/ 	.word	0x00000000
        /*0020*/ 	.short	0x0002
        /*0022*/ 	.short	0x0c49
        /*0024*/ 	.byte	0x00, 0xf0, 0x05, 0x00


	//----- nvinfo : EIATTR_KPARAM_INFO
	.align		4
.L_1571:
        /*0028*/ 	.byte	0x04, 0x17
        /*002a*/ 	.short	(.L_1573 - .L_1572)
.L_1572:
        /*002c*/ 	.word	0x00000000
        /*0030*/ 	.short	0x0001
        /*0032*/ 	.short	0x0c48
        /*0034*/ 	.byte	0x00, 0xf0, 0x05, 0x00


	//----- nvinfo : EIATTR_KPARAM_INFO
	.align		4
.L_1573:
        /*0038*/ 	.byte	0x04, 0x17
        /*003a*/ 	.short	(.L_1575 - .L_1574)
.L_1574:
        /*003c*/ 	.word	0x00000000
        /*0040*/ 	.short	0x0000
        /*0042*/ 	.short	0x0000
        /*0044*/ 	.byte	0x00, 0xf0, 0x21, 0x31


	//----- nvinfo : EIATTR_SPARSE_MMA_MASK
	.align		4
.L_1575:
        /*0048*/ 	.byte	0x03, 0x50
        /*004a*/ 	.short	0x0000


	//----- nvinfo : EIATTR_MAXREG_COUNT
	.align		4
        /*004c*/ 	.byte	0x03, 0x1b
        /*004e*/ 	.short	0x0080


	//----- nvinfo : EIATTR_MERCURY_ISA_VERSION
	.align		4
        /*0050*/ 	.byte	0x03, 0x5f
        /*0052*/ 	.short	0x0101


	//----- nvinfo : EIATTR_VRC_CTA_INIT_COUNT
	.align		4
        /*0054*/ 	.byte	0x02, 0x4a
	.zero		1
	.zero		1


	//----- nvinfo : EIATTR_EXIT_INSTR_OFFSETS
	.align		4
        /*0058*/ 	.byte	0x04, 0x1c
        /*005a*/ 	.short	(.L_1577 - .L_1576)


	//   ....[0]....
.L_1576:
        /*005c*/ 	.word	0x00000170


	//   ....[1]....
        /*0060*/ 	.word	0x00000e10


	//   ....[2]....
        /*0064*/ 	.word	0x00001230


	//   ....[3]....
        /*0068*/ 	.word	0x00001290


	//   ....[4]....
        /*006c*/ 	.word	0x000012e0


	//   ....[5]....
        /*0070*/ 	.word	0x00001610


	//----- nvinfo : EIATTR_MAX_THREADS
	.align		4
.L_1577:
        /*0074*/ 	.byte	0x04, 0x05
        /*0076*/ 	.short	(.L_1579 - .L_1578)
.L_1578:
        /*0078*/ 	.word	0x00000200
        /*007c*/ 	.word	0x00000001
        /*0080*/ 	.word	0x00000001


	//----- nvinfo : EIATTR_CRS_STACK_SIZE
	.align		4
.L_1579:
        /*0084*/ 	.byte	0x04, 0x1e
        /*0086*/ 	.short	(.L_1581 - .L_1580)
.L_1580:
        /*0088*/ 	.word	0x00000000


	//----- nvinfo : EIATTR_CBANK_PARAM_SIZE
	.align		4
.L_1581:
        /*008c*/ 	.byte	0x03, 0x19
        /*008e*/ 	.short	0x0c58


	//----- nvinfo : EIATTR_PARAM_CBANK
	.align		4
        /*0090*/ 	.byte	0x04, 0x0a
        /*0092*/ 	.short	(.L_1583 - .L_1582)
	.align		4
.L_1582:
        /*0094*/ 	.word	index@(.nv.constant0._ZN2at6native57_GLOBAL__N__f3eca4a2_24_ForeachBinaryOpScalar_cu_86b9896c25multi_tensor_apply_kernelINS1_18TensorListMetadataILi2EEENS1_21BinaryOpScalarFunctorIdLi2ELi1ELi1EEEJNS0_7minimumIdEEdEEEvT_T0_DpT1_)
        /*0098*/ 	.short	0x0380
        /*009a*/ 	.short	0x0c58


	//----- nvinfo : EIATTR_SW_WAR
	.align		4
.L_1583:
        /*009c*/ 	.byte	0x04, 0x36
        /*009e*/ 	.short	(.L_1585 - .L_1584)
.L_1584:
        /*00a0*/ 	.word	0x00000008
.L_1585:


//--------------------- .nv.info._ZN2at6native57_GLOBAL__N__f3eca4a2_24_ForeachBinaryOpScalar_cu_86b9896c25multi_tensor_apply_kernelINS1_18TensorListMetadataILi2EEENS1_21BinaryOpScalarFunctorIsLi2ELi1ELi1EEEJNS0_7minimumIsEEsEEEvT_T0_DpT1_ --------------------------
	.section	.nv.info._ZN2at6native57_GLOBAL__N__f3eca4a2_24_ForeachBinaryOpScalar_cu_86b9896c25multi_tensor_apply_kernelINS1_18TensorListMetadataILi2EEENS1_21BinaryOpScalarFunctorIsLi2ELi1ELi1EEEJNS0_7minimumIsEEsEEEvT_T0_DpT1_,"",@"SHT_CUDA_INFO"
	.sectionflags	@""
	.align	4


	//----- nvinfo : EIATTR_CUDA_API_VERSION
	.align		4
        /*0000*/ 	.byte	0x04, 0x37
        /*0002*/ 	.short	(.L_1587 - .L_1586)
.L_1586:
        /*0004*/ 	.word	0x00000082


	//----- nvinfo : EIATTR_KPARAM_INFO
	.align		4
.L_1587:
        /*0008*/ 	.byte	0x04, 0x17
        /*000a*/ 	.short	(.L_1589 - .L_1588)
.L_1588:
        /*000c*/ 	.word	0x00000000
        /*0010*/ 	.short	0x0003
        /*0012*/ 	.short	0x0c4a
        /*0014*/ 	.byte	0x00, 0xf0, 0x09, 0x00


	//----- nvinfo : EIATTR_KPARAM_INFO
	.align		4
.L_1589:
        /*0018*/ 	.byte	0x04, 0x17
        /*001a*/ 	.short	(.L_1591 - .L_1590)
.L_1590:
        /*001c*/ 	.word	0x00000000
        /*0020*/ 	.short	0x0002
        /*0022*/ 	.short	0x0c49
        /*0024*/ 	.byte	0x00, 0xf0, 0x05, 0x00


	//----- nvinfo : EIATTR_KPARAM_INFO
	.align		4
.L_1591:
        /*0028*/ 	.byte	0x04, 0x17
        /*002a*/ 	.short	(.L_1593 - .L_1592)
.L_1592:
        /*002c*/ 	.word	0x00000000
        /*0030*/ 	.short	0x0001
        /*0032*/ 	.short	0x0c48
        /*0034*/ 	.byte	0x00, 0xf0, 0x05, 0x00


	//----- nvinfo : EIATTR_KPARAM_INFO
	.align		4
.L_1593:
        /*0038*/ 	.byte	0x04, 0x17
        /*003a*/ 	.short	(.L_1595 - .L_1594)
.L_1594:
        /*003c*/ 	.word	0x00000000
        /*0040*/ 	.short	0x0000
        /*0042*/ 	.short	0x0000
        /*0044*/ 	.byte	0x00, 0xf0, 0x21, 0x31


	//----- nvinfo : EIATTR_SPARSE_MMA_MASK
	.align		4
.L_1595:
        /*0048*/ 	.byte	0x03, 0x50
        /*004a*/ 	.short	0x0000


	//----- nvinfo : EIATTR_MAXREG_COUNT
	.align		4
        /*004c*/ 	.byte	0x03, 0x1b
        /*004e*/ 	.short	0x0080


	//----- nvinfo : EIATTR_MERCURY_ISA_VERSION
	.align		4
        /*0050*/ 	.byte	0x03, 0x5f
        /*0052*/ 	.short	0x0101


	//----- nvinfo : EIATTR_VRC_CTA_INIT_COUNT
	.align		4
        /*0054*/ 	.byte	0x02, 0x4a
	.zero		1
	.zero		1


	//----- nvinfo : EIATTR_EXIT_INSTR_OFFSETS
	.align		4
        /*0058*/ 	.byte	0x04, 0x1c
        /*005a*/ 	.short	(.L_1597 - .L_1596)


	//   ....[0]....
.L_1596:
        /*005c*/ 	.word	0x00000160


	//   ....[1]....
        /*0060*/ 	.word	0x00000a80


	//   ....[2]....
        /*0064*/ 	.word	0x00000d70


	//   ....[3]....
        /*0068*/ 	.word	0x00000db0


	//   ....[4]....
        /*006c*/ 	.word	0x00000e00


	//   ....[5]....
        /*0070*/ 	.word	0x00000fe0


	//----- nvinfo : EIATTR_MAX_THREADS
	.align		4
.L_1597:
        /*0074*/ 	.byte	0x04, 0x05
        /*0076*/ 	.short	(.L_1599 - .L_1598)
.L_1598:
        /*0078*/ 	.word	0x00000200
        /*007c*/ 	.word	0x00000001
        /*0080*/ 	.word	0x00000001


	//----- nvinfo : EIATTR_CRS_STACK_SIZE
	.align		4
.L_1599:
        /*0084*/ 	.byte	0x04, 0x1e
        /*0086*/ 	.short	(.L_1601 - .L_1600)
.L_1600:
        /*0088*/ 	.word	0x00000000


	//----- nvinfo : EIATTR_CBANK_PARAM_SIZE
	.align		4
.L_1601:
        /*008c*/ 	.byte	0x03, 0x19
        /*008e*/ 	.short	0x0c4c


	//----- nvinfo : EIATTR_PARAM_CBANK
	.align		4
        /*0090*/ 	.byte	0x04, 0x0a
        /*0092*/ 	.short	(.L_1603 - .L_1602)
	.align		4
.L_1602:
        /*0094*/ 	.word	index@(.nv.constant0._ZN2at6native57_GLOBAL__N__f3eca4a2_24_ForeachBinaryOpScalar_cu_86b9896c25multi_tensor_apply_kernelINS1_18TensorListMetadataILi2EEENS1_21BinaryOpScalarFunctorIsLi2ELi1ELi1EEEJNS0_7minimumIsEEsEEEvT_T0_DpT1_)
        /*0098*/ 	.short	0x0380
        /*009a*/ 	.short	0x0c4c


	//----- nvinfo : EIATTR_SW_WAR
	.align		4
.L_1603:
        /*009c*/ 	.byte	0x04, 0x36
        /*009e*/ 	.short	(.L_1605 - .L_1604)
.L_1604:
        /*00a0*/ 	.word	0x00000008
.L_1605:


//--------------------- .nv.info._ZN2at6native57_GLOBAL__N__f3eca4a2_24_ForeachBinaryOpScalar_cu_86b9896c25multi_tensor_apply_kernelINS1_18TensorListMetadataILi2EEENS1_21BinaryOpScalarFunctorIlLi2ELi1ELi1EEEJNS0_7minimumIlEElEEEvT_T0_DpT1_ --------------------------
	.section	.nv.info._ZN2at6native57_GLOBAL__N__f3eca4a2_24_ForeachBinaryOpScalar_cu_86b9896c25multi_tensor_apply_kernelINS1_18TensorListMetadataILi2EEENS1_21BinaryOpScalarFunctorIlLi2ELi1ELi1EEEJNS0_7minimumIlEElEEEvT_T0_DpT1_,"",@"SHT_CUDA_INFO"
	.sectionflags	@""
	.align	4


	//----- nvinfo : EIATTR_CUDA_API_VERSION
	.align		4
        /*0000*/ 	.byte	0x04, 0x37
        /*0002*/ 	.short	(.L_1607 - .L_1606)
.L_1606:
        /*0004*/ 	.word	0x00000082


	//----- nvinfo : EIATTR_KPARAM_INFO
	.align		4
.L_1607:
        /*0008*/ 	.byte	0x04, 0x17
        /*000a*/ 	.short	(.L_1609 - .L_1608)
.L_1608:
        /*000c*/ 	.word	0x00000000
        /*0010*/ 	.short	0x0003
        /*0012*/ 	.short	0x0c50
        /*0014*/ 	.byte	0x00, 0xf0, 0x21, 0x00


	//----- nvinfo : EIATTR_KPARAM_INFO
	.align		4
.L_1609:
        /*0018*/ 	.byte	0x04, 0x17
        /*001a*/ 	.short	(.L_1611 - .L_1610)
.L_1610:
        /*001c*/ 	.word	0x00000000
        /*0020*/ 	.short	0x0002
        /*0022*/ 	.short	0x0c49
        /*0024*/ 	.byte	0x00, 0xf0, 0x05, 0x00


	//----- nvinfo : EIATTR_KPARAM_INFO
	.align		4
.L_1611:
        /*0028*/ 	.byte	0x04, 0x17
        /*002a*/ 	.short	(.L_1613 - .L_1612)
.L_1612:
        /*002c*/ 	.word	0x00000000
        /*0030*/ 	.short	0x0001
        /*0032*/ 	.short	0x0c48
        /*0034*/ 	.byte	0x00, 0xf0, 0x05, 0x00


	//----- nvinfo : EIATTR_KPARAM_INFO
	.align		4
.L_1613:
        /*0038*/ 	.byte	0x04, 0x17
        /*003a*/ 	.short	(.L_1615 - .L_1614)
.L_1614:
        /*003c*/ 	.word	0x00000000
        /*0040*/ 	.short	0x0000
        /*0042*/ 	.short	0x0000
        /*0044*/ 	.byte	0x00, 0xf0, 0x21, 0x31


	//----- nvinfo : EIATTR_SPARSE_MMA_MASK
	.align		4
.L_1615:
        /*0048*/ 	.byte	0x03, 0x50
        /*004a*/ 	.short	0x0000


	//----- nvinfo : EIATTR_MAXREG_COUNT
	.align		4
        /*004c*/ 	.byte	0x03, 0x1b
        /*004e*/ 	.short	0x0080


	//----- nvinfo : EIATTR_MERCURY_ISA_VERSION
	.align		4
        /*0050*/ 	.byte	0x03, 0x5f
        /*0052*/ 	.short	0x0101


	//----- nvinfo : EIATTR_VRC_CTA_INIT_COUNT
	.align		4
        /*0054*/ 	.byte	0x02, 0x4a
	.zero		1
	.zero		1


	//----- nvinfo : EIATTR_EXIT_INSTR_OFFSETS
	.align		4
        /*0058*/ 	.byte	0x04, 0x1c
        /*005a*/ 	.short	(.L_1617 - .L_1616)


	//   ....[0]....
.L_1616:
        /*005c*/ 	.word	0x00000160


	//   ....[1]....
        /*0060*/ 	.word	0x00000d30


	//   ....[2]....
        /*0064*/ 	.word	0x000010e0


	//   ....[3]....
        /*0068*/ 	.word	0x00001120


	//   ....[4]....
        /*006c*/ 	.word	0x00001170


	//   ....[5]....
        /*0070*/ 	.word	0x000013c0


	//----- nvinfo : EIATTR_MAX_THREADS
	.align		4
.L_1617:
        /*0074*/ 	.byte	0x04, 0x05
        /*0076*/ 	.short	(.L_1619 - .L_1618)
.L_1618:
        /*0078*/ 	.word	0x00000200
        /*007c*/ 	.word	0x00000001
        /*0080*/ 	.word	0x00000001


	//----- nvinfo : EIATTR_CRS_STACK_SIZE
	.align		4
.L_1619:
        /*0084*/ 	.byte	0x04, 0x1e
        /*0086*/ 	.short	(.L_1621 - .L_1620)
.L_1620:
        /*0088*/ 	.word	0x00000000


	//----- nvinfo : EIATTR_CBANK_PARAM_SIZE
	.align		4
.L_1621:
        /*008c*/ 	.byte	0x03, 0x19
        /*008e*/ 	.short	0x0c58


	//----- nvinfo : EIATTR_PARAM_CBANK
	.align		4
        /*0090*/ 	.byte	0x04, 0x0a
        /*0092*/ 	.short	(.L_1623 - .L_1622)
	.align		4
.L_1622:
        /*0094*/ 	.word	index@(.nv.constant0._ZN2at6native57_GLOBAL__N__f3eca4a2_24_ForeachBinaryOpScalar_cu_86b9896c25multi_tensor_apply_kernelINS1_18TensorListMetadataILi2EEENS1_21BinaryOpScalarFunctorIlLi2ELi1ELi1EEEJNS0_7minimumIlEElEEEvT_T0_DpT1_)
        /*0098*/ 	.short	0x0380
        /*009a*/ 	.short	0x0c58


	//----- nvinfo : EIATTR_SW_WAR
	.align		4
.L_1623:
        /*009c*/ 	.byte	0x04, 0x36
        /*009e*/ 	.short	(.L_1625 - .L_1624)
.L_1624:
        /*00a0*/ 	.word	0x00000008
.L_1625:


//--------------------- .nv.info._ZN2at6native57_GLOBAL__N__f3eca4a2_24_ForeachBinaryOpScalar_cu_86b9896c25multi_tensor_apply_kernelINS1_18TensorListMetadataILi2EEENS1_21BinaryOpScalarFunctorIiLi2ELi1ELi1EEEJNS0_7minimumIiEEiEEEvT_T0_DpT1_ --------------------------
	.section	.nv.info._ZN2at6native57_GLOBAL__N__f3eca4a2_24_ForeachBinaryOpScalar_cu_86b9896c25multi_tensor_apply_kernelINS1_18TensorListMetadataILi2EEENS1_21BinaryOpScalarFunctorIiLi2ELi1ELi1EEEJNS0_7minimumIiEEiEEEvT_T0_DpT1_,"",@"SHT_CUDA_INFO"
	.sectionflags	@""
	.align	4


	//----- nvinfo : EIATTR_CUDA_API_VERSION
	.align		4
        /*0000*/ 	.byte	0x04, 0x37
        /*0002*/ 	.short	(.L_1627 - .L_1626)
.L_1626:
        /*0004*/ 	.word	0x00000082


	//----- nvinfo : EIATTR_KPARAM_INFO
	.align		4
.L_1627:
        /*0008*/ 	.byte	0x04, 0x17
        /*000a*/ 	.short	(.L_1629 - .L_1628)
.L_1628:
        /*000c*/ 	.word	0x00000000
        /*0010*/ 	.short	0x0003
        /*0012*/ 	.short	0x0c4c
        /*0014*/ 	.byte	0x00, 0xf0, 0x11, 0x00


	//----- nvinfo : EIATTR_KPARAM_INFO
	.align		4
.L_1629:
        /*0018*/ 	.byte	0x04, 0x17
        /*001a*/ 	.short	(.L_1631 - .L_1630)
.L_1630:
        /*001c*/ 	.word	0x00000000
        /*0020*/ 	.short	0x0002
        /*0022*/ 	.short	0x0c49
        /*0024*/ 	.byte	0x00, 0xf0, 0x05, 0x00


	//----- nvinfo : EIATTR_KPARAM_INFO
	.align		4
.L_1631:
        /*0028*/ 	.byte	0x04, 0x17
        /*002a*/ 	.short	(.L_1633 - .L_1632)
.L_1632:
        /*002c*/ 	.word	0x00000000
        /*0030*/ 	.short	0x0001
        /*0032*/ 	.short	0x0c48
        /*0034*/ 	.byte	0x00, 0xf0, 0x05, 0x00


	//----- nvinfo : EIATTR_KPARAM_INFO
	.align		4
.L_1633:
        /*0038*/ 	.byte	0x04, 0x17
        /*003a*/ 	.short	(.L_1635 - .L_1634)
.L_1634:
        /*003c*/ 	.word	0x00000000
        /*0040*/ 	.short	0x0000
        /*0042*/ 	.short	0x0000
        /*0044*/ 	.byte	0x00, 0xf0, 0x21, 0x31


	//----- nvinfo : EIATTR_SPARSE_MMA_MASK
	.align		4
.L_1635:
        /*0048*/ 	.byte	0x03, 0x50
        /*004a*/ 	.short	0x0000


	//----- nvinfo : EIATTR_MAXREG_COUNT
	.align		4
        /*004c*/ 	.byte	0x03, 0x1b
        /*004e*/ 	.short	0x0080


	//----- nvinfo : EIATTR_MERCURY_ISA_VERSION
	.align		4
        /*0050*/ 	.byte	0x03, 0x5f
        /*0052*/ 	.short	0x0101


	//----- nvinfo : EIATTR_VRC_CTA_INIT_COUNT
	.align		4
        /*0054*/ 	.byte	0x02, 0x4a
	.zero		1
	.zero		1


	//----- nvinfo : EIATTR_EXIT_INSTR_OFFSETS
	.align		4
        /*0058*/ 	.byte	0x04, 0x1c
        /*005a*/ 	.short	(.L_1637 - .L_1636)


	//   ....[0]....
.L_1636:
        /*005c*/ 	.word	0x00000160


	//   ....[1]....
        /*0060*/ 	.word	0x00000a40


	//   ....[2]....
        /*0064*/ 	.word	0x00000d30


	//   ....[3]....
        /*0068*/ 	.word	0x00000d70


	//   ....[4]....
        /*006c*/ 	.word	0x00000dc0


	//   ....[5]....
        /*0070*/ 	.word	0x00000f50


	//----- nvinfo : EIATTR_MAX_THREADS
	.align		4
.L_1637:
        /*0074*/ 	.byte	0x04, 0x05
        /*0076*/ 	.short	(.L_1639 - .L_1638)
.L_1638:
        /*0078*/ 	.word	0x00000200
        /*007c*/ 	.word	0x00000001
        /*0080*/ 	.word	0x00000001


	//----- nvinfo : EIATTR_CRS_STACK_SIZE
	.align		4
.L_1639:
        /*0084*/ 	.byte	0x04, 0x1e
        /*0086*/ 	.short	(.L_1641 - .L_1640)
.L_1640:
        /*0088*/ 	.word	0x00000000


	//----- nvinfo : EIATTR_CBANK_PARAM_SIZE
	.align		4
.L_1641:
        /*008c*/ 	.byte	0x03, 0x19
        /*008e*/ 	.short	0x0c50


	//----- nvinfo : EIATTR_PARAM_CBANK
	.align		4
        /*0090*/ 	.byte	0x04, 0x0a
        /*0092*/ 	.short	(.L_1643 - .L_1642)
	.align		4
.L_1642:
        /*0094*/ 	.word	index@(.nv.constant0._ZN2at6native57_GLOBAL__N__f3eca4a2_24_ForeachBinaryOpScalar_cu_86b9896c25multi_tensor_apply_kernelINS1_18TensorListMetadataILi2EEENS1_21BinaryOpScalarFunctorIiLi2ELi1ELi1EEEJNS0_7minimumIiEEiEEEvT_T0_DpT1_)
        /*0098*/ 	.short	0x0380
        /*009a*/ 	.short	0x0c50


	//----- nvinfo : EIATTR_SW_WAR
	.align		4
.L_1643:
        /*009c*/ 	.byte	0x04, 0x36
        /*009e*/ 	.short	(.L_1645 - .L_1644)
.L_1644:
        /*00a0*/ 	.word	0x00000008
.L_1645:


//--------------------- .nv.info._ZN2at6native57_GLOBAL__N__f3eca4a2_24_ForeachBinaryOpScalar_cu_86b9896c25multi_tensor_apply_kernelINS1_18TensorListMetadataILi2EEENS1_21BinaryOpScalarFunctorIaLi2ELi1ELi1EEEJNS0_7minimumIaEEaEEEvT_T0_DpT1_ --------------------------
	.section	.nv.info._ZN2at6native57_GLOBAL__N__f3eca4a2_24_ForeachBinaryOpScalar_cu_86b9896c25multi_tensor_apply_kernelINS1_18TensorListMetadataILi2EEENS1_21BinaryOpScalarFunctorIaLi2ELi1ELi1EEEJNS0_7minimumIaEEaEEEvT_T0_DpT1_,"",@"SHT_CUDA_INFO"
	.sectionflags	@""
	.align	4


	//----- nvinfo : EIATTR_CUDA_API_VERSION
	.align		4
        /*0000*/ 	.byte	0x04, 0x37
        /*0002*/ 	.short	(.L_1647 - .L_1646)
.L_1646:
        /*0004*/ 	.word	0x00000082


	//----- nvinfo : EIATTR_KPARAM_INFO
	.align		4
.L_1647:
        /*0008*/ 	.byte	0x04, 0x17
        /*000a*/ 	.short	(.L_1649 - .L_1648)
.L_1648:
        /*000c*/ 	.word	0x00000000
        /*0010*/ 	.short	0x0003
        /*0012*/ 	.short	0x0c4a
        /*0014*/ 	.byte	0x00, 0xf0, 0x05, 0x00


	//----- nvinfo : EIATTR_KPARAM_INFO
	.align		4
.L_1649:
        /*0018*/ 	.byte	0x04, 0x17
        /*001a*/ 	.short	(.L_1651 - .L_1650)
.L_1650:
        /*001c*/ 	.word	0x00000000
        /*0020*/ 	.short	0x0002
        /*0022*/ 	.short	0x0c49
        /*0024*/ 	.byte	0x00, 0xf0, 0x05, 0x00


	//----- nvinfo : EIATTR_KPARAM_INFO
	.align		4
.L_1651:
        /*0028*/ 	.byte	0x04, 0x17
        /*002a*/ 	.short	(.L_1653 - .L_1652)
.L_1652:
        /*002c*/ 	.word	0x00000000
        /*0030*/ 	.short	0x0001
        /*0032*/ 	.short	0x0c48
        /*0034*/ 	.byte	0x00, 0xf0, 0x05, 0x00


	//----- nvinfo : EIATTR_KPARAM_INFO
	.align		4
.L_1653:
        /*0038*/ 	.byte	0x04, 0x17
        /*003a*/ 	.short	(.L_1655 - .L_1654)
.L_1654:
        /*003c*/ 	.word	0x00000000
        /*0040*/ 	.short	0x0000
        /*0042*/ 	.short	0x0000
        /*0044*/ 	.byte	0x00, 0xf0, 0x21, 0x31


	//----- nvinfo : EIATTR_SPARSE_MMA_MASK
	.align		4
.L_1655:
        /*0048*/ 	.byte	0x03, 0x50
        /*004a*/ 	.short	0x0000


	//----- nvinfo : EIATTR_MAXREG_COUNT
	.align		4
        /*004c*/ 	.byte	0x03, 0x1b
        /*004e*/ 	.short	0x0080


	//----- nvinfo : EIATTR_MERCURY_ISA_VERSION
	.align		4
        /*0050*/ 	.byte	0x03, 0x5f
        /*0052*/ 	.short	0x0101


	//----- nvinfo : EIATTR_VRC_CTA_INIT_COUNT
	.align		4
        /*0054*/ 	.byte	0x02, 0x4a
	.zero		1
	.zero		1


	//----- nvinfo : EIATTR_EXIT_INSTR_OFFSETS
	.align		4
        /*0058*/ 	.byte	0x04, 0x1c
        /*005a*/ 	.short	(.L_1657 - .L_1656)


	//   ....[0]....
.L_1656:
        /*005c*/ 	.word	0x00000170


	//   ....[1]....
        /*0060*/ 	.word	0x00000f40


	//   ....[2]....
        /*0064*/ 	.word	0x00001300


	//   ....[3]....
        /*0068*/ 	.word	0x00001340


	//   ....[4]....
        /*006c*/ 	.word	0x00001390


	//   ....[5]....
        /*0070*/ 	.word	0x00001630


	//----- nvinfo : EIATTR_MAX_THREADS
	.align		4
.L_1657:
        /*0074*/ 	.byte	0x04, 0x05
        /*0076*/ 	.short	(.L_1659 - .L_1658)
.L_1658:
        /*0078*/ 	.word	0x00000200
        /*007c*/ 	.word	0x00000001
        /*0080*/ 	.word	0x00000001


	//----- nvinfo : EIATTR_CRS_STACK_SIZE
	.align		4
.L_1659:
        /*0084*/ 	.byte	0x04, 0x1e
        /*0086*/ 	.short	(.L_1661 - .L_1660)
.L_1660:
        /*0088*/ 	.word	0x00000000


	//----- nvinfo : EIATTR_CBANK_PARAM_SIZE
	.align		4
.L_1661:
        /*008c*/ 	.byte	0x03, 0x19
        /*008e*/ 	.short	0x0c4b


	//----- nvinfo : EIATTR_PARAM_CBANK
	.align		4
        /*0090*/ 	.byte	0x04, 0x0a
        /*0092*/ 	.short	(.L_1663 - .L_1662)
	.align		4
.L_1662:
        /*0094*/ 	.word	index@(.nv.constant0._ZN2at6native57_GLOBAL__N__f3eca4a2_24_ForeachBinaryOpScalar_cu_86b9896c25multi_tensor_apply_kernelINS1_18TensorListMetadataILi2EEENS1_21BinaryOpScalarFunctorIaLi2ELi1ELi1EEEJNS0_7minimumIaEEaEEEvT_T0_DpT1_)
        /*0098*/ 	.short	0x0380
        /*009a*/ 	.short	0x0c4b


	//----- nvinfo : EIATTR_SW_WAR
	.align		4
.L_1663:
        /*009c*/ 	.byte	0x04, 0x36
        /*009e*/ 	.short	(.L_1665 - .L_1664)
.L_1664:
        /*00a0*/ 	.word	0x00000008
.L_1665:


//--------------------- .nv.info._ZN2at6native57_GLOBAL__N__f3eca4a2_24_ForeachBinaryOpScalar_cu_86b9896c25multi_tensor_apply_kernelINS1_18TensorListMetadataILi2EEENS1_21BinaryOpScalarFunctorIhLi2ELi1ELi1EEEJNS0_7minimumIhEEhEEEvT_T0_DpT1_ --------------------------
	.section	.nv.info._ZN2at6native57_GLOBAL__N__f3eca4a2_24_ForeachBinaryOpScalar_cu_86b9896c25multi_tensor_apply_kernelINS1_18TensorListMetadataILi2EEENS1_21BinaryOpScalarFunctorIhLi2ELi1ELi1EEEJNS0_7minimumIhEEhEEEvT_T0_DpT1_,"",@"SHT_CUDA_INFO"
	.sectionflags	@""
	.align	4


	//----- nvinfo : EIATTR_CUDA_API_VERSION
	.align		4
        /*0000*/ 	.byte	0x04, 0x37
        /*0002*/ 	.short	(.L_1667 - .L_1666)
.L_1666:
        /*0004*/ 	.word	0x00000082


	//----- nvinfo : EIATTR_KPARAM_INFO
	.align		4
.L_1667:
        /*0008*/ 	.byte	0x04, 0x17
        /*000a*/ 	.short	(.L_1669 - .L_1668)
.L_1668:
        /*000c*/ 	.word	0x00000000
        /*0010*/ 	.short	0x0003
        /*0012*/ 	.short	0x0c4a
        /*0014*/ 	.byte	0x00, 0xf0, 0x05, 0x00


	//----- nvinfo : EIATTR_KPARAM_INFO
	.align		4
.L_1669:
        /*0018*/ 	.byte	0x04, 0x17
        /*001a*/ 	.short	(.L_1671 - .L_1670)
.L_1670:
        /*001c*/ 	.word	0x00000000
        /*0020*/ 	.short	0x0002
        /*0022*/ 	.short	0x0c49
        /*0024*/ 	.byte	0x00, 0xf0, 0x05, 0x00


	//----- nvinfo : EIATTR_KPARAM_INFO
	.align		4
.L_1671:
        /*0028*/ 	.byte	0x04, 0x17
        /*002a*/ 	.short	(.L_1673 - .L_1672)
.L_1672:
        /*002c*/ 	.word	0x00000000
        /*0030*/ 	.short	0x0001
        /*0032*/ 	.short	0x0c48
        /*0034*/ 	.byte	0x00, 0xf0, 0x05, 0x00


	//----- nvinfo : EIATTR_KPARAM_INFO
	.align		4
.L_1673:
        /*0038*/ 	.byte	0x04, 0x17
        /*003a*/ 	.short	(.L_1675 - .L_1674)
.L_1674:
        /*003c*/ 	.word	0x00000000
        /*0040*/ 	.short	0x0000
        /*0042*/ 	.short	0x0000
        /*0044*/ 	.byte	0x00, 0xf0, 0x21, 0x31


	//----- nvinfo : EIATTR_SPARSE_MMA_MASK
	.align		4
.L_1675:
        /*0048*/ 	.byte	0x03, 0x50
        /*004a*/ 	.short	0x0000


	//----- nvinfo : EIATTR_MAXREG_COUNT
	.align		4
        /*004c*/ 	.byte	0x03, 0x1b
        /*004e*/ 	.short	0x0080


	//----- nvinfo : EIATTR_MERCURY_ISA_VERSION
	.align		4
        /*0050*/ 	.byte	0x03, 0x5f
        /*0052*/ 	.short	0x0101


	//----- nvinfo : EIATTR_VRC_CTA_INIT_COUNT
	.align		4
        /*0054*/ 	.byte	0x02, 0x4a
	.zero		1
	.zero		1


	//----- nvinfo : EIATTR_EXIT_INSTR_OFFSETS
	.align		4
        /*0058*/ 	.byte	0x04, 0x1c
        /*005a*/ 	.short	(.L_1677 - .L_1676)


	//   ....[0]....
.L_1676:
        /*005c*/ 	.word	0x00000170


	//   ....[1]....
        /*0060*/ 	.word	0x00000e20


	//   ....[2]....
        /*0064*/ 	.word	0x00001180


	//   ....[3]....
        /*0068*/ 	.word	0x000011c0


	//   ....[4]....
        /*006c*/ 	.word	0x00001210


	//   ....[5]....
        /*0070*/ 	.word	0x00001460


	//----- nvinfo : EIATTR_MAX_THREADS
	.align		4
.L_1677:
        /*0074*/ 	.byte	0x04, 0x05
        /*0076*/ 	.short	(.L_1679 - .L_1678)
.L_1678:
        /*0078*/ 	.word	0x00000200
        /*007c*/ 	.word	0x00000001
        /*0080*/ 	.word	0x00000001


	//----- nvinfo : EIATTR_CRS_STACK_SIZE
	.align		4
.L_1679:
        /*0084*/ 	.byte	0x04, 0x1e
        /*0086*/ 	.short	(.L_1681 - .L_1680)
.L_1680:
        /*0088*/ 	.word	0x00000000


	//----- nvinfo : EIATTR_CBANK_PARAM_SIZE
	.align		4
.L_1681:
        /*008c*/ 	.byte	0x03, 0x19
        /*008e*/ 	.short	0x0c4b


	//----- nvinfo : EIATTR_PARAM_CBANK
	.align		4
        /*0090*/ 	.byte	0x04, 0x0a
        /*0092*/ 	.short	(.L_1683 - .L_1682)
	.align		4
.L_1682:
        /*0094*/ 	.word	index@(.nv.constant0._ZN2at6native57_GLOBAL__N__f3eca4a2_24_ForeachBinaryOpScalar_cu_86b9896c25multi_tensor_apply_kernelINS1_18TensorListMetadataILi2EEENS1_21BinaryOpScalarFunctorIhLi2ELi1ELi1EEEJNS0_7minimumIhEEhEEEvT_T0_DpT1_)
        /*0098*/ 	.short	0x0380
        /*009a*/ 	.short	0x0c4b


	//----- nvinfo : EIATTR_SW_WAR
	.align		4
.L_1683:
        /*009c*/ 	.byte	0x04, 0x36
        /*009e*/ 	.short	(.L_1685 - .L_1684)
.L_1684:
        /*00a0*/ 	.word	0x00000008
.L_1685:


//--------------------- .nv.info._ZN2at6native57_GLOBAL__N__f3eca4a2_24_ForeachBinaryOpScalar_cu_86b9896c25multi_tensor_apply_kernelINS1_18TensorListMetadataILi1EEENS1_21BinaryOpScalarFunctorIN3c108BFloat16ELi1ELi1ELi0EEEJNS0_7minimumIfEEfEEEvT_T0_DpT1_ --------------------------
	.section	.nv.info._ZN2at6native57_GLOBAL__N__f3eca4a2_24_ForeachBinaryOpScalar_cu_86b9896c25multi_tensor_apply_kernelINS1_18TensorListMetadataILi1EEENS1_21BinaryOpScalarFunctorIN3c108BFloat16ELi1ELi1ELi0EEEJNS0_7minimumIfEEfEEEvT_T0_DpT1_,"",@"SHT_CUDA_INFO"
	.sectionflags	@""
	.align	4


	//----- nvinfo : EIATTR_CUDA_API_VERSION
	.align		4
        /*0000*/ 	.byte	0x04, 0x37
        /*0002*/ 	.short	(.L_1687 - .L_1686)
.L_1686:
        /*0004*/ 	.word	0x00000082


	//----- nvinfo : EIATTR_KPARAM_INFO
	.align		4
.L_1687:
        /*0008*/ 	.byte	0x04, 0x17
        /*000a*/ 	.short	(.L_1689 - .L_1688)
.L_1688:
        /*000c*/ 	.word	0x00000000
        /*0010*/ 	.short	0x0003
        /*0012*/ 	.short	0x0d2c
        /*0014*/ 	.byte	0x00, 0xf0, 0x11, 0x00


	//----- nvinfo : EIATTR_KPARAM_INFO
	.align		4
.L_1689:
        /*0018*/ 	.byte	0x04, 0x17
        /*001a*/ 	.short	(.L_1691 - .L_1690)
.L_1690:
        /*001c*/ 	.word	0x00000000
        /*0020*/ 	.short	0x0002
        /*0022*/ 	.short	0x0d29
        /*0024*/ 	.byte	0x00, 0xf0, 0x05, 0x00


	//----- nvinfo : EIATTR_KPARAM_INFO
	.align		4
.L_1691:
        /*0028*/ 	.byte	0x04, 0x17
        /*002a*/ 	.short	(.L_1693 - .L_1692)
.L_1692:
        /*002c*/ 	.word	0x00000000
        /*0030*/ 	.short	0x0001
        /*0032*/ 	.short	0x0d28
        /*0034*/ 	.byte	0x00, 0xf0, 0x05, 0x00


	//----- nvinfo : EIATTR_KPARAM_INFO
	.align		4
.L_1693:
        /*0038*/ 	.byte	0x04, 0x17
        /*003a*/ 	.short	(.L_1695 - .L_1694)
.L_1694:
        /*003c*/ 	.word	0x00000000
        /*0040*/ 	.short	0x0000
        /*0042*/ 	.short	0x0000
        /*0044*/ 	.byte	0x00, 0xf0, 0xa1, 0x34


	//----- nvinfo : EIATTR_SPARSE_MMA_MASK
	.align		4
.L_1695:
        /*0048*/ 	.byte	0x03, 0x50
        /*004a*/ 	.short	0x0000


	//----- nvinfo : EIATTR_MAXREG_COUNT
	.align		4
        /*004c*/ 	.byte	0x03, 0x1b
        /*004e*/ 	.short	0x0080


	//----- nvinfo : EIATTR_MERCURY_ISA_VERSION
	.align		4
        /*0050*/ 	.byte	0x03, 0x5f
        /*0052*/ 	.short	0x0101


	//----- nvinfo : EIATTR_VRC_CTA_INIT_COUNT
	.align		4
        /*0054*/ 	.byte	0x02, 0x4a
	.zero		1
	.zero		1


	//----- nvinfo : EIATTR_EXIT_INSTR_OFFSETS
	.align		4
        /*0058*/ 	.byte	0x04, 0x1c
        /*005a*/ 	.short	(.L_1697 - .L_1696)


	//   ....[0]....
.L_1696:
        /*005c*/ 	.word	0x00000140


	//   ....[1]....
        /*0060*/ 	.word	0x00000bc0


	//   ....[2]....
        /*0064*/ 	.word	0x00000f50


	//   ....[3]....
        /*0068*/ 	.word	0x00000f80


	//   ....[4]....
        /*006c*/ 	.word	0x00000fd0


	//   ....[5]....
        /*0070*/ 	.word	0x00001220


	//----- nvinfo : EIATTR_MAX_THREADS
	.align		4
.L_1697:
        /*0074*/ 	.byte	0x04, 0x05
        /*0076*/ 	.short	(.L_1699 - .L_1698)
.L_1698:
        /*0078*/ 	.word	0x00000200
        /*007c*/ 	.word	0x00000001
        /*0080*/ 	.word	0x00000001


	//----- nvinfo : EIATTR_CRS_STACK_SIZE
	.align		4
.L_1699:
        /*0084*/ 	.byte	0x04, 0x1e
        /*0086*/ 	.short	(.L_1701 - .L_1700)
.L_1700:
        /*0088*/ 	.word	0x00000000


	//----- nvinfo : EIATTR_CBANK_PARAM_SIZE
	.align		4
.L_1701:
        /*008c*/ 	.byte	0x03, 0x19
        /*008e*/ 	.short	0x0d30


	//----- nvinfo : EIATTR_PARAM_CBANK
	.align		4
        /*0090*/ 	.byte	0x04, 0x0a
        /*0092*/ 	.short	(.L_1703 - .L_1702)
	.align		4
.L_1702:
        /*0094*/ 	.word	index@(.nv.constant0._ZN2at6native57_GLOBAL__N__f3eca4a2_24_ForeachBinaryOpScalar_cu_86b9896c25multi_tensor_apply_kernelINS1_18TensorListMetadataILi1EEENS1_21BinaryOpScalarFunctorIN3c108BFloat16ELi1ELi1ELi0EEEJNS0_7minimumIfEEfEEEvT_T0_DpT1_)
        /*0098*/ 	.short	0x0380
        /*009a*/ 	.short	0x0d30


	//----- nvinfo : EIATTR_SW_WAR
	.align		4
.L_1703:
        /*009c*/ 	.byte	0x04, 0x36
        /*009e*/ 	.short	(.L_1705 - .L_1704)
.L_1704:
        /*00a0*/ 	.word	0x00000008
.L_1705:


//--------------------- .nv.info._ZN2at6native57_GLOBAL__N__f3eca4a2_24_ForeachBinaryOpScalar_cu_86b9896c25multi_tensor_apply_kernelINS1_18TensorListMetadataILi1EEENS1_21BinaryOpScalarFunctorIN3c104HalfELi1ELi1ELi0EEEJNS0_7minimumIfEEfEEEvT_T0_DpT1_ --------------------------
	.section	.nv.info._ZN2at6native57_GLOBAL__N__f3eca4a2_24_ForeachBinaryOpScalar_cu_86b9896c25multi_tensor_apply_kernelINS1_18TensorListMetadataILi1EEENS1_21BinaryOpScalarFunctorIN3c104HalfELi1ELi1ELi0EEEJNS0_7minimumIfEEfEEEvT_T0_DpT1_,"",@"SHT_CUDA_INFO"
	.sectionflags	@""
	.align	4


	//----- nvinfo : EIATTR_CUDA_API_VERSION
	.align		4
        /*0000*/ 	.byte	0x04, 0x37
        /*0002*/ 	.short	(.L_1707 - .L_1706)
.L_1706:
        /*0004*/ 	.word	0x00000082


	//----- nvinfo : EIATTR_KPARAM_INFO
	.align		4
.L_1707:
        /*0008*/ 	.byte	0x04, 0x17
        /*000a*/ 	.short	(.L_1709 - .L_1708)
.L_1708:
        /*000c*/ 	.word	0x00000000
        /*0010*/ 	.short	0x0003
        /*0012*/ 	.short	0x0d2c
        /*0014*/ 	.byte	0x00, 0xf0, 0x11, 0x00


	//----- nvinfo : EIATTR_KPARAM_INFO
	.align		4
.L_1709:
        /*0018*/ 	.byte	0x04, 0x17
        /*001a*/ 	.short	(.L_1711 - .L_1710)
.L_1710:
        /*001c*/ 	.word	0x00000000
        /*0020*/ 	.short	0x0002
        /*0022*/ 	.short	0x0d29
        /*0024*/ 	.byte	0x00, 0xf0, 0x05, 0x00


	//----- nvinfo : EIATTR_KPARAM_INFO
	.align		4
.L_1711:
        /*0028*/ 	.byte	0x04, 0x17
        /*002a*/ 	.short	(.L_1713 - .L_1712)
.L_1712:
        /*002c*/ 	.word	0x00000000
        /*0030*/ 	.short	0x0001
        /*0032*/ 	.short	0x0d28
        /*0034*/ 	.byte	0x00, 0xf0, 0x05, 0x00


	//----- nvinfo : EIATTR_KPARAM_INFO
	.align		4
.L_1713:
        /*0038*/ 	.byte	0x04, 0x17
        /*003a*/ 	.short	(.L_1715 - .L_1714)
.L_1714:
        /*003c*/ 	.word	0x00000000
        /*0040*/ 	.short	0x0000
        /*0042*/ 	.short	0x0000
        /*0044*/ 	.byte	0x00, 0xf0, 0xa1, 0x34


	//----- nvinfo : EIATTR_SPARSE_MMA_MASK
	.align		4
.L_1715:
        /*0048*/ 	.byte	0x03, 0x50
        /*004a*/ 	.short	0x0000


	//----- nvinfo : EIATTR_MAXREG_COUNT
	.align		4
        /*004c*/ 	.byte	0x03, 0x1b
        /*004e*/ 	.short	0x0080


	//----- nvinfo : EIATTR_MERCURY_ISA_VERSION
	.align		4
        /*0050*/ 	.byte	0x03, 0x5f
        /*0052*/ 	.short	0x0101


	//----- nvinfo : EIATTR_VRC_CTA_INIT_COUNT
	.align		4
        /*0054*/ 	.byte	0x02, 0x4a
	.zero		1
	.zero		1


	//----- nvinfo : EIATTR_EXIT_INSTR_OFFSETS
	.align		4
        /*0058*/ 	.byte	0x04, 0x1c
        /*005a*/ 	.short	(.L_1717 - .L_1716)


	//   ....[0]....
.L_1716:
        /*005c*/ 	.word	0x00000140


	//   ....[1]....
        /*0060*/ 	.word	0x00000bc0


	//   ....[2]....
        /*0064*/ 	.word	0x00000f50


	//   ....[3]....
        /*0068*/ 	.word	0x00000f80


	//   ....[4]....
        /*006c*/ 	.word	0x00000fd0


	//   ....[5]....
        /*0070*/ 	.word	0x00001200


	//----- nvinfo : EIATTR_MAX_THREADS
	.align		4
.L_1717:
        /*0074*/ 	.byte	0x04, 0x05
        /*0076*/ 	.short	(.L_1719 - .L_1718)
.L_1718:
        /*0078*/ 	.word	0x00000200
        /*007c*/ 	.word	0x00000001
        /*0080*/ 	.word	0x00000001


	//----- nvinfo : EIATTR_CRS_STACK_SIZE
	.align		4
.L_1719:
        /*0084*/ 	.byte	0x04, 0x1e
        /*0086*/ 	.short	(.L_1721 - .L_1720)
.L_1720:
        /*0088*/ 	.word	0x00000000


	//----- nvinfo : EIATTR_CBANK_PARAM_SIZE
	.align		4
.L_1721:
        /*008c*/ 	.byte	0x03, 0x19
        /*008e*/ 	.short	0x0d30


	//----- nvinfo : EIATTR_PARAM_CBANK
	.align		4
        /*0090*/ 	.byte	0x04, 0x0a
        /*0092*/ 	.short	(.L_1723 - .L_1722)
	.align		4
.L_1722:
        /*0094*/ 	.word	index@(.nv.constant0._ZN2at6native57_GLOBAL__N__f3eca4a2_24_ForeachBinaryOpScalar_cu_86b9896c25multi_tensor_apply_kernelINS1_18TensorListMetadataILi1EEENS1_21BinaryOpScalarFunctorIN3c104HalfELi1ELi1ELi0EEEJNS0_7minimumIfEEfEEEvT_T0_DpT1_)
        /*0098*/ 	.short	0x0380
        /*009a*/ 	.short	0x0d30


	//----- nvinfo : EIATTR_SW_WAR
	.align		4
.L_1723:
        /*009c*/ 	.byte	0x04, 0x36
        /*009e*/ 	.short	(.L_1725 - .L_1724)
.L_1724:
        /*00a0*/ 	.word	0x00000008
.L_1725:


//--------------------- .nv.info._ZN2at6native57_GLOBAL__N__f3eca4a2_24_ForeachBinaryOpScalar_cu_86b9896c25multi_tensor_apply_kernelINS1_18TensorListMetadataILi1EEENS1_21BinaryOpScalarFunctorIfLi1ELi1ELi0EEEJNS0_7minimumIfEEfEEEvT_T0_DpT1_ --------------------------
	.section	.nv.info._ZN2at6native57_GLOBAL__N__f3eca4a2_24_ForeachBinaryOpScalar_cu_86b9896c25multi_tensor_apply_kernelINS1_18TensorListMetadataILi1EEENS1_21BinaryOpScalarFunctorIfLi1ELi1ELi0EEEJNS0_7minimumIfEEfEEEvT_T0_DpT1_,"",@"SHT_CUDA_INFO"
	.sectionflags	@""
	.align	4


	//----- nvinfo : EIATTR_CUDA_API_VERSION
	.align		4
        /*0000*/ 	.byte	0x04, 0x37
        /*0002*/ 	.short	(.L_1727 - .L_1726)
.L_1726:
        /*0004*/ 	.word	0x00000082


	//----- nvinfo : EIATTR_KPARAM_INFO
	.align		4
.L_1727:
        /*0008*/ 	.byte	0x04, 0x17
        /*000a*/ 	.short	(.L_1729 - .L_1728)
.L_1728:
        /*000c*/ 	.word	0x00000000
        /*0010*/ 	.short	0x0003
        /*0012*/ 	.short	0x0d2c
        /*0014*/ 	.byte	0x00, 0xf0, 0x11, 0x00


	//----- nvinfo : EIATTR_KPARAM_INFO
	.align		4
.L_1729:
        /*0018*/ 	.byte	0x04, 0x17
        /*001a*/ 	.short	(.L_1731 - .L_1730)
.L_1730:
        /*001c*/ 	.word	0x00000000
        /*0020*/ 	.short	0x0002
        /*0022*/ 	.short	0x0d29
        /*0024*/ 	.byte	0x00, 0xf0, 0x05, 0x00


	//----- nvinfo : EIATTR_KPARAM_INFO
	.align		4
.L_1731:
        /*0028*/ 	.byte	0x04, 0x17
        /*002a*/ 	.short	(.L_1733 - .L_1732)
.L_1732:
        /*002c*/ 	.word	0x00000000
        /*0030*/ 	.short	0x0001
        /*0032*/ 	.short	0x0d28
        /*0034*/ 	.byte	0x00, 0xf0, 0x05, 0x00


	//----- nvinfo : EIATTR_KPARAM_INFO
	.align		4
.L_1733:
        /*0038*/ 	.byte	0x04, 0x17
        /*003a*/ 	.short	(.L_1735 - .L_1734)
.L_1734:
        /*003c*/ 	.word	0x00000000
        /*0040*/ 	.short	0x0000
        /*0042*/ 	.short	0x0000
        /*0044*/ 	.byte	0x00, 0xf0, 0xa1, 0x34


	//----- nvinfo : EIATTR_SPARSE_MMA_MASK
	.align		4
.L_1735:
        /*0048*/ 	.byte	0x03, 0x50
        /*004a*/ 	.short	0x0000


	//----- nvinfo : EIATTR_MAXREG_COUNT
	.align		4
        /*004c*/ 	.byte	0x03, 0x1b
        /*004e*/ 	.short	0x0080


	//----- nvinfo : EIATTR_MERCURY_ISA_VERSION
	.align		4
        /*0050*/ 	.byte	0x03, 0x5f
        /*0052*/ 	.short	0x0101


	//----- nvinfo : EIATTR_VRC_CTA_INIT_COUNT
	.align		4
        /*0054*/ 	.byte	0x02, 0x4a
	.zero		1
	.zero		1


	//----- nvinfo : EIATTR_EXIT_INSTR_OFFSETS
	.align		4
        /*0058*/ 	.byte	0x04, 0x1c
        /*005a*/ 	.short	(.L_1737 - .L_1736)


	//   ....[0]....
.L_1736:
        /*005c*/ 	.word	0x00000130


	//   ....[1]....
        /*0060*/ 	.word	0x00000b90


	//   ....[2]....
        /*0064*/ 	.word	0x00000eb0


	//   ....[3]....
        /*0068*/ 	.word	0x00000ed0


	//   ....[4]....
        /*006c*/ 	.word	0x00000f20


	//   ....[5]....
        /*0070*/ 	.word	0x000010f0


	//----- nvinfo : EIATTR_MAX_THREADS
	.align		4
.L_1737:
        /*0074*/ 	.byte	0x04, 0x05
        /*0076*/ 	.short	(.L_1739 - .L_1738)
.L_1738:
        /*0078*/ 	.word	0x00000200
        /*007c*/ 	.word	0x00000001
        /*0080*/ 	.word	0x00000001


	//----- nvinfo : EIATTR_CRS_STACK_SIZE
	.align		4
.L_1739:
        /*0084*/ 	.byte	0x04, 0x1e
        /*0086*/ 	.short	(.L_1741 - .L_1740)
.L_1740:
        /*0088*/ 	.word	0x00000000


	//----- nvinfo : EIATTR_CBANK_PARAM_SIZE
	.align		4
.L_1741:
        /*008c*/ 	.byte	0x03, 0x19
        /*008e*/ 	.short	0x0d30


	//----- nvinfo : EIATTR_PARAM_CBANK
	.align		4
        /*0090*/ 	.byte	0x04, 0x0a
        /*0092*/ 	.short	(.L_1743 - .L_1742)
	.align		4
.L_1742:
        /*0094*/ 	.word	index@(.nv.constant0._ZN2at6native57_GLOBAL__N__f3eca4a2_24_ForeachBinaryOpScalar_cu_86b9896c25multi_tensor_apply_kernelINS1_18TensorListMetadataILi1EEENS1_21BinaryOpScalarFunctorIfLi1ELi1ELi0EEEJNS0_7minimumIfEEfEEEvT_T0_DpT1_)
        /*0098*/ 	.short	0x0380
        /*009a*/ 	.short	0x0d30


	//----- nvinfo : EIATTR_SW_WAR
	.align		4
.L_1743:
        /*009c*/ 	.byte	0x04, 0x36
        /*009e*/ 	.short	(.L_1745 - .L_1744)
.L_1744:
        /*00a0*/ 	.word	0x00000008
.L_1745:


//--------------------- .nv.info._ZN2at6native57_GLOBAL__N__f3eca4a2_24_ForeachBinaryOpScalar_cu_86b9896c25multi_tensor_apply_kernelINS1_18TensorListMetadataILi1EEENS1_21BinaryOpScalarFunctorIdLi1ELi1ELi0EEEJNS0_7minimumIdEEdEEEvT_T0_DpT1_ --------------------------
	.section	.nv.info._ZN2at6native57_GLOBAL__N__f3eca4a2_24_ForeachBinaryOpScalar_cu_86b9896c25multi_tensor_apply_kernelINS1_18TensorListMetadataILi1EEENS1_21BinaryOpScalarFunctorIdLi1ELi1ELi0EEEJNS0_7minimumIdEEdEEEvT_T0_DpT1_,"",@"SHT_CUDA_INFO"
	.sectionflags	@""
	.align	4


	//----- nvinfo : EIATTR_CUDA_API_VERSION
	.align		4
        /*0000*/ 	.byte	0x04, 0x37
        /*0002*/ 	.short	(.L_1747 - .L_1746)
.L_1746:
        /*0004*/ 	.word	0x00000082


	//----- nvinfo : EIATTR_KPARAM_INFO
	.align		4
.L_1747:
        /*0008*/ 	.byte	0x04, 0x17
        /*000a*/ 	.short	(.L_1749 - .L_1748)
.L_1748:
        /*000c*/ 	.word	0x00000000
        /*0010*/ 	.short	0x0003
        /*0012*/ 	.short	0x0d30
        /*0014*/ 	.byte	0x00, 0xf0, 0x21, 0x00


	//----- nvinfo : EIATTR_KPARAM_INFO
	.align		4
.L_1749:
        /*0018*/ 	.byte	0x04, 0x17
        /*001a*/ 	.short	(.L_1751 - .L_1750)
.L_1750:
        /*001c*/ 	.word	0x00000000
        /*0020*/ 	.short	0x0002
        /*0022*/ 	.short	0x0d29
        /*0024*/ 	.byte	0x00, 0xf0, 0x05, 0x00


	//----- nvinfo : EIATTR_KPARAM_INFO
	.align		4
.L_1751:
        /*0028*/ 	.byte	0x04, 0x17
        /*002a*/ 	.short	(.L_1753 - .L_1752)
.L_1752:
        /*002c*/ 	.word	0x00000000
        /*0030*/ 	.short	0x0001
        /*0032*/ 	.short	0x0d28
        /*0034*/ 	.byte	0x00, 0xf0, 0x05, 0x00


	//----- nvinfo : EIATTR_KPARAM_INFO
	.align		4
.L_1753:
        /*0038*/ 	.byte	0x04, 0x17
        /*003a*/ 	.short	(.L_1755 - .L_1754)
.L_1754:
        /*003c*/ 	.word	0x00000000
        /*0040*/ 	.short	0x0000
        /*0042*/ 	.short	0x0000
        /*0044*/ 	.byte	0x00, 0xf0, 0xa1, 0x34


	//----- nvinfo : EIATTR_SPARSE_MMA_MASK
	.align		4
.L_1755:
        /*0048*/ 	.byte	0x03, 0x50
        /*004a*/ 	.short	0x0000


	//----- nvinfo : EIATTR_MAXREG_COUNT
	.align		4
        /*004c*/ 	.byte	0x03, 0x1b
        /*004e*/ 	.short	0x0080


	//----- nvinfo : EIATTR_MERCURY_ISA_VERSION
	.align		4
        /*0050*/ 	.byte	0x03, 0x5f
        /*0052*/ 	.short	0x0101


	//----- nvinfo : EIATTR_VRC_CTA_INIT_COUNT
	.align		4
        /*0054*/ 	.byte	0x02, 0x4a
	.zero		1
	.zero		1


	//----- nvinfo : EIATTR_EXIT_INSTR_OFFSETS
	.align		4
        /*0058*/ 	.byte	0x04, 0x1c
        /*005a*/ 	.short	(.L_1757 - .L_1756)


	//   ....[0]....
.L_1756:
        /*005c*/ 	.word	0x00000130


	//   ....[1]....
        /*0060*/ 	.word	0x00000e70


	//   ....[2]....
        /*0064*/ 	.word	0x00001270


	//   ....[3]....
        /*0068*/ 	.word	0x00001290


	//   ....[4]....
        /*006c*/ 	.word	0x000012e0


	//   ....[5]....
        /*0070*/ 	.word	0x000015a0


	//----- nvinfo : EIATTR_MAX_THREADS
	.align		4
.L_1757:
        /*0074*/ 	.byte	0x04, 0x05
        /*0076*/ 	.short	(.L_1759 - .L_1758)
.L_1758:
        /*0078*/ 	.word	0x00000200
        /*007c*/ 	.word	0x00000001
        /*0080*/ 	.word	0x00000001


	//----- nvinfo : EIATTR_CRS_STACK_SIZE
	.align		4
.L_1759:
        /*0084*/ 	.byte	0x04, 0x1e
        /*0086*/ 	.short	(.L_1761 - .L_1760)
.L_1760:
        /*0088*/ 	.word	0x00000000


	//----- nvinfo : EIATTR_CBANK_PARAM_SIZE
	.align		4
.L_1761:
        /*008c*/ 	.byte	0x03, 0x19
        /*008e*/ 	.short	0x0d38


	//----- nvinfo : EIATTR_PARAM_CBANK
	.align		4
        /*0090*/ 	.byte	0x04, 0x0a
        /*0092*/ 	.short	(.L_1763 - .L_1762)
	.align		4
.L_1762:
        /*0094*/ 	.word	index@(.nv.constant0._ZN2at6native57_GLOBAL__N__f3eca4a2_24_ForeachBinaryOpScalar_cu_86b9896c25multi_tensor_apply_kernelINS1_18TensorListMetadataILi1EEENS1_21BinaryOpScalarFunctorIdLi1ELi1ELi0EEEJNS0_7minimumIdEEdEEEvT_T0_DpT1_)
        /*0098*/ 	.short	0x0380
        /*009a*/ 	.short	0x0d38


	//----- nvinfo : EIATTR_SW_WAR
	.align		4
.L_1763:
        /*009c*/ 	.byte	0x04, 0x36
        /*009e*/ 	.short	(.L_1765 - .L_1764)
.L_1764:
        /*00a0*/ 	.word	0x00000008
.L_1765:


//--------------------- .nv.info._ZN2at6native57_GLOBAL__N__f3eca4a2_24_ForeachBinaryOpScalar_cu_86b9896c25multi_tensor_apply_kernelINS1_18TensorListMetadataILi1EEENS1_21BinaryOpScalarFunctorIsLi1ELi1ELi0EEEJNS0_7minimumIsEEsEEEvT_T0_DpT1_ --------------------------
	.section	.nv.info._ZN2at6native57_GLOBAL__N__f3eca4a2_24_ForeachBinaryOpScalar_cu_86b9896c25multi_tensor_apply_kernelINS1_18TensorListMetadataILi1EEENS1_21BinaryOpScalarFunctorIsLi1ELi1ELi0EEEJNS0_7minimumIsEEsEEEvT_T0_DpT1_,"",@"SHT_CUDA_INFO"
	.sectionflags	@""
	.align	4


	//----- nvinfo : EIATTR_CUDA_API_VERSION
	.align		4
        /*0000*/ 	.byte	0x04, 0x37
        /*0002*/ 	.short	(.L_1767 - .L_1766)
.L_1766:
        /*0004*/ 	.word	0x00000082


	//----- nvinfo : EIATTR_KPARAM_INFO
	.align		4
.L_1767:
        /*0008*/ 	.byte	0x04, 0x17
        /*000a*/ 	.short	(.L_1769 - .L_1768)
.L_1768:
        /*000c*/ 	.word	0x00000000
        /*0010*/ 	.short	0x0003
        /*0012*/ 	.short	0x0d2a
        /*0014*/ 	.byte	0x00, 0xf0, 0x09, 0x00


	//----- nvinfo : EIATTR_KPARAM_INFO
	.align		4
.L_1769:
        /*0018*/ 	.byte	0x04, 0x17
        /*001a*/ 	.short	(.L_1771 - .L_1770)
.L_1770:
        /*001c*/ 	.word	0x00000000
        /*0020*/ 	.short	0x0002
        /*0022*/ 	.short	0x0d29
        /*0024*/ 	.byte	0x00, 0xf0, 0x05, 0x00


	//----- nvinfo : EIATTR_KPARAM_INFO
	.align		4
.L_1771:
        /*0028*/ 	.byte	0x04, 0x17
        /*002a*/ 	.short	(.L_1773 - .L_1772)
.L_1772:
        /*002c*/ 	.word	0x00000000
        /*0030*/ 	.short	0x0001
        /*0032*/ 	.short	0x0d28
        /*0034*/ 	.byte	0x00, 0xf0, 0x05, 0x00


	//----- nvinfo : EIATTR_KPARAM_INFO
	.align		4
.L_1773:
        /*0038*/ 	.byte	0x04, 0x17
        /*003a*/ 	.short	(.L_1775 - .L_1774)
.L_1774:
        /*003c*/ 	.word	0x00000000
        /*0040*/ 	.short	0x0000
        /*0042*/ 	.short	0x0000
        /*0044*/ 	.byte	0x00, 0xf0, 0xa1, 0x34


	//----- nvinfo : EIATTR_SPARSE_MMA_MASK
	.align		4
.L_1775:
        /*0048*/ 	.byte	0x03, 0x50
        /*004a*/ 	.short	0x0000


	//----- nvinfo : EIATTR_MAXREG_COUNT
	.align		4
        /*004c*/ 	.byte	0x03, 0x1b
        /*004e*/ 	.short	0x0080


	//----- nvinfo : EIATTR_MERCURY_ISA_VERSION
	.align		4
        /*0050*/ 	.byte	0x03, 0x5f
        /*0052*/ 	.short	0x0101


	//----- nvinfo : EIATTR_VRC_CTA_INIT_COUNT
	.align		4
        /*0054*/ 	.byte	0x02, 0x4a
	.zero		1
	.zero		1


	//----- nvinfo : EIATTR_EXIT_INSTR_OFFSETS
	.align		4
        /*0058*/ 	.byte	0x04, 0x1c
        /*005a*/ 	.short	(.L_1777 - .L_1776)


	//   ....[0]....
.L_1776:
        /*005c*/ 	.word	0x00000130


	//   ....[1]....
        /*0060*/ 	.word	0x000009c0


	//   ....[2]....
        /*0064*/ 	.word	0x00000c60


	//   ....[3]....
        /*0068*/ 	.word	0x00000c80


	//   ....[4]....
        /*006c*/ 	.word	0x00000cd0


	//   ....[5]....
        /*0070*/ 	.word	0x00000e70


	//----- nvinfo : EIATTR_MAX_THREADS
	.align		4
.L_1777:
        /*0074*/ 	.byte	0x04, 0x05
        /*0076*/ 	.short	(.L_1779 - .L_1778)
.L_1778:
        /*0078*/ 	.word	0x00000200
        /*007c*/ 	.word	0x00000001
        /*0080*/ 	.word	0x00000001


	//----- nvinfo : EIATTR_CRS_STACK_SIZE
	.align		4
.L_1779:
        /*0084*/ 	.byte	0x04, 0x1e
        /*0086*/ 	.short	(.L_1781 - .L_1780)
.L_1780:
        /*0088*/ 	.word	0x00000000


	//----- nvinfo : EIATTR_CBANK_PARAM_SIZE
	.align		4
.L_1781:
        /*008c*/ 	.byte	0x03, 0x19
        /*008e*/ 	.short	0x0d2c


	//----- nvinfo : EIATTR_PARAM_CBANK
	.align		4
        /*0090*/ 	.byte	0x04, 0x0a
        /*0092*/ 	.short	(.L_1783 - .L_1782)
	.align		4
.L_1782:
        /*0094*/ 	.word	index@(.nv.constant0._ZN2at6native57_GLOBAL__N__f3eca4a2_24_ForeachBinaryOpScalar_cu_86b9896c25multi_tensor_apply_kernelINS1_18TensorListMetadataILi1EEENS1_21BinaryOpScalarFunctorIsLi1ELi1ELi0EEEJNS0_7minimumIsEEsEEEvT_T0_DpT1_)
        /*0098*/ 	.short	0x0380
        /*009a*/ 	.short	0x0d2c


	//----- nvinfo : EIATTR_SW_WAR
	.align		4
.L_1783:
        /*009c*/ 	.byte	0x04, 0x36
        /*009e*/ 	.short	(.L_1785 - .L_1784)
.L_1784:
        /*00a0*/ 	.word	0x00000008
.L_1785:


//--------------------- .nv.info._ZN2at6native57_GLOBAL__N__f3eca4a2_24_ForeachBinaryOpScalar_cu_86b9896c25multi_tensor_apply_kernelINS1_18TensorListMetadataILi1EEENS1_21BinaryOpScalarFunctorIlLi1ELi1ELi0EEEJNS0_7minimumIlEElEEEvT_T0_DpT1_ --------------------------
	.section	.nv.info._ZN2at6native57_GLOBAL__N__f3eca4a2_24_ForeachBinaryOpScalar_cu_86b9896c25multi_tensor_apply_kernelINS1_18TensorListMetadataILi1EEENS1_21BinaryOpScalarFunctorIlLi1ELi1ELi0EEEJNS0_7minimumIlEElEEEvT_T0_DpT1_,"",@"SHT_CUDA_INFO"
	.sectionflags	@""
	.align	4


	//----- nvinfo : EIATTR_CUDA_API_VERSION
	.align		4
        /*0000*/ 	.byte	0x04, 0x37
        /*0002*/ 	.short	(.L_1787 - .L_1786)
.L_1786:
        /*0004*/ 	.word	0x00000082


	//----- nvinfo : EIATTR_KPARAM_INFO
	.align		4
.L_1787:
        /*0008*/ 	.byte	0x04, 0x17
        /*000a*/ 	.short	(.L_1789 - .L_1788)
.L_1788:
        /*000c*/ 	.word	0x00000000
        /*0010*/ 	.short	0x0003
        /*0012*/ 	.short	0x0d30
        /*0014*/ 	.byte	0x00, 0xf0, 0x21, 0x00


	//----- nvinfo : EIATTR_KPARAM_INFO
	.align		4
.L_1789:
        /*0018*/ 	.byte	0x04, 0x17
        /*001a*/ 	.short	(.L_1791 - .L_1790)
.L_1790:
        /*001c*/ 	.word	0x00000000
        /*0020*/ 	.short	0x0002
        /*0022*/ 	.short	0x0d29
        /*0024*/ 	.byte	0x00, 0xf0, 0x05, 0x00


	//----- nvinfo : EIATTR_KPARAM_INFO
	.align		4
.L_1791:
        /*0028*/ 	.byte	0x04, 0x17
        /*002a*/ 	.short	(.L_1793 - .L_1792)
.L_1792:
        /*002c*/ 	.word	0x00000000
        /*0030*/ 	.short	0x0001
        /*0032*/ 	.short	0x0d28
        /*0034*/ 	.byte	0x00, 0xf0, 0x05, 0x00


	//----- nvinfo : EIATTR_KPARAM_INFO
	.align		4
.L_1793:
        /*0038*/ 	.byte	0x04, 0x17
        /*003a*/ 	.short	(.L_1795 - .L_1794)
.L_1794:
        /*003c*/ 	.word	0x00000000
        /*0040*/ 	.short	0x0000
        /*0042*/ 	.short	0x0000
        /*0044*/ 	.byte	0x00, 0xf0, 0xa1, 0x34


	//----- nvinfo : EIATTR_SPARSE_MMA_MASK
	.align		4
.L_1795:
        /*0048*/ 	.byte	0x03, 0x50
        /*004a*/ 	.short	0x0000


	//----- nvinfo : EIATTR_MAXREG_COUNT
	.align		4
        /*004c*/ 	.byte	0x03, 0x1b
        /*004e*/ 	.short	0x0080


	//----- nvinfo : EIATTR_MERCURY_ISA_VERSION
	.align		4
        /*0050*/ 	.byte	0x03, 0x5f
        /*0052*/ 	.short	0x0101


	//----- nvinfo : EIATTR_VRC_CTA_INIT_COUNT
	.align		4
        /*0054*/ 	.byte	0x02, 0x4a
	.zero		1
	.zero		1


	//----- nvinfo : EIATTR_EXIT_INSTR_OFFSETS
	.align		4
        /*0058*/ 	.byte	0x04, 0x1c
        /*005a*/ 	.short	(.L_1797 - .L_1796)


	//   ....[0]....
.L_1796:
        /*005c*/ 	.word	0x00000130


	//   ....[1]....
        /*0060*/ 	.word	0x00000d10


	//   ....[2]....
        /*0064*/ 	.word	0x00001080


	//   ....[3]....
        /*0068*/ 	.word	0x000010a0


	//   ....[4]....
        /*006c*/ 	.word	0x000010f0


	//   ....[5]....
        /*0070*/ 	.word	0x00001300


	//----- nvinfo : EIATTR_MAX_THREADS
	.align		4
.L_1797:
        /*0074*/ 	.byte	0x04, 0x05
        /*0076*/ 	.short	(.L_1799 - .L_1798)
.L_1798:
        /*0078*/ 	.word	0x00000200
        /*007c*/ 	.word	0x00000001
        /*0080*/ 	.word	0x00000001


	//----- nvinfo : EIATTR_CRS_STACK_SIZE
	.align		4
.L_1799:
        /*0084*/ 	.byte	0x04, 0x1e
        /*0086*/ 	.short	(.L_1801 - .L_1800)
.L_1800:
        /*0088*/ 	.word	0x00000000


	//----- nvinfo : EIATTR_CBANK_PARAM_SIZE
	.align		4
.L_1801:
        /*008c*/ 	.byte	0x03, 0x19
        /*008e*/ 	.short	0x0d38


	//----- nvinfo : EIATTR_PARAM_CBANK
	.align		4
        /*0090*/ 	.byte	0x04, 0x0a
        /*0092*/ 	.short	(.L_1803 - .L_1802)
	.align		4
.L_1802:
        /*0094*/ 	.word	index@(.nv.constant0._ZN2at6native57_GLOBAL__N__f3eca4a2_24_ForeachBinaryOpScalar_cu_86b9896c25multi_tensor_apply_kernelINS1_18TensorListMetadataILi1EEENS1_21BinaryOpScalarFunctorIlLi1ELi1ELi0EEEJNS0_7minimumIlEElEEEvT_T0_DpT1_)
        /*0098*/ 	.short	0x0380
        /*009a*/ 	.short	0x0d38


	//----- nvinfo : EIATTR_SW_WAR
	.align		4
.L_1803:
        /*009c*/ 	.byte	0x04, 0x36
        /*009e*/ 	.short	(.L_1805 - .L_1804)
.L_1804:
        /*00a0*/ 	.word	0x00000008
.L_1805:


//--------------------- .nv.info._ZN2at6native57_GLOBAL__N__f3eca4a2_24_ForeachBinaryOpScalar_cu_86b9896c25multi_tensor_apply_kernelINS1_18TensorListMetadataILi1EEENS1_21BinaryOpScalarFunctorIiLi1ELi1ELi0EEEJNS0_7minimumIiEEiEEEvT_T0_DpT1_ --------------------------
	.section	.nv.info._ZN2at6native57_GLOBAL__N__f3eca4a2_24_ForeachBinaryOpScalar_cu_86b9896c25multi_tensor_apply_kernelINS1_18TensorListMetadataILi1EEENS1_21BinaryOpScalarFunctorIiLi1ELi1ELi0EEEJNS0_7minimumIiEEiEEEvT_T0_DpT1_,"",@"SHT_CUDA_INFO"
	.sectionflags	@""
	.align	4


	//----- nvinfo : EIATTR_CUDA_API_VERSION
	.align		4
        /*0000*/ 	.byte	0x04, 0x37
        /*0002*/ 	.short	(.L_1807 - .L_1806)
.L_1806:
        /*0004*/ 	.word	0x00000082


	//----- nvinfo : EIATTR_KPARAM_INFO
	.align		4
.L_1807:
        /*0008*/ 	.byte	0x04, 0x17
        /*000a*/ 	.short	(.L_1809 - .L_1808)
.L_1808:
        /*000c*/ 	.word	0x00000000
        /*0010*/ 	.short	0x0003
        /*0012*/ 	.short	0x0d2c
        /*0014*/ 	.byte	0x00, 0xf0, 0x11, 0x00


	//----- nvinfo : EIATTR_KPARAM_INFO
	.align		4
.L_1809:
        /*0018*/ 	.byte	0x04, 0x17
        /*001a*/ 	.short	(.L_1811 - .L_1810)
.L_1810:
        /*001c*/ 	.word	0x00000000
        /*0020*/ 	.short	0x0002
        /*0022*/ 	.short	0x0d29
        /*0024*/ 	.byte	0x00, 0xf0, 0x05, 0x00


	//----- nvinfo : EIATTR_KPARAM_INFO
	.align		4
.L_1811:
        /*0028*/ 	.byte	0x04, 0x17
        /*002a*/ 	.short	(.L_1813 - .L_1812)
.L_1812:
        /*002c*/ 	.word	0x00000000
        /*0030*/ 	.short	0x0001
        /*0032*/ 	.short	0x0d28
        /*0034*/ 	.byte	0x00, 0xf0, 0x05, 0x00


	//----- nvinfo : EIATTR_KPARAM_INFO
	.align		4
.L_1813:
        /*0038*/ 	.byte	0x04, 0x17
        /*003a*/ 	.short	(.L_1815 - .L_1814)
.L_1814:
        /*003c*/ 	.word	0x00000000
        /*0040*/ 	.short	0x0000
        /*0042*/ 	.short	0x0000
        /*0044*/ 	.byte	0x00, 0xf0, 0xa1, 0x34


	//----- nvinfo : EIATTR_SPARSE_MMA_MASK
	.align		4
.L_1815:
        /*0048*/ 	.byte	0x03, 0x50
        /*004a*/ 	.short	0x0000


	//----- nvinfo : EIATTR_MAXREG_COUNT
	.align		4
        /*004c*/ 	.byte	0x03, 0x1b
        /*004e*/ 	.short	0x0080


	//----- nvinfo : EIATTR_MERCURY_ISA_VERSION
	.align		4
        /*0050*/ 	.byte	0x03, 0x5f
        /*0052*/ 	.short	0x0101


	//----- nvinfo : EIATTR_VRC_CTA_INIT_COUNT
	.align		4
        /*0054*/ 	.byte	0x02, 0x4a
	.zero		1
	.zero		1


	//----- nvinfo : EIATTR_EXIT_INSTR_OFFSETS
	.align		4
        /*0058*/ 	.byte	0x04, 0x1c
        /*005a*/ 	.short	(.L_1817 - .L_1816)


	//   ....[0]....
.L_1816:
        /*005c*/ 	.word	0x00000130


	//   ....[1]....
        /*0060*/ 	.word	0x00000980


	//   ....[2]....
        /*0064*/ 	.word	0x00000c10


	//   ....[3]....
        /*0068*/ 	.word	0x00000c30


	//   ....[4]....
        /*006c*/ 	.word	0x00000c80


	//   ....[5]....
        /*0070*/ 	.word	0x00000dd0


	//----- nvinfo : EIATTR_MAX_THREADS
	.align		4
.L_1817:
        /*0074*/ 	.byte	0x04, 0x05
        /*0076*/ 	.short	(.L_1819 - .L_1818)
.L_1818:
        /*0078*/ 	.word	0x00000200
        /*007c*/ 	.word	0x00000001
        /*0080*/ 	.word	0x00000001


	//----- nvinfo : EIATTR_CRS_STACK_SIZE
	.align		4
.L_1819:
        /*0084*/ 	.byte	0x04, 0x1e
        /*0086*/ 	.short	(.L_1821 - .L_1820)
.L_1820:
        /*0088*/ 	.word	0x00000000


	//----- nvinfo : EIATTR_CBANK_PARAM_SIZE
	.align		4
.L_1821:
        /*008c*/ 	.byte	0x03, 0x19
        /*008e*/ 	.short	0x0d30


	//----- nvinfo : EIATTR_PARAM_CBANK
	.align		4
        /*0090*/ 	.byte	0x04, 0x0a
        /*0092*/ 	.short	(.L_1823 - .L_1822)
	.align		4
.L_1822:
        /*0094*/ 	.word	index@(.nv.constant0._ZN2at6native57_GLOBAL__N__f3eca4a2_24_ForeachBinaryOpScalar_cu_86b9896c25multi_tensor_apply_kernelINS1_18TensorListMetadataILi1EEENS1_21BinaryOpScalarFunctorIiLi1ELi1ELi0EEEJNS0_7minimumIiEEiEEEvT_T0_DpT1_)
        /*0098*/ 	.short	0x0380
        /*009a*/ 	.short	0x0d30


	//----- nvinfo : EIATTR_SW_WAR
	.align		4
.L_1823:
        /*009c*/ 	.byte	0x04, 0x36
        /*009e*/ 	.short	(.L_1825 - .L_1824)
.L_1824:
        /*00a0*/ 	.word	0x00000008
.L_1825:


//--------------------- .nv.info._ZN2at6native57_GLOBAL__N__f3eca4a2_24_ForeachBinaryOpScalar_cu_86b9896c25multi_tensor_apply_kernelINS1_18TensorListMetadataILi1EEENS1_21BinaryOpScalarFunctorIaLi1ELi1ELi0EEEJNS0_7minimumIaEEaEEEvT_T0_DpT1_ --------------------------
	.section	.nv.info._ZN2at6native57_GLOBAL__N__f3eca4a2_24_ForeachBinaryOpScalar_cu_86b9896c25multi_tensor_apply_kernelINS1_18TensorListMetadataILi1EEENS1_21BinaryOpScalarFunctorIaLi1ELi1ELi0EEEJNS0_7minimumIaEEaEEEvT_T0_DpT1_,"",@"SHT_CUDA_INFO"
	.sectionflags	@""
	.align	4


	//----- nvinfo : EIATTR_CUDA_API_VERSION
	.align		4
        /*0000*/ 	.byte	0x04, 0x37
        /*0002*/ 	.short	(.L_1827 - .L_1826)
.L_1826:
        /*0004*/ 	.word	0x00000082


	//----- nvinfo : EIATTR_KPARAM_INFO
	.align		4
.L_1827:
        /*0008*/ 	.byte	0x04, 0x17
        /*000a*/ 	.short	(.L_1829 - .L_1828)
.L_1828:
        /*000c*/ 	.word	0x00000000
        /*0010*/ 	.short	0x0003
        /*0012*/ 	.short	0x0d2a
        /*0014*/ 	.byte	0x00, 0xf0, 0x05, 0x00


	//----- nvinfo : EIATTR_KPARAM_INFO
	.align		4
.L_1829:
        /*0018*/ 	.byte	0x04, 0x17
        /*001a*/ 	.short	(.L_1831 - .L_1830)
.L_1830:
        /*001c*/ 	.word	0x00000000
        /*0020*/ 	.short	0x0002
        /*0022*/ 	.short	0x0d29
        /*0024*/ 	.byte	0x00, 0xf0, 0x05, 0x00


	//----- nvinfo : EIATTR_KPARAM_INFO
	.align		4
.L_1831:
        /*0028*/ 	.byte	0x04, 0x17
        /*002a*/ 	.short	(.L_1833 - .L_1832)
.L_1832:
        /*002c*/ 	.word	0x00000000
        /*0030*/ 	.short	0x0001
        /*0032*/ 	.short	0x0d28
        /*0034*/ 	.byte	0x00, 0xf0, 0x05, 0x00


	//----- nvinfo : EIATTR_KPARAM_INFO
	.align		4
.L_1833:
        /*0038*/ 	.byte	0x04, 0x17
        /*003a*/ 	.short	(.L_1835 - .L_1834)
.L_1834:
        /*003c*/ 	.word	0x00000000
        /*0040*/ 	.short	0x0000
        /*0042*/ 	.short	0x0000
        /*0044*/ 	.byte	0x00, 0xf0, 0xa1, 0x34


	//----- nvinfo : EIATTR_SPARSE_MMA_MASK
	.align		4
.L_1835:
        /*0048*/ 	.byte	0x03, 0x50
        /*004a*/ 	.short	0x0000


	//----- nvinfo : EIATTR_MAXREG_COUNT
	.align		4
        /*004c*/ 	.byte	0x03, 0x1b
        /*004e*/ 	.short	0x0080


	//----- nvinfo : EIATTR_MERCURY_ISA_VERSION
	.align		4
        /*0050*/ 	.byte	0x03, 0x5f
        /*0052*/ 	.short	0x0101


	//----- nvinfo : EIATTR_VRC_CTA_INIT_COUNT
	.align		4
        /*0054*/ 	.byte	0x02, 0x4a
	.zero		1
	.zero		1


	//----- nvinfo : EIATTR_EXIT_INSTR_OFFSETS
	.align		4
        /*0058*/ 	.byte	0x04, 0x1c
        /*005a*/ 	.short	(.L_1837 - .L_1836)


	//   ....[0]....
.L_1836:
        /*005c*/ 	.word	0x00000150


	//   ....[1]....
        /*0060*/ 	.word	0x00000d40


	//   ....[2]....
        /*0064*/ 	.word	0x00001060


	//   ....[3]....
        /*0068*/ 	.word	0x00001080


	//   ....[4]....
        /*006c*/ 	.word	0x000010d0


	//   ....[5]....
        /*0070*/ 	.word	0x00001300


	//----- nvinfo : EIATTR_MAX_THREADS
	.align		4
.L_1837:
        /*0074*/ 	.byte	0x04, 0x05
        /*0076*/ 	.short	(.L_1839 - .L_1838)
.L_1838:
        /*0078*/ 	.word	0x00000200
        /*007c*/ 	.word	0x00000001
        /*0080*/ 	.word	0x00000001


	//----- nvinfo : EIATTR_CRS_STACK_SIZE
	.align		4
.L_1839:
        /*0084*/ 	.byte	0x04, 0x1e
        /*0086*/ 	.short	(.L_1841 - .L_1840)
.L_1840:
        /*0088*/ 	.word	0x00000000


	//----- nvinfo : EIATTR_CBANK_PARAM_SIZE
	.align		4
.L_1841:
        /*008c*/ 	.byte	0x03, 0x19
        /*008e*/ 	.short	0x0d2b


	//----- nvinfo : EIATTR_PARAM_CBANK
	.align		4
        /*0090*/ 	.byte	0x04, 0x0a
        /*0092*/ 	.short	(.L_1843 - .L_1842)
	.align		4
.L_1842:
        /*0094*/ 	.word	index@(.nv.constant0._ZN2at6native57_GLOBAL__N__f3eca4a2_24_ForeachBinaryOpScalar_cu_86b9896c25multi_tensor_apply_kernelINS1_18TensorListMetadataILi1EEENS1_21BinaryOpScalarFunctorIaLi1ELi1ELi0EEEJNS0_7minimumIaEEaEEEvT_T0_DpT1_)
        /*0098*/ 	.short	0x0380
        /*009a*/ 	.short	0x0d2b


	//----- nvinfo : EIATTR_SW_WAR
	.align		4
.L_1843:
        /*009c*/ 	.byte	0x04, 0x36
        /*009e*/ 	.short	(.L_1845 - .L_1844)
.L_1844:
        /*00a0*/ 	.word	0x00000008
.L_1845:


//--------------------- .nv.info._ZN2at6native57_GLOBAL__N__f3eca4a2_24_ForeachBinaryOpScalar_cu_86b9896c25multi_tensor_apply_kernelINS1_18TensorListMetadataILi1EEENS1_21BinaryOpScalarFunctorIhLi1ELi1ELi0EEEJNS0_7minimumIhEEhEEEvT_T0_DpT1_ --------------------------
	.section	.nv.info._ZN2at6native57_GLOBAL__N__f3eca4a2_24_ForeachBinaryOpScalar_cu_86b9896c25multi_tensor_apply_kernelINS1_18TensorListMetadataILi1EEENS1_21BinaryOpScalarFunctorIhLi1ELi1ELi0EEEJNS0_7minimumIhEEhEEEvT_T0_DpT1_,"",@"SHT_CUDA_INFO"
	.sectionflags	@""
	.align	4


	//----- nvinfo : EIATTR_CUDA_API_VERSION
	.align		4
        /*0000*/ 	.byte	0x04, 0x37
        /*0002*/ 	.short	(.L_1847 - .L_1846)
.L_1846:
        /*0004*/ 	.word	0x00000082


	//----- nvinfo : EIATTR_KPARAM_INFO
	.align		4
.L_1847:
        /*0008*/ 	.byte	0x04, 0x17
        /*000a*/ 	.short	(.L_1849 - .L_1848)
.L_1848:
        /*000c*/ 	.word	0x00000000
        /*0010*/ 	.short	0x0003
        /*0012*/ 	.short	0x0d2a
        /*0014*/ 	.byte	0x00, 0xf0, 0x05, 0x00


	//----- nvinfo : EIATTR_KPARAM_INFO
	.align		4
.L_1849:
        /*0018*/ 	.byte	0x04, 0x17
        /*001a*/ 	.short	(.L_1851 - .L_1850)
.L_1850:
        /*001c*/ 	.word	0x00000000
        /*0020*/ 	.short	0x0002
        /*0022*/ 	.short	0x0d29
        /*0024*/ 	.byte	0x00, 0xf0, 0x05, 0x00


	//----- nvinfo : EIATTR_KPARAM_INFO
	.align		4
.L_1851:
        /*0028*/ 	.byte	0x04, 0x17
        /*002a*/ 	.short	(.L_1853 - .L_1852)
.L_1852:
        /*002c*/ 	.word	0x00000000
        /*0030*/ 	.short	0x0001
        /*0032*/ 	.short	0x0d28
        /*0034*/ 	.byte	0x00, 0xf0, 0x05, 0x00


	//----- nvinfo : EIATTR_KPARAM_INFO
	.align		4
.L_1853:
        /*0038*/ 	.byte	0x04, 0x17
        /*003a*/ 	.short	(.L_1855 - .L_1854)
.L_1854:
        /*003c*/ 	.word	0x00000000
        /*0040*/ 	.short	0x0000
        /*0042*/ 	.short	0x0000
        /*0044*/ 	.byte	0x00, 0xf0, 0xa1, 0x34


	//----- nvinfo : EIATTR_SPARSE_MMA_MASK
	.align		4
.L_1855:
        /*0048*/ 	.byte	0x03, 0x50
        /*004a*/ 	.short	0x0000


	//----- nvinfo : EIATTR_MAXREG_COUNT
	.align		4
        /*004c*/ 	.byte	0x03, 0x1b
        /*004e*/ 	.short	0x0080


	//----- nvinfo : EIATTR_MERCURY_ISA_VERSION
	.align		4
        /*0050*/ 	.byte	0x03, 0x5f
        /*0052*/ 	.short	0x0101


	//----- nvinfo : EIATTR_VRC_CTA_INIT_COUNT
	.align		4
        /*0054*/ 	.byte	0x02, 0x4a
	.zero		1
	.zero		1


	//----- nvinfo : EIATTR_EXIT_INSTR_OFFSETS
	.align		4
        /*0058*/ 	.byte	0x04, 0x1c
        /*005a*/ 	.short	(.L_1857 - .L_1856)


	//   ....[0]....
.L_1856:
        /*005c*/ 	.word	0x00000140


	//   ....[1]....
        /*0060*/ 	.word	0x00000c70


	//   ....[2]....
        /*0064*/ 	.word	0x00000f40


	//   ....[3]....
        /*0068*/ 	.word	0x00000f60


	//   ....[4]....
        /*006c*/ 	.word	0x00000fb0


	//   ....[5]....
        /*0070*/ 	.word	0x000011d0


	//----- nvinfo : EIATTR_MAX_THREADS
	.align		4
.L_1857:
        /*0074*/ 	.byte	0x04, 0x05
        /*0076*/ 	.short	(.L_1859 - .L_1858)
.L_1858:
        /*0078*/ 	.word	0x00000200
        /*007c*/ 	.word	0x00000001
        /*0080*/ 	.word	0x00000001


	//----- nvinfo : EIATTR_CRS_STACK_SIZE
	.align		4
.L_1859:
        /*0084*/ 	.byte	0x04, 0x1e
        /*0086*/ 	.short	(.L_1861 - .L_1860)
.L_1860:
        /*0088*/ 	.word	0x00000000


	//----- nvinfo : EIATTR_CBANK_PARAM_SIZE
	.align		4
.L_1861:
        /*008c*/ 	.byte	0x03, 0x19
        /*008e*/ 	.short	0x0d2b


	//----- nvinfo : EIATTR_PARAM_CBANK
	.align		4
        /*0090*/ 	.byte	0x04, 0x0a
        /*0092*/ 	.short	(.L_1863 - .L_1862)
	.align		4
.L_1862:
        /*0094*/ 	.word	index@(.nv.constant0._ZN2at6native57_GLOBAL__N__f3eca4a2_24_ForeachBinaryOpScalar_cu_86b9896c25multi_tensor_apply_kernelINS1_18TensorListMetadataILi1EEENS1_21BinaryOpScalarFunctorIhLi1ELi1ELi0EEEJNS0_7minimumIhEEhEEEvT_T0_DpT1_)
        /*0098*/ 	.short	0x0380
        /*009a*/ 	.short	0x0d2b


	//----- nvinfo : EIATTR_SW_WAR
	.align		4
.L_1863:
        /*009c*/ 	.byte	0x04, 0x36
        /*009e*/ 	.short	(.L_1865 - .L_1864)
.L_1864:
        /*00a0*/ 	.word	0x00000008
.L_1865:


//--------------------- .nv.info._ZN2at6native57_GLOBAL__N__f3eca4a2_24_ForeachBinaryOpScalar_cu_86b9896c25multi_tensor_apply_kernelINS1_18TensorListMetadataILi2EEENS1_21BinaryOpScalarFunctorIN3c108BFloat16ELi2ELi1ELi1EEEJSt5minusIfEfEEEvT_T0_DpT1_ --------------------------
	.section	.nv.info._ZN2at6native57_GLOBAL__N__f3eca4a2_24_ForeachBinaryOpScalar_cu_86b9896c25multi_tensor_apply_kernelINS1_18TensorListMetadataILi2EEENS1_21BinaryOpScalarFunctorIN3c108BFloat16ELi2ELi1ELi1EEEJSt5minusIfEfEEEvT_T0_DpT1_,"",@"SHT_CUDA_INFO"
	.sectionflags	@""
	.align	4


	//----- nvinfo : EIATTR_CUDA_API_VERSION
	.align		4
        /*0000*/ 	.byte	0x04, 0x37
        /*0002*/ 	.short	(.L_1867 - .L_1866)
.L_1866:
        /*0004*/ 	.word	0x00000082


	//----- nvinfo : EIATTR_KPARAM_INFO
	.align		4
.L_1867:
        /*0008*/ 	.byte	0x04, 0x17
        /*000a*/ 	.short	(.L_1869 - .L_1868)
.L_1868:
        /*000c*/ 	.word	0x00000000
        /*0010*/ 	.short	0x0003
        /*0012*/ 	.short	0x0c4c
        /*0014*/ 	.byte	0x00, 0xf0, 0x11, 0x00


	//----- nvinfo : EIATTR_KPARAM_INFO
	.align		4
.L_1869:
        /*0018*/ 	.byte	0x04, 0x17
        /*001a*/ 	.short	(.L_1871 - .L_1870)
.L_1870:
        /*001c*/ 	.word	0x00000000
        /*0020*/ 	.short	0x0002
        /*0022*/ 	.short	0x0c49
        /*0024*/ 	.byte	0x00, 0xf0, 0x05, 0x00


	//----- nvinfo : EIATTR_KPARAM_INFO
	.align		4
.L_1871:
        /*0028*/ 	.byte	0x04, 0x17
        /*002a*/ 	.short	(.L_1873 - .L_1872)
.L_1872:
        /*002c*/ 	.word	0x00000000
        /*0030*/ 	.short	0x0001
        /*0032*/ 	.short	0x0c48
        /*0034*/ 	.byte	0x00, 0xf0, 0x05, 0x00


	//----- nvinfo : EIATTR_KPARAM_INFO
	.align		4
.L_1873:
        /*0038*/ 	.byte	0x04, 0x17
        /*003a*/ 	.short	(.L_1875 - .L_1874)
.L_1874:
        /*003c*/ 	.word	0x00000000
        /*0040*/ 	.short	0x0000
        /*0042*/ 	.short	0x0000
        /*0044*/ 	.byte	0x00, 0xf0, 0x21, 0x31


	//----- nvinfo : EIATTR_SPARSE_MMA_MASK
	.align		4
.L_1875:
        /*0048*/ 	.byte	0x03, 0x50
        /*004a*/ 	.short	0x0000


	//----- nvinfo : EIATTR_MAXREG_COUNT
	.align		4
        /*004c*/ 	.byte	0x03, 0x1b
        /*004e*/ 	.short	0x0080


	//----- nvinfo : EIATTR_MERCURY_ISA_VERSION
	.align		4
        /*0050*/ 	.byte	0x03, 0x5f
        /*0052*/ 	.short	0x0101


	//----- nvinfo : EIATTR_VRC_CTA_INIT_COUNT
	.align		4
        /*0054*/ 	.byte	0x02, 0x4a
	.zero		1
	.zero		1


	//----- nvinfo : EIATTR_EXIT_INSTR_OFFSETS
	.align		4
        /*0058*/ 	.byte	0x04, 0x1c
        /*005a*/ 	.short	(.L_1877 - .L_1876)


	//   ....[0]....
.L_1876:
        /*005c*/ 	.word	0x00000160


	//   ....[1]....
        /*0060*/ 	.word	0x00000b20


	//   ....[2]....
        /*0064*/ 	.word	0x00000e70


	//   ....[3]....
        /*0068*/ 	.word	0x00000ec0


	//   ....[4]....
        /*006c*/ 	.word	0x00000f10


	//   ....[5]....
        /*0070*/ 	.word	0x00001120


	//----- nvinfo : EIATTR_MAX_THREADS
	.align		4
.L_1877:
        /*0074*/ 	.byte	0x04, 0x05
        /*0076*/ 	.short	(.L_1879 - .L_1878)
.L_1878:
        /*0078*/ 	.word	0x00000200
        /*007c*/ 	.word	0x00000001
        /*0080*/ 	.word	0x00000001


	//----- nvinfo : EIATTR_CRS_STACK_SIZE
	.align		4
.L_1879:
        /*0084*/ 	.byte	0x04, 0x1e
        /*0086*/ 	.short	(.L_1881 - .L_1880)
.L_1880:
        /*0088*/ 	.word	0x00000000


	//----- nvinfo : EIATTR_CBANK_PARAM_SIZE
	.align		4
.L_1881:
        /*008c*/ 	.byte	0x03, 0x19
        /*008e*/ 	.short	0x0c50


	//----- nvinfo : EIATTR_PARAM_CBANK
	.align		4
        /*0090*/ 	.byte	0x04, 0x0a
        /*0092*/ 	.short	(.L_1883 - .L_1882)
	.align		4
.L_1882:
        /*0094*/ 	.word	index@(.nv.constant0._ZN2at6native57_GLOBAL__N__f3eca4a2_24_ForeachBinaryOpScalar_cu_86b9896c25multi_tensor_apply_kernelINS1_18TensorListMetadataILi2EEENS1_21BinaryOpScalarFunctorIN3c108BFloat16ELi2ELi1ELi1EEEJSt5minusIfEfEEEvT_T0_DpT1_)
        /*0098*/ 	.short	0x0380
        /*009a*/ 	.short	0x0c50


	//----- nvinfo : EIATTR_SW_WAR
	.align		4
.L_1883:
        /*009c*/ 	.byte	0x04, 0x36
        /*009e*/ 	.short	(.L_1885 - .L_1884)
.L_1884:
        /*00a0*/ 	.word	0x00000008
.L_1885:


//--------------------- .nv.info._ZN2at6native57_GLOBAL__N__f3eca4a2_24_ForeachBinaryOpScalar_cu_86b9896c25multi_tensor_apply_kernelINS1_18TensorListMetadataILi2EEENS1_21BinaryOpScalarFunctorIN3c104HalfELi2ELi1ELi1EEEJSt5minusIfEfEEEvT_T0_DpT1_ --------------------------
	.section	.nv.info._ZN2at6native57_GLOBAL__N__f3eca4a2_24_ForeachBinaryOpScalar_cu_86b9896c25multi_tensor_apply_kernelINS1_18TensorListMetadataILi2EEENS1_21BinaryOpScalarFunctorIN3c104HalfELi2ELi1ELi1EEEJSt5minusIfEfEEEvT_T0_DpT1_,"",@"SHT_CUDA_INFO"
	.sectionflags	@""
	.align	4


	//----- nvinfo : EIATTR_CUDA_API_VERSION
	.align		4
        /*0000*/ 	.byte	0x04, 0x37
        /*0002*/ 	.short	(.L_1887 - .L_1886)
.L_1886:
        /*0004*/ 	.word	0x00000082


	//----- nvinfo : EIATTR_KPARAM_INFO
	.align		4
.L_1887:
        /*0008*/ 	.byte	0x04, 0x17
        /*000a*/ 	.short	(.L_1889 - .L_1888)
.L_1888:
        /*000c*/ 	.word	0x00000000
        /*0010*/ 	.short	0x0003
        /*0012*/ 	.short	0x0c4c
        /*0014*/ 	.byte	0x00, 0xf0, 0x11, 0x00


	//----- nvinfo : EIATTR_KPARAM_INFO
	.align		4
.L_1889:
        /*0018*/ 	.byte	0x04, 0x17
        /*001a*/ 	.short	(.L_1891 - .L_1890)
.L_1890:
        /*001c*/ 	.word	0x00000000
        /*0020*/ 	.short	0x0002
        /*0022*/ 	.short	0x0c49
        /*0024*/ 	.byte	0x00, 0xf0, 0x05, 0x00


	//----- nvinfo : EIATTR_KPARAM_INFO
	.align		4
.L_1891:
        /*0028*/ 	.byte	0x04, 0x17
        /*002a*/ 	.short	(.L_1893 - .L_1892)
.L_1892:
        /*002c*/ 	.word	0x00000000
        /*0030*/ 	.short	0x0001
        /*0032*/ 	.short	0x0c48
        /*0034*/ 	.byte	0x00, 0xf0, 0x05, 0x00


	//----- nvinfo : EIATTR_KPARAM_INFO
	.align		4
.L_1893:
        /*0038*/ 	.byte	0x04, 0x17
        /*003a*/ 	.short	(.L_1895 - .L_1894)
.L_1894:
        /*003c*/ 	.word	0x00000000
        /*0040*/ 	.short	0x0000
        /*0042*/ 	.short	0x0000
        /*0044*/ 	.byte	0x00, 0xf0, 0x21, 0x31


	//----- nvinfo : EIATTR_SPARSE_MMA_MASK
	.align		4
.L_1895:
        /*0048*/ 	.byte	0x03, 0x50
        /*004a*/ 	.short	0x0000


	//----- nvinfo : EIATTR_MAXREG_COUNT
	.align		4
        /*004c*/ 	.byte	0x03, 0x1b
        /*004e*/ 	.short	0x0080


	//----- nvinfo : EIATTR_MERCURY_ISA_VERSION
	.align		4
        /*0050*/ 	.byte	0x03, 0x5f
        /*0052*/ 	.short	0x0101


	//----- nvinfo : EIATTR_VRC_CTA_INIT_COUNT
	.align		4
        /*0054*/ 	.byte	0x02, 0x4a
	.zero		1
	.zero		1


	//----- nvinfo : EIATTR_EXIT_INSTR_OFFSETS
	.align		4
        /*0058*/ 	.byte	0x04, 0x1c
        /*005a*/ 	.short	(.L_1897 - .L_1896)


	//   ....[0]....
.L_1896:
        /*005c*/ 	.word	0x00000160


	//   ....[1]....
        /*0060*/ 	.word	0x00000b20


	//   ....[2]....
        /*0064*/ 	.word	0x00000e70


	//   ....[3]....
        /*0068*/ 	.word	0x00000ec0


	//   ....[4]....
        /*006c*/ 	.word	0x00000f10


	//   ....[5]....
        /*0070*/ 	.word	0x00001100


	//----- nvinfo : EIATTR_MAX_THREADS
	.align		4
.L_1897:
        /*0074*/ 	.byte	0x04, 0x05
        /*0076*/ 	.short	(.L_1899 - .L_1898)
.L_1898:
        /*0078*/ 	.word	0x00000200
        /*007c*/ 	.word	0x00000001
        /*0080*/ 	.word	0x00000001


	//----- nvinfo : EIATTR_CRS_STACK_SIZE
	.align		4
.L_1899:
        /*0084*/ 	.byte	0x04, 0x1e
        /*0086*/ 	.short	(.L_1901 - .L_1900)
.L_1900:
        /*0088*/ 	.word	0x00000000


	//----- nvinfo : EIATTR_CBANK_PARAM_SIZE
	.align		4
.L_1901:
        /*008c*/ 	.byte	0x03, 0x19
        /*008e*/ 	.short	0x0c50


	//----- nvinfo : EIATTR_PARAM_CBANK
	.align		4
        /*0090*/ 	.byte	0x04, 0x0a
        /*0092*/ 	.short	(.L_1903 - .L_1902)
	.align		4
.L_1902:
        /*0094*/ 	.word	index@(.nv.constant0._ZN2at6native57_GLOBAL__N__f3eca4a2_24_ForeachBinaryOpScalar_cu_86b9896c25multi_tensor_apply_kernelINS1_18TensorListMetadataILi2EEENS1_21BinaryOpScalarFunctorIN3c104HalfELi2ELi1ELi1EEEJSt5minusIfEfEEEvT_T0_DpT1_)
        /*0098*/ 	.short	0x0380
        /*009a*/ 	.short	0x0c50


	//----- nvinfo : EIATTR_SW_WAR
	.align		4
.L_1903:
        /*009c*/ 	.byte	0x04, 0x36
        /*009e*/ 	.short	(.L_1905 - .L_1904)
.L_1904:
        /*00a0*/ 	.word	0x00000008
.L_1905:


//--------------------- .nv.info._ZN2at6native57_GLOBAL__N__f3eca4a2_24_ForeachBinaryOpScalar_cu_86b9896c25multi_tensor_apply_kernelINS1_18TensorListMetadataILi2EEENS1_21BinaryOpScalarFunctorIbLi2ELi1ELi1EEEJSt5minusIbEbEEEvT_T0_DpT1_ --------------------------
	.section	.nv.info._ZN2at6native57_GLOBAL__N__f3eca4a2_24_ForeachBinaryOpScalar_cu_86b9896c25multi_tensor_apply_kernelINS1_18TensorListMetadataILi2EEENS1_21BinaryOpScalarFunctorIbLi2ELi1ELi1EEEJSt5minusIbEbEEEvT_T0_DpT1_,"",@"SHT_CUDA_INFO"
	.sectionflags	@""
	.align	4


	//----- nvinfo : EIATTR_CUDA_API_VERSION
	.align		4
        /*0000*/ 	.byte	0x04, 0x37
        /*0002*/ 	.short	(.L_1907 - .L_1906)
.L_1906:
        /*0004*/ 	.word	0x00000082


	//----- nvinfo : EIATTR_KPARAM_INFO
	.align		4
.L_1907:
        /*0008*/ 	.byte	0x04, 0x17
        /*000a*/ 	.short	(.L_1909 - .L_1908)
.L_1908:
        /*000c*/ 	.word	0x00000000
        /*0010*/ 	.short	0x0003
        /*0012*/ 	.short	0x0c4a
        /*0014*/ 	.byte	0x00, 0xf0, 0x05, 0x00


	//----- nvinfo : EIATTR_KPARAM_INFO
	.align		4
.L_1909:
        /*0018*/ 	.byte	0x04, 0x17
        /*001a*/ 	.short	(.L_1911 - .L_1910)
.L_1910:
        /*001c*/ 	.word	0x00000000
        /*0020*/ 	.short	0x0002
        /*0022*/ 	.short	0x0c49
        /*0024*/ 	.byte	0x00, 0xf0, 0x05, 0x00


	//----- nvinfo : EIATTR_KPARAM_INFO
	.align		4
.L_1911:
        /*0028*/ 	.byte	0x04, 0x17
        /*002a*/ 	.short	(.L_1913 - .L_1912)
.L_1912:
        /*002c*/ 	.word	0x00000000
        /*0030*/ 	.short	0x0001
        /*0032*/ 	.short	0x0c48
        /*0034*/ 	.byte	0x00, 0xf0, 0x05, 0x00


	//----- nvinfo : EIATTR_KPARAM_INFO
	.align		4
.L_1913:
        /*0038*/ 	.byte	0x04, 0x17
        /*003a*/ 	.short	(.L_1915 - .L_1914)
.L_1914:
        /*003c*/ 	.word	0x00000000
        /*0040*/ 	.short	0x0000
        /*0042*/ 	.short	0x0000
        /*0044*/ 	.byte	0x00, 0xf0, 0x21, 0x31


	//----- nvinfo : EIATTR_SPARSE_MMA_MASK
	.align		4
.L_1915:
        /*0048*/ 	.byte	0x03, 0x50
        /*004a*/ 	.short	0x0000


	//----- nvinfo : EIATTR_MAXREG_COUNT
	.align		4
        /*004c*/ 	.byte	0x03, 0x1b
        /*004e*/ 	.short	0x0080


	//----- nvinfo : EIATTR_MERCURY_ISA_VERSION
	.align		4
        /*0050*/ 	.byte	0x03, 0x5f
        /*0052*/ 	.short	0x0101


	//----- nvinfo : EIATTR_VRC_CTA_INIT_COUNT
	.align		4
        /*0054*/ 	.byte	0x02, 0x4a
	.zero		1
	.zero		1


	//----- nvinfo : EIATTR_EXIT_INSTR_OFFSETS
	.align		4
        /*0058*/ 	.byte	0x04, 0x1c
        /*005a*/ 	.short	(.L_1917 - .L_1916)


	//   ....[0]....
.L_1916:
        /*005c*/ 	.word	0x00000170


	//   ....[1]....
        /*0060*/ 	.word	0x00000d70


	//   ....[2]....
        /*0064*/ 	.word	0x000010b0


	//   ....[3]....
        /*0068*/ 	.word	0x00001100


	//   ....[4]....
        /*006c*/ 	.word	0x00001150


	//   ....[5]....
        /*0070*/ 	.word	0x000013a0


	//----- nvinfo : EIATTR_MAX_THREADS
	.align		4
.L_1917:
        /*0074*/ 	.byte	0x04, 0x05
        /*0076*/ 	.short	(.L_1919 - .L_1918)
.L_1918:
        /*0078*/ 	.word	0x00000200
        /*007c*/ 	.word	0x00000001
        /*0080*/ 	.word	0x00000001


	//----- nvinfo : EIATTR_CRS_STACK_SIZE
	.align		4
.L_1919:
        /*0084*/ 	.byte	0x04, 0x1e
        /*0086*/ 	.short	(.L_1921 - .L_1920)
.L_1920:
        /*0088*/ 	.word	0x00000000


	//----- nvinfo : EIATTR_CBANK_PARAM_SIZE
	.align		4
.L_1921:
        /*008c*/ 	.byte	0x03, 0x19
        /*008e*/ 	.short	0x0c4b


	//----- nvinfo : EIATTR_PARAM_CBANK
	.align		4
        /*0090*/ 	.byte	0x04, 0x0a
        /*0092*/ 	.short	(.L_1923 - .L_1922)
	.align		4
.L_1922:
        /*0094*/ 	.word	index@(.nv.constant0._ZN2at6native57_GLOBAL__N__f3eca4a2_24_ForeachBinaryOpScalar_cu_86b9896c25multi_tensor_apply_kernelINS1_18TensorListMetadataILi2EEENS1_21BinaryOpScalarFunctorIbLi2ELi1ELi1EEEJSt5minusIbEbEEEvT_T0_DpT1_)
        /*0098*/ 	.short	0x0380
        /*009a*/ 	.short	0x0c4b


	//----- nvinfo : EIATTR_SW_WAR
	.align		4
.L_1923:
        /*009c*/ 	.byte	0x04, 0x36
        /*009e*/ 	.short	(.L_1925 - .L_1924)
.L_1924:
        /*00a0*/ 	.word	0x00000008
.L_1925:


//--------------------- .nv.info._ZN2at6native57_GLOBAL__N__f3eca4a2_24_ForeachBinaryOpScalar_cu_86b9896c25multi_tensor_apply_kernelINS1_18TensorListMetadataILi2EEENS1_21BinaryOpScalarFunctorIN3c107complexIfEELi2ELi1ELi1EEEJSt5minusIS8_ES8_EEEvT_T0_DpT1_ --------------------------
	.section	.nv.info._ZN2at6native57_GLOBAL__N__f3eca4a2_24_ForeachBinaryOpScalar_cu_86b9896c25multi_tensor_apply_kernelINS1_18TensorListMetadataILi2EEENS1_21BinaryOpScalarFunctorIN3c107complexIfEELi2ELi1ELi1EEEJSt5minusIS8_ES8_EEEvT_T0_DpT1_,"",@"SHT_CUDA_INFO"
	.sectionflags	@""
	.align	4


	//----- nvinfo : EIATTR_CUDA_API_VERSION
	.align		4
        /*0000*/ 	.byte	0x04, 0x37
        /*0002*/ 	.short	(.L_1927 - .L_1926)
.L_1926:
        /*0004*/ 	.word	0x00000082


	//----- nvinfo : EIATTR_KPARAM_INFO
	.align		4
.L_1927:
        /*0008*/ 	.byte	0x04, 0x17
        /*000a*/ 	.short	(.L_1929 - .L_1928)
.L_1928:
        /*000c*/ 	.word	0x00000000
        /*0010*/ 	.short	0x0003
        /*0012*/ 	.short	0x0c50
        /*0014*/ 	.byte	0x00, 0xf0, 0x21, 0x00


	//----- nvinfo : EIATTR_KPARAM_INFO
	.align		4
.L_1929:
        /*0018*/ 	.byte	0x04, 0x17
        /*001a*/ 	.short	(.L_1931 - .L_1930)
.L_1930:
        /*001c*/ 	.word	0x00000000
        /*0020*/ 	.short	0x0002
        /*0022*/ 	.short	0x0c49
        /*0024*/ 	.byte	0x00, 0xf0, 0x05, 0x00


	//----- nvinfo : EIATTR_KPARAM_INFO
	.align		4
.L_1931:
        /*0028*/ 	.byte	0x04, 0x17
        /*002a*/ 	.short	(.L_1933 - .L_1932)
.L_1932:
        /*002c*/ 	.word	0x00000000
        /*0030*/ 	.short	0x0001
        /*0032*/ 	.short	0x0c48
        /*0034*/ 	.byte	0x00, 0xf0, 0x05, 0x00


	//----- nvinfo : EIATTR_KPARAM_INFO
	.align		4
.L_1933:
        /*0038*/ 	.byte	0x04, 0x17
        /*003a*/ 	.short	(.L_1935 - .L_1934)
.L_1934:
        /*003c*/ 	.word	0x00000000
        /*0040*/ 	.short	0x0000
        /*0042*/ 	.short	0x0000
        /*0044*/ 	.byte	0x00, 0xf0, 0x21, 0x31


	//----- nvinfo : EIATTR_SPARSE_MMA_MASK
	.align		4
.L_1935:
        /*0048*/ 	.byte	0x03, 0x50
        /*004a*/ 	.short	0x0000


	//----- nvinfo : EIATTR_MAXREG_COUNT
	.align		4
        /*004c*/ 	.byte	0x03, 0x1b
        /*004e*/ 	.short	0x0080


	//----- nvinfo : EIATTR_MERCURY_ISA_VERSION
	.align		4
        /*0050*/ 	.byte	0x03, 0x5f
        /*0052*/ 	.short	0x0101


	//----- nvinfo : EIATTR_VRC_CTA_INIT_COUNT
	.align		4
        /*0054*/ 	.byte	0x02, 0x4a
	.zero		1
	.zero		1


	//----- nvinfo : EIATTR_EXIT_INSTR_OFFSETS
	.align		4
        /*0058*/ 	.byte	0x04, 0x1c
        /*005a*/ 	.short	(.L_1937 - .L_1936)


	//   ....[0]....
.L_1936:
        /*005c*/ 	.word	0x00000170


	//   ....[1]....
        /*0060*/ 	.word	0x00000b20


	//   ....[2]....
        /*0064*/ 	.word	0x00000e50


	//   ....[3]....
        /*0068*/ 	.word	0x00000e90


	//   ....[4]....
        /*006c*/ 	.word	0x00000ee0


	//   ....[5]....
        /*0070*/ 	.word	0x000010b0


	//----- nvinfo : EIATTR_MAX_THREADS
	.align		4
.L_1937:
        /*0074*/ 	.byte	0x04, 0x05
        /*0076*/ 	.short	(.L_1939 - .L_1938)
.L_1938:
        /*0078*/ 	.word	0x00000200
        /*007c*/ 	.word	0x00000001
        /*0080*/ 	.word	0x00000001


	//----- nvinfo : EIATTR_CRS_STACK_SIZE
	.align		4
.L_1939:
        /*0084*/ 	.byte	0x04, 0x1e
        /*0086*/ 	.short	(.L_1941 - .L_1940)
.L_1940:
        /*0088*/ 	.word	0x00000000


	//----- nvinfo : EIATTR_CBANK_PARAM_SIZE
	.align		4
.L_1941:
        /*008c*/ 	.byte	0x03, 0x19
        /*008e*/ 	.short	0x0c58


	//----- nvinfo : EIATTR_PARAM_CBANK
	.align		4
        /*0090*/ 	.byte	0x04, 0x0a
        /*0092*/ 	.short	(.L_1943 - .L_1942)
	.align		4
.L_1942:
        /*0094*/ 	.word	index@(.nv.constant0._ZN2at6native57_GLOBAL__N__f3eca4a2_24_ForeachBinaryOpScalar_cu_86b9896c25multi_tensor_apply_kernelINS1_18TensorListMetadataILi2EEENS1_21BinaryOpScalarFunctorIN3c107complexIfEELi2ELi1ELi1EEEJSt5minusIS8_ES8_EEEvT_T0_DpT1_)
        /*0098*/ 	.short	0x0380
        /*009a*/ 	.short	0x0c58


	//----- nvinfo : EIATTR_SW_WAR
	.align		4
.L_1943:
        /*009c*/ 	.byte	0x04, 0x36
        /*009e*/ 	.short	(.L_1945 - .L_1944)
.L_1944:
        /*00a0*/ 	.word	0x00000008
.L_1945:


//--------------------- .nv.info._ZN2at6native57_GLOBAL__N__f3eca4a2_24_ForeachBinaryOpScalar_cu_86b9896c25multi_tensor_apply_kernelINS1_18TensorListMetadataILi2EEENS1_21BinaryOpScalarFunctorIN3c107complexIdEELi2ELi1ELi1EEEJSt5minusIS8_ES8_EEEvT_T0_DpT1_ --------------------------
	.section	.nv.info._ZN2at6native57_GLOBAL__N__f3eca4a2_24_ForeachBinaryOpScalar_cu_86b9896c25multi_tensor_apply_kernelINS1_18TensorListMetadataILi2EEENS1_21BinaryOpScalarFunctorIN3c107complexIdEELi2ELi1ELi1EEEJSt5minusIS8_ES8_EEEvT_T0_DpT1_,"",@"SHT_CUDA_INFO"
	.sectionflags	@""
	.align	4


	//----- nvinfo : EIATTR_CUDA_API_VERSION
	.align		4
        /*0000*/ 	.byte	0x04, 0x37
        /*0002*/ 	.short	(.L_1947 - .L_1946)
.L_1946:
        /*0004*/ 	.word	0x00000082


	//----- nvinfo : EIATTR_KPARAM_INFO
	.align		4
.L_1947:
        /*0008*/ 	.byte	0x04, 0x17
        /*000a*/ 	.short	(.L_1949 - .L_1948)
.L_1948:
        /*000c*/ 	.word	0x00000000
        /*0010*/ 	.short	0x0003
        /*0012*/ 	.short	0x0c50
        /*0014*/ 	.byte	0x00, 0xf0, 0x41, 0x00


	//----- nvinfo : EIATTR_KPARAM_INFO
	.align		4
.L_1949:
        /*0018*/ 	.byte	0x04, 0x17
        /*001a*/ 	.short	(.L_1951 - .L_1950)
.L_1950:
        /*001c*/ 	.word	0x00000000
        /*0020*/ 	.short	0x0002
        /*0022*/ 	.short	0x0c49
        /*0024*/ 	.byte	0x00, 0xf0, 0x05, 0x00


	//----- nvinfo : EIATTR_KPARAM_INFO
	.align		4
.L_1951:
        /*0028*/ 	.byte	0x04, 0x17
        /*002a*/ 	.short	(.L_1953 - .L_1952)
.L_1952:
        /*002c*/ 	.word	0x00000000
        /*0030*/ 	.short	0x0001
        /*0032*/ 	.short	0x0c48
        /*0034*/ 	.byte	0x00, 0xf0, 0x05, 0x00


	//----- nvinfo : EIATTR_KPARAM_INFO
	.align		4
.L_1953:
        /*0038*/ 	.byte	0x04, 0x17
        /*003a*/ 	.short	(.L_1955 - .L_1954)
.L_1954:
        /*003c*/ 	.word	0x00000000
        /*0040*/ 	.short	0x0000
        /*0042*/ 	.short	0x0000
        /*0044*/ 	.byte	0x00, 0xf0, 0x21, 0x31


	//----- nvinfo : EIATTR_SPARSE_MMA_MASK
	.align		4
.L_1955:
        /*0048*/ 	.byte	0x03, 0x50
        /*004a*/ 	.short	0x0000


	//----- nvinfo : EIATTR_MAXREG_COUNT
	.align		4
        /*004c*/ 	.byte	0x03, 0x1b
        /*004e*/ 	.short	0x0080


	//----- nvinfo : EIATTR_MERCURY_ISA_VERSION
	.align		4
        /*0050*/ 	.byte	0x03, 0x5f
        /*0052*/ 	.short	0x0101


	//----- nvinfo : EIATTR_VRC_CTA_INIT_COUNT
	.align		4
        /*0054*/ 	.byte	0x02, 0x4a
	.zero		1
	.zero		1


	//----- nvinfo : EIATTR_EXIT_INSTR_OFFSETS
	.align		4
        /*0058*/ 	.byte	0x04, 0x1c
        /*005a*/ 	.short	(.L_1957 - .L_1956)


	//   ....[0]....
.L_1956:
        /*005c*/ 	.word	0x00000170


	//   ....[1]....
        /*0060*/ 	.word	0x00000be0


	//   ....[2]....
        /*0064*/ 	.word	0x00000f60


	//   ....[3]....
        /*0068*/ 	.word	0x00000fa0


	//   ....[4]....
        /*006c*/ 	.word	0x00000ff0


	//   ....[5]....
        /*0070*/ 	.word	0x000011e0


	//----- nvinfo : EIATTR_MAX_THREADS
	.align		4
.L_1957:
        /*0074*/ 	.byte	0x04, 0x05
        /*0076*/ 	.short	(.L_1959 - .L_1958)
.L_1958:
        /*0078*/ 	.word	0x00000200
        /*007c*/ 	.word	0x00000001
        /*0080*/ 	.word	0x00000001


	//----- nvinfo : EIATTR_CRS_STACK_SIZE
	.align		4
.L_1959:
        /*0084*/ 	.byte	0x04, 0x1e
        /*0086*/ 	.short	(.L_1961 - .L_1960)
.L_1960:
        /*0088*/ 	.word	0x00000000


	//----- nvinfo : EIATTR_CBANK_PARAM_SIZE
	.align		4
.L_1961:
        /*008c*/ 	.byte	0x03, 0x19
        /*008e*/ 	.short	0x0c60


	//----- nvinfo : EIATTR_PARAM_CBANK
	.align		4
        /*0090*/ 	.byte	0x04, 0x0a
        /*0092*/ 	.short	(.L_1963 - .L_1962)
	.align		4
.L_1962:
        /*0094*/ 	.word	index@(.nv.constant0._ZN2at6native57_GLOBAL__N__f3eca4a2_24_ForeachBinaryOpScalar_cu_86b9896c25multi_tensor_apply_kernelINS1_18TensorListMetadataILi2EEENS1_21BinaryOpScalarFunctorIN3c107complexIdEELi2ELi1ELi1EEEJSt5minusIS8_ES8_EEEvT_T0_DpT1_)
        /*0098*/ 	.short	0x0380
        /*009a*/ 	.short	0x0c60


	//----- nvinfo : EIATTR_SW_WAR
	.align		4
.L_1963:
        /*009c*/ 	.byte	0x04, 0x36
        /*009e*/ 	.short	(.L_1965 - .L_1964)
.L_1964:
        /*00a0*/ 	.word	0x00000008
.L_1965:


//--------------------- .nv.info._ZN2at6native57_GLOBAL__N__f3eca4a2_24_ForeachBinaryOpScalar_cu_86b9896c25multi_tensor_apply_kernelINS1_18TensorListMetadataILi2EEENS1_21BinaryOpScalarFunctorIfLi2ELi1ELi1EEEJSt5minusIfEfEEEvT_T0_DpT1_ --------------------------
	.section	.nv.info._ZN2at6native57_GLOBAL__N__f3eca4a2_24_ForeachBinaryOpScalar_cu_86b9896c25multi_tensor_apply_kernelINS1_18TensorListMetadataILi2EEENS1_21BinaryOpScalarFunctorIfLi2ELi1ELi1EEEJSt5minusIfEfEEEvT_T0_DpT1_,"",@"SHT_CUDA_INFO"
	.sectionflags	@""
	.align	4


	//----- nvinfo : EIATTR_CUDA_API_VERSION
	.align		4
        /*0000*/ 	.byte	0x04, 0x37
        /*0002*/ 	.short	(.L_1967 - .L_1966)
.L_1966:
        /*0004*/ 	.word	0x00000082


	//----- nvinfo : EIATTR_KPARAM_INFO
	.align		4
.L_1967:
        /*0008*/ 	.byte	0x04, 0x17
        /*000a*/ 	.short	(.L_1969 - .L_1968)
.L_1968:
        /*000c*/ 	.word	0x00000000
        /*0010*/ 	.short	0x0003
        /*0012*/ 	.short	0x0c4c
        /*0014*/ 	.byte	0x00, 0xf0, 0x11, 0x00


	//----- nvinfo : EIATTR_KPARAM_INFO
	.align		4
.L_1969:
        /*0018*/ 	.byte	0x04, 0x17
        /*001a*/ 	.short	(.L_1971 - .L_1970)
.L_1970:
        /*001c*/ 	.word	0x00000000
        /*0020*/ 	.short	0x0002
        /*0022*/ 	.short	0x0c49
        /*0024*/ 	.byte	0x00, 0xf0, 0x05, 0x00


	//----- nvinfo : EIATTR_KPARAM_INFO
	.align		4
.L_1971:
        /*0028*/ 	.byte	0x04, 0x17
        /*002a*/ 	.short	(.L_1973 - .L_1972)
.L_1972:
        /*002c*/ 	.word	0x00000000
        /*0030*/ 	.short	0x0001
        /*0032*/ 	.short	0x0c48
        /*0034*/ 	.byte	0x00, 0xf0, 0x05, 0x00


	//----- nvinfo : EIATTR_KPARAM_INFO
	.align		4
.L_1973:
        /*0038*/ 	.byte	0x04, 0x17
        /*003a*/ 	.short	(.L_1975 - .L_1974)
.L_1974:
        /*003c*/ 	.word	0x00000000
        /*0040*/ 	.short	0x0000
        /*0042*/ 	.short	0x0000
        /*0044*/ 	.byte	0x00, 0xf0, 0x21, 0x31


	//----- nvinfo : EIATTR_SPARSE_MMA_MASK
	.align		4
.L_1975:
        /*0048*/ 	.byte	0x03, 0x50
        /*004a*/ 	.short	0x0000


	//----- nvinfo : EIATTR_MAXREG_COUNT
	.align		4
        /*004c*/ 	.byte	0x03, 0x1b
        /*004e*/ 	.short	0x0080


	//----- nvinfo : EIATTR_MERCURY_ISA_VERSION
	.align		4
        /*0050*/ 	.byte	0x03, 0x5f
        /*0052*/ 	.short	0x0101


	//----- nvinfo : EIATTR_VRC_CTA_INIT_COUNT
	.align		4
        /*0054*/ 	.byte	0x02, 0x4a
	.zero		1
	.zero		1


	//----- nvinfo : EIATTR_EXIT_INSTR_OFFSETS
	.align		4
        /*0058*/ 	.byte	0x04, 0x1c
        /*005a*/ 	.short	(.L_1977 - .L_1976)


	//   ....[0]....
.L_1976:
        /*005c*/ 	.word	0x00000160


	//   ....[1]....
        /*0060*/ 	.word	0x00000a40


	//   ....[2]....
        /*0064*/ 	.word	0x00000d30


	//   ....[3]....
        /*0068*/ 	.word	0x00000d70


	//   ....[4]....
        /*006c*/ 	.word	0x00000dc0


	//   ....[5]....
        /*0070*/ 	.word	0x00000f50


	//----- nvinfo : EIATTR_MAX_THREADS
	.align		4
.L_1977:
        /*0074*/ 	.byte	0x04, 0x05
        /*0076*/ 	.short	(.L_1979 - .L_1978)
.L_1978:
        /*0078*/ 	.word	0x00000200
        /*007c*/ 	.word	0x00000001
        /*0080*/ 	.word	0x00000001


	//----- nvinfo : EIATTR_CRS_STACK_SIZE
	.align		4
.L_1979:
        /*0084*/ 	.byte	0x04, 0x1e
        /*0086*/ 	.short	(.L_1981 - .L_1980)
.L_1980:
        /*0088*/ 	.word	0x00000000


	//----- nvinfo : EIATTR_CBANK_PARAM_SIZE
	.align		4
.L_1981:
        /*008c*/ 	.byte	0x03, 0x19
        /*008e*/ 	.short	0x0c50


	//----- nvinfo : EIATTR_PARAM_CBANK
	.align		4
        /*0090*/ 	.byte	0x04, 0x0a
        /*0092*/ 	.short	(.L_1983 - .L_1982)
	.align		4
.L_1982:
        /*0094*/ 	.word	index@(.nv.constant0._ZN2at6native57_GLOBAL__N__f3eca4a2_24_ForeachBinaryOpScalar_cu_86b9896c25multi_tensor_apply_kernelINS1_18TensorListMetadataILi2EEENS1_21BinaryOpScalarFunctorIfLi2ELi1ELi1EEEJSt5minusIfEfEEEvT_T0_DpT1_)
        /*0098*/ 	.short	0x0380
        /*009a*/ 	.short	0x0c50


	//----- nvinfo : EIATTR_SW_WAR
	.align		4
.L_1983:
        /*009c*/ 	.byte	0x04, 0x36
        /*009e*/ 	.short	(.L_1985 - .L_1984)
.L_1984:
        /*00a0*/ 	.word	0x00000008
.L_1985:


//--------------------- .nv.info._ZN2at6native57_GLOBAL__N__f3eca4a2_24_ForeachBinaryOpScalar_cu_86b9896c25multi_tensor_apply_kernelINS1_18TensorListMetadataILi2EEENS1_21BinaryOpScalarFunctorIdLi2ELi1ELi1EEEJSt5minusIdEdEEEvT_T0_DpT1_ --------------------------
	.section	.nv.info._ZN2at6native57_GLOBAL__N__f3eca4a2_24_ForeachBinaryOpScalar_cu_86b9896c25multi_tensor_apply_kernelINS1_18TensorListMetadataILi2EEENS1_21BinaryOpScalarFunctorIdLi2ELi1ELi1EEEJSt5minusIdEdEEEvT_T0_DpT1_,"",@"SHT_CUDA_INFO"
	.sectionflags	@""
	.align	4


	//----- nvinfo : EIATTR_CUDA_API_VERSION
	.align		4
        /*0000*/ 	.byte	0x04, 0x37
        /*0002*/ 	.short	(.L_1987 - .L_1986)
.L_1986:
        /*0004*/ 	.word	0x00000082


	//----- nvinfo : EIATTR_KPARAM_INFO
	.align		4
.L_1987:
        /*0008*/ 	.byte	0x04, 0x17
        /*000a*/ 	.short	(.L_1989 - .L_1988)
.L_1988:
        /*000c*/ 	.word	0x00000000
        /*0010*/ 	.short	0x0003
        /*0012*/ 	.short	0x0c50
        /*0014*/ 	.byte	0x00, 0xf0, 0x21, 0x00


	//----- nvinfo : EIATTR_KPARAM_INFO
	.align		4
.L_1989:
        /*0018*/ 	.byte	0x04, 0x17
        /*001a*/ 	.short	(.L_1991 - .L_1990)
.L_1990:
        /*001c*/ 	.word	0x00000000
        /*0020*/ 	.short	0x0002
        /*0022*/ 	.short	0x0c49
        /*0024*/ 	.byte	0x00, 0xf0, 0x05, 0x00


	//----- nvinfo : EIATTR_KPARAM_INFO
	.align		4
.L_1991:
        /*0028*/ 	.byte	0x04, 0x17
        /*002a*/ 	.short	(.L_1993 - .L_1992)
.L_1992:
        /*002c*/ 	.word	0x00000000
        /*0030*/ 	.short	0x0001
        /*0032*/ 	.short	0x0c48
        /*0034*/ 	.byte	0x00, 0xf0, 0x05, 0x00


	//----- nvinfo : EIATTR_KPARAM_INFO
	.align		4
.L_1993:
        /*0038*/ 	.byte	0x04, 0x17
        /*003a*/ 	.short	(.L_1995 - .L_1994)
.L_1994:
        /*003c*/ 	.word	0x00000000
        /*0040*/ 	.short	0x0000
        /*0042*/ 	.short	0x0000
        /*0044*/ 	.byte	0x00, 0xf0, 0x21, 0x31


	//----- nvinfo : EIATTR_SPARSE_MMA_MASK
	.align		4
.L_1995:
        /*0048*/ 	.byte	0x03, 0x50
        /*004a*/ 	.short	0x0000


	//----- nvinfo : EIATTR_MAXREG_COUNT
	.align		4
        /*004c*/ 	.byte	0x03, 0x1b
        /*004e*/ 	.short	0x0080


	//----- nvinfo : EIATTR_MERCURY_ISA_VERSION
	.align		4
        /*0050*/ 	.byte	0x03, 0x5f
        /*0052*/ 	.short	0x0101


	//----- nvinfo : EIATTR_VRC_CTA_INIT_COUNT
	.align		4
        /*0054*/ 	.byte	0x02, 0x4a
	.zero		1
	.zero		1


	//----- nvinfo : EIATTR_EXIT_INSTR_OFFSETS
	.align		4
        /*0058*/ 	.byte	0x04, 0x1c
        /*005a*/ 	.short	(.L_1997 - .L_1996)


	//   ....[0]....
.L_1996:
        /*005c*/ 	.word	0x00000160


	//   ....[1]....
        /*0060*/ 	.word	0x00000a60


	//   ....[2]....
        /*0064*/ 	.word	0x00000d50


	//   ....[3]....
        /*0068*/ 	.word	0x00000d90


	//   ....[4]....
        /*006c*/ 	.word	0x00000de0


	//   ....[5]....
        /*0070*/ 	.word	0x00000f70


	//----- nvinfo : EIATTR_MAX_THREADS
	.align		4
.L_1997:
        /*0074*/ 	.byte	0x04, 0x05
        /*0076*/ 	.short	(.L_1999 - .L_1998)
.L_1998:
        /*0078*/ 	.word	0x00000200
        /*007c*/ 	.word	0x00000001
        /*0080*/ 	.word	0x00000001


	//----- nvinfo : EIATTR_CRS_STACK_SIZE
	.align		4
.L_1999:
        /*0084*/ 	.byte	0x04, 0x1e
        /*0086*/ 	.short	(.L_2001 - .L_2000)
.L_2000:
        /*0088*/ 	.word	0x00000000


	//----- nvinfo : EIATTR_CBANK_PARAM_SIZE
	.align		4
.L_2001:
        /*008c*/ 	.byte	0x03, 0x19
        /*008e*/ 	.short	0x0c58


	//----- nvinfo : EIATTR_PARAM_CBANK
	.align		4
        /*0090*/ 	.byte	0x04, 0x0a
        /*0092*/ 	.short	(.L_2003 - .L_2002)
	.align		4
.L_2002:
        /*0094*/ 	.word	index@(.nv.constant0._ZN2at6native57_GLOBAL__N__f3eca4a2_24_ForeachBinaryOpScalar_cu_86b9896c25multi_tensor_apply_kernelINS1_18TensorListMetadataILi2EEENS1_21BinaryOpScalarFunctorIdLi2ELi1ELi1EEEJSt5minusIdEdEEEvT_T0_DpT1_)
        /*0098*/ 	.short	0x0380
        /*009a*/ 	.short	0x0c58


	//----- nvinfo : EIATTR_SW_WAR
	.align		4
.L_2003:
        /*009c*/ 	.byte	0x04, 0x36
        /*009e*/ 	.short	(.L_2005 - .L_2004)
.L_2004:
        /*00a0*/ 	.word	0x00000008
.L_2005:


//--------------------- .nv.info._ZN2at6native57_GLOBAL__N__f3eca4a2_24_ForeachBinaryOpScalar_cu_86b9896c25multi_tensor_apply_kernelINS1_18TensorListMetadataILi2EEENS1_21BinaryOpScalarFunctorIsLi2ELi1ELi1EEEJSt5minusIsEsEEEvT_T0_DpT1_ --------------------------
	.section	.nv.info._ZN2at6native57_GLOBAL__N__f3eca4a2_24_ForeachBinaryOpScalar_cu_86b9896c25multi_tensor_apply_kernelINS1_18TensorListMetadataILi2EEENS1_21BinaryOpScalarFunctorIsLi2ELi1ELi1EEEJSt5minusIsEsEEEvT_T0_DpT1_,"",@"SHT_CUDA_INFO"
	.sectionflags	@""
	.align	4


	//----- nvinfo : EIATTR_CUDA_API_VERSION
	.align		4
        /*0000*/ 	.byte	0x04, 0x37
        /*0002*/ 	.short	(.L_2007 - .L_2006)
.L_2006:
        /*0004*/ 	.word	0x00000082


	//----- nvinfo : EIATTR_KPARAM_INFO
	.align		4
.L_2007:
        /*0008*/ 	.byte	0x04, 0x17
        /*000a*/ 	.short	(.L_2009 - .L_2008)
.L_2008:
        /*000c*/ 	.word	0x00000000
        /*0010*/ 	.short	0x0003
        /*0012*/ 	.short	0x0c4a
        /*0014*/ 	.byte	0x00, 0xf0, 0x09, 0x00


	//----- nvinfo : EIATTR_KPARAM_INFO
	.align		4
.L_2009:
        /*0018*/ 	.byte	0x04, 0x17
        /*001a*/ 	.short	(.L_2011 - .L_2010)
.L_2010:
        /*001c*/ 	.word	0x00000000
        /*0020*/ 	.short	0x0002
        /*0022*/ 	.short	0x0c49
        /*0024*/ 	.byte	0x00, 0xf0, 0x05, 0x00


	//----- nvinfo : EIATTR_KPARAM_INFO
	.align		4
.L_2011:
        /*0028*/ 	.byte	0x04, 0x17
        /*002a*/ 	.short	(.L_2013 - .L_2012)
.L_2012:
        /*002c*/ 	.word	0x00000000
        /*0030*/ 	.short	0x0001
        /*0032*/ 	.short	0x0c48
        /*0034*/ 	.byte	0x00, 0xf0, 0x05, 0x00


	//----- nvinfo : EIATTR_KPARAM_INFO
	.align		4
.L_2013:
        /*0038*/ 	.byte	0x04, 0x17
        /*003a*/ 	.short	(.L_2015 - .L_2014)
.L_2014:
        /*003c*/ 	.word	0x00000000
        /*0040*/ 	.short	0x0000
        /*0042*/ 	.short	0x0000
        /*0044*/ 	.byte	0x00, 0xf0, 0x21, 0x31


	//----- nvinfo : EIATTR_SPARSE_MMA_MASK
	.align		4
.L_2015:
        /*0048*/ 	.byte	0x03, 0x50
        /*004a*/ 	.short	0x0000


	//----- nvinfo : EIATTR_MAXREG_COUNT
	.align		4
        /*004c*/ 	.byte	0x03, 0x1b
        /*004e*/ 	.short	0x0080


	//----- nvinfo : EIATTR_MERCURY_ISA_VERSION
	.align		4
        /*0050*/ 	.byte	0x03, 0x5f
        /*0052*/ 	.short	0x0101


	//----- nvinfo : EIATTR_VRC_CTA_INIT_COUNT
	.align		4
        /*0054*/ 	.byte	0x02, 0x4a
	.zero		1
	.zero		1


	//----- nvinfo : EIATTR_EXIT_INSTR_OFFSETS
	.align		4
        /*0058*/ 	.byte	0x04, 0x1c
        /*005a*/ 	.short	(.L_2017 - .L_2016)


	//   ....[0]....
.L_2016:
        /*005c*/ 	.word	0x00000160


	//   ....[1]....
        /*0060*/ 	.word	0x00000b60


	//   ....[2]....
        /*0064*/ 	.word	0x00000e70


	//   ....[3]....
        /*0068*/ 	.word	0x00000eb0


	//   ....[4]....
        /*006c*/ 	.word	0x00000f00


	//   ....[5]....
        /*0070*/ 	.word	0x000010f0


	//----- nvinfo : EIATTR_MAX_THREADS
	.align		4
.L_2017:
        /*0074*/ 	.byte	0x04, 0x05
        /*0076*/ 	.short	(.L_2019 - .L_2018)
.L_2018:
        /*0078*/ 	.word	0x00000200
        /*007c*/ 	.word	0x00000001
        /*0080*/ 	.word	0x00000001


	//----- nvinfo : EIATTR_CRS_STACK_SIZE
	.align		4
.L_2019:
        /*0084*/ 	.byte	0x04, 0x1e
        /*0086*/ 	.short	(.L_2021 - .L_2020)
.L_2020:
        /*0088*/ 	.word	0x00000000


	//----- nvinfo : EIATTR_CBANK_PARAM_SIZE
	.align		4
.L_2021:
        /*008c*/ 	.byte	0x03, 0x19
        /*008e*/ 	.short	0x0c4c


	//----- nvinfo : EIATTR_PARAM_CBANK
	.align		4
        /*0090*/ 	.byte	0x04, 0x0a
        /*0092*/ 	.short	(.L_2023 - .L_2022)
	.align		4
.L_2022:
        /*0094*/ 	.word	index@(.nv.constant0._ZN2at6native57_GLOBAL__N__f3eca4a2_24_ForeachBinaryOpScalar_cu_86b9896c25multi_tensor_apply_kernelINS1_18TensorListMetadataILi2EEENS1_21BinaryOpScalarFunctorIsLi2ELi1ELi1EEEJSt5minusIsEsEEEvT_T0_DpT1_)
        /*0098*/ 	.short	0x0380
        /*009a*/ 	.short	0x0c4c


	//----- nvinfo : EIATTR_SW_WAR
	.align		4
.L_2023:
        /*009c*/ 	.byte	0x04, 0x36
        /*009e*/ 	.short	(.L_2025 - .L_2024)
.L_2024:
        /*00a0*/ 	.word	0x00000008
.L_2025:


//--------------------- .nv.info._ZN2at6native57_GLOBAL__N__f3eca4a2_24_ForeachBinaryOpScalar_cu_86b9896c25multi_tensor_apply_kernelINS1_18TensorListMetadataILi2EEENS1_21BinaryOpScalarFunctorIlLi2ELi1ELi1EEEJSt5minusIlElEEEvT_T0_DpT1_ --------------------------
	.section	.nv.info._ZN2at6native57_GLOBAL__N__f3eca4a2_24_ForeachBinaryOpScalar_cu_86b9896c25multi_tensor_apply_kernelINS1_18TensorListMetadataILi2EEENS1_21BinaryOpScalarFunctorIlLi2ELi1ELi1EEEJSt5minusIlElEEEvT_T0_DpT1_,"",@"SHT_CUDA_INFO"
	.sectionflags	@""
	.align	4


	//----- nvinfo : EIATTR_CUDA_API_VERSION
	.align		4
        /*0000*/ 	.byte	0x04, 0x37
        /*0002*/ 	.short	(.L_2027 - .L_2026)
.L_2026:
        /*0004*/ 	.word	0x00000082


	//----- nvinfo : EIATTR_KPARAM_INFO
	.align		4
.L_2027:
        /*0008*/ 	.byte	0x04, 0x17
        /*000a*/ 	.short	(.L_2029 - .L_2028)
.L_2028:
        /*000c*/ 	.word	0x00000000
        /*0010*/ 	.short	0x0003
        /*0012*/ 	.short	0x0c50
        /*0014*/ 	.byte	0x00, 0xf0, 0x21, 0x00


	//----- nvinfo : EIATTR_KPARAM_INFO
	.align		4
.L_2029:
        /*0018*/ 	.byte	0x04, 0x17
        /*001a*/ 	.short	(.L_2031 - .L_2030)
.L_2030:
        /*001c*/ 	.word	0x00000000
        /*0020*/ 	.short	0x0002
        /*0022*/ 	.short	0x0c49
        /*0024*/ 	.byte	0x00, 0xf0, 0x05, 0x00


	//----- nvinfo : EIATTR_KPARAM_INFO
	.align		4
.L_2031:
        /*0028*/ 	.byte	0x04, 0x17
        /*002a*/ 	.short	(.L_2033 - .L_2032)
.L_2032:
        /*002c*/ 	.word	0x00000000
        /*0030*/ 	.short	0x0001
        /*0032*/ 	.short	0x0c48
        /*0034*/ 	.byte	0x00, 0xf0, 0x05, 0x00


	//----- nvinfo : EIATTR_KPARAM_INFO
	.align		4
.L_2033:
        /*0038*/ 	.byte	0x04, 0x17
        /*003a*/ 	.short	(.L_2035 - .L_2034)
.L_2034:
        /*003c*/ 	.word	0x00000000
        /*0040*/ 	.short	0x0000
        /*0042*/ 	.short	0x0000
        /*0044*/ 	.byte	0x00, 0xf0, 0x21, 0x31


	//----- nvinfo : EIATTR_SPARSE_MMA_MASK
	.align		4
.L_2035:
        /*0048*/ 	.byte	0x03, 0x50
        /*004a*/ 	.short	0x0000


	//----- nvinfo : EIATTR_MAXREG_COUNT
	.align		4
        /*004c*/ 	.byte	0x03, 0x1b
        /*004e*/ 	.short	0x0080


	//----- nvinfo : EIATTR_MERCURY_ISA_VERSION
	.align		4
        /*0050*/ 	.byte	0x03, 0x5f
        /*0052*/ 	.short	0x0101


	//----- nvinfo : EIATTR_VRC_CTA_INIT_COUNT
	.align		4
        /*0054*/ 	.byte	0x02, 0x4a
	.zero		1
	.zero		1


	//----- nvinfo : EIATTR_EXIT_INSTR_OFFSETS
	.align		4
        /*0058*/ 	.byte	0x04, 0x1c
        /*005a*/ 	.short	(.L_2037 - .L_2036)


	//   ....[0]....
.L_2036:
        /*005c*/ 	.word	0x00000160


	//   ....[1]....
        /*0060*/ 	.word	0x00000b10


	//   ....[2]....
        /*0064*/ 	.word	0x00000e40


	//   ....[3]....
        /*0068*/ 	.word	0x00000e80


	//   ....[4]....
        /*006c*/ 	.word	0x00000ed0


	//   ....[5]....
        /*0070*/ 	.word	0x000010a0


	//----- nvinfo : EIATTR_MAX_THREADS
	.align		4
.L_2037:
        /*0074*/ 	.byte	0x04, 0x05
        /*0076*/ 	.short	(.L_2039 - .L_2038)
.L_2038:
        /*0078*/ 	.word	0x00000200
        /*007c*/ 	.word	0x00000001
        /*0080*/ 	.word	0x00000001


	//----- nvinfo : EIATTR_CRS_STACK_SIZE
	.align		4
.L_2039:
        /*0084*/ 	.byte	0x04, 0x1e
        /*0086*/ 	.short	(.L_2041 - .L_2040)
.L_2040:
        /*0088*/ 	.word	0x00000000


	//----- nvinfo : EIATTR_CBANK_PARAM_SIZE
	.align		4
.L_2041:
        /*008c*/ 	.byte	0x03, 0x19
        /*008e*/ 	.short	0x0c58


	//----- nvinfo : EIATTR_PARAM_CBANK
	.align		4
        /*0090*/ 	.byte	0x04, 0x0a
        /*0092*/ 	.short	(.L_2043 - .L_2042)
	.align		4
.L_2042:
        /*0094*/ 	.word	index@(.nv.constant0._ZN2at6native57_GLOBAL__N__f3eca4a2_24_ForeachBinaryOpScalar_cu_86b9896c25multi_tensor_apply_kernelINS1_18TensorListMetadataILi2EEENS1_21BinaryOpScalarFunctorIlLi2ELi1ELi1EEEJSt5minusIlElEEEvT_T0_DpT1_)
        /*0098*/ 	.short	0x0380
        /*009a*/ 	.short	0x0c58


	//----- nvinfo : EIATTR_SW_WAR
	.align		4
.L_2043:
        /*009c*/ 	.byte	0x04, 0x36
        /*009e*/ 	.short	(.L_2045 - .L_2044)
.L_2044:
        /*00a0*/ 	.word	0x00000008
.L_2045:


//--------------------- .nv.info._ZN2at6native57_GLOBAL__N__f3eca4a2_24_ForeachBinaryOpScalar_cu_86b9896c25multi_tensor_apply_kernelINS1_18TensorListMetadataILi2EEENS1_21BinaryOpScalarFunctorIiLi2ELi1ELi1EEEJSt5minusIiEiEEEvT_T0_DpT1_ --------------------------
	.section	.nv.info._ZN2at6native57_GLOBAL__N__f3eca4a2_24_ForeachBinaryOpScalar_cu_86b9896c25multi_tensor_apply_kernelINS1_18TensorListMetadataILi2EEENS1_21BinaryOpScalarFunctorIiLi2ELi1ELi1EEEJSt5minusIiEiEEEvT_T0_DpT1_,"",@"SHT_CUDA_INFO"
	.sectionflags	@""
	.align	4


	//----- nvinfo : EIATTR_CUDA_API_VERSION
	.align		4
        /*0000*/ 	.byte	0x04, 0x37
        /*0002*/ 	.short	(.L_2047 - .L_2046)
.L_2046:
        /*0004*/ 	.word	0x00000082


	//----- nvinfo : EIATTR_KPARAM_INFO
	.align		4
.L_2047:
        /*0008*/ 	.byte	0x04, 0x17
        /*000a*/ 	.short	(.L_2049 - .L_2048)
.L_2048:
        /*000c*/ 	.word	0x00000000
        /*0010*/ 	.short	0x0003
        /*0012*/ 	.short	0x0c4c
        /*0014*/ 	.byte	0x00, 0xf0, 0x11, 0x00


	//----- nvinfo : EIATTR_KPARAM_INFO
	.align		4
.L_2049:
        /*0018*/ 	.byte	0x04, 0x17
        /*001a*/ 	.short	(.L_2051 - .L_2050)
.L_2050:
        /*001c*/ 	.word	0x00000000
        /*0020*/ 	.short	0x0002
        /*0022*/ 	.short	0x0c49
        /*0024*/ 	.byte	0x00, 0xf0, 0x05, 0x00


	//----- nvinfo : EIATTR_KPARAM_INFO
	.align		4
.L_2051:
        /*0028*/ 	.byte	0x04, 0x17
        /*002a*/ 	.short	(.L_2053 - .L_2052)
.L_2052:
        /*002c*/ 	.word	0x00000000
        /*0030*/ 	.short	0x0001
        /*0032*/ 	.short	0x0c48
        /*0034*/ 	.byte	0x00, 0xf0, 0x05, 0x00


	//----- nvinfo : EIATTR_KPARAM_INFO
	.align		4
.L_2053:
        /*0038*/ 	.byte	0x04, 0x17
        /*003a*/ 	.short	(.L_2055 - .L_2054)
.L_2054:
        /*003c*/ 	.word	0x00000000
        /*0040*/ 	.short	0x0000
        /*0042*/ 	.short	0x0000
        /*0044*/ 	.byte	0x00, 0xf0, 0x21, 0x31


	//----- nvinfo : EIATTR_SPARSE_MMA_MASK
	.align		4
.L_2055:
        /*0048*/ 	.byte	0x03, 0x50
        /*004a*/ 	.short	0x0000


	//----- nvinfo : EIATTR_MAXREG_COUNT
	.align		4
        /*004c*/ 	.byte	0x03, 0x1b
        /*004e*/ 	.short	0x0080


	//----- nvinfo : EIATTR_MERCURY_ISA_VERSION
	.align		4
        /*0050*/ 	.byte	0x03, 0x5f
        /*0052*/ 	.short	0x0101


	//----- nvinfo : EIATTR_VRC_CTA_INIT_COUNT
	.align		4
        /*0054*/ 	.byte	0x02, 0x4a
	.zero		1
	.zero		1


	//----- nvinfo : EIATTR_EXIT_INSTR_OFFSETS
	.align		4
        /*0058*/ 	.byte	0x04, 0x1c
        /*005a*/ 	.short	(.L_2057 - .L_2056)


	//   ....[0]....
.L_2056:
        /*005c*/ 	.word	0x00000160


	//   ....[1]....
        /*0060*/ 	.word	0x00000a40


	//   ....[2]....
        /*0064*/ 	.word	0x00000d30


	//   ....[3]....
        /*0068*/ 	.word	0x00000d70


	//   ....[4]....
        /*006c*/ 	.word	0x00000dc0


	//   ....[5]....
        /*0070*/ 	.word	0x00000f50


	//----- nvinfo : EIATTR_MAX_THREADS
	.align		4
.L_2057:
        /*0074*/ 	.byte	0x04, 0x05
        /*0076*/ 	.short	(.L_2059 - .L_2058)
.L_2058:
        /*0078*/ 	.word	0x00000200
        /*007c*/ 	.word	0x00000001
        /*0080*/ 	.word	0x00000001


	//----- nvinfo : EIATTR_CRS_STACK_SIZE
	.align		4
.L_2059:
        /*0084*/ 	.byte	0x04, 0x1e
        /*0086*/ 	.short	(.L_2061 - .L_2060)
.L_2060:
        /*0088*/ 	.word	0x00000000


	//----- nvinfo : EIATTR_CBANK_PARAM_SIZE
	.align		4
.L_2061:
        /*008c*/ 	.byte	0x03, 0x19
        /*008e*/ 	.short	0x0c50


	//----- nvinfo : EIATTR_PARAM_CBANK
	.align		4
        /*0090*/ 	.byte	0x04, 0x0a
        /*0092*/ 	.short	(.L_2063 - .L_2062)
	.align		4
.L_2062:
        /*0094*/ 	.word	index@(.nv.constant0._ZN2at6native57_GLOBAL__N__f3eca4a2_24_ForeachBinaryOpScalar_cu_86b9896c25multi_tensor_apply_kernelINS1_18TensorListMetadataILi2EEENS1_21BinaryOpScalarFunctorIiLi2ELi1ELi1EEEJSt5minusIiEiEEEvT_T0_DpT1_)
        /*0098*/ 	.short	0x0380
        /*009a*/ 	.short	0x0c50


	//----- nvinfo : EIATTR_SW_WAR
	.align		4
.L_2063:
        /*009c*/ 	.byte	0x04, 0x36
        /*009e*/ 	.short	(.L_2065 - .L_2064)
.L_2064:
        /*00a0*/ 	.word	0x00000008
.L_2065:


//--------------------- .nv.info._ZN2at6native57_GLOBAL__N__f3eca4a2_24_ForeachBinaryOpScalar_cu_86b9896c25multi_tensor_apply_kernelINS1_18TensorListMetadataILi2EEENS1_21BinaryOpScalarFunctorIaLi2ELi1ELi1EEEJSt5minusIaEaEEEvT_T0_DpT1_ --------------------------
	.section	.nv.info._ZN2at6native57_GLOBAL__N__f3eca4a2_24_ForeachBinaryOpScalar_cu_86b9896c25multi_tensor_apply_kernelINS1_18TensorListMetadataILi2EEENS1_21BinaryOpScalarFunctorIaLi2ELi1ELi1EEEJSt5minusIaEaEEEvT_T0_DpT1_,"",@"SHT_CUDA_INFO"
	.sectionflags	@""
	.align	4


	//----- nvinfo : EIATTR_CUDA_API_VERSION
	.align		4
        /*0000*/ 	.byte	0x04, 0x37
        /*0002*/ 	.short	(.L_2067 - .L_2066)
.L_2066:
        /*0004*/ 	.word	0x00000082


	//----- nvinfo : EIATTR_KPARAM_INFO
	.align		4
.L_2067:
        /*0008*/ 	.byte	0x04, 0x17
        /*000a*/ 	.short	(.L_2069 - .L_2068)
.L_2068:
        /*000c*/ 	.word	0x00000000
        /*0010*/ 	.short	0x0003
        /*0012*/ 	.short	0x0c4a
        /*0014*/ 	.byte	0x00, 0xf0, 0x05, 0x00


	//----- nvinfo : EIATTR_KPARAM_INFO
	.align		4
.L_2069:
        /*0018*/ 	.byte	0x04, 0x17
        /*001a*/ 	.short	(.L_2071 - .L_2070)
.L_2070:
        /*001c*/ 	.word	0x00000000
        /*0020*/ 	.short	0x0002
        /*0022*/ 	.short	0x0c49
        /*0024*/ 	.byte	0x00, 0xf0, 0x05, 0x00


	//----- nvinfo : EIATTR_KPARAM_INFO
	.align		4
.L_2071:
        /*0028*/ 	.byte	0x04, 0x17
        /*002a*/ 	.short	(.L_2073 - .L_2072)
.L_2072:
        /*002c*/ 	.word	0x00000000
        /*0030*/ 	.short	0x0001
        /*0032*/ 	.short	0x0c48
        /*0034*/ 	.byte	0x00, 0xf0, 0x05, 0x00


	//----- nvinfo : EIATTR_KPARAM_INFO
	.align		4
.L_2073:
        /*0038*/ 	.byte	0x04, 0x17
        /*003a*/ 	.short	(.L_2075 - .L_2074)
.L_2074:
        /*003c*/ 	.word	0x00000000
        /*0040*/ 	.short	0x0000
        /*0042*/ 	.short	0x0000
        /*0044*/ 	.byte	0x00, 0xf0, 0x21, 0x31


	//----- nvinfo : EIATTR_SPARSE_MMA_MASK
	.align		4
.L_2075:
        /*0048*/ 	.byte	0x03, 0x50
        /*004a*/ 	.short	0x0000


	//----- nvinfo : EIATTR_MAXREG_COUNT
	.align		4
        /*004c*/ 	.byte	0x03, 0x1b
        /*004e*/ 	.short	0x0080


	//----- nvinfo : EIATTR_MERCURY_ISA_VERSION
	.align		4
        /*0050*/ 	.byte	0x03, 0x5f
        /*0052*/ 	.short	0x0101


	//----- nvinfo : EIATTR_VRC_CTA_INIT_COUNT
	.align		4
        /*0054*/ 	.byte	0x02, 0x4a
	.zero		1
	.zero		1


	//----- nvinfo : EIATTR_EXIT_INSTR_OFFSETS
	.align		4
        /*0058*/ 	.byte	0x04, 0x1c
        /*005a*/ 	.short	(.L_2077 - .L_2076)


	//   ....[0]....
.L_2076:
        /*005c*/ 	.word	0x00000170


	//   ....[1]....
        /*0060*/ 	.word	0x00000ef0


	//   ....[2]....
        /*0064*/ 	.word	0x00001230


	//   ....[3]....
        /*0068*/ 	.word	0x00001270


	//   ....[4]....
        /*006c*/ 	.word	0x000012c0


	//   ....[5]....
        /*0070*/ 	.word	0x00001530


	//----- nvinfo : EIATTR_MAX_THREADS
	.align		4
.L_2077:
        /*0074*/ 	.byte	0x04, 0x05
        /*0076*/ 	.short	(.L_2079 - .L_2078)
.L_2078:
        /*0078*/ 	.word	0x00000200
        /*007c*/ 	.word	0x00000001
        /*0080*/ 	.word	0x00000001


	//----- nvinfo : EIATTR_CRS_STACK_SIZE
	.align		4
.L_2079:
        /*0084*/ 	.byte	0x04, 0x1e
        /*0086*/ 	.short	(.L_2081 - .L_2080)
.L_2080:
        /*0088*/ 	.word	0x00000000


	//----- nvinfo : EIATTR_CBANK_PARAM_SIZE
	.align		4
.L_2081:
        /*008c*/ 	.byte	0x03, 0x19
        /*008e*/ 	.short	0x0c4b


	//----- nvinfo : EIATTR_PARAM_CBANK
	.align		4
        /*0090*/ 	.byte	0x04, 0x0a
        /*0092*/ 	.short	(.L_2083 - .L_2082)
	.align		4
.L_2082:
        /*0094*/ 	.word	index@(.nv.constant0._ZN2at6native57_GLOBAL__N__f3eca4a2_24_ForeachBinaryOpScalar_cu_86b9896c25multi_tensor_apply_kernelINS1_18TensorListMetadataILi2EEENS1_21BinaryOpScalarFunctorIaLi2ELi1ELi1EEEJSt5minusIaEaEEEvT_T0_DpT1_)
        /*0098*/ 	.short	0x0380
        /*009a*/ 	.short	0x0c4b


	//----- nvinfo : EIATTR_SW_WAR
	.align		4
.L_2083:
        /*009c*/ 	.byte	0x04, 0x36
        /*009e*/ 	.short	(.L_2085 - .L_2084)
.L_2084:
        /*00a0*/ 	.word	0x00000008
.L_2085:


//--------------------- .nv.info._ZN2at6native57_GLOBAL__N__f3eca4a2_24_ForeachBinaryOpScalar_cu_86b9896c25multi_tensor_apply_kernelINS1_18TensorListMetadataILi2EEENS1_21BinaryOpScalarFunctorIhLi2ELi1ELi1EEEJSt5minusIhEhEEEvT_T0_DpT1_ --------------------------
	.section	.nv.info._ZN2at6native57_GLOBAL__N__f3eca4a2_24_ForeachBinaryOpScalar_cu_86b9896c25multi_tensor_apply_kernelINS1_18TensorListMetadataILi2EEENS1_21BinaryOpScalarFunctorIhLi2ELi1ELi1EEEJSt5minusIhEhEEEvT_T0_DpT1_,"",@"SHT_CUDA_INFO"
	.sectionflags	@""
	.align	4


	//----- nvinfo : EIATTR_CUDA_API_VERSION
	.align		4
        /*0000*/ 	.byte	0x04, 0x37
        /*0002*/ 	.short	(.L_2087 - .L_2086)
.L_2086:
        /*0004*/ 	.word	0x00000082


	//----- nvinfo : EIATTR_KPARAM_INFO
	.align		4
.L_2087:
        /*0008*/ 	.byte	0x04, 0x17
        /*000a*/ 	.short	(.L_2089 - .L_2088)
.L_2088:
        /*000c*/ 	.word	0x00000000
        /*0010*/ 	.short	0x0003
        /*0012*/ 	.short	0x0c4a
        /*0014*/ 	.byte	0x00, 0xf0, 0x05, 0x00


	//----- nvinfo : EIATTR_KPARAM_INFO
	.align		4
.L_2089:
        /*0018*/ 	.byte	0x04, 0x17
        /*001a*/ 	.short	(.L_2091 - .L_2090)
.L_2090:
        /*001c*/ 	.word	0x00000000
        /*0020*/ 	.short	0x0002
        /*0022*/ 	.short	0x0c49
        /*0024*/ 	.byte	0x00, 0xf0, 0x05, 0x00


	//----- nvinfo : EIATTR_KPARAM_INFO
	.align		4
.L_2091:
        /*0028*/ 	.byte	0x04, 0x17
        /*002a*/ 	.short	(.L_2093 - .L_2092)
.L_2092:
        /*002c*/ 	.word	0x00000000
        /*0030*/ 	.short	0x0001
        /*0032*/ 	.short	0x0c48
        /*0034*/ 	.byte	0x00, 0xf0, 0x05, 0x00


	//----- nvinfo : EIATTR_KPARAM_INFO
	.align		4
.L_2093:
        /*0038*/ 	.byte	0x04, 0x17
        /*003a*/ 	.short	(.L_2095 - .L_2094)
.L_2094:
        /*003c*/ 	.word	0x00000000
        /*0040*/ 	.short	0x0000
        /*0042*/ 	.short	0x0000
        /*0044*/ 	.byte	0x00, 0xf0, 0x21, 0x31


	//----- nvinfo : EIATTR_SPARSE_MMA_MASK
	.align		4
.L_2095:
        /*0048*/ 	.byte	0x03, 0x50
        /*004a*/ 	.short	0x0000


	//----- nvinfo : EIATTR_MAXREG_COUNT
	.align		4
        /*004c*/ 	.byte	0x03, 0x1b
        /*004e*/ 	.short	0x0080


	//----- nvinfo : EIATTR_MERCURY_ISA_VERSION
	.align		4
        /*0050*/ 	.byte	0x03, 0x5f
        /*0052*/ 	.short	0x0101


	//----- nvinfo : EIATTR_VRC_CTA_INIT_COUNT
	.align		4
        /*0054*/ 	.byte	0x02, 0x4a
	.zero		1
	.zero		1


	//----- nvinfo : EIATTR_EXIT_INSTR_OFFSETS
	.align		4
        /*0058*/ 	.byte	0x04, 0x1c
        /*005a*/ 	.short	(.L_2097 - .L_2096)


	//   ....[0]....
.L_2096:
        /*005c*/ 	.word	0x00000170


	//   ....[1]....
        /*0060*/ 	.word	0x00000e60


	//   ....[2]....
        /*0064*/ 	.word	0x00001190


	//   ....[3]....
        /*0068*/ 	.word	0x000011d0


	//   ....[4]....
        /*006c*/ 	.word	0x00001220


	//   ....[5]....
        /*0070*/ 	.word	0x00001480


	//----- nvinfo : EIATTR_MAX_THREADS
	.align		4
.L_2097:
        /*0074*/ 	.byte	0x04, 0x05
        /*0076*/ 	.short	(.L_2099 - .L_2098)
.L_2098:
        /*0078*/ 	.word	0x00000200
        /*007c*/ 	.word	0x00000001
        /*0080*/ 	.word	0x00000001


	//----- nvinfo : EIATTR_CRS_STACK_SIZE
	.align		4
.L_2099:
        /*0084*/ 	.byte	0x04, 0x1e
        /*0086*/ 	.short	(.L_2101 - .L_2100)
.L_2100:
        /*0088*/ 	.word	0x00000000


	//----- nvinfo : EIATTR_CBANK_PARAM_SIZE
	.align		4
.L_2101:
        /*008c*/ 	.byte	0x03, 0x19
        /*008e*/ 	.short	0x0c4b


	//----- nvinfo : EIATTR_PARAM_CBANK
	.align		4
        /*0090*/ 	.byte	0x04, 0x0a
        /*0092*/ 	.short	(.L_2103 - .L_2102)
	.align		4
.L_2102:
        /*0094*/ 	.word	index@(.nv.constant0._ZN2at6native57_GLOBAL__N__f3eca4a2_24_ForeachBinaryOpScalar_cu_86b9896c25multi_tensor_apply_kernelINS1_18TensorListMetadataILi2EEENS1_21BinaryOpScalarFunctorIhLi2ELi1ELi1EEEJSt5minusIhEhEEEvT_T0_DpT1_)
        /*0098*/ 	.short	0x0380
        /*009a*/ 	.short	0x0c4b


	//----- nvinfo : EIATTR_SW_WAR
	.align		4
.L_2103:
        /*009c*/ 	.byte	0x04, 0x36
        /*009e*/ 	.short	(.L_2105 - .L_2104)
.L_2104:
        /*00a0*/ 	.word	0x00000008
.L_2105:


//--------------------- .nv.info._ZN2at6native57_GLOBAL__N__f3eca4a2_24_ForeachBinaryOpScalar_cu_86b9896c25multi_tensor_apply_kernelINS1_18TensorListMetadataILi1EEENS1_21BinaryOpScalarFunctorIN3c108BFloat16ELi1ELi1ELi0EEEJSt5minusIfEfEEEvT_T0_DpT1_ --------------------------
	.section	.nv.info._ZN2at6native57_GLOBAL__N__f3eca4a2_24_ForeachBinaryOpScalar_cu_86b9896c25multi_tensor_apply_kernelINS1_18TensorListMetadataILi1EEENS1_21BinaryOpScalarFunctorIN3c108BFloat16ELi1ELi1ELi0EEEJSt5minusIfEfEEEvT_T0_DpT1_,"",@"SHT_CUDA_INFO"
	.sectionflags	@""
	.align	4


	//----- nvinfo : EIATTR_CUDA_API_VERSION
	.align		4
        /*0000*/ 	.byte	0x04, 0x37
        /*0002*/ 	.short	(.L_2107 - .L_2106)
.L_2106:
        /*0004*/ 	.word	0x00000082


	//----- nvinfo : EIATTR_KPARAM_INFO
	.align		4
.L_2107:
        /*0008*/ 	.byte	0x04, 0x17
        /*000a*/ 	.short	(.L_2109 - .L_2108)
.L_2108:
        /*000c*/ 	.word	0x00000000
        /*0010*/ 	.short	0x0003
        /*0012*/ 	.short	0x0d2c
        /*0014*/ 	.byte	0x00, 0xf0, 0x11, 0x00


	//----- nvinfo : EIATTR_KPARAM_INFO
	.align		4
.L_2109:
        /*0018*/ 	.byte	0x04, 0x17
        /*001a*/ 	.short	(.L_2111 - .L_2110)
.L_2110:
        /*001c*/ 	.word	0x00000000
        /*0020*/ 	.short	0x0002
        /*0022*/ 	.short	0x0d29
        /*0024*/ 	.byte	0x00, 0xf0, 0x05, 0x00


	//----- nvinfo : EIATTR_KPARAM_INFO
	.align		4
.L_2111:
        /*0028*/ 	.byte	0x04, 0x17
        /*002a*/ 	.short	(.L_2113 - .L_2112)
.L_2112:
        /*002c*/ 	.word	0x00000000
        /*0030*/ 	.short	0x0001
        /*0032*/ 	.short	0x0d28
        /*0034*/ 	.byte	0x00, 0xf0, 0x05, 0x00


	//----- nvinfo : EIATTR_KPARAM_INFO
	.align		4
.L_2113:
        /*0038*/ 	.byte	0x04, 0x17
        /*003a*/ 	.short	(.L_2115 - .L_2114)
.L_2114:
        /*003c*/ 	.word	0x00000000
        /*0040*/ 	.short	0x0000
        /*0042*/ 	.short	0x0000
        /*0044*/ 	.byte	0x00, 0xf0, 0xa1, 0x34


	//----- nvinfo : EIATTR_SPARSE_MMA_MASK
	.align		4
.L_2115:
        /*0048*/ 	.byte	0x03, 0x50
        /*004a*/ 	.short	0x0000


	//----- nvinfo : EIATTR_MAXREG_COUNT
	.align		4
        /*004c*/ 	.byte	0x03, 0x1b
        /*004e*/ 	.short	0x0080


	//----- nvinfo : EIATTR_MERCURY_ISA_VERSION
	.align		4
        /*0050*/ 	.byte	0x03, 0x5f
        /*0052*/ 	.short	0x0101


	//----- nvinfo : EIATTR_VRC_CTA_INIT_COUNT
	.align		4
        /*0054*/ 	.byte	0x02, 0x4a
	.zero		1
	.zero		1


	//----- nvinfo : EIATTR_EXIT_INSTR_OFFSETS
	.align		4
        /*0058*/ 	.byte	0x04, 0x1c
        /*005a*/ 	.short	(.L_2117 - .L_2116)


	//   ....[0]....
.L_2116:
        /*005c*/ 	.word	0x00000130


	//   ....[1]....
        /*0060*/ 	.word	0x00000a80


	//   ....[2]....
        /*0064*/ 	.word	0x00000d80


	//   ....[3]....
        /*0068*/ 	.word	0x00000db0


	//   ....[4]....
        /*006c*/ 	.word	0x00000e00


	//   ....[5]....
        /*0070*/ 	.word	0x00000fd0


	//----- nvinfo : EIATTR_MAX_THREADS
	.align		4
.L_2117:
        /*0074*/ 	.byte	0x04, 0x05
        /*0076*/ 	.short	(.L_2119 - .L_2118)
.L_2118:
        /*0078*/ 	.word	0x00000200
        /*007c*/ 	.word	0x00000001
        /*0080*/ 	.word	0x00000001


	//----- nvinfo : EIATTR_CRS_STACK_SIZE
	.align		4
.L_2119:
        /*0084*/ 	.byte	0x04, 0x1e
        /*0086*/ 	.short	(.L_2121 - .L_2120)
.L_2120:
        /*0088*/ 	.word	0x00000000


	//----- nvinfo : EIATTR_CBANK_PARAM_SIZE
	.align		4
.L_2121:
        /*008c*/ 	.byte	0x03, 0x19
        /*008e*/ 	.short	0x0d30


	//----- nvinfo : EIATTR_PARAM_CBANK
	.align		4
        /*0090*/ 	.byte	0x04, 0x0a
        /*0092*/ 	.short	(.L_2123 - .L_2122)
	.align		4
.L_2122:
        /*0094*/ 	.word	index@(.nv.constant0._ZN2at6native57_GLOBAL__N__f3eca4a2_24_ForeachBinaryOpScalar_cu_86b9896c25multi_tensor_apply_kernelINS1_18TensorListMetadataILi1EEENS1_21BinaryOpScalarFunctorIN3c108BFloat16ELi1ELi1ELi0EEEJSt5minusIfEfEEEvT_T0_DpT1_)
        /*0098*/ 	.short	0x0380
        /*009a*/ 	.short	0x0d30


	//----- nvinfo : EIATTR_SW_WAR
	.align		4
.L_2123:
        /*009c*/ 	.byte	0x04, 0x36
        /*009e*/ 	.short	(.L_2125 - .L_2124)
.L_2124:
        /*00a0*/ 	.word	0x00000008
.L_2125:


//--------------------- .nv.info._ZN2at6native57_GLOBAL__N__f3eca4a2_24_ForeachBinaryOpScalar_cu_86b9896c25multi_tensor_apply_kernelINS1_18TensorListMetadataILi1EEENS1_21BinaryOpScalarFunctorIN3c104HalfELi1ELi1ELi0EEEJSt5minusIfEfEEEvT_T0_DpT1_ --------------------------
	.section	.nv.info._ZN2at6native57_GLOBAL__N__f3eca4a2_24_ForeachBinaryOpScalar_cu_86b9896c25multi_tensor_apply_kernelINS1_18TensorListMetadataILi1EEENS1_21BinaryOpScalarFunctorIN3c104HalfELi1ELi1ELi0EEEJSt5minusIfEfEEEvT_T0_DpT1_,"",@"SHT_CUDA_INFO"
	.sectionflags	@""
	.align	4


	//----- nvinfo : EIATTR_CUDA_API_VERSION
	.align		4
        /*0000*/ 	.byte	0x04, 0x37
        /*0002*/ 	.short	(.L_2127 - .L_2126)
.L_2126:
        /*0004*/ 	.word	0x00000082


	//----- nvinfo : EIATTR_KPARAM_INFO
	.align		4
.L_2127:
        /*0008*/ 	.byte	0x04, 0x17
        /*000a*/ 	.short	(.L_2129 - .L_2128)
.L_2128:
        /*000c*/ 	.word	0x00000000
        /*0010*/ 	.short	0x0003
        /*0012*/ 	.short	0x0d2c
        /*0014*/ 	.byte	0x00, 0xf0, 0x11, 0x00


	//----- nvinfo : EIATTR_KPARAM_INFO
	.align		4
.L_2129:
        /*0018*/ 	.byte	0x04, 0x17
        /*001a*/ 	.short	(.L_2131 - .L_2130)
.L_2130:
        /*001c*/ 	.word	0x00000000
        /*0020*/ 	.short	0x0002
        /*0022*/ 	.short	0x0d29
        /*0024*/ 	.byte	0x00, 0xf0, 0x05, 0x00


	//----- nvinfo : EIATTR_KPARAM_INFO
	.align		4
.L_2131:
        /*0028*/ 	.byte	0x04, 0x17
        /*002a*/ 	.short	(.L_2133 - .L_2132)
.L_2132:
        /*002c*/ 	.word	0x00000000
        /*0030*/ 	.short	0x0001
        /*0032*/ 	.short	0x0d28
        /*0034*/ 	.byte	0x00, 0xf0, 0x05, 0x00


	//----- nvinfo : EIATTR_KPARAM_INFO
	.align		4
.L_2133:
        /*0038*/ 	.byte	0x04, 0x17
        /*003a*/ 	.short	(.L_2135 - .L_2134)
.L_2134:
        /*003c*/ 	.word	0x00000000
        /*0040*/ 	.short	0x0000
        /*0042*/ 	.short	0x0000
        /*0044*/ 	.byte	0x00, 0xf0, 0xa1, 0x34


	//----- nvinfo : EIATTR_SPARSE_MMA_MASK
	.align		4
.L_2135:
        /*0048*/ 	.byte	0x03, 0x50
        /*004a*/ 	.short	0x0000


	//----- nvinfo : EIATTR_MAXREG_COUNT
	.align		4
        /*004c*/ 	.byte	0x03, 0x1b
        /*004e*/ 	.short	0x0080


	//----- nvinfo : EIATTR_MERCURY_ISA_VERSION
	.align		4
        /*0050*/ 	.byte	0x03, 0x5f
        /*0052*/ 	.short	0x0101


	//----- nvinfo : EIATTR_VRC_CTA_INIT_COUNT
	.align		4
        /*0054*/ 	.byte	0x02, 0x4a
	.zero		1
	.zero		1


	//----- nvinfo : EIATTR_EXIT_INSTR_OFFSETS
	.align		4
        /*0058*/ 	.byte	0x04, 0x1c
        /*005a*/ 	.short	(.L_2137 - .L_2136)


	//   ....[0]....
.L_2136:
        /*005c*/ 	.word	0x00000130


	//   ....[1]....
        /*0060*/ 	.word	0x00000a80


	//   ....[2]....
        /*0064*/ 	.word	0x00000d80


	//   ....[3]....
        /*0068*/ 	.word	0x00000db0


	//   ....[4]....
        /*006c*/ 	.word	0x00000e00


	//   ....[5]....
        /*0070*/ 	.word	0x00000fb0


	//----- nvinfo : EIATTR_MAX_THREADS
	.align		4
.L_2137:
        /*0074*/ 	.byte	0x04, 0x05
        /*0076*/ 	.short	(.L_2139 - .L_2138)
.L_2138:
        /*0078*/ 	.word	0x00000200
        /*007c*/ 	.word	0x00000001
        /*0080*/ 	.word	0x00000001


	//----- nvinfo : EIATTR_CRS_STACK_SIZE
	.align		4
.L_2139:
        /*0084*/ 	.byte	0x04, 0x1e
        /*0086*/ 	.short	(.L_2141 - .L_2140)
.L_2140:
        /*0088*/ 	.word	0x00000000


	//----- nvinfo : EIATTR_CBANK_PARAM_SIZE
	.align		4
.L_2141:
        /*008c*/ 	.byte	0x03, 0x19
        /*008e*/ 	.short	0x0d30


	//----- nvinfo : EIATTR_PARAM_CBANK
	.align		4
        /*0090*/ 	.byte	0x04, 0x0a
        /*0092*/ 	.short	(.L_2143 - .L_2142)
	.align		4
.L_2142:
        /*0094*/ 	.word	index@(.nv.constant0._ZN2at6native57_GLOBAL__N__f3eca4a2_24_ForeachBinaryOpScalar_cu_86b9896c25multi_tensor_apply_kernelINS1_18TensorListMetadataILi1EEENS1_21BinaryOpScalarFunctorIN3c104HalfELi1ELi1ELi0EEEJSt5minusIfEfEEEvT_T0_DpT1_)
        /*0098*/ 	.short	0x0380
        /*009a*/ 	.short	0x0d30


	//----- nvinfo : EIATTR_SW_WAR
	.align		4
.L_2143:
        /*009c*/ 	.byte	0x04, 0x36
        /*009e*/ 	.short	(.L_2145 - .L_2144)
.L_2144:
        /*00a0*/ 	.word	0x00000008
.L_2145:


//--------------------- .nv.info._ZN2at6native57_GLOBAL__N__f3eca4a2_24_ForeachBinaryOpScalar_cu_86b9896c25multi_tensor_apply_kernelINS1_18TensorListMetadataILi1EEENS1_21BinaryOpScalarFunctorIbLi1ELi1ELi0EEEJSt5minusIbEbEEEvT_T0_DpT1_ --------------------------
	.section	.nv.info._ZN2at6native57_GLOBAL__N__f3eca4a2_24_ForeachBinaryOpScalar_cu_86b9896c25multi_tensor_apply_kernelINS1_18TensorListMetadataILi1EEENS1_21BinaryOpScalarFunctorIbLi1ELi1ELi0EEEJSt5minusIbEbEEEvT_T0_DpT1_,"",@"SHT_CUDA_INFO"
	.sectionflags	@""
	.align	4


	//----- nvinfo : EIATTR_CUDA_API_VERSION
	.align		4
        /*0000*/ 	.byte	0x04, 0x37
        /*0002*/ 	.short	(.L_2147 - .L_2146)
.L_2146:
        /*0004*/ 	.word	0x00000082


	//----- nvinfo : EIATTR_KPARAM_INFO
	.align		4
.L_2147:
        /*0008*/ 	.byte	0x04, 0x17
        /*000a*/ 	.short	(.L_2149 - .L_2148)
.L_2148:
        /*000c*/ 	.word	0x00000000
        /*0010*/ 	.short	0x0003
        /*0012*/ 	.short	0x0d2a
        /*0014*/ 	.byte	0x00, 0xf0, 0x05, 0x00


	//----- nvinfo : EIATTR_KPARAM_INFO
	.align		4
.L_2149:
        /*0018*/ 	.byte	0x04, 0x17
        /*001a*/ 	.short	(.L_2151 - .L_2150)
.L_2150:
        /*001c*/ 	.word	0x00000000
        /*0020*/ 	.short	0x0002
        /*0022*/ 	.short	0x0d29
        /*0024*/ 	.byte	0x00, 0xf0, 0x05, 0x00


	//----- nvinfo : EIATTR_KPARAM_INFO
	.align		4
.L_2151:
        /*0028*/ 	.byte	0x04, 0x17
        /*002a*/ 	.short	(.L_2153 - .L_2152)
.L_2152:
        /*002c*/ 	.word	0x00000000
        /*0030*/ 	.short	0x0001
        /*0032*/ 	.short	0x0d28
        /*0034*/ 	.byte	0x00, 0xf0, 0x05, 0x00


	//----- nvinfo : EIATTR_KPARAM_INFO
	.align		4
.L_2153:
        /*0038*/ 	.byte	0x04, 0x17
        /*003a*/ 	.short	(.L_2155 - .L_2154)
.L_2154:
        /*003c*/ 	.word	0x00000000
        /*0040*/ 	.short	0x0000
        /*0042*/ 	.short	0x0000
        /*0044*/ 	.byte	0x00, 0xf0, 0xa1, 0x34


	//----- nvinfo : EIATTR_SPARSE_MMA_MASK
	.align		4
.L_2155:
        /*0048*/ 	.byte	0x03, 0x50
        /*004a*/ 	.short	0x0000


	//----- nvinfo : EIATTR_MAXREG_COUNT
	.align		4
        /*004c*/ 	.byte	0x03, 0x1b
        /*004e*/ 	.short	0x0080


	//----- nvinfo : EIATTR_MERCURY_ISA_VERSION
	.align		4
        /*0050*/ 	.byte	0x03, 0x5f
        /*0052*/ 	.short	0x0101


	//----- nvinfo : EIATTR_VRC_CTA_INIT_COUNT
	.align		4
        /*0054*/ 	.byte	0x02, 0x4a
	.zero		1
	.zero		1


	//----- nvinfo : EIATTR_EXIT_INSTR_OFFSETS
	.align		4
        /*0058*/ 	.byte	0x04, 0x1c
        /*005a*/ 	.short	(.L_2157 - .L_2156)


	//   ....[0]....
.L_2156:
        /*005c*/ 	.word	0x00000130


	//   ....[1]....
        /*0060*/ 	.word	0x00000b50


	//   ....[2]....
        /*0064*/ 	.word	0x00000e30


	//   ....[3]....
        /*0068*/ 	.word	0x00000e50


	//   ....[4]....
        /*006c*/ 	.word	0x00000ea0


	//   ....[5]....
        /*0070*/ 	.word	0x000010b0


	//----- nvinfo : EIATTR_MAX_THREADS
	.align		4
.L_2157:
        /*0074*/ 	.byte	0x04, 0x05
        /*0076*/ 	.short	(.L_2159 - .L_2158)
.L_2158:
        /*0078*/ 	.word	0x00000200
        /*007c*/ 	.word	0x00000001
        /*0080*/ 	.word	0x00000001


	//----- nvinfo : EIATTR_CRS_STACK_SIZE
	.align		4
.L_2159:
        /*0084*/ 	.byte	0x04, 0x1e
        /*0086*/ 	.short	(.L_2161 - .L_2160)
.L_2160:
        /*0088*/ 	.word	0x00000000


	//----- nvinfo : EIATTR_CBANK_PARAM_SIZE
	.align		4
.L_2161:
        /*008c*/ 	.byte	0x03, 0x19
        /*008e*/ 	.short	0x0d2b


	//----- nvinfo : EIATTR_PARAM_CBANK
	.align		4
        /*0090*/ 	.byte	0x04, 0x0a
        /*0092*/ 	.short	(.L_2163 - .L_2162)
	.align		4
.L_2162:
        /*0094*/ 	.word	index@(.nv.constant0._ZN2at6native57_GLOBAL__N__f3eca4a2_24_ForeachBinaryOpScalar_cu_86b9896c25multi_tensor_apply_kernelINS1_18TensorListMetadataILi1EEENS1_21BinaryOpScalarFunctorIbLi1ELi1ELi0EEEJSt5minusIbEbEEEvT_T0_DpT1_)
        /*0098*/ 	.short	0x0380
        /*009a*/ 	.short	0x0d2b


	//----- nvinfo : EIATTR_SW_WAR
	.align		4
.L_2163:
        /*009c*/ 	.byte	0x04, 0x36
        /*009e*/ 	.short	(.L_2165 - .L_2164)
.L_2164:
        /*00a0*/ 	.word	0x00000008
.L_2165:


//--------------------- .nv.info._ZN2at6native57_GLOBAL__N__f3eca4a2_24_ForeachBinaryOpScalar_cu_86b9896c25multi_tensor_apply_kernelINS1_18TensorListMetadataILi1EEENS1_21BinaryOpScalarFunctorIN3c107complexIfEELi1ELi1ELi0EEEJSt5minusIS8_ES8_EEEvT_T0_DpT1_ --------------------------
	.section	.nv.info._ZN2at6native57_GLOBAL__N__f3eca4a2_24_ForeachBinaryOpScalar_cu_86b9896c25multi_tensor_apply_kernelINS1_18TensorListMetadataILi1EEENS1_21BinaryOpScalarFunctorIN3c107complexIfEELi1ELi1ELi0EEEJSt5minusIS8_ES8_EEEvT_T0_DpT1_,"",@"SHT_CUDA_INFO"
	.sectionflags	@""
	.align	4


	//----- nvinfo : EIATTR_CUDA_API_VERSION
	.align		4
        /*0000*/ 	.byte	0x04, 0x37
        /*0002*/ 	.short	(.L_2167 - .L_2166)
.L_2166:
        /*0004*/ 	.word	0x00000082


	//----- nvinfo : EIATTR_KPARAM_INFO
	.align		4
.L_2167:
        /*0008*/ 	.byte	0x04, 0x17
        /*000a*/ 	.short	(.L_2169 - .L_2168)
.L_2168:
        /*000c*/ 	.word	0x00000000
        /*0010*/ 	.short	0x0003
        /*0012*/ 	.short	0x0d30
        /*0014*/ 	.byte	0x00, 0xf0, 0x21, 0x00


	//----- nvinfo : EIATTR_KPARAM_INFO
	.align		4
.L_2169:
        /*0018*/ 	.byte	0x04, 0x17
        /*001a*/ 	.short	(.L_2171 - .L_2170)
.L_2170:
        /*001c*/ 	.word	0x00000000
        /*0020*/ 	.short	0x0002
        /*0022*/ 	.short	0x0d29
        /*0024*/ 	.byte	0x00, 0xf0, 0x05, 0x00


	//----- nvinfo : EIATTR_KPARAM_INFO
	.align		4
.L_2171:
        /*0028*/ 	.byte	0x04, 0x17
        /*002a*/ 	.short	(.L_2173 - .L_2172)
.L_2172:
        /*002c*/ 	.word	0x00000000
        /*0030*/ 	.short	0x0001
        /*0032*/ 	.short	0x0d28
        /*0034*/ 	.byte	0x00, 0xf0, 0x05, 0x00


	//----- nvinfo : EIATTR_KPARAM_INFO
	.align		4
.L_2173:
        /*0038*/ 	.byte	0x04, 0x17
        /*003a*/ 	.short	(.L_2175 - .L_2174)
.L_2174:
        /*003c*/ 	.word	0x00000000
        /*0040*/ 	.short	0x0000
        /*0042*/ 	.short	0x0000
        /*0044*/ 	.byte	0x00, 0xf0, 0xa1, 0x34


	//----- nvinfo : EIATTR_SPARSE_MMA_MASK
	.align		4
.L_2175:
        /*0048*/ 	.byte	0x03, 0x50
        /*004a*/ 	.short	0x0000


	//----- nvinfo : EIATTR_MAXREG_COUNT
	.align		4
        /*004c*/ 	.byte	0x03, 0x1b
        /*004e*/ 	.short	0x0080


	//----- nvinfo : EIATTR_MERCURY_ISA_VERSION
	.align		4
        /*0050*/ 	.byte	0x03, 0x5f
        /*0052*/ 	.short	0x0101


	//----- nvinfo : EIATTR_VRC_CTA_INIT_COUNT
	.align		4
        /*0054*/ 	.byte	0x02, 0x4a
	.zero		1
	.zero		1


	//----- nvinfo : EIATTR_EXIT_INSTR_OFFSETS
	.align		4
        /*0058*/ 	.byte	0x04, 0x1c
        /*005a*/ 	.short	(.L_2177 - .L_2176)


	//   ....[0]....
.L_2176:
        /*005c*/ 	.word	0x00000140


	//   ....[1]....
        /*0060*/ 	.word	0x00000ba0


	//   ....[2]....
        /*0064*/ 	.word	0x00000eb0


	//   ....[3]....
        /*0068*/ 	.word	0x00000ed0


	//   ....[4]....
        /*006c*/ 	.word	0x00000f20


	//   ....[5]....
        /*0070*/ 	.word	0x000010b0


	//----- nvinfo : EIATTR_MAX_THREADS
	.align		4
.L_2177:
        /*0074*/ 	.byte	0x04, 0x05
        /*0076*/ 	.short	(.L_2179 - .L_2178)
.L_2178:
        /*0078*/ 	.word	0x00000200
        /*007c*/ 	.word	0x00000001
        /*0080*/ 	.word	0x00000001


	//----- nvinfo : EIATTR_CRS_STACK_SIZE
	.align		4
.L_2179:
        /*0084*/ 	.byte	0x04, 0x1e
        /*0086*/ 	.short	(.L_2181 - .L_2180)
.L_2180:
        /*0088*/ 	.word	0x00000000


	//----- nvinfo : EIATTR_CBANK_PARAM_SIZE
	.align		4
.L_2181:
        /*008c*/ 	.byte	0x03, 0x19
        /*008e*/ 	.short	0x0d38


	//----- nvinfo : EIATTR_PARAM_CBANK
	.align		4
        /*0090*/ 	.byte	0x04, 0x0a
        /*0092*/ 	.short	(.L_2183 - .L_2182)
	.align		4
.L_2182:
        /*0094*/ 	.word	index@(.nv.constant0._ZN2at6native57_GLOBAL__N__f3eca4a2_24_ForeachBinaryOpScalar_cu_86b9896c25multi_tensor_apply_kernelINS1_18TensorListMetadataILi1EEENS1_21BinaryOpScalarFunctorIN3c107complexIfEELi1ELi1ELi0EEEJSt5minusIS8_ES8_EEEvT_T0_DpT1_)
        /*0098*/ 	.short	0x0380
        /*009a*/ 	.short	0x0d38


	//----- nvinfo : EIATTR_SW_WAR
	.align		4
.L_2183:
        /*009c*/ 	.byte	0x04, 0x36
        /*009e*/ 	.short	(.L_2185 - .L_2184)
.L_2184:
        /*00a0*/ 	.word	0x00000008
.L_2185:


//--------------------- .nv.info._ZN2at6native57_GLOBAL__N__f3eca4a2_24_ForeachBinaryOpScalar_cu_86b9896c25multi_tensor_apply_kernelINS1_18TensorListMetadataILi1EEENS1_21BinaryOpScalarFunctorIN3c107complexIdEELi1ELi1ELi0EEEJSt5minusIS8_ES8_EEEvT_T0_DpT1_ --------------------------
	.section	.nv.info._ZN2at6native57_GLOBAL__N__f3eca4a2_24_ForeachBinaryOpScalar_cu_86b9896c25multi_tensor_apply_kernelINS1_18TensorListMetadataILi1EEENS1_21BinaryOpScalarFunctorIN3c107complexIdEELi1ELi1ELi0EEEJSt5minusIS8_ES8_EEEvT_T0_DpT1_,"",@"SHT_CUDA_INFO"
	.sectionflags	@""
	.align	4


	//----- nvinfo : EIATTR_CUDA_API_VERSION
	.align		4
        /*0000*/ 	.byte	0x04, 0x37
        /*0002*/ 	.short	(.L_2187 - .L_2186)
.L_2186:
        /*0004*/ 	.word	0x00000082


	//----- nvinfo : EIATTR_KPARAM_INFO
	.align		4
.L_2187:
        /*0008*/ 	.byte	0x04, 0x17
        /*000a*/ 	.short	(.L_2189 - .L_2188)
.L_2188:
        /*000c*/ 	.word	0x00000000
        /*0010*/ 	.short	0x0003
        /*0012*/ 	.short	0x0d30
        /*0014*/ 	.byte	0x00, 0xf0, 0x41, 0x00


	//----- nvinfo : EIATTR_KPARAM_INFO
	.align		4
.L_2189:
        /*0018*/ 	.byte	0x04, 0x17
        /*001a*/ 	.short	(.L_2191 - .L_2190)
.L_2190:
        /*001c*/ 	.word	0x00000000
        /*0020*/ 	.short	0x0002
        /*0022*/ 	.short	0x0d29
        /*0024*/ 	.byte	0x00, 0xf0, 0x05, 0x00


	//----- nvinfo : EIATTR_KPARAM_INFO
	.align		4
.L_2191:
        /*0028*/ 	.byte	0x04, 0x17
        /*002a*/ 	.short	(.L_2193 - .L_2192)
.L_2192:
        /*002c*/ 	.word	0x00000000
        /*0030*/ 	.short	0x0001
        /*0032*/ 	.short	0x0d28
        /*0034*/ 	.byte	0x00, 0xf0, 0x05, 0x00


	//----- nvinfo : EIATTR_KPARAM_INFO
	.align		4
.L_2193:
        /*0038*/ 	.byte	0x04, 0x17
        /*003a*/ 	.short	(.L_2195 - .L_2194)
.L_2194:
        /*003c*/ 	.word	0x00000000
        /*0040*/ 	.short	0x0000
        /*0042*/ 	.short	0x0000
        /*0044*/ 	.byte	0x00, 0xf0, 0xa1, 0x34


	//----- nvinfo : EIATTR_SPARSE_MMA_MASK
	.align		4
.L_2195:
        /*0048*/ 	.byte	0x03, 0x50
        /*004a*/ 	.short	0x0000


	//----- nvinfo : EIATTR_MAXREG_COUNT
	.align		4
        /*004c*/ 	.byte	0x03, 0x1b
        /*004e*/ 	.short	0x0080


	//----- nvinfo : EIATTR_MERCURY_ISA_VERSION
	.align		4
        /*0050*/ 	.byte	0x03, 0x5f
        /*0052*/ 	.short	0x0101


	//----- nvinfo : EIATTR_VRC_CTA_INIT_COUNT
	.align		4
        /*0054*/ 	.byte	0x02, 0x4a
	.zero		1
	.zero		1


	//----- nvinfo : EIATTR_EXIT_INSTR_OFFSETS
	.align		4
        /*0058*/ 	.byte	0x04, 0x1c
        /*005a*/ 	.short	(.L_2197 - .L_2196)


	//   ....[0]....
.L_2196:
        /*005c*/ 	.word	0x00000140


	//   ....[1]....
        /*0060*/ 	.word	0x00000d20


	//   ....[2]....
        /*0064*/ 	.word	0x00001080


	//   ....[3]....
        /*0068*/ 	.word	0x000010a0


	//   ....[4]....
        /*006c*/ 	.word	0x000010f0


	//   ....[5]....
        /*0070*/ 	.word	0x000012a0


	//----- nvinfo : EIATTR_MAX_THREADS
	.align		4
.L_2197:
        /*0074*/ 	.byte	0x04, 0x05
        /*0076*/ 	.short	(.L_2199 - .L_2198)
.L_2198:
        /*0078*/ 	.word	0x00000200
        /*007c*/ 	.word	0x00000001
        /*0080*/ 	.word	0x00000001


	//----- nvinfo : EIATTR_CRS_STACK_SIZE
	.align		4
.L_2199:
        /*0084*/ 	.byte	0x04, 0x1e
        /*0086*/ 	.short	(.L_2201 - .L_2200)
.L_2200:
        /*0088*/ 	.word	0x00000000


	//----- nvinfo : EIATTR_CBANK_PARAM_SIZE
	.align		4
.L_2201:
        /*008c*/ 	.byte	0x03, 0x19
        /*008e*/ 	.short	0x0d40


	//----- nvinfo : EIATTR_PARAM_CBANK
	.align		4
        /*0090*/ 	.byte	0x04, 0x0a
        /*0092*/ 	.short	(.L_2203 - .L_2202)
	.align		4
.L_2202:
        /*0094*/ 	.word	index@(.nv.constant0._ZN2at6native57_GLOBAL__N__f3eca4a2_24_ForeachBinaryOpScalar_cu_86b9896c25multi_tensor_apply_kernelINS1_18TensorListMetadataILi1EEENS1_21BinaryOpScalarFunctorIN3c107complexIdEELi1ELi1ELi0EEEJSt5minusIS8_ES8_EEEvT_T0_DpT1_)
        /*0098*/ 	.short	0x0380
        /*009a*/ 	.short	0x0d40


	//----- nvinfo : EIATTR_SW_WAR
	.align		4
.L_2203:
        /*009c*/ 	.byte	0x04, 0x36
        /*009e*/ 	.short	(.L_2205 - .L_2204)
.L_2204:
        /*00a0*/ 	.word	0x00000008
.L_2205:


//--------------------- .nv.info._ZN2at6native57_GLOBAL__N__f3eca4a2_24_ForeachBinaryOpScalar_cu_86b9896c25multi_tensor_apply_kernelINS1_18TensorListMetadataILi1EEENS1_21BinaryOpScalarFunctorIfLi1ELi1ELi0EEEJSt5minusIfEfEEEvT_T0_DpT1_ --------------------------
	.section	.nv.info._ZN2at6native57_GLOBAL__N__f3eca4a2_24_ForeachBinaryOpScalar_cu_86b9896c25multi_tensor_apply_kernelINS1_18TensorListMetadataILi1EEENS1_21BinaryOpScalarFunctorIfLi1ELi1ELi0EEEJSt5minusIfEfEEEvT_T0_DpT1_,"",@"SHT_CUDA_INFO"
	.sectionflags	@""
	.align	4


	//----- nvinfo : EIATTR_CUDA_API_VERSION
	.align		4
        /*0000*/ 	.byte	0x04, 0x37
        /*0002*/ 	.short	(.L_2207 - .L_2206)
.L_2206:
        /*0004*/ 	.word	0x00000082


	//----- nvinfo : EIATTR_KPARAM_INFO
	.align		4
.L_2207:
        /*0008*/ 	.byte	0x04, 0x17
        /*000a*/ 	.short	(.L_2209 - .L_2208)
.L_2208:
        /*000c*/ 	.word	0x00000000
        /*0010*/ 	.short	0x0003
        /*0012*/ 	.short	0x0d2c
        /*0014*/ 	.byte	0x00, 0xf0, 0x11, 0x00


	//----- nvinfo : EIATTR_KPARAM_INFO
	.align		4
.L_2209:
        /*0018*/ 	.byte	0x04, 0x17
        /*001a*/ 	.short	(.L_2211 - .L_2210)
.L_2210:
        /*001c*/ 	.word	0x00000000
        /*0020*/ 	.short	0x0002
        /*0022*/ 	.short	0x0d29
        /*0024*/ 	.byte	0x00, 0xf0, 0x05, 0x00


	//----- nvinfo : EIATTR_KPARAM_INFO
	.align		4
.L_2211:
        /*0028*/ 	.byte	0x04, 0x17
        /*002a*/ 	.short	(.L_2213 - .L_2212)
.L_2212:
        /*002c*/ 	.word	0x00000000
        /*0030*/ 	.short	0x0001
        /*0032*/ 	.short	0x0d28
        /*0034*/ 	.byte	0x00, 0xf0, 0x05, 0x00


	//----- nvinfo : EIATTR_KPARAM_INFO
	.align		4
.L_2213:
        /*0038*/ 	.byte	0x04, 0x17
        /*003a*/ 	.short	(.L_2215 - .L_2214)
.L_2214:
        /*003c*/ 	.word	0x00000000
        /*0040*/ 	.short	0x0000
        /*0042*/ 	.short	0x0000
        /*0044*/ 	.byte	0x00, 0xf0, 0xa1, 0x34


	//----- nvinfo : EIATTR_SPARSE_MMA_MASK
	.align		4
.L_2215:
        /*0048*/ 	.byte	0x03, 0x50
        /*004a*/ 	.short	0x0000


	//----- nvinfo : EIATTR_MAXREG_COUNT
	.align		4
        /*004c*/ 	.byte	0x03, 0x1b
        /*004e*/ 	.short	0x0080


	//----- nvinfo : EIATTR_MERCURY_ISA_VERSION
	.align		4
        /*0050*/ 	.byte	0x03, 0x5f
        /*0052*/ 	.short	0x0101


	//----- nvinfo : EIATTR_VRC_CTA_INIT_COUNT
	.align		4
        /*0054*/ 	.byte	0x02, 0x4a
	.zero		1
	.zero		1


	//----- nvinfo : EIATTR_EXIT_INSTR_OFFSETS
	.align		4
        /*0058*/ 	.byte	0x04, 0x1c
        /*005a*/ 	.short	(.L_2217 - .L_2216)


	//   ....[0]....
.L_2216:
        /*005c*/ 	.word	0x00000130


	//   ....[1]....
        /*0060*/ 	.word	0x00000980


	//   ....[2]....
        /*0064*/ 	.word	0x00000c10


	//   ....[3]....
        /*0068*/ 	.word	0x00000c30


	//   ....[4]....
        /*006c*/ 	.word	0x00000c80


	//   ....[5]....
        /*0070*/ 	.word	0x00000dd0


	//----- nvinfo : EIATTR_MAX_THREADS
	.align		4
.L_2217:
        /*0074*/ 	.byte	0x04, 0x05
        /*0076*/ 	.short	(.L_2219 - .L_2218)
.L_2218:
        /*0078*/ 	.word	0x00000200
        /*007c*/ 	.word	0x00000001
        /*0080*/ 	.word	0x00000001


	//----- nvinfo : EIATTR_CRS_STACK_SIZE
	.align		4
.L_2219:
        /*0084*/ 	.byte	0x04, 0x1e
        /*0086*/ 	.short	(.L_2221 - .L_2220)
.L_2220:
        /*0088*/ 	.word	0x00000000


	//----- nvinfo : EIATTR_CBANK_PARAM_SIZE
	.align		4
.L_2221:
        /*008c*/ 	.byte	0x03, 0x19
        /*008e*/ 	.short	0x0d30


	//----- nvinfo : EIATTR_PARAM_CBANK
	.align		4
        /*0090*/ 	.byte	0x04, 0x0a
        /*0092*/ 	.short	(.L_2223 - .L_2222)
	.align		4
.L_2222:
        /*0094*/ 	.word	index@(.nv.constant0._ZN2at6native57_GLOBAL__N__f3eca4a2_24_ForeachBinaryOpScalar_cu_86b9896c25multi_tensor_apply_kernelINS1_18TensorListMetadataILi1EEENS1_21BinaryOpScalarFunctorIfLi1ELi1ELi0EEEJSt5minusIfEfEEEvT_T0_DpT1_)
        /*0098*/ 	.short	0x0380
        /*009a*/ 	.short	0x0d30


	//----- nvinfo : EIATTR_SW_WAR
	.align		4
.L_2223:
        /*009c*/ 	.byte	0x04, 0x36
        /*009e*/ 	.short	(.L_2225 - .L_2224)
.L_2224:
        /*00a0*/ 	.word	0x00000008
.L_2225:


//--------------------- .nv.info._ZN2at6native57_GLOBAL__N__f3eca4a2_24_ForeachBinaryOpScalar_cu_86b9896c25multi_tensor_apply_kernelINS1_18TensorListMetadataILi1EEENS1_21BinaryOpScalarFunctorIdLi1ELi1ELi0EEEJSt5minusIdEdEEEvT_T0_DpT1_ --------------------------
	.section	.nv.info._ZN2at6native57_GLOBAL__N__f3eca4a2_24_ForeachBinaryOpScalar_cu_86b9896c25multi_tensor_apply_kernelINS1_18TensorListMetadataILi1EEENS1_21BinaryOpScalarFunctorIdLi1ELi1ELi0EEEJSt5minusIdEdEEEvT_T0_DpT1_,"",@"SHT_CUDA_INFO"
	.sectionflags	@""
	.align	4


	//----- nvinfo : EIATTR_CUDA_API_VERSION
	.align		4
        /*0000*/ 	.byte	0x04, 0x37
        /*0002*/ 	.short	(.L_2227 - .L_2226)
.L_2226:
        /*0004*/ 	.word	0x00000082


	//----- nvinfo : EIATTR_KPARAM_INFO
	.align		4
.L_2227:
        /*0008*/ 	.byte	0x04, 0x17
        /*000a*/ 	.short	(.L_2229 - .L_2228)
.L_2228:
        /*000c*/ 	.word	0x00000000
        /*0010*/ 	.short	0x0003
        /*0012*/ 	.short	0x0d30
        /*0014*/ 	.byte	0x00, 0xf0, 0x21, 0x00


	//----- nvinfo : EIATTR_KPARAM_INFO
	.align		4
.L_2229:
        /*0018*/ 	.byte	0x04, 0x17
        /*001a*/ 	.short	(.L_2231 - .L_2230)
.L_2230:
        /*001c*/ 	.word	0x00000000
        /*0020*/ 	.short	0x0002
        /*0022*/ 	.short	0x0d29
        /*0024*/ 	.byte	0x00, 0xf0, 0x05, 0x00


	//----- nvinfo : EIATTR_KPARAM_INFO
	.align		4
.L_2231:
        /*0028*/ 	.byte	0x04, 0x17
        /*002a*/ 	.short	(.L_2233 - .L_2232)
.L_2232:
        /*002c*/ 	.word	0x00000000
        /*0030*/ 	.short	0x0001
        /*0032*/ 	.short	0x0d28
        /*0034*/ 	.byte	0x00, 0xf0, 0x05, 0x00


	//----- nvinfo : EIATTR_KPARAM_INFO
	.align		4
.L_2233:
        /*0038*/ 	.byte	0x04, 0x17
        /*003a*/ 	.short	(.L_2235 - .L_2234)
.L_2234:
        /*003c*/ 	.word	0x00000000
        /*0040*/ 	.short	0x0000
        /*0042*/ 	.short	0x0000
        /*0044*/ 	.byte	0x00, 0xf0, 0xa1, 0x34


	//----- nvinfo : EIATTR_SPARSE_MMA_MASK
	.align		4
.L_2235:
        /*0048*/ 	.byte	0x03, 0x50
        /*004a*/ 	.short	0x0000


	//----- nvinfo : EIATTR_MAXREG_COUNT
	.align		4
        /*004c*/ 	.byte	0x03, 0x1b
        /*004e*/ 	.short	0x0080


	//----- nvinfo : EIATTR_MERCURY_ISA_VERSION
	.align		4
        /*0050*/ 	.byte	0x03, 0x5f
        /*0052*/ 	.short	0x0101


	//----- nvinfo : EIATTR_VRC_CTA_INIT_COUNT
	.align		4
        /*0054*/ 	.byte	0x02, 0x4a
	.zero		1
	.zero		1


	//----- nvinfo : EIATTR_EXIT_INSTR_OFFSETS
	.align		4
        /*0058*/ 	.byte	0x04, 0x1c
        /*005a*/ 	.short	(.L_2237 - .L_2236)


	//   ....[0]....
.L_2236:
        /*005c*/ 	.word	0x00000130


	//   ....[1]....
        /*0060*/ 	.word	0x00000b40


	//   ....[2]....
        /*0064*/ 	.word	0x00000df0


	//   ....[3]....
        /*0068*/ 	.word	0x00000e10


	//   ....[4]....
        /*006c*/ 	.word	0x00000e60


	//   ....[5]....
        /*0070*/ 	.word	0x00000fb0


	//----- nvinfo : EIATTR_MAX_THREADS
	.align		4
.L_2237:
        /*0074*/ 	.byte	0x04, 0x05
        /*0076*/ 	.short	(.L_2239 - .L_2238)
.L_2238:
        /*0078*/ 	.word	0x00000200
        /*007c*/ 	.word	0x00000001
        /*0080*/ 	.word	0x00000001


	//----- nvinfo : EIATTR_CRS_STACK_SIZE
	.align		4
.L_2239:
        /*0084*/ 	.byte	0x04, 0x1e
        /*0086*/ 	.short	(.L_2241 - .L_2240)
.L_2240:
        /*0088*/ 	.word	0x00000000


	//----- nvinfo : EIATTR_CBANK_PARAM_SIZE
	.align		4
.L_2241:
        /*008c*/ 	.byte	0x03, 0x19
        /*008e*/ 	.short	0x0d38


	//----- nvinfo : EIATTR_PARAM_CBANK
	.align		4
        /*0090*/ 	.byte	0x04, 0x0a
        /*0092*/ 	.short	(.L_2243 - .L_2242)
	.align		4
.L_2242:
        /*0094*/ 	.word	index@(.nv.constant0._ZN2at6native57_GLOBAL__N__f3eca4a2_24_ForeachBinaryOpScalar_cu_86b9896c25multi_tensor_apply_kernelINS1_18TensorListMetadataILi1EEENS1_21BinaryOpScalarFunctorIdLi1ELi1ELi0EEEJSt5minusIdEdEEEvT_T0_DpT1_)
        /*0098*/ 	.short	0x0380
        /*009a*/ 	.short	0x0d38


	//----- nvinfo : EIATTR_SW_WAR
	.align		4
.L_2243:
        /*009c*/ 	.byte	0x04, 0x36
        /*009e*/ 	.short	(.L_2245 - .L_2244)
.L_2244:
        /*00a0*/ 	.word	0x00000008
.L_2245:


//--------------------- .nv.info._ZN2at6native57_GLOBAL__N__f3eca4a2_24_ForeachBinaryOpScalar_cu_86b9896c25multi_tensor_apply_kernelINS1_18TensorListMetadataILi1EEENS1_21BinaryOpScalarFunctorIsLi1ELi1ELi0EEEJSt5minusIsEsEEEvT_T0_DpT1_ --------------------------
	.section	.nv.info._ZN2at6native57_GLOBAL__N__f3eca4a2_24_ForeachBinaryOpScalar_cu_86b9896c25multi_tensor_apply_kernelINS1_18TensorListMetadataILi1EEENS1_21BinaryOpScalarFunctorIsLi1ELi1ELi0EEEJSt5minusIsEsEEEvT_T0_DpT1_,"",@"SHT_CUDA_INFO"
	.sectionflags	@""
	.align	4


	//----- nvinfo : EIATTR_CUDA_API_VERSION
	.align		4
        /*0000*/ 	.byte	0x04, 0x37
        /*0002*/ 	.short	(.L_2247 - .L_2246)
.L_2246:
        /*0004*/ 	.word	0x00000082


	//----- nvinfo : EIATTR_KPARAM_INFO
	.align		4
.L_2247:
        /*0008*/ 	.byte	0x04, 0x17
        /*000a*/ 	.short	(.L_2249 - .L_2248)
.L_2248:
        /*000c*/ 	.word	0x00000000
        /*0010*/ 	.short	0x0003
        /*0012*/ 	.short	0x0d2a
        /*0014*/ 	.byte	0x00, 0xf0, 0x09, 0x00


	//----- nvinfo : EIATTR_KPARAM_INFO
	.align		4
.L_2249:
        /*0018*/ 	.byte	0x04, 0x17
        /*001a*/ 	.short	(.L_2251 - .L_2250)
.L_2250:
        /*001c*/ 	.word	0x00000000
        /*0020*/ 	.short	0x0002
        /*0022*/ 	.short	0x0d29
        /*0024*/ 	.byte	0x00, 0xf0, 0x05, 0x00


	//----- nvinfo : EIATTR_KPARAM_INFO
	.align		4
.L_2251:
        /*0028*/ 	.byte	0x04, 0x17
        /*002a*/ 	.short	(.L_2253 - .L_2252)
.L_2252:
        /*002c*/ 	.word	0x00000000
        /*0030*/ 	.short	0x0001
        /*0032*/ 	.short	0x0d28
        /*0034*/ 	.byte	0x00, 0xf0, 0x05, 0x00


	//----- nvinfo : EIATTR_KPARAM_INFO
	.align		4
.L_2253:
        /*0038*/ 	.byte	0x04, 0x17
        /*003a*/ 	.short	(.L_2255 - .L_2254)
.L_2254:
        /*003c*/ 	.word	0x00000000
        /*0040*/ 	.short	0x0000
        /*0042*/ 	.short	0x0000
        /*0044*/ 	.byte	0x00, 0xf0, 0xa1, 0x34


	//----- nvinfo : EIATTR_SPARSE_MMA_MASK
	.align		4
.L_2255:
        /*0048*/ 	.byte	0x03, 0x50
        /*004a*/ 	.short	0x0000


	//----- nvinfo : EIATTR_MAXREG_COUNT
	.align		4
        /*004c*/ 	.byte	0x03, 0x1b
        /*004e*/ 	.short	0x0080


	//----- nvinfo : EIATTR_MERCURY_ISA_VERSION
	.align		4
        /*0050*/ 	.byte	0x03, 0x5f
        /*0052*/ 	.short	0x0101


	//----- nvinfo : EIATTR_VRC_CTA_INIT_COUNT
	.align		4
        /*0054*/ 	.byte	0x02, 0x4a
	.zero		1
	.zero		1


	//----- nvinfo : EIATTR_EXIT_INSTR_OFFSETS
	.align		4
        /*0058*/ 	.byte	0x04, 0x1c
        /*005a*/ 	.short	(.L_2257 - .L_2256)


	//   ....[0]....
.L_2256:
        /*005c*/ 	.word	0x00000130


	//   ....[1]....
        /*0060*/ 	.word	0x00000b10


	//   ....[2]....
        /*0064*/ 	.word	0x00000dd0


	//   ....[3]....
        /*0068*/ 	.word	0x00000df0


	//   ....[4]....
        /*006c*/ 	.word	0x00000e40


	//   ....[5]....
        /*0070*/ 	.word	0x00000ff0


	//----- nvinfo : EIATTR_MAX_THREADS
	.align		4
.L_2257:
        /*0074*/ 	.byte	0x04, 0x05
        /*0076*/ 	.short	(.L_2259 - .L_2258)
.L_2258:
        /*0078*/ 	.word	0x00000200
        /*007c*/ 	.word	0x00000001
        /*0080*/ 	.word	0x00000001


	//----- nvinfo : EIATTR_CRS_STACK_SIZE
	.align		4
.L_2259:
        /*0084*/ 	.byte	0x04, 0x1e
        /*0086*/ 	.short	(.L_2261 - .L_2260)
.L_2260:
        /*0088*/ 	.word	0x00000000


	//----- nvinfo : EIATTR_CBANK_PARAM_SIZE
	.align		4
.L_2261:
        /*008c*/ 	.byte	0x03, 0x19
        /*008e*/ 	.short	0x0d2c


	//----- nvinfo : EIATTR_PARAM_CBANK
	.align		4
        /*0090*/ 	.byte	0x04, 0x0a
        /*0092*/ 	.short	(.L_2263 - .L_2262)
	.align		4
.L_2262:
        /*0094*/ 	.word	index@(.nv.constant0._ZN2at6native57_GLOBAL__N__f3eca4a2_24_ForeachBinaryOpScalar_cu_86b9896c25multi_tensor_apply_kernelINS1_18TensorListMetadataILi1EEENS1_21BinaryOpScalarFunctorIsLi1ELi1ELi0EEEJSt5minusIsEsEEEvT_T0_DpT1_)
        /*0098*/ 	.short	0x0380
        /*009a*/ 	.short	0x0d2c


	//----- nvinfo : EIATTR_SW_WAR
	.align		4
.L_2263:
        /*009c*/ 	.byte	0x04, 0x36
        /*009e*/ 	.short	(.L_2265 - .L_2264)
.L_2264:
        /*00a0*/ 	.word	0x00000008
.L_2265:


//--------------------- .nv.info._ZN2at6native57_GLOBAL__N__f3eca4a2_24_ForeachBinaryOpScalar_cu_86b9896c25multi_tensor_apply_kernelINS1_18TensorListMetadataILi1EEENS1_21BinaryOpScalarFunctorIlLi1ELi1ELi0EEEJSt5minusIlElEEEvT_T0_DpT1_ --------------------------
	.section	.nv.info._ZN2at6native57_GLOBAL__N__f3eca4a2_24_ForeachBinaryOpScalar_cu_86b9896c25multi_tensor_apply_kernelINS1_18TensorListMetadataILi1EEENS1_21BinaryOpScalarFunctorIlLi1ELi1ELi0EEEJSt5minusIlElEEEvT_T0_DpT1_,"",@"SHT_CUDA_INFO"
	.sectionflags	@""
	.align	4


	//----- nvinfo : EIATTR_CUDA_API_VERSION
	.align		4
        /*0000*/ 	.byte	0x04, 0x37
        /*0002*/ 	.short	(.L_2267 - .L_2266)
.L_2266:
        /*0004*/ 	.word	0x00000082


	//----- nvinfo : EIATTR_KPARAM_INFO
	.align		4
.L_2267:
        /*0008*/ 	.byte	0x04, 0x17
        /*000a*/ 	.short	(.L_2269 - .L_2268)
.L_2268:
        /*000c*/ 	.word	0x00000000
        /*0010*/ 	.short	0x0003
        /*0012*/ 	.short	0x0d30
        /*0014*/ 	.byte	0x00, 0xf0, 0x21, 0x00


	//----- nvinfo : EIATTR_KPARAM_INFO
	.align		4
.L_2269:
        /*0018*/ 	.byte	0x04, 0x17
        /*001a*/ 	.short	(.L_2271 - .L_2270)
.L_2270:
        /*001c*/ 	.word	0x00000000
        /*0020*/ 	.short	0x0002
        /*0022*/ 	.short	0x0d29
        /*0024*/ 	.byte	0x00, 0xf0, 0x05, 0x00


	//----- nvinfo : EIATTR_KPARAM_INFO
	.align		4
.L_2271:
        /*0028*/ 	.byte	0x04, 0x17
        /*002a*/ 	.short	(.L_2273 - .L_2272)
.L_2272:
        /*002c*/ 	.word	0x00000000
        /*0030*/ 	.short	0x0001
        /*0032*/ 	.short	0x0d28
        /*0034*/ 	.byte	0x00, 0xf0, 0x05, 0x00


	//----- nvinfo : EIATTR_KPARAM_INFO
	.align		4
.L_2273:
        /*0038*/ 	.byte	0x04, 0x17
        /*003a*/ 	.short	(.L_2275 - .L_2274)
.L_2274:
        /*003c*/ 	.word	0x00000000
        /*0040*/ 	.short	0x0000
        /*0042*/ 	.short	0x0000
        /*0044*/ 	.byte	0x00, 0xf0, 0xa1, 0x34


	//----- nvinfo : EIATTR_SPARSE_MMA_MASK
	.align		4
.L_2275:
        /*0048*/ 	.byte	0x03, 0x50
        /*004a*/ 	.short	0x0000


	//----- nvinfo : EIATTR_MAXREG_COUNT
	.align		4
        /*004c*/ 	.byte	0x03, 0x1b
        /*004e*/ 	.short	0x0080


	//----- nvinfo : EIATTR_MERCURY_ISA_VERSION
	.align		4
        /*0050*/ 	.byte	0x03, 0x5f
        /*0052*/ 	.short	0x0101


	//----- nvinfo : EIATTR_VRC_CTA_INIT_COUNT
	.align		4
        /*0054*/ 	.byte	0x02, 0x4a
	.zero		1
	.zero		1


	//----- nvinfo : EIATTR_EXIT_INSTR_OFFSETS
	.align		4
        /*0058*/ 	.byte	0x04, 0x1c
        /*005a*/ 	.short	(.L_2277 - .L_2276)


	//   ....[0]....
.L_2276:
        /*005c*/ 	.word	0x00000140


	//   ....[1]....
        /*0060*/ 	.word	0x00000ba0


	//   ....[2]....
        /*0064*/ 	.word	0x00000eb0


	//   ....[3]....
        /*0068*/ 	.word	0x00000ed0


	//   ....[4]....
        /*006c*/ 	.word	0x00000f20


	//   ....[5]....
        /*0070*/ 	.word	0x000010f0


	//----- nvinfo : EIATTR_MAX_THREADS
	.align		4
.L_2277:
        /*0074*/ 	.byte	0x04, 0x05
        /*0076*/ 	.short	(.L_2279 - .L_2278)
.L_2278:
        /*0078*/ 	.word	0x00000200
        /*007c*/ 	.word	0x00000001
        /*0080*/ 	.word	0x00000001


	//----- nvinfo : EIATTR_CRS_STACK_SIZE
	.align		4
.L_2279:
        /*0084*/ 	.byte	0x04, 0x1e
        /*0086*/ 	.short	(.L_2281 - .L_2280)
.L_2280:
        /*0088*/ 	.word	0x00000000


	//----- nvinfo : EIATTR_CBANK_PARAM_SIZE
	.align		4
.L_2281:
        /*008c*/ 	.byte	0x03, 0x19
        /*008e*/ 	.short	0x0d38


	//----- nvinfo : EIATTR_PARAM_CBANK
	.align		4
        /*0090*/ 	.byte	0x04, 0x0a
        /*0092*/ 	.short	(.L_2283 - .L_2282)
	.align		4
.L_2282:
        /*0094*/ 	.word	index@(.nv.constant0._ZN2at6native57_GLOBAL__N__f3eca4a2_24_ForeachBinaryOpScalar_cu_86b9896c25multi_tensor_apply_kernelINS1_18TensorListMetadataILi1EEENS1_21BinaryOpScalarFunctorIlLi1ELi1ELi0EEEJSt5minusIlElEEEvT_T0_DpT1_)
        /*0098*/ 	.short	0x0380
        /*009a*/ 	.short	0x0d38


	//----- nvinfo : EIATTR_SW_WAR
	.align		4
.L_2283:
        /*009c*/ 	.byte	0x04, 0x36
        /*009e*/ 	.short	(.L_2285 - .L_2284)
.L_2284:
        /*00a0*/ 	.word	0x00000008
.L_2285:


//--------------------- .nv.info._ZN2at6native57_GLOBAL__N__f3eca4a2_24_ForeachBinaryOpScalar_cu_86b9896c25multi_tensor_apply_kernelINS1_18TensorListMetadataILi1EEENS1_21BinaryOpScalarFunctorIiLi1ELi1ELi0EEEJSt5minusIiEiEEEvT_T0_DpT1_ --------------------------
	.section	.nv.info._ZN2at6native57_GLOBAL__N__f3eca4a2_24_ForeachBinaryOpScalar_cu_86b9896c25multi_tensor_apply_kernelINS1_18TensorListMetadataILi1EEENS1_21BinaryOpScalarFunctorIiLi1ELi1ELi0EEEJSt5minusIiEiEEEvT_T0_DpT1_,"",@"SHT_CUDA_INFO"
	.sectionflags	@""
	.align	4


	//----- nvinfo : EIATTR_CUDA_API_VERSION
	.align		4
        /*0000*/ 	.byte	0x04, 0x37
        /*0002*/ 	.short	(.L_2287 - .L_2286)
.L_2286:
        /*0004*/ 	.word	0x00000082


	//----- nvinfo : EIATTR_KPARAM_INFO
	.align		4
.L_2287:
        /*0008*/ 	.byte	0x04, 0x17
        /*000a*/ 	.short	(.L_2289 - .L_2288)
.L_2288:
        /*000c*/ 	.word	0x00000000
        /*0010*/ 	.short	0x0003
        /*0012*/ 	.short	0x0d2c
        /*0014*/ 	.byte	0x00, 0xf0, 0x11, 0x00


	//----- nvinfo : EIATTR_KPARAM_INFO
	.align		4
.L_2289:
        /*0018*/ 	.byte	0x04, 0x17
        /*001a*/ 	.short	(.L_2291 - .L_2290)
.L_2290:
        /*001c*/ 	.word	0x00000000
        /*0020*/ 	.short	0x0002
        /*0022*/ 	.short	0x0d29
        /*0024*/ 	.byte	0x00, 0xf0, 0x05, 0x00


	//----- nvinfo : EIATTR_KPARAM_INFO
	.align		4
.L_2291:
        /*0028*/ 	.byte	0x04, 0x17
        /*002a*/ 	.short	(.L_2293 - .L_2292)
.L_2292:
        /*002c*/ 	.word	0x00000000
        /*0030*/ 	.short	0x0001
        /*0032*/ 	.short	0x0d28
        /*0034*/ 	.byte	0x00, 0xf0, 0x05, 0x00


	//----- nvinfo : EIATTR_KPARAM_INFO
	.align		4
.L_2293:
        /*0038*/ 	.byte	0x04, 0x17
        /*003a*/ 	.short	(.L_2295 - .L_2294)
.L_2294:
        /*003c*/ 	.word	0x00000000
        /*0040*/ 	.short	0x0000
        /*0042*/ 	.short	0x0000
        /*0044*/ 	.byte	0x00, 0xf0, 0xa1, 0x34


	//----- nvinfo : EIATTR_SPARSE_MMA_MASK
	.align		4
.L_2295:
        /*0048*/ 	.byte	0x03, 0x50
        /*004a*/ 	.short	0x0000


	//----- nvinfo : EIATTR_MAXREG_COUNT
	.align		4
        /*004c*/ 	.byte	0x03, 0x1b
        /*004e*/ 	.short	0x0080


	//----- nvinfo : EIATTR_MERCURY_ISA_VERSION
	.align		4
        /*0050*/ 	.byte	0x03, 0x5f
        /*0052*/ 	.short	0x0101


	//----- nvinfo : EIATTR_VRC_CTA_INIT_COUNT
	.align		4
        /*0054*/ 	.byte	0x02, 0x4a
	.zero		1
	.zero		1


	//----- nvinfo : EIATTR_EXIT_INSTR_OFFSETS
	.align		4
        /*0058*/ 	.byte	0x04, 0x1c
        /*005a*/ 	.short	(.L_2297 - .L_2296)


	//   ....[0]....
.L_2296:
        /*005c*/ 	.word	0x00000130


	//   ....[1]....
        /*0060*/ 	.word	0x00000980


	//   ....[2]....
        /*0064*/ 	.word	0x00000c10


	//   ....[3]....
        /*0068*/ 	.word	0x00000c30


	//   ....[4]....
        /*006c*/ 	.word	0x00000c80


	//   ....[5]....
        /*0070*/ 	.word	0x00000dd0


	//----- nvinfo : EIATTR_MAX_THREADS
	.align		4
.L_2297:
        /*0074*/ 	.byte	0x04, 0x05
        /*0076*/ 	.short	(.L_2299 - .L_2298)
.L_2298:
        /*0078*/ 	.word	0x00000200
        /*007c*/ 	.word	0x00000001
        /*0080*/ 	.word	0x00000001


	//----- nvinfo : EIATTR_CRS_STACK_SIZE
	.align		4
.L_2299:
        /*0084*/ 	.byte	0x04, 0x1e
        /*0086*/ 	.short	(.L_2301 - .L_2300)
.L_2300:
        /*0088*/ 	.word	0x00000000


	//----- nvinfo : EIATTR_CBANK_PARAM_SIZE
	.align		4
.L_2301:
        /*008c*/ 	.byte	0x03, 0x19
        /*008e*/ 	.short	0x0d30


	//----- nvinfo : EIATTR_PARAM_CBANK
	.align		4
        /*0090*/ 	.byte	0x04, 0x0a
        /*0092*/ 	.short	(.L_2303 - .L_2302)
	.align		4
.L_2302:
        /*0094*/ 	.word	index@(.nv.constant0._ZN2at6native57_GLOBAL__N__f3eca4a2_24_ForeachBinaryOpScalar_cu_86b9896c25multi_tensor_apply_kernelINS1_18TensorListMetadataILi1EEENS1_21BinaryOpScalarFunctorIiLi1ELi1ELi0EEEJSt5minusIiEiEEEvT_T0_DpT1_)
        /*0098*/ 	.short	0x0380
        /*009a*/ 	.short	0x0d30


	//----- nvinfo : EIATTR_SW_WAR
	.align		4
.L_2303:
        /*009c*/ 	.byte	0x04, 0x36
        /*009e*/ 	.short	(.L_2305 - .L_2304)
.L_2304:
        /*00a0*/ 	.word	0x00000008
.L_2305:


//--------------------- .nv.info._ZN2at6native57_GLOBAL__N__f3eca4a2_24_ForeachBinaryOpScalar_cu_86b9896c25multi_tensor_apply_kernelINS1_18TensorListMetadataILi1EEENS1_21BinaryOpScalarFunctorIaLi1ELi1ELi0EEEJSt5minusIaEaEEEvT_T0_DpT1_ --------------------------
	.section	.nv.info._ZN2at6native57_GLOBAL__N__f3eca4a2_24_ForeachBinaryOpScalar_cu_86b9896c25multi_tensor_apply_kernelINS1_18TensorListMetadataILi1EEENS1_21BinaryOpScalarFunctorIaLi1ELi1ELi0EEEJSt5minusIaEaEEEvT_T0_DpT1_,"",@"SHT_CUDA_INFO"
	.sectionflags	@""
	.align	4


	//----- nvinfo : EIATTR_CUDA_API_VERSION
	.align		4
        /*0000*/ 	.byte	0x04, 0x37
        /*0002*/ 	.short	(.L_2307 - .L_2306)
.L_2306:
        /*0004*/ 	.word	0x00000082


	//----- nvinfo : EIATTR_KPARAM_INFO
	.align		4
.L_2307:
        /*0008*/ 	.byte	0x04, 0x17
        /*000a*/ 	.short	(.L_2309 - .L_2308)
.L_2308:
        /*000c*/ 	.word	0x00000000
        /*0010*/ 	.short	0x0003
        /*0012*/ 	.short	0x0d2a
        /*0014*/ 	.byte	0x00, 0xf0, 0x05, 0x00


	//----- nvinfo : EIATTR_KPARAM_INFO
	.align		4
.L_2309:
        /*0018*/ 	.byte	0x04, 0x17
        /*001a*/ 	.short	(.L_2311 - .L_2310)
.L_2310:
        /*001c*/ 	.word	0x00000000
        /*0020*/ 	.short	0x0002
        /*0022*/ 	.short	0x0d29
        /*0024*/ 	.byte	0x00, 0xf0, 0x05, 0x00


	//----- nvinfo : EIATTR_KPARAM_INFO
	.align		4
.L_2311:
        /*0028*/ 	.byte	0x04, 0x17
        /*002a*/ 	.short	(.L_2313 - .L_2312)
.L_2312:
        /*002c*/ 	.word	0x00000000
        /*0030*/ 	.short	0x0001
        /*0032*/ 	.short	0x0d28
        /*0034*/ 	.byte	0x00, 0xf0, 0x05, 0x00


	//----- nvinfo : EIATTR_KPARAM_INFO
	.align		4
.L_2313:
        /*0038*/ 	.byte	0x04, 0x17
        /*003a*/ 	.short	(.L_2315 - .L_2314)
.L_2314:
        /*003c*/ 	.word	0x00000000
        /*0040*/ 	.short	0x0000
        /*0042*/ 	.short	0x0000
        /*0044*/ 	.byte	0x00, 0xf0, 0xa1, 0x34


	//----- nvinfo : EIATTR_SPARSE_MMA_MASK
	.align		4
.L_2315:
        /*0048*/ 	.byte	0x03, 0x50
        /*004a*/ 	.short	0x0000


	//----- nvinfo : EIATTR_MAXREG_COUNT
	.align		4
        /*004c*/ 	.byte	0x03, 0x1b
        /*004e*/ 	.short	0x0080


	//----- nvinfo : EIATTR_MERCURY_ISA_VERSION
	.align		4
        /*0050*/ 	.byte	0x03, 0x5f
        /*0052*/ 	.short	0x0101


	//----- nvinfo : EIATTR_VRC_CTA_INIT_COUNT
	.align		4
        /*0054*/ 	.byte	0x02, 0x4a
	.zero		1
	.zero		1


	//----- nvinfo : EIATTR_EXIT_INSTR_OFFSETS
	.align		4
        /*0058*/ 	.byte	0x04, 0x1c
        /*005a*/ 	.short	(.L_2317 - .L_2316)


	//   ....[0]....
.L_2316:
        /*005c*/ 	.word	0x00000150


	//   ....[1]....
        /*0060*/ 	.word	0x00000cf0


	//   ....[2]....
        /*0064*/ 	.word	0x00000fa0


	//   ....[3]....
        /*0068*/ 	.word	0x00000fc0


	//   ....[4]....
        /*006c*/ 	.word	0x00001010


	//   ....[5]....
        /*0070*/ 	.word	0x00001220


	//----- nvinfo : EIATTR_MAX_THREADS
	.align		4
.L_2317:
        /*0074*/ 	.byte	0x04, 0x05
        /*0076*/ 	.short	(.L_2319 - .L_2318)
.L_2318:
        /*0078*/ 	.word	0x00000200
        /*007c*/ 	.word	0x00000001
        /*0080*/ 	.word	0x00000001


	//----- nvinfo : EIATTR_CRS_STACK_SIZE
	.align		4
.L_2319:
        /*0084*/ 	.byte	0x04, 0x1e
        /*0086*/ 	.short	(.L_2321 - .L_2320)
.L_2320:
        /*0088*/ 	.word	0x00000000


	//----- nvinfo : EIATTR_CBANK_PARAM_SIZE
	.align		4
.L_2321:
        /*008c*/ 	.byte	0x03, 0x19
        /*008e*/ 	.short	0x0d2b


	//----- nvinfo : EIATTR_PARAM_CBANK
	.align		4
        /*0090*/ 	.byte	0x04, 0x0a
        /*0092*/ 	.short	(.L_2323 - .L_2322)
	.align		4
.L_2322:
        /*0094*/ 	.word	index@(.nv.constant0._ZN2at6native57_GLOBAL__N__f3eca4a2_24_ForeachBinaryOpScalar_cu_86b9896c25multi_tensor_apply_kernelINS1_18TensorListMetadataILi1EEENS1_21BinaryOpScalarFunctorIaLi1ELi1ELi0EEEJSt5minusIaEaEEEvT_T0_DpT1_)
        /*0098*/ 	.short	0x0380
        /*009a*/ 	.short	0x0d2b


	//----- nvinfo : EIATTR_SW_WAR
	.align		4
.L_2323:
        /*009c*/ 	.byte	0x04, 0x36
        /*009e*/ 	.short	(.L_2325 - .L_2324)
.L_2324:
        /*00a0*/ 	.word	0x00000008
.L_2325:


//--------------------- .nv.info._ZN2at6native57_GLOBAL__N__f3eca4a2_24_ForeachBinaryOpScalar_cu_86b9896c25multi_tensor_apply_kernelINS1_18TensorListMetadataILi1EEENS1_21BinaryOpScalarFunctorIhLi1ELi1ELi0EEEJSt5minusIhEhEEEvT_T0_DpT1_ --------------------------
	.section	.nv.info._ZN2at6native57_GLOBAL__N__f3eca4a2_24_ForeachBinaryOpScalar_cu_86b9896c25multi_tensor_apply_kernelINS1_18TensorListMetadataILi1EEENS1_21BinaryOpScalarFunctorIhLi1ELi1ELi0EEEJSt5minusIhEhEEEvT_T0_DpT1_,"",@"SHT_CUDA_INFO"
	.sectionflags	@""
	.align	4


	//----- nvinfo : EIATTR_CUDA_API_VERSION
	.align		4
        /*0000*/ 	.byte	0x04, 0x37
        /*0002*/ 	.short	(.L_2327 - .L_2326)
.L_2326:
        /*0004*/ 	.word	0x00000082


	//----- nvinfo : EIATTR_KPARAM_INFO
	.align		4
.L_2327:
        /*0008*/ 	.byte	0x04, 0x17
        /*000a*/ 	.short	(.L_2329 - .L_2328)
.L_2328:
        /*000c*/ 	.word	0x00000000
        /*0010*/ 	.short	0x0003
        /*0012*/ 	.short	0x0d2a
        /*0014*/ 	.byte	0x00, 0xf0, 0x05, 0x00


	//----- nvinfo : EIATTR_KPARAM_INFO
	.align		4
.L_2329:
        /*0018*/ 	.byte	0x04, 0x17
        /*001a*/ 	.short	(.L_2331 - .L_2330)
.L_2330:
        /*001c*/ 	.word	0x00000000
        /*0020*/ 	.short	0x0002
        /*0022*/ 	.short	0x0d29
        /*0024*/ 	.byte	0x00, 0xf0, 0x05, 0x00


	//----- nvinfo : EIATTR_KPARAM_INFO
	.align		4
.L_2331:
        /*0028*/ 	.byte	0x04, 0x17
        /*002a*/ 	.short	(.L_2333 - .L_2332)
.L_2332:
        /*002c*/ 	.word	0x00000000
        /*0030*/ 	.short	0x0001
        /*0032*/ 	.short	0x0d28
        /*0034*/ 	.byte	0x00, 0xf0, 0x05, 0x00


	//----- nvinfo : EIATTR_KPARAM_INFO
	.align		4
.L_2333:
        /*0038*/ 	.byte	0x04, 0x17
        /*003a*/ 	.short	(.L_2335 - .L_2334)
.L_2334:
        /*003c*/ 	.word	0x00000000
        /*0040*/ 	.short	0x0000
        /*0042*/ 	.short	0x0000
        /*0044*/ 	.byte	0x00, 0xf0, 0xa1, 0x34


	//----- nvinfo : EIATTR_SPARSE_MMA_MASK
	.align		4
.L_2335:
        /*0048*/ 	.byte	0x03, 0x50
        /*004a*/ 	.short	0x0000


	//----- nvinfo : EIATTR_MAXREG_COUNT
	.align		4
        /*004c*/ 	.byte	0x03, 0x1b
        /*004e*/ 	.short	0x0080


	//----- nvinfo : EIATTR_MERCURY_ISA_VERSION
	.align		4
        /*0050*/ 	.byte	0x03, 0x5f
        /*0052*/ 	.short	0x0101


	//----- nvinfo : EIATTR_VRC_CTA_INIT_COUNT
	.align		4
        /*0054*/ 	.byte	0x02, 0x4a
	.zero		1
	.zero		1


	//----- nvinfo : EIATTR_EXIT_INSTR_OFFSETS
	.align		4
        /*0058*/ 	.byte	0x04, 0x1c
        /*005a*/ 	.short	(.L_2337 - .L_2336)


	//   ....[0]....
.L_2336:
        /*005c*/ 	.word	0x00000140


	//   ....[1]....
        /*0060*/ 	.word	0x00000ce0


	//   ....[2]....
        /*0064*/ 	.word	0x00000f90


	//   ....[3]....
        /*0068*/ 	.word	0x00000fb0


	//   ....[4]....
        /*006c*/ 	.word	0x00001000


	//   ....[5]....
        /*0070*/ 	.word	0x00001210


	//----- nvinfo : EIATTR_MAX_THREADS
	.align		4
.L_2337:
        /*0074*/ 	.byte	0x04, 0x05
        /*0076*/ 	.short	(.L_2339 - .L_2338)
.L_2338:
        /*0078*/ 	.word	0x00000200
        /*007c*/ 	.word	0x00000001
        /*0080*/ 	.word	0x00000001


	//----- nvinfo : EIATTR_CRS_STACK_SIZE
	.align		4
.L_2339:
        /*0084*/ 	.byte	0x04, 0x1e
        /*0086*/ 	.short	(.L_2341 - .L_2340)
.L_2340:
        /*0088*/ 	.word	0x00000000


	//----- nvinfo : EIATTR_CBANK_PARAM_SIZE
	.align		4
.L_2341:
        /*008c*/ 	.byte	0x03, 0x19
        /*008e*/ 	.short	0x0d2b


	//----- nvinfo : EIATTR_PARAM_CBANK
	.align		4
        /*0090*/ 	.byte	0x04, 0x0a
        /*0092*/ 	.short	(.L_2343 - .L_2342)
	.align		4
.L_2342:
        /*0094*/ 	.word	index@(.nv.constant0._ZN2at6native57_GLOBAL__N__f3eca4a2_24_ForeachBinaryOpScalar_cu_86b9896c25multi_tensor_apply_kernelINS1_18TensorListMetadataILi1EEENS1_21BinaryOpScalarFunctorIhLi1ELi1ELi0EEEJSt5minusIhEhEEEvT_T0_DpT1_)
        /*0098*/ 	.short	0x0380
        /*009a*/ 	.short	0x0d2b


	//----- nvinfo : EIATTR_SW_WAR
	.align		4
.L_2343:
        /*009c*/ 	.byte	0x04, 0x36
        /*009e*/ 	.short	(.L_2345 - .L_2344)
.L_2344:
        /*00a0*/ 	.word	0x00000008
.L_2345:


//--------------------- .nv.info._ZN2at6native57_GLOBAL__N__f3eca4a2_24_ForeachBinaryOpScalar_cu_86b9896c25multi_tensor_apply_kernelINS1_18TensorListMetadataILi2EEENS1_21BinaryOpScalarFunctorIN3c108BFloat16ELi2ELi1ELi1EEEJNS1_21reverse_power_functorIfEEfEEEvT_T0_DpT1_ --------------------------
	.section	.nv.info._ZN2at6native57_GLOBAL__N__f3eca4a2_24_ForeachBinaryOpScalar_cu_86b9896c25multi_tensor_apply_kernelINS1_18TensorListMetadataILi2EEENS1_21BinaryOpScalarFunctorIN3c108BFloat16ELi2ELi1ELi1EEEJNS1_21reverse_power_functorIfEEfEEEvT_T0_DpT1_,"",@"SHT_CUDA_INFO"
	.sectionflags	@""
	.align	4


	//----- nvinfo : EIATTR_CUDA_API_VERSION
	.align		4
        /*0000*/ 	.byte	0x04, 0x37
        /*0002*/ 	.short	(.L_2347 - .L_2346)
.L_2346:
        /*0004*/ 	.word	0x00000082


	//----- nvinfo : EIATTR_KPARAM_INFO
	.align		4
.L_2347:
        /*0008*/ 	.byte	0x04, 0x17
        /*000a*/ 	.short	(.L_2349 - .L_2348)
.L_2348:
        /*000c*/ 	.word	0x00000000
        /*0010*/ 	.short	0x0003
        /*0012*/ 	.short	0x0c4c
        /*0014*/ 	.byte	0x00, 0xf0, 0x11, 0x00


	//----- nvinfo : EIATTR_KPARAM_INFO
	.align		4
.L_2349:
        /*0018*/ 	.byte	0x04, 0x17
        /*001a*/ 	.short	(.L_2351 - .L_2350)
.L_2350:
        /*001c*/ 	.word	0x00000000
        /*0020*/ 	.short	0x0002
        /*0022*/ 	.short	0x0c49
        /*0024*/ 	.byte	0x00, 0xf0, 0x05, 0x00


	//----- nvinfo : EIATTR_KPARAM_INFO
	.align		4
.L_2351:
        /*0028*/ 	.byte	0x04, 0x17
        /*002a*/ 	.short	(.L_2353 - .L_2352)
.L_2352:
        /*002c*/ 	.word	0x00000000
        /*0030*/ 	.short	0x0001
        /*0032*/ 	.short	0x0c48
        /*0034*/ 	.byte	0x00, 0xf0, 0x05, 0x00


	//----- nvinfo : EIATTR_KPARAM_INFO
	.align		4
.L_2353:
        /*0038*/ 	.byte	0x04, 0x17
        /*003a*/ 	.short	(.L_2355 - .L_2354)
.L_2354:
        /*003c*/ 	.word	0x00000000
        /*0040*/ 	.short	0x0000
        /*0042*/ 	.short	0x0000
        /*0044*/ 	.byte	0x00, 0xf0, 0x21, 0x31


	//----- nvinfo : EIATTR_SPARSE_MMA_MASK
	.align		4
.L_2355:
        /*0048*/ 	.byte	0x03, 0x50
        /*004a*/ 	.short	0x0000


	//----- nvinfo : EIATTR_MAXREG_COUNT
	.align		4
        /*004c*/ 	.byte	0x03, 0x1b
        /*004e*/ 	.short	0x0080


	//----- nvinfo : EIATTR_MERCURY_ISA_VERSION
	.align		4
        /*0050*/ 	.byte	0x03, 0x5f
        /*0052*/ 	.short	0x0101


	//----- nvinfo : EIATTR_VRC_CTA_INIT_COUNT
	.align		4
        /*0054*/ 	.byte	0x02, 0x4a
	.zero		1
	.zero		1


	//----- nvinfo : EIATTR_EXIT_INSTR_OFFSETS
	.align		4
        /*0058*/ 	.byte	0x04, 0x1c
        /*005a*/ 	.short	(.L_2357 - .L_2356)


	//   ....[0]....
.L_2356:
        /*005c*/ 	.word	0x00000160


	//   ....[1]....
        /*0060*/ 	.word	0x00000bc0


	//   ....[2]....
        /*0064*/ 	.word	0x00000f30


	//   ....[3]....
        /*0068*/ 	.word	0x00000f90


	//   ....[4]....
        /*006c*/ 	.word	0x00000fe0


	//   ....[5]....
        /*0070*/ 	.word	0x00001240


	//----- nvinfo : EIATTR_MAX_THREADS
	.align		4
.L_2357:
        /*0074*/ 	.byte	0x04, 0x05
        /*0076*/ 	.short	(.L_2359 - .L_2358)
.L_2358:
        /*0078*/ 	.word	0x00000200
        /*007c*/ 	.word	0x00000001
        /*0080*/ 	.word	0x00000001


	//----- nvinfo : EIATTR_CRS_STACK_SIZE
	.align		4
.L_2359:
        /*0084*/ 	.byte	0x04, 0x1e
        /*0086*/ 	.short	(.L_2361 - .L_2360)
.L_2360:
        /*0088*/ 	.word	0x00000000


	//----- nvinfo : EIATTR_CBANK_PARAM_SIZE
	.align		4
.L_2361:
        /*008c*/ 	.byte	0x03, 0x19
        /*008e*/ 	.short	0x0c50


	//----- nvinfo : EIATTR_PARAM_CBANK
	.align		4
        /*0090*/ 	.byte	0x04, 0x0a
        /*0092*/ 	.short	(.L_2363 - .L_2362)
	.align		4
.L_2362:
        /*0094*/ 	.word	index@(.nv.constant0._ZN2at6native57_GLOBAL__N__f3eca4a2_24_ForeachBinaryOpScalar_cu_86b9896c25multi_tensor_apply_kernelINS1_18TensorListMetadataILi2EEENS1_21BinaryOpScalarFunctorIN3c108BFloat16ELi2ELi1ELi1EEEJNS1_21reverse_power_functorIfEEfEEEvT_T0_DpT1_)
        /*0098*/ 	.short	0x0380
        /*009a*/ 	.short	0x0c50


	//----- nvinfo : EIATTR_SW_WAR
	.align		4
.L_2363:
        /*009c*/ 	.byte	0x04, 0x36
        /*009e*/ 	.short	(.L_2365 - .L_2364)
.L_2364:
        /*00a0*/ 	.word	0x00000008
.L_2365:


//--------------------- .nv.info._ZN2at6native57_GLOBAL__N__f3eca4a2_24_ForeachBinaryOpScalar_cu_86b9896c25multi_tensor_apply_kernelINS1_18TensorListMetadataILi2EEENS1_21BinaryOpScalarFunctorIN3c104HalfELi2ELi1ELi1EEEJNS1_21reverse_power_functorIfEEfEEEvT_T0_DpT1_ --------------------------
	.section	.nv.info._ZN2at6native57_GLOBAL__N__f3eca4a2_24_ForeachBinaryOpScalar_cu_86b9896c25multi_tensor_apply_kernelINS1_18TensorListMetadataILi2EEENS1_21BinaryOpScalarFunctorIN3c104HalfELi2ELi1ELi1EEEJNS1_21reverse_power_functorIfEEfEEEvT_T0_DpT1_,"",@"SHT_CUDA_INFO"
	.sectionflags	@""
	.align	4


	//----- nvinfo : EIATTR_CUDA_API_VERSION
	.align		4
        /*0000*/ 	.byte	0x04, 0x37
        /*0002*/ 	.short	(.L_2367 - .L_2366)
.L_2366:
        /*0004*/ 	.word	0x00000082


	//----- nvinfo : EIATTR_KPARAM_INFO
	.align		4
.L_2367:
        /*0008*/ 	.byte	0x04, 0x17
        /*000a*/ 	.short	(.L_2369 - .L_2368)
.L_2368:
        /*000c*/ 	.word	0x00000000
        /*0010*/ 	.short	0x0003
        /*0012*/ 	.short	0x0c4c
        /*0014*/ 	.byte	0x00, 0xf0, 0x11, 0x00


	//----- nvinfo : EIATTR_KPARAM_INFO
	.align		4
.L_2369:
        /*0018*/ 	.byte	0x04, 0x17
        /*001a*/ 	.short	(.L_2371 - .L_2370)
.L_2370:
        /*001c*/ 	.word	0x00000000
        /*0020*/ 	.short	0x0002
        /*0022*/ 	.short	0x0c49
        /*0024*/ 	.byte	0x00, 0xf0, 0x05, 0x00


	//----- nvinfo : EIATTR_KPARAM_INFO
	.align		4
.L_2371:
        /*0028*/ 	.byte	0x04, 0x17
        /*002a*/ 	.short	(.L_2373 - .L_2372)
.L_2372:
        /*002c*/ 	.word	0x00000000
        /*0030*/ 	.short	0x0001
        /*0032*/ 	.short	0x0c48
        /*0034*/ 	.byte	0x00, 0xf0, 0x05, 0x00


	//----- nvinfo : EIATTR_KPARAM_INFO
	.align		4
.L_2373:
        /*0038*/ 	.byte	0x04, 0x17
        /*003a*/ 	.short	(.L_2375 - .L_2374)
.L_2374:
        /*003c*/ 	.word	0x00000000
        /*0040*/ 	.short	0x0000
        /*0042*/ 	.short	0x0000
        /*0044*/ 	.byte	0x00, 0xf0, 0x21, 0x31


	//----- nvinfo : EIATTR_SPARSE_MMA_MASK
	.align		4
.L_2375:
        /*0048*/ 	.byte	0x03, 0x50
        /*004a*/ 	.short	0x0000


	//----- nvinfo : EIATTR_MAXREG_COUNT
	.align		4
        /*004c*/ 	.byte	0x03, 0x1b
        /*004e*/ 	.short	0x0080


	//----- nvinfo : EIATTR_MERCURY_ISA_VERSION
	.align		4
        /*0050*/ 	.byte	0x03, 0x5f
        /*0052*/ 	.short	0x0101


	//----- nvinfo : EIATTR_VRC_CTA_INIT_COUNT
	.align		4
        /*0054*/ 	.byte	0x02, 0x4a
	.zero		1
	.zero		1


	//----- nvinfo : EIATTR_EXIT_INSTR_OFFSETS
	.align		4
        /*0058*/ 	.byte	0x04, 0x1c
        /*005a*/ 	.short	(.L_2377 - .L_2376)


	//   ....[0]....
.L_2376:
        /*005c*/ 	.word	0x00000160


	//   ....[1]....
        /*0060*/ 	.word	0x00000bc0


	//   ....[2]....
        /*0064*/ 	.word	0x00000f30


	//   ....[3]....
        /*0068*/ 	.word	0x00000f90


	//   ....[4]....
        /*006c*/ 	.word	0x00000fe0


	//   ....[5]....
        /*0070*/ 	.word	0x00001220


	//----- nvinfo : EIATTR_MAX_THREADS
	.align		4
.L_2377:
        /*0074*/ 	.byte	0x04, 0x05
        /*0076*/ 	.short	(.L_2379 - .L_2378)
.L_2378:
        /*0078*/ 	.word	0x00000200
        /*007c*/ 	.word	0x00000001
        /*0080*/ 	.word	0x00000001


	//----- nvinfo : EIATTR_CRS_STACK_SIZE
	.align		4
.L_2379:
        /*0084*/ 	.byte	0x04, 0x1e
        /*0086*/ 	.short	(.L_2381 - .L_2380)
.L_2380:
        /*0088*/ 	.word	0x00000000


	//----- nvinfo : EIATTR_CBANK_PARAM_SIZE
	.align		4
.L_2381:
        /*008c*/ 	.byte	0x03, 0x19
        /*008e*/ 	.short	0x0c50


	//----- nvinfo : EIATTR_PARAM_CBANK
	.align		4
        /*0090*/ 	.byte	0x04, 0x0a
        /*0092*/ 	.short	(.L_2383 - .L_2382)
	.align		4
.L_2382:
        /*0094*/ 	.word	index@(.nv.constant0._ZN2at6native57_GLOBAL__N__f3eca4a2_24_ForeachBinaryOpScalar_cu_86b9896c25multi_tensor_apply_kernelINS1_18TensorListMetadataILi2EEENS1_21BinaryOpScalarFunctorIN3c104HalfELi2ELi1ELi1EEEJNS1_21reverse_power_functorIfEEfEEEvT_T0_DpT1_)
        /*0098*/ 	.short	0x0380
        /*009a*/ 	.short	0x0c50


	//----- nvinfo : EIATTR_SW_WAR
	.align		4
.L_2383:
        /*009c*/ 	.byte	0x04, 0x36
        /*009e*/ 	.short	(.L_2385 - .L_2384)
.L_2384:
        /*00a0*/ 	.word	0x00000008
.L_2385:


//--------------------- .nv.info._ZN2at6native57_GLOBAL__N__f3eca4a2_24_ForeachBinaryOpScalar_cu_86b9896c25multi_tensor_apply_kernelINS1_18TensorListMetadataILi2EEENS1_21BinaryOpScalarFunctorIN3c107complexIfEELi2ELi1ELi1EEEJNS1_21reverse_power_functorIS8_EES8_EEEvT_T0_DpT1_ --------------------------
	.section	.nv.info._ZN2at6native57_GLOBAL__N__f3eca4a2_24_ForeachBinaryOpScalar_cu_86b9896c25multi_tensor_apply_kernelINS1_18TensorListMetadataILi2EEENS1_21BinaryOpScalarFunctorIN3c107complexIfEELi2ELi1ELi1EEEJNS1_21reverse_power_functorIS8_EES8_EEEvT_T0_DpT1_,"",@"SHT_CUDA_INFO"
	.sectionflags	@""
	.align	4


	//----- nvinfo : EIATTR_CUDA_API_VERSION
	.align		4
        /*0000*/ 	.byte	0x04, 0x37
        /*0002*/ 	.short	(.L_2387 - .L_2386)
.L_2386:
        /*0004*/ 	.word	0x00000082


	//----- nvinfo : EIATTR_KPARAM_INFO
	.align		4
.L_2387:
        /*0008*/ 	.byte	0x04, 0x17
        /*000a*/ 	.short	(.L_2389 - .L_2388)
.L_2388:
        /*000c*/ 	.word	0x00000000
        /*0010*/ 	.short	0x0003
        /*0012*/ 	.short	0x0c50
        /*0014*/ 	.byte	0x00, 0xf0, 0x21, 0x00


	//----- nvinfo : EIATTR_KPARAM_INFO
	.align		4
.L_2389:
        /*0018*/ 	.byte	0x04, 0x17
        /*001a*/ 	.short	(.L_2391 - .L_2390)
.L_2390:
        /*001c*/ 	.word	0x00000000
        /*0020*/ 	.short	0x0002
        /*0022*/ 	.short	0x0c49
        /*0024*/ 	.byte	0x00, 0xf0, 0x05, 0x00


	//----- nvinfo : EIATTR_KPARAM_INFO
	.align		4
.L_2391:
        /*0028*/ 	.byte	0x04, 0x17
        /*002a*/ 	.short	(.L_2393 - .L_2392)
.L_2392:
        /*002c*/ 	.word	0x00000000
        /*0030*/ 	.short	0x0001
        /*0032*/ 	.short	0x0c48
        /*0034*/ 	.byte	0x00, 0xf0, 0x05, 0x00


	//----- nvinfo : EIATTR_KPARAM_INFO
	.align		4
.L_2393:
        /*0038*/ 	.byte	0x04, 0x17
        /*003a*/ 	.short	(.L_2395 - .L_2394)
.L_2394:
        /*003c*/ 	.word	0x00000000
        /*0040*/ 	.short	0x0000
        /*0042*/ 	.short	0x0000
        /*0044*/ 	.byte	0x00, 0xf0, 0x21, 0x31


	//----- nvinfo : EIATTR_SPARSE_MMA_MASK
	.align		4
.L_2395:
        /*0048*/ 	.byte	0x03, 0x50
        /*004a*/ 	.short	0x0000


	//----- nvinfo : EIATTR_MAXREG_COUNT
	.align		4
        /*004c*/ 	.byte	0x03, 0x1b
        /*004e*/ 	.short	0x0080


	//----- nvinfo : EIATTR_MERCURY_ISA_VERSION
	.align		4
        /*0050*/ 	.byte	0x03, 0x5f
        /*0052*/ 	.short	0x0101


	//----- nvinfo : EIATTR_VRC_CTA_INIT_COUNT
	.align		4
        /*0054*/ 	.byte	0x02, 0x4a
	.zero		1
	.zero		1


	//----- nvinfo : EIATTR_EXIT_INSTR_OFFSETS
	.align		4
        /*0058*/ 	.byte	0x04, 0x1c
        /*005a*/ 	.short	(.L_2397 - .L_2396)


	//   ....[0]....
.L_2396:
        /*005c*/ 	.word	0x00000170


	//   ....[1]....
        /*0060*/ 	.word	0x00008f70


	//   ....[2]....
        /*0064*/ 	.word	0x00008fc0


	//   ....[3]....
        /*0068*/ 	.word	0x00011ab0


	//----- nvinfo : EIATTR_MAX_THREADS
	.align		4
.L_2397:
        /*006c*/ 	.byte	0x04, 0x05
        /*006e*/ 	.short	(.L_2399 - .L_2398)
.L_2398:
        /*0070*/ 	.word	0x00000200
        /*0074*/ 	.word	0x00000001
        /*0078*/ 	.word	0x00000001


	//----- nvinfo : EIATTR_CRS_STACK_SIZE
	.align		4
.L_2399:
        /*007c*/ 	.byte	0x04, 0x1e
        /*007e*/ 	.short	(.L_2401 - .L_2400)
.L_2400:
        /*0080*/ 	.word	0x00000000


	//----- nvinfo : EIATTR_CBANK_PARAM_SIZE
	.align		4
.L_2401:
        /*0084*/ 	.byte	0x03, 0x19
        /*0086*/ 	.short	0x0c58


	//----- nvinfo : EIATTR_PARAM_CBANK
	.align		4
        /*0088*/ 	.byte	0x04, 0x0a
        /*008a*/ 	.short	(.L_2403 - .L_2402)
	.align		4
.L_2402:
        /*008c*/ 	.word	index@(.nv.constant0._ZN2at6native57_GLOBAL__N__f3eca4a2_24_ForeachBinaryOpScalar_cu_86b9896c25multi_tensor_apply_kernelINS1_18TensorListMetadataILi2EEENS1_21BinaryOpScalarFunctorIN3c107complexIfEELi2ELi1ELi1EEEJNS1_21reverse_power_functorIS8_EES8_EEEvT_T0_DpT1_)
        /*0090*/ 	.short	0x0380
        /*0092*/ 	.short	0x0c58


	//----- nvinfo : EIATTR_SW_WAR
	.align		4
.L_2403:
        /*0094*/ 	.byte	0x04, 0x36
        /*0096*/ 	.short	(.L_2405 - .L_2404)
.L_2404:
        /*0098*/ 	.word	0x00000008
.L_2405:


//--------------------- .nv.info._ZN2at6native57_GLOBAL__N__f3eca4a2_24_ForeachBinaryOpScalar_cu_86b9896c25multi_tensor_apply_kernelINS1_18TensorListMetadataILi2EEENS1_21BinaryOpScalarFunctorIN3c107complexIdEELi2ELi1ELi1EEEJNS1_21reverse_power_functorIS8_EES8_EEEvT_T0_DpT1_ --------------------------
	.section	.nv.info._ZN2at6native57_GLOBAL__N__f3eca4a2_24_ForeachBinaryOpScalar_cu_86b9896c25multi_tensor_apply_kernelINS1_18TensorListMetadataILi2EEENS1_21BinaryOpScalarFunctorIN3c107complexIdEELi2ELi1ELi1EEEJNS1_21reverse_power_functorIS8_EES8_EEEvT_T0_DpT1_,"",@"SHT_CUDA_INFO"
	.sectionflags	@""
	.align	4


	//----- nvinfo : EIATTR_CUDA_API_VERSION
	.align		4
        /*0000*/ 	.byte	0x04, 0x37
        /*0002*/ 	.short	(.L_2407 - .L_2406)
.L_2406:
        /*0004*/ 	.word	0x00000082


	//----- nvinfo : EIATTR_KPARAM_INFO
	.align		4
.L_2407:
        /*0008*/ 	.byte	0x04, 0x17
        /*000a*/ 	.short	(.L_2409 - .L_2408)
.L_2408:
        /*000c*/ 	.word	0x00000000
        /*0010*/ 	.short	0x0003
        /*0012*/ 	.short	0x0c50
        /*0014*/ 	.byte	0x00, 0xf0, 0x41, 0x00


	//----- nvinfo : EIATTR_KPARAM_INFO
	.align		4
.L_2409:
        /*0018*/ 	.byte	0x04, 0x17
        /*001a*/ 	.short	(.L_2411 - .L_2410)
.L_2410:
        /*001c*/ 	.word	0x00000000
        /*0020*/ 	.short	0x0002
        /*0022*/ 	.short	0x0c49
        /*0024*/ 	.byte	0x00, 0xf0, 0x05, 0x00


	//----- nvinfo : EIATTR_KPARAM_INFO
	.align		4
.L_2411:
        /*0028*/ 	.byte	0x04, 0x17
        /*002a*/ 	.short	(.L_2413 - .L_2412)
.L_2412:
        /*002c*/ 	.word	0x00000000
        /*0030*/ 	.short	0x0001
        /*0032*/ 	.short	0x0c48
        /*0034*/ 	.byte	0x00, 0xf0, 0x05, 0x00


	//----- nvinfo : EIATTR_KPARAM_INFO
	.align		4
.L_2413:
        /*0038*/ 	.byte	0x04, 0x17
        /*003a*/ 	.short	(.L_2415 - .L_2414)
.L_2414:
        /*003c*/ 	.word	0x00000000
        /*0040*/ 	.short	0x0000
        /*0042*/ 	.short	0x0000
        /*0044*/ 	.byte	0x00, 0xf0, 0x21, 0x31


	//----- nvinfo : EIATTR_SPARSE_MMA_MASK
	.align		4
.L_2415:
        /*0048*/ 	.byte	0x03, 0x50
        /*004a*/ 	.short	0x0000


	//----- nvinfo : EIATTR_MAXREG_COUNT
	.align		4
        /*004c*/ 	.byte	0x03, 0x1b
        /*004e*/ 	.short	0x0080


	//----- nvinfo : EIATTR_MERCURY_ISA_VERSION
	.align		4
        /*0050*/ 	.byte	0x03, 0x5f
        /*0052*/ 	.short	0x0101


	//----- nvinfo : EIATTR_VRC_CTA_INIT_COUNT
	.align		4
        /*0054*/ 	.byte	0x02, 0x4a
	.zero		1
	.zero		1


	//----- nvinfo : EIATTR_EXIT_INSTR_OFFSETS
	.align		4
        /*0058*/ 	.byte	0x04, 0x1c
        /*005a*/ 	.short	(.L_2417 - .L_2416)


	//   ....[0]....
.L_2416:
        /*005c*/ 	.word	0x00000170


	//   ....[1]....
        /*0060*/ 	.word	0x00017ca0


	//   ....[2]....
        /*0064*/ 	.word	0x00017cf0


	//   ....[3]....
        /*0068*/ 	.word	0x0002f570


	//----- nvinfo : EIATTR_MAX_THREADS
	.align		4
.L_2417:
        /*006c*/ 	.byte	0x04, 0x05
        /*006e*/ 	.short	(.L_2419 - .L_2418)
.L_2418:
        /*0070*/ 	.word	0x00000200
        /*0074*/ 	.word	0x00000001
        /*0078*/ 	.word	0x00000001


	//----- nvinfo : EIATTR_CRS_STACK_SIZE
	.align		4
.L_2419:
        /*007c*/ 	.byte	0x04, 0x1e
        /*007e*/ 	.short	(.L_2421 - .L_2420)
.L_2420:
        /*0080*/ 	.word	0x00000000


	//----- nvinfo : EIATTR_CBANK_PARAM_SIZE
	.align		4
.L_2421:
        /*0084*/ 	.byte	0x03, 0x19
        /*0086*/ 	.short	0x0c60


	//----- nvinfo : EIATTR_PARAM_CBANK
	.align		4
        /*0088*/ 	.byte	0x04, 0x0a
        /*008a*/ 	.short	(.L_2423 - .L_2422)
	.align		4
.L_2422:
        /*008c*/ 	.word	index@(.nv.constant0._ZN2at6native57_GLOBAL__N__f3eca4a2_24_ForeachBinaryOpScalar_cu_86b9896c25multi_tensor_apply_kernelINS1_18TensorListMetadataILi2EEENS1_21BinaryOpScalarFunctorIN3c107complexIdEELi2ELi1ELi1EEEJNS1_21reverse_power_functorIS8_EES8_EEEvT_T0_DpT1_)
        /*0090*/ 	.short	0x0380
        /*0092*/ 	.short	0x0c60


	//----- nvinfo : EIATTR_SW_WAR
	.align		4
.L_2423:
        /*0094*/ 	.byte	0x04, 0x36
        /*0096*/ 	.short	(.L_2425 - .L_2424)
.L_2424:
        /*0098*/ 	.word	0x00000008
.L_2425:


//--------------------- .nv.info._ZN2at6native57_GLOBAL__N__f3eca4a2_24_ForeachBinaryOpScalar_cu_86b9896c25multi_tensor_apply_kernelINS1_18TensorListMetadataILi2EEENS1_21BinaryOpScalarFunctorIfLi2ELi1ELi1EEEJNS1_21reverse_power_functorIfEEfEEEvT_T0_DpT1_ --------------------------
	.section	.nv.info._ZN2at6native57_GLOBAL__N__f3eca4a2_24_ForeachBinaryOpScalar_cu_86b9896c25multi_tensor_apply_kernelINS1_18TensorListMetadataILi2EEENS1_21BinaryOpScalarFunctorIfLi2ELi1ELi1EEEJNS1_21reverse_power_functorIfEEfEEEvT_T0_DpT1_,"",@"SHT_CUDA_INFO"
	.sectionflags	@""
	.align	4


	//----- nvinfo : EIATTR_CUDA_API_VERSION
	.align		4
        /*0000*/ 	.byte	0x04, 0x37
        /*0002*/ 	.short	(.L_2427 - .L_2426)
.L_2426:
        /*0004*/ 	.word	0x00000082


	//----- nvinfo : EIATTR_KPARAM_INFO
	.align		4
.L_2427:
        /*0008*/ 	.byte	0x04, 0x17
        /*000a*/ 	.short	(.L_2429 - .L_2428)
.L_2428:
        /*000c*/ 	.word	0x00000000
        /*0010*/ 	.short	0x0003
        /*0012*/ 	.short	0x0c4c
        /*0014*/ 	.byte	0x00, 0xf0, 0x11, 0x00


	//----- nvinfo : EIATTR_KPARAM_INFO
	.align		4
.L_2429:
        /*0018*/ 	.byte	0x04, 0x17
        /*001a*/ 	.short	(.L_2431 - .L_2430)
.L_2430:
        /*001c*/ 	.word	0x00000000
        /*0020*/ 	.short	0x0002
        /*0022*/ 	.short	0x0c49
        /*0024*/ 	.byte	0x00, 0xf0, 0x05, 0x00


	//----- nvinfo : EIATTR_KPARAM_INFO
	.align		4
.L_2431:
        /*0028*/ 	.byte	0x04, 0x17
        /*002a*/ 	.short	(.L_2433 - .L_2432)
.L_2432:
        /*002c*/ 	.word	0x00000000
        /*0030*/ 	.short	0x0001
        /*0032*/ 	.short	0x0c48
        /*0034*/ 	.byte	0x00, 0xf0, 0x05, 0x00


	//----- nvinfo : EIATTR_KPARAM_INFO
	.align		4
.L_2433:
        /*0038*/ 	.byte	0x04, 0x17
        /*003a*/ 	.short	(.L_2435 - .L_2434)
.L_2434:
        /*003c*/ 	.word	0x00000000
        /*0040*/ 	.short	0x0000
        /*0042*/ 	.short	0x0000
        /*0044*/ 	.byte	0x00, 0xf0, 0x21, 0x31


	//----- nvinfo : EIATTR_SPARSE_MMA_MASK
	.align		4
.L_2435:
        /*0048*/ 	.byte	0x03, 0x50
        /*004a*/ 	.short	0x0000


	//----- nvinfo : EIATTR_MAXREG_COUNT
	.align		4
        /*004c*/ 	.byte	0x03, 0x1b
        /*004e*/ 	.short	0x0080


	//----- nvinfo : EIATTR_MERCURY_ISA_VERSION
	.align		4
        /*0050*/ 	.byte	0x03, 0x5f
        /*0052*/ 	.short	0x0101


	//----- nvinfo : EIATTR_VRC_CTA_INIT_COUNT
	.align		4
        /*0054*/ 	.byte	0x02, 0x4a
	.zero		1
	.zero		1


	//----- nvinfo : EIATTR_EXIT_INSTR_OFFSETS
	.align		4
        /*0058*/ 	.byte	0x04, 0x1c
        /*005a*/ 	.short	(.L_2437 - .L_2436)


	//   ....[0]....
.L_2436:
        /*005c*/ 	.word	0x00000160


	//   ....[1]....
        /*0060*/ 	.word	0x00000a70


	//   ....[2]....
        /*0064*/ 	.word	0x00000d80


	//   ....[3]....
        /*0068*/ 	.word	0x00000dd0


	//   ....[4]....
        /*006c*/ 	.word	0x00000e20


	//   ....[5]....
        /*0070*/ 	.word	0x00001000


	//----- nvinfo : EIATTR_MAX_THREADS
	.align		4
.L_2437:
        /*0074*/ 	.byte	0x04, 0x05
        /*0076*/ 	.short	(.L_2439 - .L_2438)
.L_2438:
        /*0078*/ 	.word	0x00000200
        /*007c*/ 	.word	0x00000001
        /*0080*/ 	.word	0x00000001


	//----- nvinfo : EIATTR_CRS_STACK_SIZE
	.align		4
.L_2439:
        /*0084*/ 	.byte	0x04, 0x1e
        /*0086*/ 	.short	(.L_2441 - .L_2440)
.L_2440:
        /*0088*/ 	.word	0x00000000


	//----- nvinfo : EIATTR_CBANK_PARAM_SIZE
	.align		4
.L_2441:
        /*008c*/ 	.byte	0x03, 0x19
        /*008e*/ 	.short	0x0c50


	//----- nvinfo : EIATTR_PARAM_CBANK
	.align		4
        /*0090*/ 	.byte	0x04, 0x0a
        /*0092*/ 	.short	(.L_2443 - .L_2442)
	.align		4
.L_2442:
        /*0094*/ 	.word	index@(.nv.constant0._ZN2at6native57_GLOBAL__N__f3eca4a2_24_ForeachBinaryOpScalar_cu_86b9896c25multi_tensor_apply_kernelINS1_18TensorListMetadataILi2EEENS1_21BinaryOpScalarFunctorIfLi2ELi1ELi1EEEJNS1_21reverse_power_functorIfEEfEEEvT_T0_DpT1_)
        /*0098*/ 	.short	0x0380
        /*009a*/ 	.short	0x0c50


	//----- nvinfo : EIATTR_SW_WAR
	.align		4
.L_2443:
        /*009c*/ 	.byte	0x04, 0x36
        /*009e*/ 	.short	(.L_2445 - .L_2444)
.L_2444:
        /*00a0*/ 	.word	0x00000008
.L_2445:


//--------------------- .nv.info._ZN2at6native57_GLOBAL__N__f3eca4a2_24_ForeachBinaryOpScalar_cu_86b9896c25multi_tensor_apply_kernelINS1_18TensorListMetadataILi2EEENS1_21BinaryOpScalarFunctorIdLi2ELi1ELi1EEEJNS1_21reverse_power_functorIdEEdEEEvT_T0_DpT1_ --------------------------
	.section	.nv.info._ZN2at6native57_GLOBAL__N__f3eca4a2_24_ForeachBinaryOpScalar_cu_86b9896c25multi_tensor_apply_kernelINS1_18TensorListMetadataILi2EEENS1_21BinaryOpScalarFunctorIdLi2ELi1ELi1EEEJNS1_21reverse_power_functorIdEEdEEEvT_T0_DpT1_,"",@"SHT_CUDA_INFO"
	.sectionflags	@""
	.align	4


	//----- nvinfo : EIATTR_CUDA_API_VERSION
	.align		4
        /*0000*/ 	.byte	0x04, 0x37
        /*0002*/ 	.short	(.L_2447 - .L_2446)
.L_2446:
        /*0004*/ 	.word	0x00000082


	//----- nvinfo : EIATTR_KPARAM_INFO
	.align		4
.L_2447:
        /*0008*/ 	.byte	0x04, 0x17
        /*000a*/ 	.short	(.L_2449 - .L_2448)
.L_2448:
        /*000c*/ 	.word	0x00000000
        /*0010*/ 	.short	0x0003
        /*0012*/ 	.short	0x0c50
        /*0014*/ 	.byte	0x00, 0xf0, 0x21, 0x00


	//----- nvinfo : EIATTR_KPARAM_INFO
	.align		4
.L_2449:
        /*0018*/ 	.byte	0x04, 0x17
        /*001a*/ 	.short	(.L_2451 - .L_2450)
.L_2450:
        /*001c*/ 	.word	0x00000000
        /*0020*/ 	.short	0x0002
        /*0022*/ 	.short	0x0c49
        /*0024*/ 	.byte	0x00, 0xf0, 0x05, 0x00


	//----- nvinfo : EIATTR_KPARAM_INFO
	.align		4
.L_2451:
        /*0028*/ 	.byte	0x04, 0x17
        /*002a*/ 	.short	(.L_2453 - .L_2452)
.L_2452:
        /*002c*/ 	.word	0x00000000
        /*0030*/ 	.short	0x0001
        /*0032*/ 	.short	0x0c48
        /*0034*/ 	.byte	0x00, 0xf0, 0x05, 0x00


	//----- nvinfo : EIATTR_KPARAM_INFO
	.align		4
.L_2453:
        /*0038*/ 	.byte	0x04, 0x17
        /*003a*/ 	.short	(.L_2455 - .L_2454)
.L_2454:
        /*003c*/ 	.word	0x00000000
        /*0040*/ 	.short	0x0000
        /*0042*/ 	.short	0x0000
        /*0044*/ 	.byte	0x00, 0xf0, 0x21, 0x31


	//----- nvinfo : EIATTR_SPARSE_MMA_MASK
	.align		4
.L_2455:
        /*0048*/ 	.byte	0x03, 0x50
        /*004a*/ 	.short	0x0000


	//----- nvinfo : EIATTR_MAXREG_COUNT
	.align		4
        /*004c*/ 	.byte	0x03, 0x1b
        /*004e*/ 	.short	0x0080


	//----- nvinfo : EIATTR_MERCURY_ISA_VERSION
	.align		4
        /*0050*/ 	.byte	0x03, 0x5f
        /*0052*/ 	.short	0x0101


	//----- nvinfo : EIATTR_VRC_CTA_INIT_COUNT
	.align		4
        /*0054*/ 	.byte	0x02, 0x4a
	.zero		1
	.zero		1


	//----- nvinfo : EIATTR_EXIT_INSTR_OFFSETS
	.align		4
        /*0058*/ 	.byte	0x04, 0x1c
        /*005a*/ 	.short	(.L_2457 - .L_2456)


	//   ....[0]....
.L_2456:
        /*005c*/ 	.word	0x00000170


	//   ....[1]....
        /*0060*/ 	.word	0x000014b0


	//   ....[2]....
        /*0064*/ 	.word	0x00002420


	//   ....[3]....
        /*0068*/ 	.word	0x00002470


	//   ....[4]....
        /*006c*/ 	.word	0x00003540


	//   ....[5]....
        /*0070*/ 	.word	0x00004240


	//----- nvinfo : EIATTR_MAX_THREADS
	.align		4
.L_2457:
        /*0074*/ 	.byte	0x04, 0x05
        /*0076*/ 	.short	(.L_2459 - .L_2458)
.L_2458:
        /*0078*/ 	.word	0x00000200
        /*007c*/ 	.word	0x00000001
        /*0080*/ 	.word	0x00000001


	//----- nvinfo : EIATTR_CRS_STACK_SIZE
	.align		4
.L_2459:
        /*0084*/ 	.byte	0x04, 0x1e
        /*0086*/ 	.short	(.L_2461 - .L_2460)
.L_2460:
        /*0088*/ 	.word	0x00000000


	//----- nvinfo : EIATTR_CBANK_PARAM_SIZE
	.align		4
.L_2461:
        /*008c*/ 	.byte	0x03, 0x19
        /*008e*/ 	.short	0x0c58


	//----- nvinfo : EIATTR_PARAM_CBANK
	.align		4
        /*0090*/ 	.byte	0x04, 0x0a
        /*0092*/ 	.short	(.L_2463 - .L_2462)
	.align		4
.L_2462:
        /*0094*/ 	.word	index@(.nv.constant0._ZN2at6native57_GLOBAL__N__f3eca4a2_24_ForeachBinaryOpScalar_cu_86b9896c25multi_tensor_apply_kernelINS1_18TensorListMetadataILi2EEENS1_21BinaryOpScalarFunctorIdLi2ELi1ELi1EEEJNS1_21reverse_power_functorIdEEdEEEvT_T0_DpT1_)
        /*0098*/ 	.short	0x0380
        /*009a*/ 	.short	0x0c58


	//----- nvinfo : EIATTR_SW_WAR
	.align		4
.L_2463:
        /*009c*/ 	.byte	0x04, 0x36
        /*009e*/ 	.short	(.L_2465 - .L_2464)
.L_2464:
        /*00a0*/ 	.word	0x00000008
.L_2465:


//--------------------- .nv.info._ZN2at6native57_GLOBAL__N__f3eca4a2_24_ForeachBinaryOpScalar_cu_86b9896c25multi_tensor_apply_kernelINS1_18TensorListMetadataILi2EEENS1_21BinaryOpScalarFunctorIsLi2ELi1ELi1EEEJNS1_21reverse_power_functorIsEEsEEEvT_T0_DpT1_ --------------------------
	.section	.nv.info._ZN2at6native57_GLOBAL__N__f3eca4a2_24_ForeachBinaryOpScalar_cu_86b9896c25multi_tensor_apply_kernelINS1_18TensorListMetadataILi2EEENS1_21BinaryOpScalarFunctorIsLi2ELi1ELi1EEEJNS1_21reverse_power_functorIsEEsEEEvT_T0_DpT1_,"",@"SHT_CUDA_INFO"
	.sectionflags	@""
	.align	4


	//----- nvinfo : EIATTR_CUDA_API_VERSION
	.align		4
        /*0000*/ 	.byte	0x04, 0x37
        /*0002*/ 	.short	(.L_2467 - .L_2466)
.L_2466:
        /*0004*/ 	.word	0x00000082


	//----- nvinfo : EIATTR_KPARAM_INFO
	.align		4
.L_2467:
        /*0008*/ 	.byte	0x04, 0x17
        /*000a*/ 	.short	(.L_2469 - .L_2468)
.L_2468:
        /*000c*/ 	.word	0x00000000
        /*0010*/ 	.short	0x0003
        /*0012*/ 	.short	0x0c4a
        /*0014*/ 	.byte	0x00, 0xf0, 0x09, 0x00


	//----- nvinfo : EIATTR_KPARAM_INFO
	.align		4
.L_2469:
        /*0018*/ 	.byte	0x04, 0x17
        /*001a*/ 	.short	(.L_2471 - .L_2470)
.L_2470:
        /*001c*/ 	.word	0x00000000
        /*0020*/ 	.short	0x0002
        /*0022*/ 	.short	0x0c49
        /*0024*/ 	.byte	0x00, 0xf0, 0x05, 0x00


	//----- nvinfo : EIATTR_KPARAM_INFO
	.align		4
.L_2471:
        /*0028*/ 	.byte	0x04, 0x17
        /*002a*/ 	.short	(.L_2473 - .L_2472)
.L_2472:
        /*002c*/ 	.word	0x00000000
        /*0030*/ 	.short	0x0001
        /*0032*/ 	.short	0x0c48
        /*0034*/ 	.byte	0x00, 0xf0, 0x05, 0x00


	//----- nvinfo : EIATTR_KPARAM_INFO
	.align		4
.L_2473:
        /*0038*/ 	.byte	0x04, 0x17
        /*003a*/ 	.short	(.L_2475 - .L_2474)
.L_2474:
        /*003c*/ 	.word	0x00000000
        /*0040*/ 	.short	0x0000
        /*0042*/ 	.short	0x0000
        /*0044*/ 	.byte	0x00, 0xf0, 0x21, 0x31


	//----- nvinfo : EIATTR_SPARSE_MMA_MASK
	.align		4
.L_2475:
        /*0048*/ 	.byte	0x03, 0x50
        /*004a*/ 	.short	0x0000


	//----- nvinfo : EIATTR_MAXREG_COUNT
	.align		4
        /*004c*/ 	.byte	0x03, 0x1b
        /*004e*/ 	.short	0x0080


	//----- nvinfo : EIATTR_MERCURY_ISA_VERSION
	.align		4
        /*0050*/ 	.byte	0x03, 0x5f
        /*0052*/ 	.short	0x0101


	//----- nvinfo : EIATTR_VRC_CTA_INIT_COUNT
	.align		4
        /*0054*/ 	.byte	0x02, 0x4a
	.zero		1
	.zero		1


	//----- nvinfo : EIATTR_EXIT_INSTR_OFFSETS
	.align		4
        /*0058*/ 	.byte	0x04, 0x1c
        /*005a*/ 	.short	(.L_2477 - .L_2476)


	//   ....[0]....
.L_2476:
        /*005c*/ 	.word	0x00000170


	//   ....[1]....
        /*0060*/ 	.word	0x00001030


	//   ....[2]....
        /*0064*/ 	.word	0x000019f0


	//   ....[3]....
        /*0068*/ 	.word	0x00001d80


	//   ....[4]....
        /*006c*/ 	.word	0x00001dd0


	//   ....[5]....
        /*0070*/ 	.word	0x000029f0


	//   ....[6]....
        /*0074*/ 	.word	0x00003170


	//   ....[7]....
        /*0078*/ 	.word	0x00003260


	//----- nvinfo : EIATTR_MAX_THREADS
	.align		4
.L_2477:
        /*007c*/ 	.byte	0x04, 0x05
        /*007e*/ 	.short	(.L_2479 - .L_2478)
.L_2478:
        /*0080*/ 	.word	0x00000200
        /*0084*/ 	.word	0x00000001
        /*0088*/ 	.word	0x00000001


	//----- nvinfo : EIATTR_CRS_STACK_SIZE
	.align		4
.L_2479:
        /*008c*/ 	.byte	0x04, 0x1e
        /*008e*/ 	.short	(.L_2481 - .L_2480)
.L_2480:
        /*0090*/ 	.word	0x00000000


	//----- nvinfo : EIATTR_CBANK_PARAM_SIZE
	.align		4
.L_2481:
        /*0094*/ 	.byte	0x03, 0x19
        /*0096*/ 	.short	0x0c4c


	//----- nvinfo : EIATTR_PARAM_CBANK
	.align		4
        /*0098*/ 	.byte	0x04, 0x0a
        /*009a*/ 	.short	(.L_2483 - .L_2482)
	.align		4
.L_2482:
        /*009c*/ 	.word	index@(.nv.constant0._ZN2at6native57_GLOBAL__N__f3eca4a2_24_ForeachBinaryOpScalar_cu_86b9896c25multi_tensor_apply_kernelINS1_18TensorListMetadataILi2EEENS1_21BinaryOpScalarFunctorIsLi2ELi1ELi1EEEJNS1_21reverse_power_functorIsEEsEEEvT_T0_DpT1_)
        /*00a0*/ 	.short	0x0380
        /*00a2*/ 	.short	0x0c4c


	//----- nvinfo : EIATTR_SW_WAR
	.align		4
.L_2483:
        /*00a4*/ 	.byte	0x04, 0x36
        /*00a6*/ 	.short	(.L_2485 - .L_2484)
.L_2484:
        /*00a8*/ 	.word	0x00000008
.L_2485:


//--------------------- .nv.info._ZN2at6native57_GLOBAL__N__f3eca4a2_24_ForeachBinaryOpScalar_cu_86b9896c25multi_tensor_apply_kernelINS1_18TensorListMetadataILi2EEENS1_21BinaryOpScalarFunctorIlLi2ELi1ELi1EEEJNS1_21reverse_power_functorIlEElEEEvT_T0_DpT1_ --------------------------
	.section	.nv.info._ZN2at6native57_GLOBAL__N__f3eca4a2_24_ForeachBinaryOpScalar_cu_86b9896c25multi_tensor_apply_kernelINS1_18TensorListMetadataILi2EEENS1_21BinaryOpScalarFunctorIlLi2ELi1ELi1EEEJNS1_21reverse_power_functorIlEElEEEvT_T0_DpT1_,"",@"SHT_CUDA_INFO"
	.sectionflags	@""
	.align	4


	//----- nvinfo : EIATTR_CUDA_API_VERSION
	.align		4
        /*0000*/ 	.byte	0x04, 0x37
        /*0002*/ 	.short	(.L_2487 - .L_2486)
.L_2486:
        /*0004*/ 	.word	0x00000082


	//----- nvinfo : EIATTR_KPARAM_INFO
	.align		4
.L_2487:
        /*0008*/ 	.byte	0x04, 0x17
        /*000a*/ 	.short	(.L_2489 - .L_2488)
.L_2488:
        /*000c*/ 	.word	0x00000000
        /*0010*/ 	.short	0x0003
        /*0012*/ 	.short	0x0c50
        /*0014*/ 	.byte	0x00, 0xf0, 0x21, 0x00


	//----- nvinfo : EIATTR_KPARAM_INFO
	.align		4
.L_2489:
        /*0018*/ 	.byte	0x04, 0x17
        /*001a*/ 	.short	(.L_2491 - .L_2490)
.L_2490:
        /*001c*/ 	.word	0x00000000
        /*0020*/ 	.short	0x0002
        /*0022*/ 	.short	0x0c49
        /*0024*/ 	.byte	0x00, 0xf0, 0x05, 0x00


	//----- nvinfo : EIATTR_KPARAM_INFO
	.align		4
.L_2491:
        /*0028*/ 	.byte	0x04, 0x17
        /*002a*/ 	.short	(.L_2493 - .L_2492)
.L_2492:
        /*002c*/ 	.word	0x00000000
        /*0030*/ 	.short	0x0001
        /*0032*/ 	.short	0x0c48
        /*0034*/ 	.byte	0x00, 0xf0, 0x05, 0x00


	//----- nvinfo : EIATTR_KPARAM_INFO
	.align		4
.L_2493:
        /*0038*/ 	.byte	0x04, 0x17
        /*003a*/ 	.short	(.L_2495 - .L_2494)
.L_2494:
        /*003c*/ 	.word	0x00000000
        /*0040*/ 	.short	0x0000
        /*0042*/ 	.short	0x0000
        /*0044*/ 	.byte	0x00, 0xf0, 0x21, 0x31


	//----- nvinfo : EIATTR_SPARSE_MMA_MASK
	.align		4
.L_2495:
        /*0048*/ 	.byte	0x03, 0x50
        /*004a*/ 	.short	0x0000


	//----- nvinfo : EIATTR_MAXREG_COUNT
	.align		4
        /*004c*/ 	.byte	0x03, 0x1b
        /*004e*/ 	.short	0x0080


	//----- nvinfo : EIATTR_MERCURY_ISA_VERSION
	.align		4
        /*0050*/ 	.byte	0x03, 0x5f
        /*0052*/ 	.short	0x0101


	//----- nvinfo : EIATTR_VRC_CTA_INIT_COUNT
	.align		4
        /*0054*/ 	.byte	0x02, 0x4a
	.zero		1
	.zero		1


	//----- nvinfo : EIATTR_EXIT_INSTR_OFFSETS
	.align		4
        /*0058*/ 	.byte	0x04, 0x1c
        /*005a*/ 	.short	(.L_2497 - .L_2496)


	//   ....[0]....
.L_2496:
        /*005c*/ 	.word	0x00000170


	//   ....[1]....
        /*0060*/ 	.word	0x000013c0


	//   ....[2]....
        /*0064*/ 	.word	0x000020f0


	//   ....[3]....
        /*0068*/ 	.word	0x00002510


	//   ....[4]....
        /*006c*/ 	.word	0x00002560


	//   ....[5]....
        /*0070*/ 	.word	0x000034d0


	//   ....[6]....
        /*0074*/ 	.word	0x00003f60


	//   ....[7]....
        /*0078*/ 	.word	0x00004070


	//----- nvinfo : EIATTR_MAX_THREADS
	.align		4
.L_2497:
        /*007c*/ 	.byte	0x04, 0x05
        /*007e*/ 	.short	(.L_2499 - .L_2498)
.L_2498:
        /*0080*/ 	.word	0x00000200
        /*0084*/ 	.word	0x00000001
        /*0088*/ 	.word	0x00000001


	//----- nvinfo : EIATTR_CRS_STACK_SIZE
	.align		4
.L_2499:
        /*008c*/ 	.byte	0x04, 0x1e
        /*008e*/ 	.short	(.L_2501 - .L_2500)
.L_2500:
        /*0090*/ 	.word	0x00000000


	//----- nvinfo : EIATTR_CBANK_PARAM_SIZE
	.align		4
.L_2501:
        /*0094*/ 	.byte	0x03, 0x19
        /*0096*/ 	.short	0x0c58


	//----- nvinfo : EIATTR_PARAM_CBANK
	.align		4
        /*0098*/ 	.byte	0x04, 0x0a
        /*009a*/ 	.short	(.L_2503 - .L_2502)
	.align		4
.L_2502:
        /*009c*/ 	.word	index@(.nv.constant0._ZN2at6native57_GLOBAL__N__f3eca4a2_24_ForeachBinaryOpScalar_cu_86b9896c25multi_tensor_apply_kernelINS1_18TensorListMetadataILi2EEENS1_21BinaryOpScalarFunctorIlLi2ELi1ELi1EEEJNS1_21reverse_power_functorIlEElEEEvT_T0_DpT1_)
        /*00a0*/ 	.short	0x0380
        /*00a2*/ 	.short	0x0c58


	//----- nvinfo : EIATTR_SW_WAR
	.align		4
.L_2503:
        /*00a4*/ 	.byte	0x04, 0x36
        /*00a6*/ 	.short	(.L_2505 - .L_2504)
.L_2504:
        /*00a8*/ 	.word	0x00000008
.L_2505:


//--------------------- .nv.info._ZN2at6native57_GLOBAL__N__f3eca4a2_24_ForeachBinaryOpScalar_cu_86b9896c25multi_tensor_apply_kernelINS1_18TensorListMetadataILi2EEENS1_21BinaryOpScalarFunctorIiLi2ELi1ELi1EEEJNS1_21reverse_power_functorIiEEiEEEvT_T0_DpT1_ --------------------------
	.section	.nv.info._ZN2at6native57_GLOBAL__N__f3eca4a2_24_ForeachBinaryOpScalar_cu_86b9896c25multi_tensor_apply_kernelINS1_18TensorListMetadataILi2EEENS1_21BinaryOpScalarFunctorIiLi2ELi1ELi1EEEJNS1_21reverse_power_functorIiEEiEEEvT_T0_DpT1_,"",@"SHT_CUDA_INFO"
	.sectionflags	@""
	.align	4


	//----- nvinfo : EIATTR_CUDA_API_VERSION
	.align		4
        /*0000*/ 	.byte	0x04, 0x37
        /*0002*/ 	.short	(.L_2507 - .L_2506)
.L_2506:
        /*0004*/ 	.word	0x00000082


	//----- nvinfo : EIATTR_KPARAM_INFO
	.align		4
.L_2507:
        /*0008*/ 	.byte	0x04, 0x17
        /*000a*/ 	.short	(.L_2509 - .L_2508)
.L_2508:
        /*000c*/ 	.word	0x00000000
        /*0010*/ 	.short	0x0003
        /*0012*/ 	.short	0x0c4c
        /*0014*/ 	.byte	0x00, 0xf0, 0x11, 0x00


	//----- nvinfo : EIATTR_KPARAM_INFO
	.align		4
.L_2509:
        /*0018*/ 	.byte	0x04, 0x17
        /*001a*/ 	.short	(.L_2511 - .L_2510)
.L_2510:
        /*001c*/ 	.word	0x00000000
        /*0020*/ 	.short	0x0002
        /*0022*/ 	.short	0x0c49
        /*0024*/ 	.byte	0x00, 0xf0, 0x05, 0x00


	//----- nvinfo : EIATTR_KPARAM_INFO
	.align		4
.L_2511:
        /*0028*/ 	.byte	0x04, 0x17
        /*002a*/ 	.short	(.L_2513 - .L_2512)
.L_2512:
        /*002c*/ 	.word	0x00000000
        /*0030*/ 	.short	0x0001
        /*0032*/ 	.short	0x0c48
        /*0034*/ 	.byte	0x00, 0xf0, 0x05, 0x00


	//----- nvinfo : EIATTR_KPARAM_INFO
	.align		4
.L_2513:
        /*0038*/ 	.byte	0x04, 0x17
        /*003a*/ 	.short	(.L_2515 - .L_2514)
.L_2514:
        /*003c*/ 	.word	0x00000000
        /*0040*/ 	.short	0x0000
        /*0042*/ 	.short	0x0000
        /*0044*/ 	.byte	0x00, 0xf0, 0x21, 0x31


	//----- nvinfo : EIATTR_SPARSE_MMA_MASK
	.align		4
.L_2515:
        /*0048*/ 	.byte	0x03, 0x50
        /*004a*/ 	.short	0x0000


	//----- nvinfo : EIATTR_MAXREG_COUNT
	.align		4
        /*004c*/ 	.byte	0x03, 0x1b
        /*004e*/ 	.short	0x0080


	//----- nvinfo : EIATTR_MERCURY_ISA_VERSION
	.align		4
        /*0050*/ 	.byte	0x03, 0x5f
        /*0052*/ 	.short	0x0101


	//----- nvinfo : EIATTR_VRC_CTA_INIT_COUNT
	.align		4
        /*0054*/ 	.byte	0x02, 0x4a
	.zero		1
	.zero		1


	//----- nvinfo : EIATTR_EXIT_INSTR_OFFSETS
	.align		4
        /*0058*/ 	.byte	0x04, 0x1c
        /*005a*/ 	.short	(.L_2517 - .L_2516)


	//   ....[0]....
.L_2516:
        /*005c*/ 	.word	0x00000170


	//   ....[1]....
        /*0060*/ 	.word	0x00000d70


	//   ....[2]....
        /*0064*/ 	.word	0x000015d0


	//   ....[3]....
        /*0068*/ 	.word	0x00001930


	//   ....[4]....
        /*006c*/ 	.word	0x00001980


	//   ....[5]....
        /*0070*/ 	.word	0x00002290


	//   ....[6]....
        /*0074*/ 	.word	0x00002870


	//   ....[7]....
        /*0078*/ 	.word	0x00002980


	//----- nvinfo : EIATTR_MAX_THREADS
	.align		4
.L_2517:
        /*007c*/ 	.byte	0x04, 0x05
        /*007e*/ 	.short	(.L_2519 - .L_2518)
.L_2518:
        /*0080*/ 	.word	0x00000200
        /*0084*/ 	.word	0x00000001
        /*0088*/ 	.word	0x00000001


	//----- nvinfo : EIATTR_CRS_STACK_SIZE
	.align		4
.L_2519:
        /*008c*/ 	.byte	0x04, 0x1e
        /*008e*/ 	.short	(.L_2521 - .L_2520)
.L_2520:
        /*0090*/ 	.word	0x00000000


	//----- nvinfo : EIATTR_CBANK_PARAM_SIZE
	.align		4
.L_2521:
        /*0094*/ 	.byte	0x03, 0x19
        /*0096*/ 	.short	0x0c50


	//----- nvinfo : EIATTR_PARAM_CBANK
	.align		4
        /*0098*/ 	.byte	0x04, 0x0a
        /*009a*/ 	.short	(.L_2523 - .L_2522)
	.align		4
.L_2522:
        /*009c*/ 	.word	index@(.nv.constant0._ZN2at6native57_GLOBAL__N__f3eca4a2_24_ForeachBinaryOpScalar_cu_86b9896c25multi_tensor_apply_kernelINS1_18TensorListMetadataILi2EEENS1_21BinaryOpScalarFunctorIiLi2ELi1ELi1EEEJNS1_21reverse_power_functorIiEEiEEEvT_T0_DpT1_)
        /*00a0*/ 	.short	0x0380
        /*00a2*/ 	.short	0x0c50


	//----- nvinfo : EIATTR_SW_WAR
	.align		4
.L_2523:
        /*00a4*/ 	.byte	0x04, 0x36
        /*00a6*/ 	.short	(.L_2525 - .L_2524)
.L_2524:
        /*00a8*/ 	.word	0x00000008
.L_2525:


//--------------------- .nv.info._ZN2at6native57_GLOBAL__N__f3eca4a2_24_ForeachBinaryOpScalar_cu_86b9896c25multi_tensor_apply_kernelINS1_18TensorListMetadataILi2EEENS1_21BinaryOpScalarFunctorIaLi2ELi1ELi1EEEJNS1_21reverse_power_functorIaEEaEEEvT_T0_DpT1_ --------------------------
	.section	.nv.info._ZN2at6native57_GLOBAL__N__f3eca4a2_24_ForeachBinaryOpScalar_cu_86b9896c25multi_tensor_apply_kernelINS1_18TensorListMetadataILi2EEENS1_21BinaryOpScalarFunctorIaLi2ELi1ELi1EEEJNS1_21reverse_power_functorIaEEaEEEvT_T0_DpT1_,"",@"SHT_CUDA_INFO"
	.sectionflags	@""
	.align	4


	//----- nvinfo : EIATTR_CUDA_API_VERSION
	.align		4
        /*0000*/ 	.byte	0x04, 0x37
        /*0002*/ 	.short	(.L_2527 - .L_2526)
.L_2526:
        /*0004*/ 	.word	0x00000082


	//----- nvinfo : EIATTR_KPARAM_INFO
	.align		4
.L_2527:
        /*0008*/ 	.byte	0x04, 0x17
        /*000a*/ 	.short	(.L_2529 - .L_2528)
.L_2528:
        /*000c*/ 	.word	0x00000000
        /*0010*/ 	.short	0x0003
        /*0012*/ 	.short	0x0c4a
        /*0014*/ 	.byte	0x00, 0xf0, 0x05, 0x00


	//----- nvinfo : EIATTR_KPARAM_INFO
	.align		4
.L_2529:
        /*0018*/ 	.byte	0x04, 0x17
        /*001a*/ 	.short	(.L_2531 - .L_2530)
.L_2530:
        /*001c*/ 	.word	0x00000000
        /*0020*/ 	.short	0x0002
        /*0022*/ 	.short	0x0c49
        /*0024*/ 	.byte	0x00, 0xf0, 0x05, 0x00


	//----- nvinfo : EIATTR_KPARAM_INFO
	.align		4
.L_2531:
        /*0028*/ 	.byte	0x04, 0x17
        /*002a*/ 	.short	(.L_2533 - .L_2532)
.L_2532:
        /*002c*/ 	.word	0x00000000
        /*0030*/ 	.short	0x0001
        /*0032*/ 	.short	0x0c48
        /*0034*/ 	.byte	0x00, 0xf0, 0x05, 0x00


	//----- nvinfo : EIATTR_KPARAM_INFO
	.align		4
.L_2533:
        /*0038*/ 	.byte	0x04, 0x17
        /*003a*/ 	.short	(.L_2535 - .L_2534)
.L_2534:
        /*003c*/ 	.word	0x00000000
        /*0040*/ 	.short	0x0000
        /*0042*/ 	.short	0x0000
        /*0044*/ 	.byte	0x00, 0xf0, 0x21, 0x31


	//----- nvinfo : EIATTR_SPARSE_MMA_MASK
	.align		4
.L_2535:
        /*0048*/ 	.byte	0x03, 0x50
        /*004a*/ 	.short	0x0000


	//----- nvinfo : EIATTR_MAXREG_COUNT
	.align		4
        /*004c*/ 	.byte	0x03, 0x1b
        /*004e*/ 	.short	0x0080


	//----- nvinfo : EIATTR_MERCURY_ISA_VERSION
	.align		4
        /*0050*/ 	.byte	0x03, 0x5f
        /*0052*/ 	.short	0x0101


	//----- nvinfo : EIATTR_VRC_CTA_INIT_COUNT
	.align		4
        /*0054*/ 	.byte	0x02, 0x4a
	.zero		1
	.zero		1


	//----- nvinfo : EIATTR_EXIT_INSTR_OFFSETS
	.align		4
        /*0058*/ 	.byte	0x04, 0x1c
        /*005a*/ 	.short	(.L_2537 - .L_2536)


	//   ....[0]....
.L_2536:
        /*005c*/ 	.word	0x000001a0


	//   ....[1]....
        /*0060*/ 	.word	0x00000fc0


	//   ....[2]....
        /*0064*/ 	.word	0x00001940


	//   ....[3]....
        /*0068*/ 	.word	0x00001c70


	//   ....[4]....
        /*006c*/ 	.word	0x00001cc0


	//   ....[5]....
        /*0070*/ 	.word	0x00002950


	//   ....[6]....
        /*0074*/ 	.word	0x00003120


	//   ....[7]....
        /*0078*/ 	.word	0x00003200


	//----- nvinfo : EIATTR_MAX_THREADS
	.align		4
.L_2537:
        /*007c*/ 	.byte	0x04, 0x05
        /*007e*/ 	.short	(.L_2539 - .L_2538)
.L_2538:
        /*0080*/ 	.word	0x00000200
        /*0084*/ 	.word	0x00000001
        /*0088*/ 	.word	0x00000001


	//----- nvinfo : EIATTR_CRS_STACK_SIZE
	.align		4
.L_2539:
        /*008c*/ 	.byte	0x04, 0x1e
        /*008e*/ 	.short	(.L_2541 - .L_2540)
.L_2540:
        /*0090*/ 	.word	0x00000000


	//----- nvinfo : EIATTR_CBANK_PARAM_SIZE
	.align		4
.L_2541:
        /*0094*/ 	.byte	0x03, 0x19
        /*0096*/ 	.short	0x0c4b


	//----- nvinfo : EIATTR_PARAM_CBANK
	.align		4
        /*0098*/ 	.byte	0x04, 0x0a
        /*009a*/ 	.short	(.L_2543 - .L_2542)
	.align		4
.L_2542:
        /*009c*/ 	.word	index@(.nv.constant0._ZN2at6native57_GLOBAL__N__f3eca4a2_24_ForeachBinaryOpScalar_cu_86b9896c25multi_tensor_apply_kernelINS1_18TensorListMetadataILi2EEENS1_21BinaryOpScalarFunctorIaLi2ELi1ELi1EEEJNS1_21reverse_power_functorIaEEaEEEvT_T0_DpT1_)
        /*00a0*/ 	.short	0x0380
        /*00a2*/ 	.short	0x0c4b


	//----- nvinfo : EIATTR_SW_WAR
	.align		4
.L_2543:
        /*00a4*/ 	.byte	0x04, 0x36
        /*00a6*/ 	.short	(.L_2545 - .L_2544)
.L_2544:
        /*00a8*/ 	.word	0x00000008
.L_2545:


//--------------------- .nv.info._ZN2at6native57_GLOBAL__N__f3eca4a2_24_ForeachBinaryOpScalar_cu_86b9896c25multi_tensor_apply_kernelINS1_18TensorListMetadataILi2EEENS1_21BinaryOpScalarFunctorIhLi2ELi1ELi1EEEJNS1_21reverse_power_functorIhEEhEEEvT_T0_DpT1_ --------------------------
	.section	.nv.info._ZN2at6native57_GLOBAL__N__f3eca4a2_24_ForeachBinaryOpScalar_cu_86b9896c25multi_tensor_apply_kernelINS1_18TensorListMetadataILi2EEENS1_21BinaryOpScalarFunctorIhLi2ELi1ELi1EEEJNS1_21reverse_power_functorIhEEhEEEvT_T0_DpT1_,"",@"SHT_CUDA_INFO"
	.sectionflags	@""
	.align	4


	//----- nvinfo : EIATTR_CUDA_API_VERSION
	.align		4
        /*0000*/ 	.byte	0x04, 0x37
        /*0002*/ 	.short	(.L_2547 - .L_2546)
.L_2546:
        /*0004*/ 	.word	0x00000082


	//----- nvinfo : EIATTR_KPARAM_INFO
	.align		4
.L_2547:
        /*0008*/ 	.byte	0x04, 0x17
        /*000a*/ 	.short	(.L_2549 - .L_2548)
.L_2548:
        /*000c*/ 	.word	0x00000000
        /*0010*/ 	.short	0x0003
        /*0012*/ 	.short	0x0c4a
        /*0014*/ 	.byte	0x00, 0xf0, 0x05, 0x00


	//----- nvinfo : EIATTR_KPARAM_INFO
	.align		4
.L_2549:
        /*0018*/ 	.byte	0x04, 0x17
        /*001a*/ 	.short	(.L_2551 - .L_2550)
.L_2550:
        /*001c*/ 	.word	0x00000000
        /*0020*/ 	.short	0x0002
        /*0022*/ 	.short	0x0c49
        /*0024*/ 	.byte	0x00, 0xf0, 0x05, 0x00


	//----- nvinfo : EIATTR_KPARAM_INFO
	.align		4
.L_2551:
        /*0028*/ 	.byte	0x04, 0x17
        /*002a*/ 	.short	(.L_2553 - .L_2552)
.L_2552:
        /*002c*/ 	.word	0x00000000
        /*0030*/ 	.short	0x0001
        /*0032*/ 	.short	0x0c48
        /*0034*/ 	.byte	0x00, 0xf0, 0x05, 0x00


	//----- nvinfo : EIATTR_KPARAM_INFO
	.align		4
.L_2553:
        /*0038*/ 	.byte	0x04, 0x17
        /*003a*/ 	.short	(.L_2555 - .L_2554)
.L_2554:
        /*003c*/ 	.word	0x00000000
        /*0040*/ 	.short	0x0000
        /*0042*/ 	.short	0x0000
        /*0044*/ 	.byte	0x00, 0xf0, 0x21, 0x31


	//----- nvinfo : EIATTR_SPARSE_MMA_MASK
	.align		4
.L_2555:
        /*0048*/ 	.byte	0x03, 0x50
        /*004a*/ 	.short	0x0000


	//----- nvinfo : EIATTR_MAXREG_COUNT
	.align		4
        /*004c*/ 	.byte	0x03, 0x1b
        /*004e*/ 	.short	0x0080


	//----- nvinfo : EIATTR_MERCURY_ISA_VERSION
	.align		4
        /*0050*/ 	.byte	0x03, 0x5f
        /*0052*/ 	.short	0x0101


	//----- nvinfo : EIATTR_VRC_CTA_INIT_COUNT
	.align		4
        /*0054*/ 	.byte	0x02, 0x4a
	.zero		1
	.zero		1


	//----- nvinfo : EIATTR_EXIT_INSTR_OFFSETS
	.align		4
        /*0058*/ 	.byte	0x04, 0x1c
        /*005a*/ 	.short	(.L_2557 - .L_2556)


	//   ....[0]....
.L_2556:
        /*005c*/ 	.word	0x00000170


	//   ....[1]....
        /*0060*/ 	.word	0x00000a90


	//   ....[2]....
        /*0064*/ 	.word	0x00000ae0


	//   ....[3]....
        /*0068*/ 	.word	0x000011b0


	//----- nvinfo : EIATTR_MAX_THREADS
	.align		4
.L_2557:
        /*006c*/ 	.byte	0x04, 0x05
        /*006e*/ 	.short	(.L_2559 - .L_2558)
.L_2558:
        /*0070*/ 	.word	0x00000200
        /*0074*/ 	.word	0x00000001
        /*0078*/ 	.word	0x00000001


	//----- nvinfo : EIATTR_CRS_STACK_SIZE
	.align		4
.L_2559:
        /*007c*/ 	.byte	0x04, 0x1e
        /*007e*/ 	.short	(.L_2561 - .L_2560)
.L_2560:
        /*0080*/ 	.word	0x00000000


	//----- nvinfo : EIATTR_CBANK_PARAM_SIZE
	.align		4
.L_2561:
        /*0084*/ 	.byte	0x03, 0x19
        /*0086*/ 	.short	0x0c4b


	//----- nvinfo : EIATTR_PARAM_CBANK
	.align		4
        /*0088*/ 	.byte	0x04, 0x0a
        /*008a*/ 	.short	(.L_2563 - .L_2562)
	.align		4
.L_2562:
        /*008c*/ 	.word	index@(.nv.constant0._ZN2at6native57_GLOBAL__N__f3eca4a2_24_ForeachBinaryOpScalar_cu_86b9896c25multi_tensor_apply_kernelINS1_18TensorListMetadataILi2EEENS1_21BinaryOpScalarFunctorIhLi2ELi1ELi1EEEJNS1_21reverse_power_functorIhEEhEEEvT_T0_DpT1_)
        /*0090*/ 	.short	0x0380
        /*0092*/ 	.short	0x0c4b


	//----- nvinfo : EIATTR_SW_WAR
	.align		4
.L_2563:
        /*0094*/ 	.byte	0x04, 0x36
        /*0096*/ 	.short	(.L_2565 - .L_2564)
.L_2564:
        /*0098*/ 	.word	0x00000008
.L_2565:


//--------------------- .nv.info._ZN2at6native57_GLOBAL__N__f3eca4a2_24_ForeachBinaryOpScalar_cu_86b9896c25multi_tensor_apply_kernelINS1_18TensorListMetadataILi2EEENS1_21BinaryOpScalarFunctorIN3c108BFloat16ELi2ELi1ELi1EEEJNS1_13power_functorIfEEfEEEvT_T0_DpT1_ --------------------------
	.section	.nv.info._ZN2at6native57_GLOBAL__N__f3eca4a2_24_ForeachBinaryOpScalar_cu_86b9896c25multi_tensor_apply_kernelINS1_18TensorListMetadataILi2EEENS1_21BinaryOpScalarFunctorIN3c108BFloat16ELi2ELi1ELi1EEEJNS1_13power_functorIfEEfEEEvT_T0_DpT1_,"",@"SHT_CUDA_INFO"
	.sectionflags	@""
	.align	4


	//----- nvinfo : EIATTR_CUDA_API_VERSION
	.align		4
        /*0000*/ 	.byte	0x04, 0x37
        /*0002*/ 	.short	(.L_2567 - .L_2566)
.L_2566:
        /*0004*/ 	.word	0x00000082


	//----- nvinfo : EIATTR_KPARAM_INFO
	.align		4
.L_2567:
        /*0008*/ 	.byte	0x04, 0x17
        /*000a*/ 	.short	(.L_2569 - .L_2568)
.L_2568:
        /*000c*/ 	.word	0x00000000
        /*0010*/ 	.short	0x0003
        /*0012*/ 	.short	0x0c4c
        /*0014*/ 	.byte	0x00, 0xf0, 0x11, 0x00


	//----- nvinfo : EIATTR_KPARAM_INFO
	.align		4
.L_2569:
        /*0018*/ 	.byte	0x04, 0x17
        /*001a*/ 	.short	(.L_2571 - .L_2570)
.L_2570:
        /*001c*/ 	.word	0x00000000
        /*0020*/ 	.short	0x0002
        /*0022*/ 	.short	0x0c49
        /*0024*/ 	.byte	0x00, 0xf0, 0x05, 0x00


	//----- nvinfo : EIATTR_KPARAM_INFO
	.align		4
.L_2571:
        /*0028*/ 	.byte	0x04, 0x17
        /*002a*/ 	.short	(.L_2573 - .L_2572)
.L_2572:
        /*002c*/ 	.word	0x00000000
        /*0030*/ 	.short	0x0001
        /*0032*/ 	.short	0x0c48
        /*0034*/ 	.byte	0x00, 0xf0, 0x05, 0x00


	//----- nvinfo : EIATTR_KPARAM_INFO
	.align		4
.L_2573:
        /*0038*/ 	.byte	0x04, 0x17
        /*003a*/ 	.short	(.L_2575 - .L_2574)
.L_2574:
        /*003c*/ 	.word	0x00000000
        /*0040*/ 	.short	0x0000
        /*0042*/ 	.short	0x0000
        /*0044*/ 	.byte	0x00, 0xf0, 0x21, 0x31


	//----- nvinfo : EIATTR_SPARSE_MMA_MASK
	.align		4
.L_2575:
        /*0048*/ 	.byte	0x03, 0x50
        /*004a*/ 	.short	0x0000


	//----- nvinfo : EIATTR_MAXREG_COUNT
	.align		4
        /*004c*/ 	.byte	0x03, 0x1b
        /*004e*/ 	.short	0x0080


	//----- nvinfo : EIATTR_MERCURY_ISA_VERSION
	.align		4
        /*0050*/ 	.byte	0x03, 0x5f
        /*0052*/ 	.short	0x0101


	//----- nvinfo : EIATTR_VRC_CTA_INIT_COUNT
	.align		4
        /*0054*/ 	.byte	0x02, 0x4a
	.zero		1
	.zero		1


	//----- nvinfo : EIATTR_EXIT_INSTR_OFFSETS
	.align		4
        /*0058*/ 	.byte	0x04, 0x1c
        /*005a*/ 	.short	(.L_2577 - .L_2576)


	//   ....[0]....
.L_2576:
        /*005c*/ 	.word	0x00000160


	//   ....[1]....
        /*0060*/ 	.word	0x00000c20


	//   ....[2]....
        /*0064*/ 	.word	0x00000fe0


	//   ....[3]....
        /*0068*/ 	.word	0x00001040


	//   ....[4]....
        /*006c*/ 	.word	0x00001090


	//   ....[5]....
        /*0070*/ 	.word	0x00001330


	//----- nvinfo : EIATTR_MAX_THREADS
	.align		4
.L_2577:
        /*0074*/ 	.byte	0x04, 0x05
        /*0076*/ 	.short	(.L_2579 - .L_2578)
.L_2578:
        /*0078*/ 	.word	0x00000200
        /*007c*/ 	.word	0x00000001
        /*0080*/ 	.word	0x00000001


	//----- nvinfo : EIATTR_CRS_STACK_SIZE
	.align		4
.L_2579:
        /*0084*/ 	.byte	0x04, 0x1e
        /*0086*/ 	.short	(.L_2581 - .L_2580)
.L_2580:
        /*0088*/ 	.word	0x00000000


	//----- nvinfo : EIATTR_CBANK_PARAM_SIZE
	.align		4
.L_2581:
        /*008c*/ 	.byte	0x03, 0x19
        /*008e*/ 	.short	0x0c50


	//----- nvinfo : EIATTR_PARAM_CBANK
	.align		4
        /*0090*/ 	.byte	0x04, 0x0a
        /*0092*/ 	.short	(.L_2583 - .L_2582)
	.align		4
.L_2582:
        /*0094*/ 	.word	index@(.nv.constant0._ZN2at6native57_GLOBAL__N__f3eca4a2_24_ForeachBinaryOpScalar_cu_86b9896c25multi_tensor_apply_kernelINS1_18TensorListMetadataILi2EEENS1_21BinaryOpScalarFunctorIN3c108BFloat16ELi2ELi1ELi1EEEJNS1_13power_functorIfEEfEEEvT_T0_DpT1_)
        /*0098*/ 	.short	0x0380
        /*009a*/ 	.short	0x0c50


	//----- nvinfo : EIATTR_SW_WAR
	.align		4
.L_2583:
        /*009c*/ 	.byte	0x04, 0x36
        /*009e*/ 	.short	(.L_2585 - .L_2584)
.L_2584:
        /*00a0*/ 	.word	0x00000008
.L_2585:


//--------------------- .nv.info._ZN2at6native57_GLOBAL__N__f3eca4a2_24_ForeachBinaryOpScalar_cu_86b9896c25multi_tensor_apply_kernelINS1_18TensorListMetadataILi2EEENS1_21BinaryOpScalarFunctorIN3c104HalfELi2ELi1ELi1EEEJNS1_13power_functorIfEEfEEEvT_T0_DpT1_ --------------------------
	.section	.nv.info._ZN2at6native57_GLOBAL__N__f3eca4a2_24_ForeachBinaryOpScalar_cu_86b9896c25multi_tensor_apply_kernelINS1_18TensorListMetadataILi2EEENS1_21BinaryOpScalarFunctorIN3c104HalfELi2ELi1ELi1EEEJNS1_13power_functorIfEEfEEEvT_T0_DpT1_,"",@"SHT_CUDA_INFO"
	.sectionflags	@""
	.align	4


	//----- nvinfo : EIATTR_CUDA_API_VERSION
	.align		4
        /*0000*/ 	.byte	0x04, 0x37
        /*0002*/ 	.short	(.L_2587 - .L_2586)
.L_2586:
        /*0004*/ 	.word	0x00000082


	//----- nvinfo : EIATTR_KPARAM_INFO
	.align		4
.L_2587:
        /*0008*/ 	.byte	0x04, 0x17
        /*000a*/ 	.short	(.L_2589 - .L_2588)
.L_2588:
        /*000c*/ 	.word	0x00000000
        /*0010*/ 	.short	0x0003
        /*0012*/ 	.short	0x0c4c
        /*0014*/ 	.byte	0x00, 0xf0, 0x11, 0x00


	//----- nvinfo : EIATTR_KPARAM_INFO
	.align		4
.L_2589:
        /*0018*/ 	.byte	0x04, 0x17
        /*001a*/ 	.short	(.L_2591 - .L_2590)
.L_2590:
        /*001c*/ 	.word	0x00000000
        /*0020*/ 	.short	0x0002
        /*0022*/ 	.short	0x0c49
        /*0024*/ 	.byte	0x00, 0xf0, 0x05, 0x00


	//----- nvinfo : EIATTR_KPARAM_INFO
	.align		4
.L_2591:
        /*0028*/ 	.byte	0x04, 0x17
        /*002a*/ 	.short	(.L_2593 - .L_2592)
.L_2592:
        /*002c*/ 	.word	0x00000000
        /*0030*/ 	.short	0x0001
        /*0032*/ 	.short	0x0c48
        /*0034*/ 	.byte	0x00, 0xf0, 0x05, 0x00


	//----- nvinfo : EIATTR_KPARAM_INFO
	.align		4
.L_2593:
        /*0038*/ 	.byte	0x04, 0x17
        /*003a*/ 	.short	(.L_2595 - .L_2594)
.L_2594:
        /*003c*/ 	.word	0x00000000
        /*0040*/ 	.short	0x0000
        /*0042*/ 	.short	0x0000
        /*0044*/ 	.byte	0x00, 0xf0, 0x21, 0x31


	//----- nvinfo : EIATTR_SPARSE_MMA_MASK
	.align		4
.L_2595:
        /*0048*/ 	.byte	0x03, 0x50
        /*004a*/ 	.short	0x0000


	//----- nvinfo : EIATTR_MAXREG_COUNT
	.align		4
        /*004c*/ 	.byte	0x03, 0x1b
        /*004e*/ 	.short	0x0080


	//----- nvinfo : EIATTR_MERCURY_ISA_VERSION
	.align		4
        /*0050*/ 	.byte	0x03, 0x5f
        /*0052*/ 	.short	0x0101


	//----- nvinfo : EIATTR_VRC_CTA_INIT_COUNT
	.align		4
        /*0054*/ 	.byte	0x02, 0x4a
	.zero		1
	.zero		1


	//----- nvinfo : EIATTR_EXIT_INSTR_OFFSETS
	.align		4
        /*0058*/ 	.byte	0x04, 0x1c
        /*005a*/ 	.short	(.L_2597 - .L_2596)


	//   ....[0]....
.L_2596:
        /*005c*/ 	.word	0x00000160


	//   ....[1]....
        /*0060*/ 	.word	0x00000c20


	//   ....[2]....
        /*0064*/ 	.word	0x00000fe0


	//   ....[3]....
        /*0068*/ 	.word	0x00001040


	//   ....[4]....
        /*006c*/ 	.word	0x00001090


	//   ....[5]....
        /*0070*/ 	.word	0x00001300


	//----- nvinfo : EIATTR_MAX_THREADS
	.align		4
.L_2597:
        /*0074*/ 	.byte	0x04, 0x05
        /*0076*/ 	.short	(.L_2599 - .L_2598)
.L_2598:
        /*0078*/ 	.word	0x00000200
        /*007c*/ 	.word	0x00000001
        /*0080*/ 	.word	0x00000001


	//----- nvinfo : EIATTR_CRS_STACK_SIZE
	.align		4
.L_2599:
        /*0084*/ 	.byte	0x04, 0x1e
        /*0086*/ 	.short	(.L_2601 - .L_2600)
.L_2600:
        /*0088*/ 	.word	0x00000000


	//----- nvinfo : EIATTR_CBANK_PARAM_SIZE
	.align		4
.L_2601:
        /*008c*/ 	.byte	0x03, 0x19
        /*008e*/ 	.short	0x0c50


	//----- nvinfo : EIATTR_PARAM_CBANK
	.align		4
        /*0090*/ 	.byte	0x04, 0x0a
        /*0092*/ 	.short	(.L_2603 - .L_2602)
	.align		4
.L_2602:
        /*0094*/ 	.word	index@(.nv.constant0._ZN2at6native57_GLOBAL__N__f3eca4a2_24_ForeachBinaryOpScalar_cu_86b9896c25multi_tensor_apply_kernelINS1_18TensorListMetadataILi2EEENS1_21BinaryOpScalarFunctorIN3c104HalfELi2ELi1ELi1EEEJNS1_13power_functorIfEEfEEEvT_T0_DpT1_)
        /*0098*/ 	.short	0x0380
        /*009a*/ 	.short	0x0c50


	//----- nvinfo : EIATTR_SW_WAR
	.align		4
.L_2603:
        /*009c*/ 	.byte	0x04, 0x36
        /*009e*/ 	.short	(.L_2605 - .L_2604)
.L_2604:
        /*00a0*/ 	.word	0x00000008
.L_2605:


//--------------------- .nv.info._ZN2at6native57_GLOBAL__N__f3eca4a2_24_ForeachBinaryOpScalar_cu_86b9896c25multi_tensor_apply_kernelINS1_18TensorListMetadataILi2EEENS1_21BinaryOpScalarFunctorIN3c107complexIfEELi2ELi1ELi1EEEJNS1_13power_functorIS8_EES8_EEEvT_T0_DpT1_ --------------------------
	.section	.nv.info._ZN2at6native57_GLOBAL__N__f3eca4a2_24_ForeachBinaryOpScalar_cu_86b9896c25multi_tensor_apply_kernelINS1_18TensorListMetadataILi2EEENS1_21BinaryOpScalarFunctorIN3c107complexIfEELi2ELi1ELi1EEEJNS1_13power_functorIS8_EES8_EEEvT_T0_DpT1_,"",@"SHT_CUDA_INFO"
	.sectionflags	@""
	.align	4


	//----- nvinfo : EIATTR_CUDA_API_VERSION
	.align		4
        /*0000*/ 	.byte	0x04, 0x37
        /*0002*/ 	.short	(.L_2607 - .L_2606)
.L_2606:
        /*0004*/ 	.word	0x00000082


	//----- nvinfo : EIATTR_KPARAM_INFO
	.align		4
.L_2607:
        /*0008*/ 	.byte	0x04, 0x17
        /*000a*/ 	.short	(.L_2609 - .L_2608)
.L_2608:
        /*000c*/ 	.word	0x00000000
        /*0010*/ 	.short	0x0003
        /*0012*/ 	.short	0x0c50
        /*0014*/ 	.byte	0x00, 0xf0, 0x21, 0x00


	//----- nvinfo : EIATTR_KPARAM_INFO
	.align		4
.L_2609:
        /*0018*/ 	.byte	0x04, 0x17
        /*001a*/ 	.short	(.L_2611 - .L_2610)
.L_2610:
        /*001c*/ 	.word	0x00000000
        /*0020*/ 	.short	0x0002
        /*0022*/ 	.short	0x0c49
        /*0024*/ 	.byte	0x00, 0xf0, 0x05, 0x00


	//----- nvinfo : EIATTR_KPARAM_INFO
	.align		4
.L_2611:
        /*0028*/ 	.byte	0x04, 0x17
        /*002a*/ 	.short	(.L_2613 - .L_2612)
.L_2612:
        /*002c*/ 	.word	0x00000000
        /*0030*/ 	.short	0x0001
        /*0032*/ 	.short	0x0c48
        /*0034*/ 	.byte	0x00, 0xf0, 0x05, 0x00


	//----- nvinfo : EIATTR_KPARAM_INFO
	.align		4
.L_2613:
        /*0038*/ 	.byte	0x04, 0x17
        /*003a*/ 	.short	(.L_2615 - .L_2614)
.L_2614:
        /*003c*/ 	.word	0x00000000
        /*0040*/ 	.short	0x0000
        /*0042*/ 	.short	0x0000
        /*0044*/ 	.byte	0x00, 0xf0, 0x21, 0x31


	//----- nvinfo : EIATTR_SPARSE_MMA_MASK
	.align		4
.L_2615:
        /*0048*/ 	.byte	0x03, 0x50
        /*004a*/ 	.short	0x0000


	//----- nvinfo : EIATTR_MAXREG_COUNT
	.align		4
        /*004c*/ 	.byte	0x03, 0x1b
        /*004e*/ 	.short	0x0080


	//----- nvinfo : EIATTR_MERCURY_ISA_VERSION
	.align		4
        /*0050*/ 	.byte	0x03, 0x5f
        /*0052*/ 	.short	0x0101


	//----- nvinfo : EIATTR_VRC_CTA_INIT_COUNT
	.align		4
        /*0054*/ 	.byte	0x02, 0x4a
	.zero		1
	.zero		1


	//----- nvinfo : EIATTR_EXIT_INSTR_OFFSETS
	.align		4
        /*0058*/ 	.byte	0x04, 0x1c
        /*005a*/ 	.short	(.L_2617 - .L_2616)


	//   ....[0]....
.L_2616:
        /*005c*/ 	.word	0x00000170


	//   ....[1]....
        /*0060*/ 	.word	0x0000a790


	//   ....[2]....
        /*0064*/ 	.word	0x0000a7e0


	//   ....[3]....
        /*0068*/ 	.word	0x000149a0


	//----- nvinfo : EIATTR_MAX_THREADS
	.align		4
.L_2617:
        /*006c*/ 	.byte	0x04, 0x05
        /*006e*/ 	.short	(.L_2619 - .L_2618)
.L_2618:
        /*0070*/ 	.word	0x00000200
        /*0074*/ 	.word	0x00000001
        /*0078*/ 	.word	0x00000001


	//----- nvinfo : EIATTR_CRS_STACK_SIZE
	.align		4
.L_2619:
        /*007c*/ 	.byte	0x04, 0x1e
        /*007e*/ 	.short	(.L_2621 - .L_2620)
.L_2620:
        /*0080*/ 	.word	0x00000000


	//----- nvinfo : EIATTR_CBANK_PARAM_SIZE
	.align		4
.L_2621:
        /*0084*/ 	.byte	0x03, 0x19
        /*0086*/ 	.short	0x0c58


	//----- nvinfo : EIATTR_PARAM_CBANK
	.align		4
        /*0088*/ 	.byte	0x04, 0x0a
        /*008a*/ 	.short	(.L_2623 - .L_2622)
	.align		4
.L_2622:
        /*008c*/ 	.word	index@(.nv.constant0._ZN2at6native57_GLOBAL__N__f3eca4a2_24_ForeachBinaryOpScalar_cu_86b9896c25multi_tensor_apply_kernelINS1_18TensorListMetadataILi2EEENS1_21BinaryOpScalarFunctorIN3c107complexIfEELi2ELi1ELi1EEEJNS1_13power_functorIS8_EES8_EEEvT_T0_DpT1_)
        /*0090*/ 	.short	0x0380
        /*0092*/ 	.short	0x0c58


	//----- nvinfo : EIATTR_SW_WAR
	.align		4
.L_2623:
        /*0094*/ 	.byte	0x04, 0x36
        /*0096*/ 	.short	(.L_2625 - .L_2624)
.L_2624:
        /*0098*/ 	.word	0x00000008
.L_2625:


//--------------------- .nv.info._ZN2at6native57_GLOBAL__N__f3eca4a2_24_ForeachBinaryOpScalar_cu_86b9896c25multi_tensor_apply_kernelINS1_18TensorListMetadataILi2EEENS1_21BinaryOpScalarFunctorIN3c107complexIdEELi2ELi1ELi1EEEJNS1_13power_functorIS8_EES8_EEEvT_T0_DpT1_ --------------------------
	.section	.nv.info._ZN2at6native57_GLOBAL__N__f3eca4a2_24_ForeachBinaryOpScalar_cu_86b9896c25multi_tensor_apply_kernelINS1_18TensorListMetadataILi2EEENS1_21BinaryOpScalarFunctorIN3c107complexIdEELi2ELi1ELi1EEEJNS1_13power_functorIS8_EES8_EEEvT_T0_DpT1_,"",@"SHT_CUDA_INFO"
	.sectionflags	@""
	.align	4


	//----- nvinfo : EIATTR_CUDA_API_VERSION
	.align		4
        /*0000*/ 	.byte	0x04, 0x37
        /*0002*/ 	.short	(.L_2627 - .L_2626)
.L_2626:
        /*0004*/ 	.word	0x00000082


	//----- nvinfo : EIATTR_KPARAM_INFO
	.align		4
.L_2627:
        /*0008*/ 	.byte	0x04, 0x17
        /*000a*/ 	.short	(.L_2629 - .L_2628)
.L_2628:
        /*000c*/ 	.word	0x00000000
        /*0010*/ 	.short	0x0003
        /*0012*/ 	.short	0x0c50
        /*0014*/ 	.byte	0x00, 0xf0, 0x41, 0x00


	//----- nvinfo : EIATTR_KPARAM_INFO
	.align		4
.L_2629:
        /*0018*/ 	.byte	0x04, 0x17
        /*001a*/ 	.short	(.L_2631 - .L_2630)
.L_2630:
        /*001c*/ 	.word	0x00000000
        /*0020*/ 	.short	0x0002
        /*0022*/ 	.short	0x0c49
        /*0024*/ 	.byte	0x00, 0xf0, 0x05, 0x00


	//----- nvinfo : EIATTR_KPARAM_INFO
	.align		4
.L_2631:
        /*0028*/ 	.byte	0x04, 0x17
        /*002a*/ 	.short	(.L_2633 - .L_2632)
.L_2632:
        /*002c*/ 	.word	0x00000000
        /*0030*/ 	.short	0x0001
        /*0032*/ 	.short	0x0c48
        /*0034*/ 	.byte	0x00, 0xf0, 0x05, 0x00


	//----- nvinfo : EIATTR_KPARAM_INFO
	.align		4
.L_2633:
        /*0038*/ 	.byte	0x04, 0x17
        /*003a*/ 	.short	(.L_2635 - .L_2634)
.L_2634:
        /*003c*/ 	.word	0x00000000
        /*0040*/ 	.short	0x0000
        /*0042*/ 	.short	0x0000
        /*0044*/ 	.byte	0x00, 0xf0, 0x21, 0x31


	//----- nvinfo : EIATTR_SPARSE_MMA_MASK
	.align		4
.L_2635:
        /*0048*/ 	.byte	0x03, 0x50
        /*004a*/ 	.short	0x0000


	//----- nvinfo : EIATTR_MAXREG_COUNT
	.align		4
        /*004c*/ 	.byte	0x03, 0x1b
        /*004e*/ 	.short	0x0080


	//----- nvinfo : EIATTR_MERCURY_ISA_VERSION
	.align		4
        /*0050*/ 	.byte	0x03, 0x5f
        /*0052*/ 	.short	0x0101


	//----- nvinfo : EIATTR_VRC_CTA_INIT_COUNT
	.align		4
        /*0054*/ 	.byte	0x02, 0x4a
	.zero		1
	.zero		1


	//----- nvinfo : EIATTR_EXIT_INSTR_OFFSETS
	.align		4
        /*0058*/ 	.byte	0x04, 0x1c
        /*005a*/ 	.short	(.L_2637 - .L_2636)


	//   ....[0]....
.L_2636:
        /*005c*/ 	.word	0x00000180


	//   ....[1]....
        /*0060*/ 	.word	0x00028280


	//   ....[2]....
        /*0064*/ 	.word	0x000282d0


	//   ....[3]....
        /*0068*/ 	.word	0x00050170


	//----- nvinfo : EIATTR_MAX_THREADS
	.align		4
.L_2637:
        /*006c*/ 	.byte	0x04, 0x05
        /*006e*/ 	.short	(.L_2639 - .L_2638)
.L_2638:
        /*0070*/ 	.word	0x00000200
        /*0074*/ 	.word	0x00000001
        /*0078*/ 	.word	0x00000001


	//----- nvinfo : EIATTR_CRS_STACK_SIZE
	.align		4
.L_2639:
        /*007c*/ 	.byte	0x04, 0x1e
        /*007e*/ 	.short	(.L_2641 - .L_2640)
.L_2640:
        /*0080*/ 	.word	0x00000000


	//----- nvinfo : EIATTR_CBANK_PARAM_SIZE
	.align		4
.L_2641:
        /*0084*/ 	.byte	0x03, 0x19
        /*0086*/ 	.short	0x0c60


	//----- nvinfo : EIATTR_PARAM_CBANK
	.align		4
        /*0088*/ 	.byte	0x04, 0x0a
        /*008a*/ 	.short	(.L_2643 - .L_2642)
	.align		4
.L_2642:
        /*008c*/ 	.word	index@(.nv.constant0._ZN2at6native57_GLOBAL__N__f3eca4a2_24_ForeachBinaryOpScalar_cu_86b9896c25multi_tensor_apply_kernelINS1_18TensorListMetadataILi2EEENS1_21BinaryOpScalarFunctorIN3c107complexIdEELi2ELi1ELi1EEEJNS1_13power_functorIS8_EES8_EEEvT_T0_DpT1_)
        /*0090*/ 	.short	0x0380
        /*0092*/ 	.short	0x0c60


	//----- nvinfo : EIATTR_SW_WAR
	.align		4
.L_2643:
        /*0094*/ 	.byte	0x04, 0x36
        /*0096*/ 	.short	(.L_2645 - .L_2644)
.L_2644:
        /*0098*/ 	.word	0x00000008
.L_2645:


//--------------------- .nv.info._ZN2at6native57_GLOBAL__N__f3eca4a2_24_ForeachBinaryOpScalar_cu_86b9896c25multi_tensor_apply_kernelINS1_18TensorListMetadataILi2EEENS1_21BinaryOpScalarFunctorIfLi2ELi1ELi1EEEJNS1_13power_functorIfEEfEEEvT_T0_DpT1_ --------------------------
	.section	.nv.info._ZN2at6native57_GLOBAL__N__f3eca4a2_24_ForeachBinaryOpScalar_cu_86b9896c25multi_tensor_apply_kernelINS1_18TensorListMetadataILi2EEENS1_21BinaryOpScalarFunctorIfLi2ELi1ELi1EEEJNS1_13power_functorIfEEfEEEvT_T0_DpT1_,"",@"SHT_CUDA_INFO"
	.sectionflags	@""
	.align	4


	//----- nvinfo : EIATTR_CUDA_API_VERSION
	.align		4
        /*0000*/ 	.byte	0x04, 0x37
        /*0002*/ 	.short	(.L_2647 - .L_2646)
.L_2646:
        /*0004*/ 	.word	0x00000082


	//----- nvinfo : EIATTR_KPARAM_INFO
	.align		4
.L_2647:
        /*0008*/ 	.byte	0x04, 0x17
        /*000a*/ 	.short	(.L_2649 - .L_2648)
.L_2648:
        /*000c*/ 	.word	0x00000000
        /*0010*/ 	.short	0x0003
        /*0012*/ 	.short	0x0c4c
        /*0014*/ 	.byte	0x00, 0xf0, 0x11, 0x00


	//----- nvinfo : EIATTR_KPARAM_INFO
	.align		4
.L_2649:
        /*0018*/ 	.byte	0x04, 0x17
        /*001a*/ 	.short	(.L_2651 - .L_2650)
.L_2650:
        /*001c*/ 	.word	0x00000000
        /*0020*/ 	.short	0x0002
        /*0022*/ 	.short	0x0c49
        /*0024*/ 	.byte	0x00, 0xf0, 0x05, 0x00


	//----- nvinfo : EIATTR_KPARAM_INFO
	.align		4
.L_2651:
        /*0028*/ 	.byte	0x04, 0x17
        /*002a*/ 	.short	(.L_2653 - .L_2652)
.L_2652:
        /*002c*/ 	.word	0x00000000
        /*0030*/ 	.short	0x0001
        /*0032*/ 	.short	0x0c48
        /*0034*/ 	.byte	0x00, 0xf0, 0x05, 0x00


	//----- nvinfo : EIATTR_KPARAM_INFO
	.align		4
.L_2653:
        /*0038*/ 	.byte	0x04, 0x17
        /*003a*/ 	.short	(.L_2655 - .L_2654)
.L_2654:
        /*003c*/ 	.word	0x00000000
        /*0040*/ 	.short	0x0000
        /*0042*/ 	.short	0x0000
        /*0044*/ 	.byte	0x00, 0xf0, 0x21, 0x31


	//----- nvinfo : EIATTR_SPARSE_MMA_MASK
	.align		4
.L_2655:
        /*0048*/ 	.byte	0x03, 0x50
        /*004a*/ 	.short	0x0000


	//----- nvinfo : EIATTR_MAXREG_COUNT
	.align		4
        /*004c*/ 	.byte	0x03, 0x1b
        /*004e*/ 	.short	0x0080


	//----- nvinfo : EIATTR_MERCURY_ISA_VERSION
	.align		4
        /*0050*/ 	.byte	0x03, 0x5f
        /*0052*/ 	.short	0x0101


	//----- nvinfo : EIATTR_VRC_CTA_INIT_COUNT
	.align		4
        /*0054*/ 	.byte	0x02, 0x4a
	.zero		1
	.zero		1


	//----- nvinfo : EIATTR_EXIT_INSTR_OFFSETS
	.align		4
        /*0058*/ 	.byte	0x04, 0x1c
        /*005a*/ 	.short	(.L_2657 - .L_2656)


	//   ....[0]....
.L_2656:
        /*005c*/ 	.word	0x00000160


	//   ....[1]....
        /*0060*/ 	.word	0x00000af0


	//   ....[2]....
        /*0064*/ 	.word	0x00000e50


	//   ....[3]....
        /*0068*/ 	.word	0x00000ea0


	//   ....[4]....
        /*006c*/ 	.word	0x00000ef0


	//   ....[5]....
        /*0070*/ 	.word	0x00001100


	//----- nvinfo : EIATTR_MAX_THREADS
	.align		4
.L_2657:
        /*0074*/ 	.byte	0x04, 0x05
        /*0076*/ 	.short	(.L_2659 - .L_2658)
.L_2658:
        /*0078*/ 	.word	0x00000200
        /*007c*/ 	.word	0x00000001
        /*0080*/ 	.word	0x00000001


	//----- nvinfo : EIATTR_CRS_STACK_SIZE
	.align		4
.L_2659:
        /*0084*/ 	.byte	0x04, 0x1e
        /*0086*/ 	.short	(.L_2661 - .L_2660)
.L_2660:
        /*0088*/ 	.word	0x00000000


	//----- nvinfo : EIATTR_CBANK_PARAM_SIZE
	.align		4
.L_2661:
        /*008c*/ 	.byte	0x03, 0x19
        /*008e*/ 	.short	0x0c50


	//----- nvinfo : EIATTR_PARAM_CBANK
	.align		4
        /*0090*/ 	.byte	0x04, 0x0a
        /*0092*/ 	.short	(.L_2663 - .L_2662)
	.align		4
.L_2662:
        /*0094*/ 	.word	index@(.nv.constant0._ZN2at6native57_GLOBAL__N__f3eca4a2_24_ForeachBinaryOpScalar_cu_86b9896c25multi_tensor_apply_kernelINS1_18TensorListMetadataILi2EEENS1_21BinaryOpScalarFunctorIfLi2ELi1ELi1EEEJNS1_13power_functorIfEEfEEEvT_T0_DpT1_)
        /*0098*/ 	.short	0x0380
        /*009a*/ 	.short	0x0c50


	//----- nvinfo : EIATTR_SW_WAR
	.align		4
.L_2663:
        /*009c*/ 	.byte	0x04, 0x36
        /*009e*/ 	.short	(.L_2665 - .L_2664)
.L_2664:
        /*00a0*/ 	.word	0x00000008
.L_2665:


//--------------------- .nv.info._ZN2at6native57_GLOBAL__N__f3eca4a2_24_ForeachBinaryOpScalar_cu_86b9896c25multi_tensor_apply_kernelINS1_18TensorListMetadataILi2EEENS1_21BinaryOpScalarFunctorIdLi2ELi1ELi1EEEJNS1_13power_functorIdEEdEEEvT_T0_DpT1_ --------------------------
	.section	.nv.info._ZN2at6native57_GLOBAL__N__f3eca4a2_24_ForeachBinaryOpScalar_cu_86b9896c25multi_tensor_apply_kernelINS1_18TensorListMetadataILi2EEENS1_21BinaryOpScalarFunctorIdLi2ELi1ELi1EEEJNS1_13power_functorIdEEdEEEvT_T0_DpT1_,"",@"SHT_CUDA_INFO"
	.sectionflags	@""
	.align	4


	//----- nvinfo : EIATTR_CUDA_API_VERSION
	.align		4
        /*0000*/ 	.byte	0x04, 0x37
        /*0002*/ 	.short	(.L_2667 - .L_2666)
.L_2666:
        /*0004*/ 	.word	0x00000082


	//----- nvinfo : EIATTR_KPARAM_INFO
	.align		4
.L_2667:
        /*0008*/ 	.byte	0x04, 0x17
        /*000a*/ 	.short	(.L_2669 - .L_2668)
.L_2668:
        /*000c*/ 	.word	0x00000000
        /*0010*/ 	.short	0x0003
        /*0012*/ 	.short	0x0c50
        /*0014*/ 	.byte	0x00, 0xf0, 0x21, 0x00


	//----- nvinfo : EIATTR_KPARAM_INFO
	.align		4
.L_2669:
        /*0018*/ 	.byte	0x04, 0x17
        /*001a*/ 	.short	(.L_2671 - .L_2670)
.L_2670:
        /*001c*/ 	.word	0x00000000
        /*0020*/ 	.short	0x0002
        /*0022*/ 	.short	0x0c49
        /*0024*/ 	.byte	0x00, 0xf0, 0x05, 0x00


	//----- nvinfo : EIATTR_KPARAM_INFO
	.align		4
.L_2671:
        /*0028*/ 	.byte	0x04, 0x17
        /*002a*/ 	.short	(.L_2673 - .L_2672)
.L_2672:
        /*002c*/ 	.word	0x00000000
        /*0030*/ 	.short	0x0001
        /*0032*/ 	.short	0x0c48
        /*0034*/ 	.byte	0x00, 0xf0, 0x05, 0x00


	//----- nvinfo : EIATTR_KPARAM_INFO
	.align		4
.L_2673:
        /*0038*/ 	.byte	0x04, 0x17
        /*003a*/ 	.short	(.L_2675 - .L_2674)
.L_2674:
        /*003c*/ 	.word	0x00000000
        /*0040*/ 	.short	0x0000
        /*0042*/ 	.short	0x0000
        /*0044*/ 	.byte	0x00, 0xf0, 0x21, 0x31


	//----- nvinfo : EIATTR_SPARSE_MMA_MASK
	.align		4
.L_2675:
        /*0048*/ 	.byte	0x03, 0x50
        /*004a*/ 	.short	0x0000


	//----- nvinfo : EIATTR_MAXREG_COUNT
	.align		4
        /*004c*/ 	.byte	0x03, 0x1b
        /*004e*/ 	.short	0x0080


	//----- nvinfo : EIATTR_MERCURY_ISA_VERSION
	.align		4
        /*0050*/ 	.byte	0x03, 0x5f
        /*0052*/ 	.short	0x0101


	//----- nvinfo : EIATTR_VRC_CTA_INIT_COUNT
	.align		4
        /*0054*/ 	.byte	0x02, 0x4a
	.zero		1
	.zero		1


	//----- nvinfo : EIATTR_EXIT_INSTR_OFFSETS
	.align		4
        /*0058*/ 	.byte	0x04, 0x1c
        /*005a*/ 	.short	(.L_2677 - .L_2676)


	//   ....[0]....
.L_2676:
        /*005c*/ 	.word	0x00000180


	//   ....[1]....
        /*0060*/ 	.word	0x00001950


	//   ....[2]....
        /*0064*/ 	.word	0x000019a0


	//   ....[3]....
        /*0068*/ 	.word	0x00002cc0


	//----- nvinfo : EIATTR_MAX_THREADS
	.align		4
.L_2677:
        /*006c*/ 	.byte	0x04, 0x05
        /*006e*/ 	.short	(.L_2679 - .L_2678)
.L_2678:
        /*0070*/ 	.word	0x00000200
        /*0074*/ 	.word	0x00000001
        /*0078*/ 	.word	0x00000001


	//----- nvinfo : EIATTR_CRS_STACK_SIZE
	.align		4
.L_2679:
        /*007c*/ 	.byte	0x04, 0x1e
        /*007e*/ 	.short	(.L_2681 - .L_2680)
.L_2680:
        /*0080*/ 	.word	0x00000000


	//----- nvinfo : EIATTR_CBANK_PARAM_SIZE
	.align		4
.L_2681:
        /*0084*/ 	.byte	0x03, 0x19
        /*0086*/ 	.short	0x0c58


	//----- nvinfo : EIATTR_PARAM_CBANK
	.align		4
        /*0088*/ 	.byte	0x04, 0x0a
        /*008a*/ 	.short	(.L_2683 - .L_2682)
	.align		4
.L_2682:
        /*008c*/ 	.word	index@(.nv.constant0._ZN2at6native57_GLOBAL__N__f3eca4a2_24_ForeachBinaryOpScalar_cu_86b9896c25multi_tensor_apply_kernelINS1_18TensorListMetadataILi2EEENS1_21BinaryOpScalarFunctorIdLi2ELi1ELi1EEEJNS1_13power_functorIdEEdEEEvT_T0_DpT1_)
        /*0090*/ 	.short	0x0380
        /*0092*/ 	.short	0x0c58


	//----- nvinfo : EIATTR_SW_WAR
	.align		4
.L_2683:
        /*0094*/ 	.byte	0x04, 0x36
        /*0096*/ 	.short	(.L_2685 - .L_2684)
.L_2684:
        /*0098*/ 	.word	0x00000008
.L_2685:


//--------------------- .nv.info._ZN2at6native57_GLOBAL__N__f3eca4a2_24_ForeachBinaryOpScalar_cu_86b9896c25multi_tensor_apply_kernelINS1_18TensorListMetadataILi2EEENS1_21BinaryOpScalarFunctorIsLi2ELi1ELi1EEEJNS1_13power_functorIsEEsEEEvT_T0_DpT1_ --------------------------
	.section	.nv.info._ZN2at6native57_GLOBAL__N__f3eca4a2_24_ForeachBinaryOpScalar_cu_86b9896c25multi_tensor_apply_kernelINS1_18TensorListMetadataILi2EEENS1_21BinaryOpScalarFunctorIsLi2ELi1ELi1EEEJNS1_13power_functorIsEEsEEEvT_T0_DpT1_,"",@"SHT_CUDA_INFO"
	.sectionflags	@""
	.align	4


	//----- nvinfo : EIATTR_CUDA_API_VERSION
	.align		4
        /*0000*/ 	.byte	0x04, 0x37
        /*0002*/ 	.short	(.L_2687 - .L_2686)
.L_2686:
        /*0004*/ 	.word	0x00000082


	//----- nvinfo : EIATTR_KPARAM_INFO
	.align		4
.L_2687:
        /*0008*/ 	.byte	0x04, 0x17
        /*000a*/ 	.short	(.L_2689 - .L_2688)
.L_2688:
        /*000c*/ 	.word	0x00000000
        /*0010*/ 	.short	0x0003
        /*0012*/ 	.short	0x0c4a
        /*0014*/ 	.byte	0x00, 0xf0, 0x09, 0x00


	//----- nvinfo : EIATTR_KPARAM_INFO
	.align		4
.L_2689:
        /*0018*/ 	.byte	0x04, 0x17
        /*001a*/ 	.short	(.L_2691 - .L_2690)
.L_2690:
        /*001c*/ 	.word	0x00000000
        /*0020*/ 	.short	0x0002
        /*0022*/ 	.short	0x0c49
        /*0024*/ 	.byte	0x00, 0xf0, 0x05, 0x00


	//----- nvinfo : EIATTR_KPARAM_INFO
	.align		4
.L_2691:
        /*0028*/ 	.byte	0x04, 0x17
        /*002a*/ 	.short	(.L_2693 - .L_2692)
.L_2692:
        /*002c*/ 	.word	0x00000000
        /*0030*/ 	.short	0x0001
        /*0032*/ 	.short	0x0c48
        /*0034*/ 	.byte	0x00, 0xf0, 0x05, 0x00


	//----- nvinfo : EIATTR_KPARAM_INFO
	.align		4
.L_2693:
        /*0038*/ 	.byte	0x04, 0x17
        /*003a*/ 	.short	(.L_2695 - .L_2694)
.L_2694:
        /*003c*/ 	.word	0x00000000
        /*0040*/ 	.short	0x0000
        /*0042*/ 	.short	0x0000
        /*0044*/ 	.byte	0x00, 0xf0, 0x21, 0x31


	//----- nvinfo : EIATTR_SPARSE_MMA_MASK
	.align		4
.L_2695:
        /*0048*/ 	.byte	0x03, 0x50
        /*004a*/ 	.short	0x0000


	//----- nvinfo : EIATTR_MAXREG_COUNT
	.align		4
        /*004c*/ 	.byte	0x03, 0x1b
        /*004e*/ 	.short	0x0080


	//----- nvinfo : EIATTR_MERCURY_ISA_VERSION
	.align		4
        /*0050*/ 	.byte	0x03, 0x5f
        /*0052*/ 	.short	0x0101


	//----- nvinfo : EIATTR_VRC_CTA_INIT_COUNT
	.align		4
        /*0054*/ 	.byte	0x02, 0x4a
	.zero		1
	.zero		1


	//----- nvinfo : EIATTR_EXIT_INSTR_OFFSETS
	.align		4
        /*0058*/ 	.byte	0x04, 0x1c
        /*005a*/ 	.short	(.L_2697 - .L_2696)


	//   ....[0]....
.L_2696:
        /*005c*/ 	.word	0x00000170


	//   ....[1]....
        /*0060*/ 	.word	0x00000e10


	//   ....[2]....
        /*0064*/ 	.word	0x000012c0


	//   ....[3]....
        /*0068*/ 	.word	0x00001300


	//   ....[4]....
        /*006c*/ 	.word	0x00001a80


	//   ....[5]....
        /*0070*/ 	.word	0x000020d0


	//   ....[6]....
        /*0074*/ 	.word	0x000022c0


	//   ....[7]....
        /*0078*/ 	.word	0x00002310


	//   ....[8]....
        /*007c*/ 	.word	0x00002360


	//   ....[9]....
        /*0080*/ 	.word	0x00002780


	//   ....[10]....
        /*0084*/ 	.word	0x00002ca0


	//   ....[11]....
        /*0088*/ 	.word	0x00002d90


	//----- nvinfo : EIATTR_MAX_THREADS
	.align		4
.L_2697:
        /*008c*/ 	.byte	0x04, 0x05
        /*008e*/ 	.short	(.L_2699 - .L_2698)
.L_2698:
        /*0090*/ 	.word	0x00000200
        /*0094*/ 	.word	0x00000001
        /*0098*/ 	.word	0x00000001


	//----- nvinfo : EIATTR_CRS_STACK_SIZE
	.align		4
.L_2699:
        /*009c*/ 	.byte	0x04, 0x1e
        /*009e*/ 	.short	(.L_2701 - .L_2700)
.L_2700:
        /*00a0*/ 	.word	0x00000000


	//----- nvinfo : EIATTR_CBANK_PARAM_SIZE
	.align		4
.L_2701:
        /*00a4*/ 	.byte	0x03, 0x19
        /*00a6*/ 	.short	0x0c4c


	//----- nvinfo : EIATTR_PARAM_CBANK
	.align		4
        /*00a8*/ 	.byte	0x04, 0x0a
        /*00aa*/ 	.short	(.L_2703 - .L_2702)
	.align		4
.L_2702:
        /*00ac*/ 	.word	index@(.nv.constant0._ZN2at6native57_GLOBAL__N__f3eca4a2_24_ForeachBinaryOpScalar_cu_86b9896c25multi_tensor_apply_kernelINS1_18TensorListMetadataILi2EEENS1_21BinaryOpScalarFunctorIsLi2ELi1ELi1EEEJNS1_13power_functorIsEEsEEEvT_T0_DpT1_)
        /*00b0*/ 	.short	0x0380
        /*00b2*/ 	.short	0x0c4c


	//----- nvinfo : EIATTR_SW_WAR
	.align		4
.L_2703:
        /*00b4*/ 	.byte	0x04, 0x36
        /*00b6*/ 	.short	(.L_2705 - .L_2704)
.L_2704:
        /*00b8*/ 	.word	0x00000008
.L_2705:


//--------------------- .nv.info._ZN2at6native57_GLOBAL__N__f3eca4a2_24_ForeachBinaryOpScalar_cu_86b9896c25multi_tensor_apply_kernelINS1_18TensorListMetadataILi2EEENS1_21BinaryOpScalarFunctorIlLi2ELi1ELi1EEEJNS1_13power_functorIlEElEEEvT_T0_DpT1_ --------------------------
	.section	.nv.info._ZN2at6native57_GLOBAL__N__f3eca4a2_24_ForeachBinaryOpScalar_cu_86b9896c25multi_tensor_apply_kernelINS1_18TensorListMetadataILi2EEENS1_21BinaryOpScalarFunctorIlLi2ELi1ELi1EEEJNS1_13power_functorIlEElEEEvT_T0_DpT1_,"",@"SHT_CUDA_INFO"
	.sectionflags	@""
	.align	4


	//----- nvinfo : EIATTR_CUDA_API_VERSION
	.align		4
        /*0000*/ 	.byte	0x04, 0x37
        /*0002*/ 	.short	(.L_2707 - .L_2706)
.L_2706:
        /*0004*/ 	.word	0x00000082


	//----- nvinfo : EIATTR_KPARAM_INFO
	.align		4
.L_2707:
        /*0008*/ 	.byte	0x04, 0x17
        /*000a*/ 	.short	(.L_2709 - .L_2708)
.L_2708:
        /*000c*/ 	.word	0x00000000
        /*0010*/ 	.short	0x0003
        /*0012*/ 	.short	0x0c50
        /*0014*/ 	.byte	0x00, 0xf0, 0x21, 0x00


	//----- nvinfo : EIATTR_KPARAM_INFO
	.align		4
.L_2709:
        /*0018*/ 	.byte	0x04, 0x17
        /*001a*/ 	.short	(.L_2711 - .L_2710)
.L_2710:
        /*001c*/ 	.word	0x00000000
        /*0020*/ 	.short	0x0002
        /*0022*/ 	.short	0x0c49
        /*0024*/ 	.byte	0x00, 0xf0, 0x05, 0x00


	//----- nvinfo : EIATTR_KPARAM_INFO
	.align		4
.L_2711:
        /*0028*/ 	.byte	0x04, 0x17
        /*002a*/ 	.short	(.L_2713 - .L_2712)
.L_2712:
        /*002c*/ 	.word	0x00000000
        /*0030*/ 	.short	0x0001
        /*0032*/ 	.short	0x0c48
        /*0034*/ 	.byte	0x00, 0xf0, 0x05, 0x00


	//----- nvinfo : EIATTR_KPARAM_INFO
	.align		4
.L_2713:
        /*0038*/ 	.byte	0x04, 0x17
        /*003a*/ 	.short	(.L_2715 - .L_2714)
.L_2714:
        /*003c*/ 	.word	0x00000000
        /*0040*/ 	.short	0x0000
        /*0042*/ 	.short	0x0000
        /*0044*/ 	.byte	0x00, 0xf0, 0x21, 0x31


	//----- nvinfo : EIATTR_SPARSE_MMA_MASK
	.align		4
.L_2715:
        /*0048*/ 	.byte	0x03, 0x50
        /*004a*/ 	.short	0x0000


	//----- nvinfo : EIATTR_MAXREG_COUNT
	.align		4
        /*004c*/ 	.byte	0x03, 0x1b
        /*004e*/ 	.short	0x0080


	//----- nvinfo : EIATTR_MERCURY_ISA_VERSION
	.align		4
        /*0050*/ 	.byte	0x03, 0x5f
        /*0052*/ 	.short	0x0101


	//----- nvinfo : EIATTR_VRC_CTA_INIT_COUNT
	.align		4
        /*0054*/ 	.byte	0x02, 0x4a
	.zero		1
	.zero		1


	//----- nvinfo : EIATTR_EXIT_INSTR_OFFSETS
	.align		4
        /*0058*/ 	.byte	0x04, 0x1c
        /*005a*/ 	.short	(.L_2717 - .L_2716)


	//   ....[0]....
.L_2716:
        /*005c*/ 	.word	0x00000170


	//   ....[1]....
        /*0060*/ 	.word	0x00001140


	//   ....[2]....
        /*0064*/ 	.word	0x00001670


	//   ....[3]....
        /*0068*/ 	.word	0x000016b0


	//   ....[4]....
        /*006c*/ 	.word	0x000020a0


	//   ....[5]....
        /*0070*/ 	.word	0x00002730


	//   ....[6]....
        /*0074*/ 	.word	0x00002930


	//   ....[7]....
        /*0078*/ 	.word	0x00002990


	//   ....[8]....
        /*007c*/ 	.word	0x000029e0


	//   ....[9]....
        /*0080*/ 	.word	0x00002e40


	//   ....[10]....
        /*0084*/ 	.word	0x000035b0


	//   ....[11]....
        /*0088*/ 	.word	0x000036c0


	//----- nvinfo : EIATTR_MAX_THREADS
	.align		4
.L_2717:
        /*008c*/ 	.byte	0x04, 0x05
        /*008e*/ 	.short	(.L_2719 - .L_2718)
.L_2718:
        /*0090*/ 	.word	0x00000200
        /*0094*/ 	.word	0x00000001
        /*0098*/ 	.word	0x00000001


	//----- nvinfo : EIATTR_CRS_STACK_SIZE
	.align		4
.L_2719:
        /*009c*/ 	.byte	0x04, 0x1e
        /*009e*/ 	.short	(.L_2721 - .L_2720)
.L_2720:
        /*00a0*/ 	.word	0x00000000


	//----- nvinfo : EIATTR_CBANK_PARAM_SIZE
	.align		4
.L_2721:
        /*00a4*/ 	.byte	0x03, 0x19
        /*00a6*/ 	.short	0x0c58


	//----- nvinfo : EIATTR_PARAM_CBANK
	.align		4
        /*00a8*/ 	.byte	0x04, 0x0a
        /*00aa*/ 	.short	(.L_2723 - .L_2722)
	.align		4
.L_2722:
        /*00ac*/ 	.word	index@(.nv.constant0._ZN2at6native57_GLOBAL__N__f3eca4a2_24_ForeachBinaryOpScalar_cu_86b9896c25multi_tensor_apply_kernelINS1_18TensorListMetadataILi2EEENS1_21BinaryOpScalarFunctorIlLi2ELi1ELi1EEEJNS1_13power_functorIlEElEEEvT_T0_DpT1_)
        /*00b0*/ 	.short	0x0380
        /*00b2*/ 	.short	0x0c58


	//----- nvinfo : EIATTR_SW_WAR
	.align		4
.L_2723:
        /*00b4*/ 	.byte	0x04, 0x36
        /*00b6*/ 	.short	(.L_2725 - .L_2724)
.L_2724:
        /*00b8*/ 	.word	0x00000008
.L_2725:


//--------------------- .nv.info._ZN2at6native57_GLOBAL__N__f3eca4a2_24_ForeachBinaryOpScalar_cu_86b9896c25multi_tensor_apply_kernelINS1_18TensorListMetadataILi2EEENS1_21BinaryOpScalarFunctorIiLi2ELi1ELi1EEEJNS1_13power_functorIiEEiEEEvT_T0_DpT1_ --------------------------
	.section	.nv.info._ZN2at6native57_GLOBAL__N__f3eca4a2_24_ForeachBinaryOpScalar_cu_86b9896c25multi_tensor_apply_kernelINS1_18TensorListMetadataILi2EEENS1_21BinaryOpScalarFunctorIiLi2ELi1ELi1EEEJNS1_13power_functorIiEEiEEEvT_T0_DpT1_,"",@"SHT_CUDA_INFO"
	.sectionflags	@""
	.align	4


	//----- nvinfo : EIATTR_CUDA_API_VERSION
	.align		4
        /*0000*/ 	.byte	0x04, 0x37
        /*0002*/ 	.short	(.L_2727 - .L_2726)
.L_2726:
        /*0004*/ 	.word	0x00000082


	//----- nvinfo : EIATTR_KPARAM_INFO
	.align		4
.L_2727:
        /*0008*/ 	.byte	0x04, 0x17
        /*000a*/ 	.short	(.L_2729 - .L_2728)
.L_2728:
        /*000c*/ 	.word	0x00000000
        /*0010*/ 	.short	0x0003
        /*0012*/ 	.short	0x0c4c
        /*0014*/ 	.byte	0x00, 0xf0, 0x11, 0x00


	//----- nvinfo : EIATTR_KPARAM_INFO
	.align		4
.L_2729:
        /*0018*/ 	.byte	0x04, 0x17
        /*001a*/ 	.short	(.L_2731 - .L_2730)
.L_2730:
        /*001c*/ 	.word	0x00000000
        /*0020*/ 	.short	0x0002
        /*0022*/ 	.short	0x0c49
        /*0024*/ 	.byte	0x00, 0xf0, 0x05, 0x00


	//----- nvinfo : EIATTR_KPARAM_INFO
	.align		4
.L_2731:
        /*0028*/ 	.byte	0x04, 0x17
        /*002a*/ 	.short	(.L_2733 - .L_2732)
.L_2732:
        /*002c*/ 	.word	0x00000000
        /*0030*/ 	.short	0x0001
        /*0032*/ 	.short	0x0c48
        /*0034*/ 	.byte	0x00, 0xf0, 0x05, 0x00


	//----- nvinfo : EIATTR_KPARAM_INFO
	.align		4
.L_2733:
        /*0038*/ 	.byte	0x04, 0x17
        /*003a*/ 	.short	(.L_2735 - .L_2734)
.L_2734:
        /*003c*/ 	.word	0x00000000
        /*0040*/ 	.short	0x0000
        /*0042*/ 	.short	0x0000
        /*0044*/ 	.byte	0x00, 0xf0, 0x21, 0x31


	//----- nvinfo : EIATTR_SPARSE_MMA_MASK
	.align		4
.L_2735:
        /*0048*/ 	.byte	0x03, 0x50
        /*004a*/ 	.short	0x0000


	//----- nvinfo : EIATTR_MAXREG_COUNT
	.align		4
        /*004c*/ 	.byte	0x03, 0x1b
        /*004e*/ 	.short	0x0080


	//----- nvinfo : EIATTR_MERCURY_ISA_VERSION
	.align		4
        /*0050*/ 	.byte	0x03, 0x5f
        /*0052*/ 	.short	0x0101


	//----- nvinfo : EIATTR_VRC_CTA_INIT_COUNT
	.align		4
        /*0054*/ 	.byte	0x02, 0x4a
	.zero		1
	.zero		1


	//----- nvinfo : EIATTR_EXIT_INSTR_OFFSETS
	.align		4
        /*0058*/ 	.byte	0x04, 0x1c
        /*005a*/ 	.short	(.L_2737 - .L_2736)


	//   ....[0]....
.L_2736:
        /*005c*/ 	.word	0x00000170


	//   ....[1]....
        /*0060*/ 	.word	0x00000d90


	//   ....[2]....
        /*0064*/ 	.word	0x000011f0


	//   ....[3]....
        /*0068*/ 	.word	0x00001230


	//   ....[4]....
        /*006c*/ 	.word	0x00001890


	//   ....[5]....
        /*0070*/ 	.word	0x00001eb0


	//   ....[6]....
        /*0074*/ 	.word	0x00002080


	//   ....[7]....
        /*0078*/ 	.word	0x000020d0


	//   ....[8]....
        /*007c*/ 	.word	0x00002120


	//   ....[9]....
        /*0080*/ 	.word	0x00002490


	//   ....[10]....
        /*0084*/ 	.word	0x00002860


	//   ....[11]....
        /*0088*/ 	.word	0x00002970


	//----- nvinfo : EIATTR_MAX_THREADS
	.align		4
.L_2737:
        /*008c*/ 	.byte	0x04, 0x05
        /*008e*/ 	.short	(.L_2739 - .L_2738)
.L_2738:
        /*0090*/ 	.word	0x00000200
        /*0094*/ 	.word	0x00000001
        /*0098*/ 	.word	0x00000001


	//----- nvinfo : EIATTR_CRS_STACK_SIZE
	.align		4
.L_2739:
        /*009c*/ 	.byte	0x04, 0x1e
        /*009e*/ 	.short	(.L_2741 - .L_2740)
.L_2740:
        /*00a0*/ 	.word	0x00000000


	//----- nvinfo : EIATTR_CBANK_PARAM_SIZE
	.align		4
.L_2741:
        /*00a4*/ 	.byte	0x03, 0x19
        /*00a6*/ 	.short	0x0c50


	//----- nvinfo : EIATTR_PARAM_CBANK
	.align		4
        /*00a8*/ 	.byte	0x04, 0x0a
        /*00aa*/ 	.short	(.L_2743 - .L_2742)
	.align		4
.L_2742:
        /*00ac*/ 	.word	index@(.nv.constant0._ZN2at6native57_GLOBAL__N__f3eca4a2_24_ForeachBinaryOpScalar_cu_86b9896c25multi_tensor_apply_kernelINS1_18TensorListMetadataILi2EEENS1_21BinaryOpScalarFunctorIiLi2ELi1ELi1EEEJNS1_13power_functorIiEEiEEEvT_T0_DpT1_)
        /*00b0*/ 	.short	0x0380
        /*00b2*/ 	.short	0x0c50


	//----- nvinfo : EIATTR_SW_WAR
	.align		4
.L_2743:
        /*00b4*/ 	.byte	0x04, 0x36
        /*00b6*/ 	.short	(.L_2745 - .L_2744)
.L_2744:
        /*00b8*/ 	.word	0x00000008
.L_2745:


//--------------------- .nv.info._ZN2at6native57_GLOBAL__N__f3eca4a2_24_ForeachBinaryOpScalar_cu_86b9896c25multi_tensor_apply_kernelINS1_18TensorListMetadataILi2EEENS1_21BinaryOpScalarFunctorIaLi2ELi1ELi1EEEJNS1_13power_functorIaEEaEEEvT_T0_DpT1_ --------------------------
	.section	.nv.info._ZN2at6native57_GLOBAL__N__f3eca4a2_24_ForeachBinaryOpScalar_cu_86b9896c25multi_tensor_apply_kernelINS1_18TensorListMetadataILi2EEENS1_21BinaryOpScalarFunctorIaLi2ELi1ELi1EEEJNS1_13power_functorIaEEaEEEvT_T0_DpT1_,"",@"SHT_CUDA_INFO"
	.sectionflags	@""
	.align	4


	//----- nvinfo : EIATTR_CUDA_API_VERSION
	.align		4
        /*0000*/ 	.byte	0x04, 0x37
        /*0002*/ 	.short	(.L_2747 - .L_2746)
.L_2746:
        /*0004*/ 	.word	0x00000082


	//----- nvinfo : EIATTR_KPARAM_INFO
	.align		4
.L_2747:
        /*0008*/ 	.byte	0x04, 0x17
        /*000a*/ 	.short	(.L_2749 - .L_2748)
.L_2748:
        /*000c*/ 	.word	0x00000000
        /*0010*/ 	.short	0x0003
        /*0012*/ 	.short	0x0c4a
        /*0014*/ 	.byte	0x00, 0xf0, 0x05, 0x00


	//----- nvinfo : EIATTR_KPARAM_INFO
	.align		4
.L_2749:
        /*0018*/ 	.byte	0x04, 0x17
        /*001a*/ 	.short	(.L_2751 - .L_2750)
.L_2750:
        /*001c*/ 	.word	0x00000000
        /*0020*/ 	.short	0x0002
        /*0022*/ 	.short	0x0c49
        /*0024*/ 	.byte	0x00, 0xf0, 0x05, 0x00


	//----- nvinfo : EIATTR_KPARAM_INFO
	.align		4
.L_2751:
        /*0028*/ 	.byte	0x04, 0x17
        /*002a*/ 	.short	(.L_2753 - .L_2752)
.L_2752:
        /*002c*/ 	.word	0x00000000
        /*0030*/ 	.short	0x0001
        /*0032*/ 	.short	0x0c48
        /*0034*/ 	.byte	0x00, 0xf0, 0x05, 0x00


	//----- nvinfo : EIATTR_KPARAM_INFO
	.align		4
.L_2753:
        /*0038*/ 	.byte	0x04, 0x17
        /*003a*/ 	.short	(.L_2755 - .L_2754)
.L_2754:
        /*003c*/ 	.word	0x00000000
        /*0040*/ 	.short	0x0000
        /*0042*/ 	.short	0x0000
        /*0044*/ 	.byte	0x00, 0xf0, 0x21, 0x31


	//----- nvinfo : EIATTR_SPARSE_MMA_MASK
	.align		4
.L_2755:
        /*0048*/ 	.byte	0x03, 0x50
        /*004a*/ 	.short	0x0000


	//----- nvinfo : EIATTR_MAXREG_COUNT
	.align		4
        /*004c*/ 	.byte	0x03, 0x1b
        /*004e*/ 	.short	0x0080


	//----- nvinfo : EIATTR_MERCURY_ISA_VERSION
	.align		4
        /*0050*/ 	.byte	0x03, 0x5f
        /*0052*/ 	.short	0x0101


	//----- nvinfo : EIATTR_VRC_CTA_INIT_COUNT
	.align		4
        /*0054*/ 	.byte	0x02, 0x4a
	.zero		1
	.zero		1


	//----- nvinfo : EIATTR_EXIT_INSTR_OFFSETS
	.align		4
        /*0058*/ 	.byte	0x04, 0x1c
        /*005a*/ 	.short	(.L_2757 - .L_2756)


	//   ....[0]....
.L_2756:
        /*005c*/ 	.word	0x00000170


	//   ....[1]....
        /*0060*/ 	.word	0x00001350


	//   ....[2]....
        /*0064*/ 	.word	0x000018c0


	//   ....[3]....
        /*0068*/ 	.word	0x00001900


	//   ....[4]....
        /*006c*/ 	.word	0x000020a0


	//   ....[5]....
        /*0070*/ 	.word	0x00002860


	//   ....[6]....
        /*0074*/ 	.word	0x00002a40


	//   ....[7]....
        /*0078*/ 	.word	0x00002a90


	//   ....[8]....
        /*007c*/ 	.word	0x00002ae0


	//   ....[9]....
        /*0080*/ 	.word	0x00002ff0


	//   ....[10]....
        /*0084*/ 	.word	0x00003580


	//   ....[11]....
        /*0088*/ 	.word	0x00003660


	//----- nvinfo : EIATTR_MAX_THREADS
	.align		4
.L_2757:
        /*008c*/ 	.byte	0x04, 0x05
        /*008e*/ 	.short	(.L_2759 - .L_2758)
.L_2758:
        /*0090*/ 	.word	0x00000200
        /*0094*/ 	.word	0x00000001
        /*0098*/ 	.word	0x00000001


	//----- nvinfo : EIATTR_CRS_STACK_SIZE
	.align		4
.L_2759:
        /*009c*/ 	.byte	0x04, 0x1e
        /*009e*/ 	.short	(.L_2761 - .L_2760)
.L_2760:
        /*00a0*/ 	.word	0x00000000


	//----- nvinfo : EIATTR_CBANK_PARAM_SIZE
	.align		4
.L_2761:
        /*00a4*/ 	.byte	0x03, 0x19
        /*00a6*/ 	.short	0x0c4b


	//----- nvinfo : EIATTR_PARAM_CBANK
	.align		4
        /*00a8*/ 	.byte	0x04, 0x0a
        /*00aa*/ 	.short	(.L_2763 - .L_2762)
	.align		4
.L_2762:
        /*00ac*/ 	.word	index@(.nv.constant0._ZN2at6native57_GLOBAL__N__f3eca4a2_24_ForeachBinaryOpScalar_cu_86b9896c25multi_tensor_apply_kernelINS1_18TensorListMetadataILi2EEENS1_21BinaryOpScalarFunctorIaLi2ELi1ELi1EEEJNS1_13power_functorIaEEaEEEvT_T0_DpT1_)
        /*00b0*/ 	.short	0x0380
        /*00b2*/ 	.short	0x0c4b


	//----- nvinfo : EIATTR_SW_WAR
	.align		4
.L_2763:
        /*00b4*/ 	.byte	0x04, 0x36
        /*00b6*/ 	.short	(.L_2765 - .L_2764)
.L_2764:
        /*00b8*/ 	.word	0x00000008
.L_2765:


//--------------------- .nv.info._ZN2at6native57_GLOBAL__N__f3eca4a2_24_ForeachBinaryOpScalar_cu_86b9896c25multi_tensor_apply_kernelINS1_18TensorListMetadataILi2EEENS1_21BinaryOpScalarFunctorIhLi2ELi1ELi1EEEJNS1_13power_functorIhEEhEEEvT_T0_DpT1_ --------------------------
	.section	.nv.info._ZN2at6native57_GLOBAL__N__f3eca4a2_24_ForeachBinaryOpScalar_cu_86b9896c25multi_tensor_apply_kernelINS1_18TensorListMetadataILi2EEENS1_21BinaryOpScalarFunctorIhLi2ELi1ELi1EEEJNS1_13power_functorIhEEhEEEvT_T0_DpT1_,"",@"SHT_CUDA_INFO"
	.sectionflags	@""
	.align	4


	//----- nvinfo : EIATTR_CUDA_API_VERSION
	.align		4
        /*0000*/ 	.byte	0x04, 0x37
        /*0002*/ 	.short	(.L_2767 - .L_2766)
.L_2766:
        /*0004*/ 	.word	0x00000082


	//----- nvinfo : EIATTR_KPARAM_INFO
	.align		4
.L_2767:
        /*0008*/ 	.byte	0x04, 0x17
        /*000a*/ 	.short	(.L_2769 - .L_2768)
.L_2768:
        /*000c*/ 	.word	0x00000000
        /*0010*/ 	.short	0x0003
        /*0012*/ 	.short	0x0c4a
        /*0014*/ 	.byte	0x00, 0xf0, 0x05, 0x00


	//----- nvinfo : EIATTR_KPARAM_INFO
	.align		4
.L_2769:
        /*0018*/ 	.byte	0x04, 0x17
        /*001a*/ 	.short	(.L_2771 - .L_2770)
.L_2770:
        /*001c*/ 	.word	0x00000000
        /*0020*/ 	.short	0x0002
        /*0022*/ 	.short	0x0c49
        /*0024*/ 	.byte	0x00, 0xf0, 0x05, 0x00


	//----- nvinfo : EIATTR_KPARAM_INFO
	.align		4
.L_2771:
        /*0028*/ 	.byte	0x04, 0x17
        /*002a*/ 	.short	(.L_2773 - .L_2772)
.L_2772:
        /*002c*/ 	.word	0x00000000
        /*0030*/ 	.short	0x0001
        /*0032*/ 	.short	0x0c48
        /*0034*/ 	.byte	0x00, 0xf0, 0x05, 0x00


	//----- nvinfo : EIATTR_KPARAM_INFO
	.align		4
.L_2773:
        /*0038*/ 	.byte	0x04, 0x17
        /*003a*/ 	.short	(.L_2775 - .L_2774)
.L_2774:
        /*003c*/ 	.word	0x00000000
        /*0040*/ 	.short	0x0000
        /*0042*/ 	.short	0x0000
        /*0044*/ 	.byte	0x00, 0xf0, 0x21, 0x31


	//----- nvinfo : EIATTR_SPARSE_MMA_MASK
	.align		4
.L_2775:
        /*0048*/ 	.byte	0x03, 0x50
        /*004a*/ 	.short	0x0000


	//----- nvinfo : EIATTR_MAXREG_COUNT
	.align		4
        /*004c*/ 	.byte	0x03, 0x1b
        /*004e*/ 	.short	0x0080


	//----- nvinfo : EIATTR_MERCURY_ISA_VERSION
	.align		4
        /*0050*/ 	.byte	0x03, 0x5f
        /*0052*/ 	.short	0x0101


	//----- nvinfo : EIATTR_VRC_CTA_INIT_COUNT
	.align		4
        /*0054*/ 	.byte	0x02, 0x4a
	.zero		1
	.zero		1


	//----- nvinfo : EIATTR_EXIT_INSTR_OFFSETS
	.align		4
        /*0058*/ 	.byte	0x04, 0x1c
        /*005a*/ 	.short	(.L_2777 - .L_2776)


	//   ....[0]....
.L_2776:
        /*005c*/ 	.word	0x00000180


	//   ....[1]....
        /*0060*/ 	.word	0x00000950


	//   ....[2]....
        /*0064*/ 	.word	0x00001100


	//   ....[3]....
        /*0068*/ 	.word	0x000012f0


	//   ....[4]....
        /*006c*/ 	.word	0x00001340


	//   ....[5]....
        /*0070*/ 	.word	0x00001390


	//   ....[6]....
        /*0074*/ 	.word	0x00001930


	//   ....[7]....
        /*0078*/ 	.word	0x00001a10


	//----- nvinfo : EIATTR_MAX_THREADS
	.align		4
.L_2777:
        /*007c*/ 	.byte	0x04, 0x05
        /*007e*/ 	.short	(.L_2779 - .L_2778)
.L_2778:
        /*0080*/ 	.word	0x00000200
        /*0084*/ 	.word	0x00000001
        /*0088*/ 	.word	0x00000001


	//----- nvinfo : EIATTR_CRS_STACK_SIZE
	.align		4
.L_2779:
        /*008c*/ 	.byte	0x04, 0x1e
        /*008e*/ 	.short	(.L_2781 - .L_2780)
.L_2780:
        /*0090*/ 	.word	0x00000000


	//----- nvinfo : EIATTR_CBANK_PARAM_SIZE
	.align		4
.L_2781:
        /*0094*/ 	.byte	0x03, 0x19
        /*0096*/ 	.short	0x0c4b


	//----- nvinfo : EIATTR_PARAM_CBANK
	.align		4
        /*0098*/ 	.byte	0x04, 0x0a
        /*009a*/ 	.short	(.L_2783 - .L_2782)
	.align		4
.L_2782:
        /*009c*/ 	.word	index@(.nv.constant0._ZN2at6native57_GLOBAL__N__f3eca4a2_24_ForeachBinaryOpScalar_cu_86b9896c25multi_tensor_apply_kernelINS1_18TensorListMetadataILi2EEENS1_21BinaryOpScalarFunctorIhLi2ELi1ELi1EEEJNS1_13power_functorIhEEhEEEvT_T0_DpT1_)
        /*00a0*/ 	.short	0x0380
        /*00a2*/ 	.short	0x0c4b


	//----- nvinfo : EIATTR_SW_WAR
	.align		4
.L_2783:
        /*00a4*/ 	.byte	0x04, 0x36
        /*00a6*/ 	.short	(.L_2785 - .L_2784)
.L_2784:
        /*00a8*/ 	.word	0x00000008
.L_2785:


//--------------------- .nv.info._ZN2at6native57_GLOBAL__N__f3eca4a2_24_ForeachBinaryOpScalar_cu_86b9896c25multi_tensor_apply_kernelINS1_18TensorListMetadataILi1EEENS1_21BinaryOpScalarFunctorIN3c108BFloat16ELi1ELi1ELi0EEEJNS1_13power_functorIfEEfEEEvT_T0_DpT1_ --------------------------
	.section	.nv.info._ZN2at6native57_GLOBAL__N__f3eca4a2_24_ForeachBinaryOpScalar_cu_86b9896c25multi_tensor_apply_kernelINS1_18TensorListMetadataILi1EEENS1_21BinaryOpScalarFunctorIN3c108BFloat16ELi1ELi1ELi0EEEJNS1_13power_functorIfEEfEEEvT_T0_DpT1_,"",@"SHT_CUDA_INFO"
	.sectionflags	@""
	.align	4


	//----- nvinfo : EIATTR_CUDA_API_VERSION
	.align		4
        /*0000*/ 	.byte	0x04, 0x37
        /*0002*/ 	.short	(.L_2787 - .L_2786)
.L_2786:
        /*0004*/ 	.word	0x00000082


	//----- nvinfo : EIATTR_KPARAM_INFO
	.align		4
.L_2787:
        /*0008*/ 	.byte	0x04, 0x17
        /*000a*/ 	.short	(.L_2789 - .L_2788)
.L_2788:
        /*000c*/ 	.word	0x00000000
        /*0010*/ 	.short	0x0003
        /*0012*/ 	.short	0x0d2c
        /*0014*/ 	.byte	0x00, 0xf0, 0x11, 0x00


	//----- nvinfo : EIATTR_KPARAM_INFO
	.align		4
.L_2789:
        /*0018*/ 	.byte	0x04, 0x17
        /*001a*/ 	.short	(.L_2791 - .L_2790)
.L_2790:
        /*001c*/ 	.word	0x00000000
        /*0020*/ 	.short	0x0002
        /*0022*/ 	.short	0x0d29
        /*0024*/ 	.byte	0x00, 0xf0, 0x05, 0x00


	//----- nvinfo : EIATTR_KPARAM_INFO
	.align		4
.L_2791:
        /*0028*/ 	.byte	0x04, 0x17
        /*002a*/ 	.short	(.L_2793 - .L_2792)
.L_2792:
        /*002c*/ 	.word	0x00000000
        /*0030*/ 	.short	0x0001
        /*0032*/ 	.short	0x0d28
        /*0034*/ 	.byte	0x00, 0xf0, 0x05, 0x00


	//----- nvinfo : EIATTR_KPARAM_INFO
	.align		4
.L_2793:
        /*0038*/ 	.byte	0x04, 0x17
        /*003a*/ 	.short	(.L_2795 - .L_2794)
.L_2794:
        /*003c*/ 	.word	0x00000000
        /*0040*/ 	.short	0x0000
        /*0042*/ 	.short	0x0000
        /*0044*/ 	.byte	0x00, 0xf0, 0xa1, 0x34


	//----- nvinfo : EIATTR_SPARSE_MMA_MASK
	.align		4
.L_2795:
        /*0048*/ 	.byte	0x03, 0x50
        /*004a*/ 	.short	0x0000


	//----- nvinfo : EIATTR_MAXREG_COUNT
	.align		4
        /*004c*/ 	.byte	0x03, 0x1b
        /*004e*/ 	.short	0x0080


	//----- nvinfo : EIATTR_MERCURY_ISA_VERSION
	.align		4
        /*0050*/ 	.byte	0x03, 0x5f
        /*0052*/ 	.short	0x0101


	//----- nvinfo : EIATTR_VRC_CTA_INIT_COUNT
	.align		4
        /*0054*/ 	.byte	0x02, 0x4a
	.zero		1
	.zero		1


	//----- nvinfo : EIATTR_EXIT_INSTR_OFFSETS
	.align		4
        /*0058*/ 	.byte	0x04, 0x1c
        /*005a*/ 	.short	(.L_2797 - .L_2796)


	//   ....[0]....
.L_2796:
        /*005c*/ 	.word	0x00000140


	//   ....[1]....
        /*0060*/ 	.word	0x00000bf0


	//   ....[2]....
        /*0064*/ 	.word	0x00000f70


	//   ....[3]....
        /*0068*/ 	.word	0x00000fb0


	//   ....[4]....
        /*006c*/ 	.word	0x00001000


	//   ....[5]....
        /*0070*/ 	.word	0x00001250


	//----- nvinfo : EIATTR_MAX_THREADS
	.align		4
.L_2797:
        /*0074*/ 	.byte	0x04, 0x05
        /*0076*/ 	.short	(.L_2799 - .L_2798)
.L_2798:
        /*0078*/ 	.word	0x00000200
        /*007c*/ 	.word	0x00000001
        /*0080*/ 	.word	0x00000001


	//----- nvinfo : EIATTR_CRS_STACK_SIZE
	.align		4
.L_2799:
        /*0084*/ 	.byte	0x04, 0x1e
        /*0086*/ 	.short	(.L_2801 - .L_2800)
.L_2800:
        /*0088*/ 	.word	0x00000000


	//----- nvinfo : EIATTR_CBANK_PARAM_SIZE
	.align		4
.L_2801:
        /*008c*/ 	.byte	0x03, 0x19
        /*008e*/ 	.short	0x0d30


	//----- nvinfo : EIATTR_PARAM_CBANK
	.align		4
        /*0090*/ 	.byte	0x04, 0x0a
        /*0092*/ 	.short	(.L_2803 - .L_2802)
	.align		4
.L_2802:
        /*0094*/ 	.word	index@(.nv.constant0._ZN2at6native57_GLOBAL__N__f3eca4a2_24_ForeachBinaryOpScalar_cu_86b9896c25multi_tensor_apply_kernelINS1_18TensorListMetadataILi1EEENS1_21BinaryOpScalarFunctorIN3c108BFloat16ELi1ELi1ELi0EEEJNS1_13power_functorIfEEfEEEvT_T0_DpT1_)
        /*0098*/ 	.short	0x0380
        /*009a*/ 	.short	0x0d30


	//----- nvinfo : EIATTR_SW_WAR
	.align		4
.L_2803:
        /*009c*/ 	.byte	0x04, 0x36
        /*009e*/ 	.short	(.L_2805 - .L_2804)
.L_2804:
        /*00a0*/ 	.word	0x00000008
.L_2805:


//--------------------- .nv.info._ZN2at6native57_GLOBAL__N__f3eca4a2_24_ForeachBinaryOpScalar_cu_86b9896c25multi_tensor_apply_kernelINS1_18TensorListMetadataILi1EEENS1_21BinaryOpScalarFunctorIN3c104HalfELi1ELi1ELi0EEEJNS1_13power_functorIfEEfEEEvT_T0_DpT1_ --------------------------
	.section	.nv.info._ZN2at6native57_GLOBAL__N__f3eca4a2_24_ForeachBinaryOpScalar_cu_86b9896c25multi_tensor_apply_kernelINS1_18TensorListMetadataILi1EEENS1_21BinaryOpScalarFunctorIN3c104HalfELi1ELi1ELi0EEEJNS1_13power_functorIfEEfEEEvT_T0_DpT1_,"",@"SHT_CUDA_INFO"
	.sectionflags	@""
	.align	4


	//----- nvinfo : EIATTR_CUDA_API_VERSION
	.align		4
        /*0000*/ 	.byte	0x04, 0x37
        /*0002*/ 	.short	(.L_2807 - .L_2806)
.L_2806:
        /*0004*/ 	.word	0x00000082


	//----- nvinfo : EIATTR_KPARAM_INFO
	.align		4
.L_2807:
        /*0008*/ 	.byte	0x04, 0x17
        /*000a*/ 	.short	(.L_2809 - .L_2808)
.L_2808:
        /*000c*/ 	.word	0x00000000
        /*0010*/ 	.short	0x0003
        /*0012*/ 	.short	0x0d2c
        /*0014*/ 	.byte	0x00, 0xf0, 0x11, 0x00


	//----- nvinfo : EIATTR_KPARAM_INFO
	.align		4
.L_2809:
        /*0018*/ 	.byte	0x04, 0x17
        /*001a*/ 	.short	(.L_2811 - .L_2810)
.L_2810:
        /*001c*/ 	.word	0x00000000
        /*0020*/ 	.short	0x0002
        /*0022*/ 	.short	0x0d29
        /*0024*/ 	.byte	0x00, 0xf0, 0x05, 0x00


	//----- nvinfo : EIATTR_KPARAM_INFO
	.align		4
.L_2811:
        /*0028*/ 	.byte	0x04, 0x17
        /*002a*/ 	.short	(.L_2813 - .L_2812)
.L_2812:
        /*002c*/ 	.word	0x00000000
        /*0030*/ 	.short	0x0001
        /*0032*/ 	.short	0x0d28
        /*0034*/ 	.byte	0x00, 0xf0, 0x05, 0x00


	//----- nvinfo : EIATTR_KPARAM_INFO
	.align		4
.L_2813:
        /*0038*/ 	.byte	0x04, 0x17
        /*003a*/ 	.short	(.L_2815 - .L_2814)
.L_2814:
        /*003c*/ 	.word	0x00000000
        /*0040*/ 	.short	0x0000
        /*0042*/ 	.short	0x0000
        /*0044*/ 	.byte	0x00, 0xf0, 0xa1, 0x34


	//----- nvinfo : EIATTR_SPARSE_MMA_MASK
	.align		4
.L_2815:
        /*0048*/ 	.byte	0x03, 0x50
        /*004a*/ 	.short	0x0000


	//----- nvinfo : EIATTR_MAXREG_COUNT
	.align		4
        /*004c*/ 	.byte	0x03, 0x1b
        /*004e*/ 	.short	0x0080


	//----- nvinfo : EIATTR_MERCURY_ISA_VERSION
	.align		4
        /*0050*/ 	.byte	0x03, 0x5f
        /*0052*/ 	.short	0x0101


	//----- nvinfo : EIATTR_VRC_CTA_INIT_COUNT
	.align		4
        /*0054*/ 	.byte	0x02, 0x4a
	.zero		1
	.zero		1


	//----- nvinfo : EIATTR_EXIT_INSTR_OFFSETS
	.align		4
        /*0058*/ 	.byte	0x04, 0x1c
        /*005a*/ 	.short	(.L_2817 - .L_2816)


	//   ....[0]....
.L_2816:
        /*005c*/ 	.word	0x00000140


	//   ....[1]....
        /*0060*/ 	.word	0x00000bf0


	//   ....[2]....
        /*0064*/ 	.word	0x00000f70


	//   ....[3]....
        /*0068*/ 	.word	0x00000fb0


	//   ....[4]....
        /*006c*/ 	.word	0x00001000


	//   ....[5]....
        /*0070*/ 	.word	0x00001230


	//----- nvinfo : EIATTR_MAX_THREADS
	.align		4
.L_2817:
        /*0074*/ 	.byte	0x04, 0x05
        /*0076*/ 	.short	(.L_2819 - .L_2818)
.L_2818:
        /*0078*/ 	.word	0x00000200
        /*007c*/ 	.word	0x00000001
        /*0080*/ 	.word	0x00000001


	//----- nvinfo : EIATTR_CRS_STACK_SIZE
	.align		4
.L_2819:
        /*0084*/ 	.byte	0x04, 0x1e
        /*0086*/ 	.short	(.L_2821 - .L_2820)
.L_2820:
        /*0088*/ 	.word	0x00000000


	//----- nvinfo : EIATTR_CBANK_PARAM_SIZE
	.align		4
.L_2821:
        /*008c*/ 	.byte	0x03, 0x19
        /*008e*/ 	.short	0x0d30


	//----- nvinfo : EIATTR_PARAM_CBANK
	.align		4
        /*0090*/ 	.byte	0x04, 0x0a
        /*0092*/ 	.short	(.L_2823 - .L_2822)
	.align		4
.L_2822:
        /*0094*/ 	.word	index@(.nv.constant0._ZN2at6native57_GLOBAL__N__f3eca4a2_24_ForeachBinaryOpScalar_cu_86b9896c25multi_tensor_apply_kernelINS1_18TensorListMetadataILi1EEENS1_21BinaryOpScalarFunctorIN3c104HalfELi1ELi1ELi0EEEJNS1_13power_functorIfEEfEEEvT_T0_DpT1_)
        /*0098*/ 	.short	0x0380
        /*009a*/ 	.short	0x0d30


	//----- nvinfo : EIATTR_SW_WAR
	.align		4
.L_2823:
        /*009c*/ 	.byte	0x04, 0x36
        /*009e*/ 	.short	(.L_2825 - .L_2824)
.L_2824:
        /*00a0*/ 	.word	0x00000008
.L_2825:


//--------------------- .nv.info._ZN2at6native57_GLOBAL__N__f3eca4a2_24_ForeachBinaryOpScalar_cu_86b9896c25multi_tensor_apply_kernelINS1_18TensorListMetadataILi1EEENS1_21BinaryOpScalarFunctorIN3c107complexIfEELi1ELi1ELi0EEEJNS1_13power_functorIS8_EES8_EEEvT_T0_DpT1_ --------------------------
	.section	.nv.info._ZN2at6native57_GLOBAL__N__f3eca4a2_24_ForeachBinaryOpScalar_cu_86b9896c25multi_tensor_apply_kernelINS1_18TensorListMetadataILi1EEENS1_21BinaryOpScalarFunctorIN3c107complexIfEELi1ELi1ELi0EEEJNS1_13power_functorIS8_EES8_EEEvT_T0_DpT1_,"",@"SHT_CUDA_INFO"
	.sectionflags	@""
	.align	4


	//----- nvinfo : EIATTR_CUDA_API_VERSION
	.align		4
        /*0000*/ 	.byte	0x04, 0x37
        /*0002*/ 	.short	(.L_2827 - .L_2826)
.L_2826:
        /*0004*/ 	.word	0x00000082


	//----- nvinfo : EIATTR_KPARAM_INFO
	.align		4
.L_2827:
        /*0008*/ 	.byte	0x04, 0x17
        /*000a*/ 	.short	(.L_2829 - .L_2828)
.L_2828:
        /*000c*/ 	.word	0x00000000
        /*0010*/ 	.short	0x0003
        /*0012*/ 	.short	0x0d30
        /*0014*/ 	.byte	0x00, 0xf0, 0x21, 0x00


	//----- nvinfo : EIATTR_KPARAM_INFO
	.align		4
.L_2829:
        /*0018*/ 	.byte	0x04, 0x17
        /*001a*/ 	.short	(.L_2831 - .L_2830)
.L_2830:
        /*001c*/ 	.word	0x00000000
        /*0020*/ 	.short	0x0002
        /*0022*/ 	.short	0x0d29
        /*0024*/ 	.byte	0x00, 0xf0, 0x05, 0x00


	//----- nvinfo : EIATTR_KPARAM_INFO
	.align		4
.L_2831:
        /*0028*/ 	.byte	0x04, 0x17
        /*002a*/ 	.short	(.L_2833 - .L_2832)
.L_2832:
        /*002c*/ 	.word	0x00000000
        /*0030*/ 	.short	0x0001
        /*0032*/ 	.short	0x0d28
        /*0034*/ 	.byte	0x00, 0xf0, 0x05, 0x00


	//----- nvinfo : EIATTR_KPARAM_INFO
	.align		4
.L_2833:
        /*0038*/ 	.byte	0x04, 0x17
        /*003a*/ 	.short	(.L_2835 - .L_2834)
.L_2834:
        /*003c*/ 	.word	0x00000000
        /*0040*/ 	.short	0x0000
        /*0042*/ 	.short	0x0000
        /*0044*/ 	.byte	0x00, 0xf0, 0xa1, 0x34


	//----- nvinfo : EIATTR_SPARSE_MMA_MASK
	.align		4
.L_2835:
        /*0048*/ 	.byte	0x03, 0x50
        /*004a*/ 	.short	0x0000


	//----- nvinfo : EIATTR_MAXREG_COUNT
	.align		4
        /*004c*/ 	.byte	0x03, 0x1b
        /*004e*/ 	.short	0x0080


	//----- nvinfo : EIATTR_MERCURY_ISA_VERSION
	.align		4
        /*0050*/ 	.byte	0x03, 0x5f
        /*0052*/ 	.short	0x0101


	//----- nvinfo : EIATTR_VRC_CTA_INIT_COUNT
	.align		4
        /*0054*/ 	.byte	0x02, 0x4a
	.zero		1
	.zero		1


	//----- nvinfo : EIATTR_EXIT_INSTR_OFFSETS
	.align		4
        /*0058*/ 	.byte	0x04, 0x1c
        /*005a*/ 	.short	(.L_2837 - .L_2836)


	//   ....[0]....
.L_2836:
        /*005c*/ 	.word	0x00000140


	//   ....[1]....
        /*0060*/ 	.word	0x0000a740


	//   ....[2]....
        /*0064*/ 	.word	0x0000a790


	//   ....[3]....
        /*0068*/ 	.word	0x00014910


	//----- nvinfo : EIATTR_MAX_THREADS
	.align		4
.L_2837:
        /*006c*/ 	.byte	0x04, 0x05
        /*006e*/ 	.short	(.L_2839 - .L_2838)
.L_2838:
        /*0070*/ 	.word	0x00000200
        /*0074*/ 	.word	0x00000001
        /*0078*/ 	.word	0x00000001


	//----- nvinfo : EIATTR_CRS_STACK_SIZE
	.align		4
.L_2839:
        /*007c*/ 	.byte	0x04, 0x1e
        /*007e*/ 	.short	(.L_2841 - .L_2840)
.L_2840:
        /*0080*/ 	.word	0x00000000


	//----- nvinfo : EIATTR_CBANK_PARAM_SIZE
	.align		4
.L_2841:
        /*0084*/ 	.byte	0x03, 0x19
        /*0086*/ 	.short	0x0d38


	//----- nvinfo : EIATTR_PARAM_CBANK
	.align		4
        /*0088*/ 	.byte	0x04, 0x0a
        /*008a*/ 	.short	(.L_2843 - .L_2842)
	.align		4
.L_2842:
        /*008c*/ 	.word	index@(.nv.constant0._ZN2at6native57_GLOBAL__N__f3eca4a2_24_ForeachBinaryOpScalar_cu_86b9896c25multi_tensor_apply_kernelINS1_18TensorListMetadataILi1EEENS1_21BinaryOpScalarFunctorIN3c107complexIfEELi1ELi1ELi0EEEJNS1_13power_functorIS8_EES8_EEEvT_T0_DpT1_)
        /*0090*/ 	.short	0x0380
        /*0092*/ 	.short	0x0d38


	//----- nvinfo : EIATTR_SW_WAR
	.align		4
.L_2843:
        /*0094*/ 	.byte	0x04, 0x36
        /*0096*/ 	.short	(.L_2845 - .L_2844)
.L_2844:
        /*0098*/ 	.word	0x00000008
.L_2845:


//--------------------- .nv.info._ZN2at6native57_GLOBAL__N__f3eca4a2_24_ForeachBinaryOpScalar_cu_86b9896c25multi_tensor_apply_kernelINS1_18TensorListMetadataILi1EEENS1_21BinaryOpScalarFunctorIN3c107complexIdEELi1ELi1ELi0EEEJNS1_13power_functorIS8_EES8_EEEvT_T0_DpT1_ --------------------------
	.section	.nv.info._ZN2at6native57_GLOBAL__N__f3eca4a2_24_ForeachBinaryOpScalar_cu_86b9896c25multi_tensor_apply_kernelINS1_18TensorListMetadataILi1EEENS1_21BinaryOpScalarFunctorIN3c107complexIdEELi1ELi1ELi0EEEJNS1_13power_functorIS8_EES8_EEEvT_T0_DpT1_,"",@"SHT_CUDA_INFO"
	.sectionflags	@""
	.align	4


	//----- nvinfo : EIATTR_CUDA_API_VERSION
	.align		4
        /*0000*/ 	.byte	0x04, 0x37
        /*0002*/ 	.short	(.L_2847 - .L_2846)
.L_2846:
        /*0004*/ 	.word	0x00000082


	//----- nvinfo : EIATTR_KPARAM_INFO
	.align		4
.L_2847:
        /*0008*/ 	.byte	0x04, 0x17
        /*000a*/ 	.short	(.L_2849 - .L_2848)
.L_2848:
        /*000c*/ 	.word	0x00000000
        /*0010*/ 	.short	0x0003
        /*0012*/ 	.short	0x0d30
        /*0014*/ 	.byte	0x00, 0xf0, 0x41, 0x00


	//----- nvinfo : EIATTR_KPARAM_INFO
	.align		4
.L_2849:
        /*0018*/ 	.byte	0x04, 0x17
        /*001a*/ 	.short	(.L_2851 - .L_2850)
.L_2850:
        /*001c*/ 	.word	0x00000000
        /*0020*/ 	.short	0x0002
        /*0022*/ 	.short	0x0d29
        /*0024*/ 	.byte	0x00, 0xf0, 0x05, 0x00


	//----- nvinfo : EIATTR_KPARAM_INFO
	.align		4
.L_2851:
        /*0028*/ 	.byte	0x04, 0x17
        /*002a*/ 	.short	(.L_2853 - .L_2852)
.L_2852:
        /*002c*/ 	.word	0x00000000
        /*0030*/ 	.short	0x0001
        /*0032*/ 	.short	0x0d28
        /*0034*/ 	.byte	0x00, 0xf0, 0x05, 0x00


	//----- nvinfo : EIATTR_KPARAM_INFO
	.align		4
.L_2853:
        /*0038*/ 	.byte	0x04, 0x17
        /*003a*/ 	.short	(.L_2855 - .L_2854)
.L_2854:
        /*003c*/ 	.word	0x00000000
        /*0040*/ 	.short	0x0000
        /*0042*/ 	.short	0x0000
        /*0044*/ 	.byte	0x00, 0xf0, 0xa1, 0x34


	//----- nvinfo : EIATTR_SPARSE_MMA_MASK
	.align		4
.L_2855:
        /*0048*/ 	.byte	0x03, 0x50
        /*004a*/ 	.short	0x0000


	//----- nvinfo : EIATTR_MAXREG_COUNT
	.align		4
        /*004c*/ 	.byte	0x03, 0x1b
        /*004e*/ 	.short	0x0080


	//----- nvinfo : EIATTR_MERCURY_ISA_VERSION
	.align		4
        /*0050*/ 	.byte	0x03, 0x5f
        /*0052*/ 	.short	0x0101


	//----- nvinfo : EIATTR_VRC_CTA_INIT_COUNT
	.align		4
        /*0054*/ 	.byte	0x02, 0x4a
	.zero		1
	.zero		1


	//----- nvinfo : EIATTR_EXIT_INSTR_OFFSETS
	.align		4
        /*0058*/ 	.byte	0x04, 0x1c
        /*005a*/ 	.short	(.L_2857 - .L_2856)


	//   ....[0]....
.L_2856:
        /*005c*/ 	.word	0x00000150


	//   ....[1]....
        /*0060*/ 	.word	0x00028500


	//   ....[2]....
        /*0064*/ 	.word	0x00028550


	//   ....[3]....
        /*0068*/ 	.word	0x000503c0


	//----- nvinfo : EIATTR_MAX_THREADS
	.align		4
.L_2857:
        /*006c*/ 	.byte	0x04, 0x05
        /*006e*/ 	.short	(.L_2859 - .L_2858)
.L_2858:
        /*0070*/ 	.word	0x00000200
        /*0074*/ 	.word	0x00000001
        /*0078*/ 	.word	0x00000001


	//----- nvinfo : EIATTR_CRS_STACK_SIZE
	.align		4
.L_2859:
        /*007c*/ 	.byte	0x04, 0x1e
        /*007e*/ 	.short	(.L_2861 - .L_2860)
.L_2860:
        /*0080*/ 	.word	0x00000000


	//----- nvinfo : EIATTR_CBANK_PARAM_SIZE
	.align		4
.L_2861:
        /*0084*/ 	.byte	0x03, 0x19
        /*0086*/ 	.short	0x0d40


	//----- nvinfo : EIATTR_PARAM_CBANK
	.align		4
        /*0088*/ 	.byte	0x04, 0x0a
        /*008a*/ 	.short	(.L_2863 - .L_2862)
	.align		4
.L_2862:
        /*008c*/ 	.word	index@(.nv.constant0._ZN2at6native57_GLOBAL__N__f3eca4a2_24_ForeachBinaryOpScalar_cu_86b9896c25multi_tensor_apply_kernelINS1_18TensorListMetadataILi1EEENS1_21BinaryOpScalarFunctorIN3c107complexIdEELi1ELi1ELi0EEEJNS1_13power_functorIS8_EES8_EEEvT_T0_DpT1_)
        /*0090*/ 	.short	0x0380
        /*0092*/ 	.short	0x0d40


	//----- nvinfo : EIATTR_SW_WAR
	.align		4
.L_2863:
        /*0094*/ 	.byte	0x04, 0x36
        /*0096*/ 	.short	(.L_2865 - .L_2864)
.L_2864:
        /*0098*/ 	.word	0x00000008
.L_2865:


//--------------------- .nv.info._ZN2at6native57_GLOBAL__N__f3eca4a2_24_ForeachBinaryOpScalar_cu_86b9896c25multi_tensor_apply_kernelINS1_18TensorListMetadataILi1EEENS1_21BinaryOpScalarFunctorIfLi1ELi1ELi0EEEJNS1_13power_functorIfEEfEEEvT_T0_DpT1_ --------------------------
	.section	.nv.info._ZN2at6native57_GLOBAL__N__f3eca4a2_24_ForeachBinaryOpScalar_cu_86b9896c25multi_tensor_apply_kernelINS1_18TensorListMetadataILi1EEENS1_21BinaryOpScalarFunctorIfLi1ELi1ELi0EEEJNS1_13power_functorIfEEfEEEvT_T0_DpT1_,"",@"SHT_CUDA_INFO"
	.sectionflags	@""
	.align	4


	//----- nvinfo : EIATTR_CUDA_API_VERSION
	.align		4
        /*0000*/ 	.byte	0x04, 0x37
        /*0002*/ 	.short	(.L_2867 - .L_2866)
.L_2866:
        /*0004*/ 	.word	0x00000082


	//----- nvinfo : EIATTR_KPARAM_INFO
	.align		4
.L_2867:
        /*0008*/ 	.byte	0x04, 0x17
        /*000a*/ 	.short	(.L_2869 - .L_2868)
.L_2868:
        /*000c*/ 	.word	0x00000000
        /*0010*/ 	.short	0x0003
        /*0012*/ 	.short	0x0d2c
        /*0014*/ 	.byte	0x00, 0xf0, 0x11, 0x00


	//----- nvinfo : EIATTR_KPARAM_INFO
	.align		4
.L_2869:
        /*0018*/ 	.byte	0x04, 0x17
        /*001a*/ 	.short	(.L_2871 - .L_2870)
.L_2870:
        /*001c*/ 	.word	0x00000000
        /*0020*/ 	.short	0x0002
        /*0022*/ 	.short	0x0d29
        /*0024*/ 	.byte	0x00, 0xf0, 0x05, 0x00


	//----- nvinfo : EIATTR_KPARAM_INFO
	.align		4
.L_2871:
        /*0028*/ 	.byte	0x04, 0x17
        /*002a*/ 	.short	(.L_2873 - .L_2872)
.L_2872:
        /*002c*/ 	.word	0x00000000
        /*0030*/ 	.short	0x0001
        /*0032*/ 	.short	0x0d28
        /*0034*/ 	.byte	0x00, 0xf0, 0x05, 0x00


	//----- nvinfo : EIATTR_KPARAM_INFO
	.align		4
.L_2873:
        /*0038*/ 	.byte	0x04, 0x17
        /*003a*/ 	.short	(.L_2875 - .L_2874)
.L_2874:
        /*003c*/ 	.word	0x00000000
        /*0040*/ 	.short	0x0000
        /*0042*/ 	.short	0x0000
        /*0044*/ 	.byte	0x00, 0xf0, 0xa1, 0x34


	//----- nvinfo : EIATTR_SPARSE_MMA_MASK
	.align		4
.L_2875:
        /*0048*/ 	.byte	0x03, 0x50
        /*004a*/ 	.short	0x0000


	//----- nvinfo : EIATTR_MAXREG_COUNT
	.align		4
        /*004c*/ 	.byte	0x03, 0x1b
        /*004e*/ 	.short	0x0080


	//----- nvinfo : EIATTR_MERCURY_ISA_VERSION
	.align		4
        /*0050*/ 	.byte	0x03, 0x5f
        /*0052*/ 	.short	0x0101


	//----- nvinfo : EIATTR_VRC_CTA_INIT_COUNT
	.align		4
        /*0054*/ 	.byte	0x02, 0x4a
	.zero		1
	.zero		1


	//----- nvinfo : EIATTR_EXIT_INSTR_OFFSETS
	.align		4
        /*0058*/ 	.byte	0x04, 0x1c
        /*005a*/ 	.short	(.L_2877 - .L_2876)


	//   ....[0]....
.L_2876:
        /*005c*/ 	.word	0x00000130


	//   ....[1]....
        /*0060*/ 	.word	0x00000a10


	//   ....[2]....
        /*0064*/ 	.word	0x00000d10


	//   ....[3]....
        /*0068*/ 	.word	0x00000d40


	//   ....[4]....
        /*006c*/ 	.word	0x00000d90


	//   ....[5]....
        /*0070*/ 	.word	0x00000f60


	//----- nvinfo : EIATTR_MAX_THREADS
	.align		4
.L_2877:
        /*0074*/ 	.byte	0x04, 0x05
        /*0076*/ 	.short	(.L_2879 - .L_2878)
.L_2878:
        /*0078*/ 	.word	0x00000200
        /*007c*/ 	.word	0x00000001
        /*0080*/ 	.word	0x00000001


	//----- nvinfo : EIATTR_CRS_STACK_SIZE
	.align		4
.L_2879:
        /*0084*/ 	.byte	0x04, 0x1e
        /*0086*/ 	.short	(.L_2881 - .L_2880)
.L_2880:
        /*0088*/ 	.word	0x00000000


	//----- nvinfo : EIATTR_CBANK_PARAM_SIZE
	.align		4
.L_2881:
        /*008c*/ 	.byte	0x03, 0x19
        /*008e*/ 	.short	0x0d30


	//----- nvinfo : EIATTR_PARAM_CBANK
	.align		4
        /*0090*/ 	.byte	0x04, 0x0a
        /*0092*/ 	.short	(.L_2883 - .L_2882)
	.align		4
.L_2882:
        /*0094*/ 	.word	index@(.nv.constant0._ZN2at6native57_GLOBAL__N__f3eca4a2_24_ForeachBinaryOpScalar_cu_86b9896c25multi_tensor_apply_kernelINS1_18TensorListMetadataILi1EEENS1_21BinaryOpScalarFunctorIfLi1ELi1ELi0EEEJNS1_13power_functorIfEEfEEEvT_T0_DpT1_)
        /*0098*/ 	.short	0x0380
        /*009a*/ 	.short	0x0d30


	//----- nvinfo : EIATTR_SW_WAR
	.align		4
.L_2883:
        /*009c*/ 	.byte	0x04, 0x36
        /*009e*/ 	.short	(.L_2885 - .L_2884)
.L_2884:
        /*00a0*/ 	.word	0x00000008
.L_2885:


//--------------------- .nv.info._ZN2at6native57_GLOBAL__N__f3eca4a2_24_ForeachBinaryOpScalar_cu_86b9896c25multi_tensor_apply_kernelINS1_18TensorListMetadataILi1EEENS1_21BinaryOpScalarFunctorIdLi1ELi1ELi0EEEJNS1_13power_functorIdEEdEEEvT_T0_DpT1_ --------------------------
	.section	.nv.info._ZN2at6native57_GLOBAL__N__f3eca4a2_24_ForeachBinaryOpScalar_cu_86b9896c25multi_tensor_apply_kernelINS1_18TensorListMetadataILi1EEENS1_21BinaryOpScalarFunctorIdLi1ELi1ELi0EEEJNS1_13power_functorIdEEdEEEvT_T0_DpT1_,"",@"SHT_CUDA_INFO"
	.sectionflags	@""
	.align	4


	//----- nvinfo : EIATTR_CUDA_API_VERSION
	.align		4
        /*0000*/ 	.byte	0x04, 0x37
        /*0002*/ 	.short	(.L_2887 - .L_2886)
.L_2886:
        /*0004*/ 	.word	0x00000082


	//----- nvinfo : EIATTR_KPARAM_INFO
	.align		4
.L_2887:
        /*0008*/ 	.byte	0x04, 0x17
        /*000a*/ 	.short	(.L_2889 - .L_2888)
.L_2888:
        /*000c*/ 	.word	0x00000000
        /*0010*/ 	.short	0x0003
        /*0012*/ 	.short	0x0d30
        /*0014*/ 	.byte	0x00, 0xf0, 0x21, 0x00


	//----- nvinfo : EIATTR_KPARAM_INFO
	.align		4
.L_2889:
        /*0018*/ 	.byte	0x04, 0x17
        /*001a*/ 	.short	(.L_2891 - .L_2890)
.L_2890:
        /*001c*/ 	.word	0x00000000
        /*0020*/ 	.short	0x0002
        /*0022*/ 	.short	0x0d29
        /*0024*/ 	.byte	0x00, 0xf0, 0x05, 0x00


	//----- nvinfo : EIATTR_KPARAM_INFO
	.align		4
.L_2891:
        /*0028*/ 	.byte	0x04, 0x17
        /*002a*/ 	.short	(.L_2893 - .L_2892)
.L_2892:
        /*002c*/ 	.word	0x00000000
        /*0030*/ 	.short	0x0001
        /*0032*/ 	.short	0x0d28
        /*0034*/ 	.byte	0x00, 0xf0, 0x05, 0x00


	//----- nvinfo : EIATTR_KPARAM_INFO
	.align		4
.L_2893:
        /*0038*/ 	.byte	0x04, 0x17
        /*003a*/ 	.short	(.L_2895 - .L_2894)
.L_2894:
        /*003c*/ 	.word	0x00000000
        /*0040*/ 	.short	0x0000
        /*0042*/ 	.short	0x0000
        /*0044*/ 	.byte	0x00, 0xf0, 0xa1, 0x34


	//----- nvinfo : EIATTR_SPARSE_MMA_MASK
	.align		4
.L_2895:
        /*0048*/ 	.byte	0x03, 0x50
        /*004a*/ 	.short	0x0000


	//----- nvinfo : EIATTR_MAXREG_COUNT
	.align		4
        /*004c*/ 	.byte	0x03, 0x1b
        /*004e*/ 	.short	0x0080


	//----- nvinfo : EIATTR_MERCURY_ISA_VERSION
	.align		4
        /*0050*/ 	.byte	0x03, 0x5f
        /*0052*/ 	.short	0x0101


	//----- nvinfo : EIATTR_VRC_CTA_INIT_COUNT
	.align		4
        /*0054*/ 	.byte	0x02, 0x4a
	.zero		1
	.zero		1


	//----- nvinfo : EIATTR_EXIT_INSTR_OFFSETS
	.align		4
        /*0058*/ 	.byte	0x04, 0x1c
        /*005a*/ 	.short	(.L_2897 - .L_2896)


	//   ....[0]....
.L_2896:
        /*005c*/ 	.word	0x00000150


	//   ....[1]....
        /*0060*/ 	.word	0x000019d0


	//   ....[2]....
        /*0064*/ 	.word	0x00001a20


	//   ....[3]....
        /*0068*/ 	.word	0x00002d50


	//----- nvinfo : EIATTR_MAX_THREADS
	.align		4
.L_2897:
        /*006c*/ 	.byte	0x04, 0x05
        /*006e*/ 	.short	(.L_2899 - .L_2898)
.L_2898:
        /*0070*/ 	.word	0x00000200
        /*0074*/ 	.word	0x00000001
        /*0078*/ 	.word	0x00000001


	//----- nvinfo : EIATTR_CRS_STACK_SIZE
	.align		4
.L_2899:
        /*007c*/ 	.byte	0x04, 0x1e
        /*007e*/ 	.short	(.L_2901 - .L_2900)
.L_2900:
        /*0080*/ 	.word	0x00000000


	//----- nvinfo : EIATTR_CBANK_PARAM_SIZE
	.align		4
.L_2901:
        /*0084*/ 	.byte	0x03, 0x19
        /*0086*/ 	.short	0x0d38


	//----- nvinfo : EIATTR_PARAM_CBANK
	.align		4
        /*0088*/ 	.byte	0x04, 0x0a
        /*008a*/ 	.short	(.L_2903 - .L_2902)
	.align		4
.L_2902:
        /*008c*/ 	.word	index@(.nv.constant0._ZN2at6native57_GLOBAL__N__f3eca4a2_24_ForeachBinaryOpScalar_cu_86b9896c25multi_tensor_apply_kernelINS1_18TensorListMetadataILi1EEENS1_21BinaryOpScalarFunctorIdLi1ELi1ELi0EEEJNS1_13power_functorIdEEdEEEvT_T0_DpT1_)
        /*0090*/ 	.short	0x0380
        /*0092*/ 	.short	0x0d38


	//----- nvinfo : EIATTR_SW_WAR
	.align		4
.L_2903:
        /*0094*/ 	.byte	0x04, 0x36
        /*0096*/ 	.short	(.L_2905 - .L_2904)
.L_2904:
        /*0098*/ 	.word	0x00000008
.L_2905:


//--------------------- .nv.info._ZN2at6native57_GLOBAL__N__f3eca4a2_24_ForeachBinaryOpScalar_cu_86b9896c25multi_tensor_apply_kernelINS1_18TensorListMetadataILi1EEENS1_21BinaryOpScalarFunctorIsLi1ELi1ELi0EEEJNS1_13power_functorIsEEsEEEvT_T0_DpT1_ --------------------------
	.section	.nv.info._ZN2at6native57_GLOBAL__N__f3eca4a2_24_ForeachBinaryOpScalar_cu_86b9896c25multi_tensor_apply_kernelINS1_18TensorListMetadataILi1EEENS1_21BinaryOpScalarFunctorIsLi1ELi1ELi0EEEJNS1_13power_functorIsEEsEEEvT_T0_DpT1_,"",@"SHT_CUDA_INFO"
	.sectionflags	@""
	.align	4


	//----- nvinfo : EIATTR_CUDA_API_VERSION
	.align		4
        /*0000*/ 	.byte	0x04, 0x37
        /*0002*/ 	.short	(.L_2907 - .L_2906)
.L_2906:
        /*0004*/ 	.word	0x00000082


	//----- nvinfo : EIATTR_KPARAM_INFO
	.align		4
.L_2907:
        /*0008*/ 	.byte	0x04, 0x17
        /*000a*/ 	.short	(.L_2909 - .L_2908)
.L_2908:
        /*000c*/ 	.word	0x00000000
        /*0010*/ 	.short	0x0003
        /*0012*/ 	.short	0x0d2a
        /*0014*/ 	.byte	0x00, 0xf0, 0x09, 0x00


	//----- nvinfo : EIATTR_KPARAM_INFO
	.align		4
.L_2909:
        /*0018*/ 	.byte	0x04, 0x17
        /*001a*/ 	.short	(.L_2911 - .L_2910)
.L_2910:
        /*001c*/ 	.word	0x00000000
        /*0020*/ 	.short	0x0002
        /*0022*/ 	.short	0x0d29
        /*0024*/ 	.byte	0x00, 0xf0, 0x05, 0x00


	//----- nvinfo : EIATTR_KPARAM_INFO
	.align		4
.L_2911:
        /*0028*/ 	.byte	0x04, 0x17
        /*002a*/ 	.short	(.L_2913 - .L_2912)
.L_2912:
        /*002c*/ 	.word	0x00000000
        /*0030*/ 	.short	0x0001
        /*0032*/ 	.short	0x0d28
        /*0034*/ 	.byte	0x00, 0xf0, 0x05, 0x00


	//----- nvinfo : EIATTR_KPARAM_INFO
	.align		4
.L_2913:
        /*0038*/ 	.byte	0x04, 0x17
        /*003a*/ 	.short	(.L_2915 - .L_2914)
.L_2914:
        /*003c*/ 	.word	0x00000000
        /*0040*/ 	.short	0x0000
        /*0042*/ 	.short	0x0000
        /*0044*/ 	.byte	0x00, 0xf0, 0xa1, 0x34


	//----- nvinfo : EIATTR_SPARSE_MMA_MASK
	.align		4
.L_2915:
        /*0048*/ 	.byte	0x03, 0x50
        /*004a*/ 	.short	0x0000


	//----- nvinfo : EIATTR_MAXREG_COUNT
	.align		4
        /*004c*/ 	.byte	0x03, 0x1b
        /*004e*/ 	.short	0x0080


	//----- nvinfo : EIATTR_MERCURY_ISA_VERSION
	.align		4
        /*0050*/ 	.byte	0x03, 0x5f
        /*0052*/ 	.short	0x0101


	//----- nvinfo : EIATTR_VRC_CTA_INIT_COUNT
	.align		4
        /*0054*/ 	.byte	0x02, 0x4a
	.zero		1
	.zero		1


	//----- nvinfo : EIATTR_EXIT_INSTR_OFFSETS
	.align		4
        /*0058*/ 	.byte	0x04, 0x1c
        /*005a*/ 	.short	(.L_2917 - .L_2916)


	//   ....[0]....
.L_2916:
        /*005c*/ 	.word	0x00000140


	//   ....[1]....
        /*0060*/ 	.word	0x00000e30


	//   ....[2]....
        /*0064*/ 	.word	0x00001280


	//   ....[3]....
        /*0068*/ 	.word	0x000012a0


	//   ....[4]....
        /*006c*/ 	.word	0x00001af0


	//   ....[5]....
        /*0070*/ 	.word	0x00002130


	//   ....[6]....
        /*0074*/ 	.word	0x00002310


	//   ....[7]....
        /*0078*/ 	.word	0x00002360


	//   ....[8]....
        /*007c*/ 	.word	0x000023b0


	//   ....[9]....
        /*0080*/ 	.word	0x00002790


	//   ....[10]....
        /*0084*/ 	.word	0x00002ca0


	//   ....[11]....
        /*0088*/ 	.word	0x00002d90


	//----- nvinfo : EIATTR_MAX_THREADS
	.align		4
.L_2917:
        /*008c*/ 	.byte	0x04, 0x05
        /*008e*/ 	.short	(.L_2919 - .L_2918)
.L_2918:
        /*0090*/ 	.word	0x00000200
        /*0094*/ 	.word	0x00000001
        /*0098*/ 	.word	0x00000001


	//----- nvinfo : EIATTR_CRS_STACK_SIZE
	.align		4
.L_2919:
        /*009c*/ 	.byte	0x04, 0x1e
        /*009e*/ 	.short	(.L_2921 - .L_2920)
.L_2920:
        /*00a0*/ 	.word	0x00000000


	//----- nvinfo : EIATTR_CBANK_PARAM_SIZE
	.align		4
.L_2921:
        /*00a4*/ 	.byte	0x03, 0x19
        /*00a6*/ 	.short	0x0d2c


	//----- nvinfo : EIATTR_PARAM_CBANK
	.align		4
        /*00a8*/ 	.byte	0x04, 0x0a
        /*00aa*/ 	.short	(.L_2923 - .L_2922)
	.align		4
.L_2922:
        /*00ac*/ 	.word	index@(.nv.constant0._ZN2at6native57_GLOBAL__N__f3eca4a2_24_ForeachBinaryOpScalar_cu_86b9896c25multi_tensor_apply_kernelINS1_18TensorListMetadataILi1EEENS1_21BinaryOpScalarFunctorIsLi1ELi1ELi0EEEJNS1_13power_functorIsEEsEEEvT_T0_DpT1_)
        /*00b0*/ 	.short	0x0380
        /*00b2*/ 	.short	0x0d2c


	//----- nvinfo : EIATTR_SW_WAR
	.align		4
.L_2923:
        /*00b4*/ 	.byte	0x04, 0x36
        /*00b6*/ 	.short	(.L_2925 - .L_2924)
.L_2924:
        /*00b8*/ 	.word	0x00000008
.L_2925:


//--------------------- .nv.info._ZN2at6native57_GLOBAL__N__f3eca4a2_24_ForeachBinaryOpScalar_cu_86b9896c25multi_tensor_apply_kernelINS1_18TensorListMetadataILi1EEENS1_21BinaryOpScalarFunctorIlLi1ELi1ELi0EEEJNS1_13power_functorIlEElEEEvT_T0_DpT1_ --------------------------
	.section	.nv.info._ZN2at6native57_GLOBAL__N__f3eca4a2_24_ForeachBinaryOpScalar_cu_86b9896c25multi_tensor_apply_kernelINS1_18TensorListMetadataILi1EEENS1_21BinaryOpScalarFunctorIlLi1ELi1ELi0EEEJNS1_13power_functorIlEElEEEvT_T0_DpT1_,"",@"SHT_CUDA_INFO"
	.sectionflags	@""
	.align	4


	//----- nvinfo : EIATTR_CUDA_API_VERSION
	.align		4
        /*0000*/ 	.byte	0x04, 0x37
        /*0002*/ 	.short	(.L_2927 - .L_2926)
.L_2926:
        /*0004*/ 	.word	0x00000082


	//----- nvinfo : EIATTR_KPARAM_INFO
	.align		4
.L_2927:
        /*0008*/ 	.byte	0x04, 0x17
        /*000a*/ 	.short	(.L_2929 - .L_2928)
.L_2928:
        /*000c*/ 	.word	0x00000000
        /*0010*/ 	.short	0x0003
        /*0012*/ 	.short	0x0d30
        /*0014*/ 	.byte	0x00, 0xf0, 0x21, 0x00


	//----- nvinfo : EIATTR_KPARAM_INFO
	.align		4
.L_2929:
        /*0018*/ 	.byte	0x04, 0x17
        /*001a*/ 	.short	(.L_2931 - .L_2930)
.L_2930:
        /*001c*/ 	.word	0x00000000
        /*0020*/ 	.short	0x0002
        /*0022*/ 	.short	0x0d29
        /*0024*/ 	.byte	0x00, 0xf0, 0x05, 0x00


	//----- nvinfo : EIATTR_KPARAM_INFO
	.align		4
.L_2931:
        /*0028*/ 	.byte	0x04, 0x17
        /*002a*/ 	.short	(.L_2933 - .L_2932)
.L_2932:
        /*002c*/ 	.word	0x00000000
        /*0030*/ 	.short	0x0001
        /*0032*/ 	.short	0x0d28
        /*0034*/ 	.byte	0x00, 0xf0, 0x05, 0x00


	//----- nvinfo : EIATTR_KPARAM_INFO
	.align		4
.L_2933:
        /*0038*/ 	.byte	0x04, 0x17
        /*003a*/ 	.short	(.L_2935 - .L_2934)
.L_2934:
        /*003c*/ 	.word	0x00000000
        /*0040*/ 	.short	0x0000
        /*0042*/ 	.short	0x0000
        /*0044*/ 	.byte	0x00, 0xf0, 0xa1, 0x34


	//----- nvinfo : EIATTR_SPARSE_MMA_MASK
	.align		4
.L_2935:
        /*0048*/ 	.byte	0x03, 0x50
        /*004a*/ 	.short	0x0000


	//----- nvinfo : EIATTR_MAXREG_COUNT
	.align		4
        /*004c*/ 	.byte	0x03, 0x1b
        /*004e*/ 	.short	0x0080


	//----- nvinfo : EIATTR_MERCURY_ISA_VERSION
	.align		4
        /*0050*/ 	.byte	0x03, 0x5f
        /*0052*/ 	.short	0x0101


	//----- nvinfo : EIATTR_VRC_CTA_INIT_COUNT
	.align		4
        /*0054*/ 	.byte	0x02, 0x4a
	.zero		1
	.zero		1


	//----- nvinfo : EIATTR_EXIT_INSTR_OFFSETS
	.align		4
        /*0058*/ 	.byte	0x04, 0x1c
        /*005a*/ 	.short	(.L_2937 - .L_2936)


	//   ....[0]....
.L_2936:
        /*005c*/ 	.word	0x00000140


	//   ....[1]....
        /*0060*/ 	.word	0x00001040


	//   ....[2]....
        /*0064*/ 	.word	0x00001540


	//   ....[3]....
        /*0068*/ 	.word	0x00001560


	//   ....[4]....
        /*006c*/ 	.word	0x000020d0


	//   ....[5]....
        /*0070*/ 	.word	0x00002780


	//   ....[6]....
        /*0074*/ 	.word	0x00002980


	//   ....[7]....
        /*0078*/ 	.word	0x000029e0


	//   ....[8]....
        /*007c*/ 	.word	0x00002a30


	//   ....[9]....
        /*0080*/ 	.word	0x00002e50


	//   ....[10]....
        /*0084*/ 	.word	0x000035a0


	//   ....[11]....
        /*0088*/ 	.word	0x000036b0


	//----- nvinfo : EIATTR_MAX_THREADS
	.align		4
.L_2937:
        /*008c*/ 	.byte	0x04, 0x05
        /*008e*/ 	.short	(.L_2939 - .L_2938)
.L_2938:
        /*0090*/ 	.word	0x00000200
        /*0094*/ 	.word	0x00000001
        /*0098*/ 	.word	0x00000001


	//----- nvinfo : EIATTR_CRS_STACK_SIZE
	.align		4
.L_2939:
        /*009c*/ 	.byte	0x04, 0x1e
        /*009e*/ 	.short	(.L_2941 - .L_2940)
.L_2940:
        /*00a0*/ 	.word	0x00000000


	//----- nvinfo : EIATTR_CBANK_PARAM_SIZE
	.align		4
.L_2941:
        /*00a4*/ 	.byte	0x03, 0x19
        /*00a6*/ 	.short	0x0d38


	//----- nvinfo : EIATTR_PARAM_CBANK
	.align		4
        /*00a8*/ 	.byte	0x04, 0x0a
        /*00aa*/ 	.short	(.L_2943 - .L_2942)
	.align		4
.L_2942:
        /*00ac*/ 	.word	index@(.nv.constant0._ZN2at6native57_GLOBAL__N__f3eca4a2_24_ForeachBinaryOpScalar_cu_86b9896c25multi_tensor_apply_kernelINS1_18TensorListMetadataILi1EEENS1_21BinaryOpScalarFunctorIlLi1ELi1ELi0EEEJNS1_13power_functorIlEElEEEvT_T0_DpT1_)
        /*00b0*/ 	.short	0x0380
        /*00b2*/ 	.short	0x0d38


	//----- nvinfo : EIATTR_SW_WAR
	.align		4
.L_2943:
        /*00b4*/ 	.byte	0x04, 0x36
        /*00b6*/ 	.short	(.L_2945 - .L_2944)
.L_2944:
        /*00b8*/ 	.word	0x00000008
.L_2945:


//--------------------- .nv.info._ZN2at6native57_GLOBAL__N__f3eca4a2_24_ForeachBinaryOpScalar_cu_86b9896c25multi_tensor_apply_kernelINS1_18TensorListMetadataILi1EEENS1_21BinaryOpScalarFunctorIiLi1ELi1ELi0EEEJNS1_13power_functorIiEEiEEEvT_T0_DpT1_ --------------------------
	.section	.nv.info._ZN2at6native57_GLOBAL__N__f3eca4a2_24_ForeachBinaryOpScalar_cu_86b9896c25multi_tensor_apply_kernelINS1_18TensorListMetadataILi1EEENS1_21BinaryOpScalarFunctorIiLi1ELi1ELi0EEEJNS1_13power_functorIiEEiEEEvT_T0_DpT1_,"",@"SHT_CUDA_INFO"
	.sectionflags	@""
	.align	4


	//----- nvinfo : EIATTR_CUDA_API_VERSION
	.align		4
        /*0000*/ 	.byte	0x04, 0x37
        /*0002*/ 	.short	(.L_2947 - .L_2946)
.L_2946:
        /*0004*/ 	.word	0x00000082


	//----- nvinfo : EIATTR_KPARAM_INFO
	.align		4
.L_2947:
        /*0008*/ 	.byte	0x04, 0x17
        /*000a*/ 	.short	(.L_2949 - .L_2948)
.L_2948:
        /*000c*/ 	.word	0x00000000
        /*0010*/ 	.short	0x0003
        /*0012*/ 	.short	0x0d2c
        /*0014*/ 	.byte	0x00, 0xf0, 0x11, 0x00


	//----- nvinfo : EIATTR_KPARAM_INFO
	.align		4
.L_2949:
        /*0018*/ 	.byte	0x04, 0x17
        /*001a*/ 	.short	(.L_2951 - .L_2950)
.L_2950:
        /*001c*/ 	.word	0x00000000
        /*0020*/ 	.short	0x0002
        /*0022*/ 	.short	0x0d29
        /*0024*/ 	.byte	0x00, 0xf0, 0x05, 0x00


	//----- nvinfo : EIATTR_KPARAM_INFO
	.align		4
.L_2951:
        /*0028*/ 	.byte	0x04, 0x17
        /*002a*/ 	.short	(.L_2953 - .L_2952)
.L_2952:
        /*002c*/ 	.word	0x00000000
        /*0030*/ 	.short	0x0001
        /*0032*/ 	.short	0x0d28
        /*0034*/ 	.byte	0x00, 0xf0, 0x05, 0x00


	//----- nvinfo : EIATTR_KPARAM_INFO
	.align		4
.L_2953:
        /*0038*/ 	.byte	0x04, 0x17
        /*003a*/ 	.short	(.L_2955 - .L_2954)
.L_2954:
        /*003c*/ 	.word	0x00000000
        /*0040*/ 	.short	0x0000
        /*0042*/ 	.short	0x0000
        /*0044*/ 	.byte	0x00, 0xf0, 0xa1, 0x34


	//----- nvinfo : EIATTR_SPARSE_MMA_MASK
	.align		4
.L_2955:
        /*0048*/ 	.byte	0x03, 0x50
        /*004a*/ 	.short	0x0000


	//----- nvinfo : EIATTR_MAXREG_COUNT
	.align		4
        /*004c*/ 	.byte	0x03, 0x1b
        /*004e*/ 	.short	0x0080


	//----- nvinfo : EIATTR_MERCURY_ISA_VERSION
	.align		4
        /*0050*/ 	.byte	0x03, 0x5f
        /*0052*/ 	.short	0x0101


	//----- nvinfo : EIATTR_VRC_CTA_INIT_COUNT
	.align		4
        /*0054*/ 	.byte	0x02, 0x4a
	.zero		1
	.zero		1


	//----- nvinfo : EIATTR_EXIT_INSTR_OFFSETS
	.align		4
        /*0058*/ 	.byte	0x04, 0x1c
        /*005a*/ 	.short	(.L_2957 - .L_2956)


	//   ....[0]....
.L_2956:
        /*005c*/ 	.word	0x00000130


	//   ....[1]....
        /*0060*/ 	.word	0x00000d90


	//   ....[2]....
        /*0064*/ 	.word	0x000011a0


	//   ....[3]....
        /*0068*/ 	.word	0x000011c0


	//   ....[4]....
        /*006c*/ 	.word	0x00001900


	//   ....[5]....
        /*0070*/ 	.word	0x00001f10


	//   ....[6]....
        /*0074*/ 	.word	0x000020e0


	//   ....[7]....
        /*0078*/ 	.word	0x00002130


	//   ....[8]....
        /*007c*/ 	.word	0x00002180


	//   ....[9]....
        /*0080*/ 	.word	0x000024c0


	//   ....[10]....
        /*0084*/ 	.word	0x00002850


	//   ....[11]....
        /*0088*/ 	.word	0x00002960


	//----- nvinfo : EIATTR_MAX_THREADS
	.align		4
.L_2957:
        /*008c*/ 	.byte	0x04, 0x05
        /*008e*/ 	.short	(.L_2959 - .L_2958)
.L_2958:
        /*0090*/ 	.word	0x00000200
        /*0094*/ 	.word	0x00000001
        /*0098*/ 	.word	0x00000001


	//----- nvinfo : EIATTR_CRS_STACK_SIZE
	.align		4
.L_2959:
        /*009c*/ 	.byte	0x04, 0x1e
        /*009e*/ 	.short	(.L_2961 - .L_2960)
.L_2960:
        /*00a0*/ 	.word	0x00000000


	//----- nvinfo : EIATTR_CBANK_PARAM_SIZE
	.align		4
.L_2961:
        /*00a4*/ 	.byte	0x03, 0x19
        /*00a6*/ 	.short	0x0d30


	//----- nvinfo : EIATTR_PARAM_CBANK
	.align		4
        /*00a8*/ 	.byte	0x04, 0x0a
        /*00aa*/ 	.short	(.L_2963 - .L_2962)
	.align		4
.L_2962:
        /*00ac*/ 	.word	index@(.nv.constant0._ZN2at6native57_GLOBAL__N__f3eca4a2_24_ForeachBinaryOpScalar_cu_86b9896c25multi_tensor_apply_kernelINS1_18TensorListMetadataILi1EEENS1_21BinaryOpScalarFunctorIiLi1ELi1ELi0EEEJNS1_13power_functorIiEEiEEEvT_T0_DpT1_)
        /*00b0*/ 	.short	0x0380
        /*00b2*/ 	.short	0x0d30


	//----- nvinfo : EIATTR_SW_WAR
	.align		4
.L_2963:
        /*00b4*/ 	.byte	0x04, 0x36
        /*00b6*/ 	.short	(.L_2965 - .L_2964)
.L_2964:
        /*00b8*/ 	.word	0x00000008
.L_2965:


//--------------------- .nv.info._ZN2at6native57_GLOBAL__N__f3eca4a2_24_ForeachBinaryOpScalar_cu_86b9896c25multi_tensor_apply_kernelINS1_18TensorListMetadataILi1EEENS1_21BinaryOpScalarFunctorIaLi1ELi1ELi0EEEJNS1_13power_functorIaEEaEEEvT_T0_DpT1_ --------------------------
	.section	.nv.info._ZN2at6native57_GLOBAL__N__f3eca4a2_24_ForeachBinaryOpScalar_cu_86b9896c25multi_tensor_apply_kernelINS1_18TensorListMetadataILi1EEENS1_21BinaryOpScalarFunctorIaLi1ELi1ELi0EEEJNS1_13power_functorIaEEaEEEvT_T0_DpT1_,"",@"SHT_CUDA_INFO"
	.sectionflags	@""
	.align	4


	//----- nvinfo : EIATTR_CUDA_API_VERSION
	.align		4
        /*0000*/ 	.byte	0x04, 0x37
        /*0002*/ 	.short	(.L_2967 - .L_2966)
.L_2966:
        /*0004*/ 	.word	0x00000082


	//----- nvinfo : EIATTR_KPARAM_INFO
	.align		4
.L_2967:
        /*0008*/ 	.byte	0x04, 0x17
        /*000a*/ 	.short	(.L_2969 - .L_2968)
.L_2968:
        /*000c*/ 	.word	0x00000000
        /*0010*/ 	.short	0x0003
        /*0012*/ 	.short	0x0d2a
        /*0014*/ 	.byte	0x00, 0xf0, 0x05, 0x00


	//----- nvinfo : EIATTR_KPARAM_INFO
	.align		4
.L_2969:
        /*0018*/ 	.byte	0x04, 0x17
        /*001a*/ 	.short	(.L_2971 - .L_2970)
.L_2970:
        /*001c*/ 	.word	0x00000000
        /*0020*/ 	.short	0x0002
        /*0022*/ 	.short	0x0d29
        /*0024*/ 	.byte	0x00, 0xf0, 0x05, 0x00


	//----- nvinfo : EIATTR_KPARAM_INFO
	.align		4
.L_2971:
        /*0028*/ 	.byte	0x04, 0x17
        /*002a*/ 	.short	(.L_2973 - .L_2972)
.L_2972:
        /*002c*/ 	.word	0x00000000
        /*0030*/ 	.short	0x0001
        /*0032*/ 	.short	0x0d28
        /*0034*/ 	.byte	0x00, 0xf0, 0x05, 0x00


	//----- nvinfo : EIATTR_KPARAM_INFO
	.align		4
.L_2973:
        /*0038*/ 	.byte	0x04, 0x17
        /*003a*/ 	.short	(.L_2975 - .L_2974)
.L_2974:
        /*003c*/ 	.word	0x00000000
        /*0040*/ 	.short	0x0000
        /*0042*/ 	.short	0x0000
        /*0044*/ 	.byte	0x00, 0xf0, 0xa1, 0x34


	//----- nvinfo : EIATTR_SPARSE_MMA_MASK
	.align		4
.L_2975:
        /*0048*/ 	.byte	0x03, 0x50
        /*004a*/ 	.short	0x0000


	//----- nvinfo : EIATTR_MAXREG_COUNT
	.align		4
        /*004c*/ 	.byte	0x03, 0x1b
        /*004e*/ 	.short	0x0080


	//----- nvinfo : EIATTR_MERCURY_ISA_VERSION
	.align		4
        /*0050*/ 	.byte	0x03, 0x5f
        /*0052*/ 	.short	0x0101


	//----- nvinfo : EIATTR_VRC_CTA_INIT_COUNT
	.align		4
        /*0054*/ 	.byte	0x02, 0x4a
	.zero		1
	.zero		1


	//----- nvinfo : EIATTR_EXIT_INSTR_OFFSETS
	.align		4
        /*0058*/ 	.byte	0x04, 0x1c
        /*005a*/ 	.short	(.L_2977 - .L_2976)


	//   ....[0]....
.L_2976:
        /*005c*/ 	.word	0x00000160


	//   ....[1]....
        /*0060*/ 	.word	0x000010f0


	//   ....[2]....
        /*0064*/ 	.word	0x00001590


	//   ....[3]....
        /*0068*/ 	.word	0x000015b0


	//   ....[4]....
        /*006c*/ 	.word	0x00001c90


	//   ....[5]....
        /*0070*/ 	.word	0x00002470


	//   ....[6]....
        /*0074*/ 	.word	0x00002650


	//   ....[7]....
        /*0078*/ 	.word	0x000026a0


	//   ....[8]....
        /*007c*/ 	.word	0x000026f0


	//   ....[9]....
        /*0080*/ 	.word	0x00002bb0


	//   ....[10]....
        /*0084*/ 	.word	0x00003100


	//   ....[11]....
        /*0088*/ 	.word	0x000031e0


	//----- nvinfo : EIATTR_MAX_THREADS
	.align		4
.L_2977:
        /*008c*/ 	.byte	0x04, 0x05
        /*008e*/ 	.short	(.L_2979 - .L_2978)
.L_2978:
        /*0090*/ 	.word	0x00000200
        /*0094*/ 	.word	0x00000001
        /*0098*/ 	.word	0x00000001


	//----- nvinfo : EIATTR_CRS_STACK_SIZE
	.align		4
.L_2979:
        /*009c*/ 	.byte	0x04, 0x1e
        /*009e*/ 	.short	(.L_2981 - .L_2980)
.L_2980:
        /*00a0*/ 	.word	0x00000000


	//----- nvinfo : EIATTR_CBANK_PARAM_SIZE
	.align		4
.L_2981:
        /*00a4*/ 	.byte	0x03, 0x19
        /*00a6*/ 	.short	0x0d2b


	//----- nvinfo : EIATTR_PARAM_CBANK
	.align		4
        /*00a8*/ 	.byte	0x04, 0x0a
        /*00aa*/ 	.short	(.L_2983 - .L_2982)
	.align		4
.L_2982:
        /*00ac*/ 	.word	index@(.nv.constant0._ZN2at6native57_GLOBAL__N__f3eca4a2_24_ForeachBinaryOpScalar_cu_86b9896c25multi_tensor_apply_kernelINS1_18TensorListMetadataILi1EEENS1_21BinaryOpScalarFunctorIaLi1ELi1ELi0EEEJNS1_13power_functorIaEEaEEEvT_T0_DpT1_)
        /*00b0*/ 	.short	0x0380
        /*00b2*/ 	.short	0x0d2b


	//----- nvinfo : EIATTR_SW_WAR
	.align		4
.L_2983:
        /*00b4*/ 	.byte	0x04, 0x36
        /*00b6*/ 	.short	(.L_2985 - .L_2984)
.L_2984:
        /*00b8*/ 	.word	0x00000008
.L_2985:


//--------------------- .nv.info._ZN2at6native57_GLOBAL__N__f3eca4a2_24_ForeachBinaryOpScalar_cu_86b9896c25multi_tensor_apply_kernelINS1_18TensorListMetadataILi1EEENS1_21BinaryOpScalarFunctorIhLi1ELi1ELi0EEEJNS1_13power_functorIhEEhEEEvT_T0_DpT1_ --------------------------
	.section	.nv.info._ZN2at6native57_GLOBAL__N__f3eca4a2_24_ForeachBinaryOpScalar_cu_86b9896c25multi_tensor_apply_kernelINS1_18TensorListMetadataILi1EEENS1_21BinaryOpScalarFunctorIhLi1ELi1ELi0EEEJNS1_13power_functorIhEEhEEEvT_T0_DpT1_,"",@"SHT_CUDA_INFO"
	.sectionflags	@""
	.align	4


	//----- nvinfo : EIATTR_CUDA_API_VERSION
	.align		4
        /*0000*/ 	.byte	0x04, 0x37
        /*0002*/ 	.short	(.L_2987 - .L_2986)
.L_2986:
        /*0004*/ 	.word	0x00000082


	//----- nvinfo : EIATTR_KPARAM_INFO
	.align		4
.L_2987:
        /*0008*/ 	.byte	0x04, 0x17
        /*000a*/ 	.short	(.L_2989 - .L_2988)
.L_2988:
        /*000c*/ 	.word	0x00000000
        /*0010*/ 	.short	0x0003
        /*0012*/ 	.short	0x0d2a
        /*0014*/ 	.byte	0x00, 0xf0, 0x05, 0x00


	//----- nvinfo : EIATTR_KPARAM_INFO
	.align		4
.L_2989:
        /*0018*/ 	.byte	0x04, 0x17
        /*001a*/ 	.short	(.L_2991 - .L_2990)
.L_2990:
        /*001c*/ 	.word	0x00000000
        /*0020*/ 	.short	0x0002
        /*0022*/ 	.short	0x0d29
        /*0024*/ 	.byte	0x00, 0xf0, 0x05, 0x00


	//----- nvinfo : EIATTR_KPARAM_INFO
	.align		4
.L_2991:
        /*0028*/ 	.byte	0x04, 0x17
        /*002a*/ 	.short	(.L_2993 - .L_2992)
.L_2992:
        /*002c*/ 	.word	0x00000000
        /*0030*/ 	.short	0x0001
        /*0032*/ 	.short	0x0d28
        /*0034*/ 	.byte	0x00, 0xf0, 0x05, 0x00


	//----- nvinfo : EIATTR_KPARAM_INFO
	.align		4
.L_2993:
        /*0038*/ 	.byte	0x04, 0x17
        /*003a*/ 	.short	(.L_2995 - .L_2994)
.L_2994:
        /*003c*/ 	.word	0x00000000
        /*0040*/ 	.short	0x0000
        /*0042*/ 	.short	0x0000
        /*0044*/ 	.byte	0x00, 0xf0, 0xa1, 0x34


	//----- nvinfo : EIATTR_SPARSE_MMA_MASK
	.align		4
.L_2995:
        /*0048*/ 	.byte	0x03, 0x50
        /*004a*/ 	.short	0x0000


	//----- nvinfo : EIATTR_MAXREG_COUNT
	.align		4
        /*004c*/ 	.byte	0x03, 0x1b
        /*004e*/ 	.short	0x0080


	//----- nvinfo : EIATTR_MERCURY_ISA_VERSION
	.align		4
        /*0050*/ 	.byte	0x03, 0x5f
        /*0052*/ 	.short	0x0101


	//----- nvinfo : EIATTR_VRC_CTA_INIT_COUNT
	.align		4
        /*0054*/ 	.byte	0x02, 0x4a
	.zero		1
	.zero		1


	//----- nvinfo : EIATTR_EXIT_INSTR_OFFSETS
	.align		4
        /*0058*/ 	.byte	0x04, 0x1c
        /*005a*/ 	.short	(.L_2997 - .L_2996)


	//   ....[0]....
.L_2996:
        /*005c*/ 	.word	0x00000140


	//   ....[1]....
        /*0060*/ 	.word	0x00000930


	//   ....[2]....
        /*0064*/ 	.word	0x000010e0


	//   ....[3]....
        /*0068*/ 	.word	0x000012d0


	//   ....[4]....
        /*006c*/ 	.word	0x00001320


	//   ....[5]....
        /*0070*/ 	.word	0x00001370


	//   ....[6]....
        /*0074*/ 	.word	0x000018e0


	//   ....[7]....
        /*0078*/ 	.word	0x000019c0


	//----- nvinfo : EIATTR_MAX_THREADS
	.align		4
.L_2997:
        /*007c*/ 	.byte	0x04, 0x05
        /*007e*/ 	.short	(.L_2999 - .L_2998)
.L_2998:
        /*0080*/ 	.word	0x00000200
        /*0084*/ 	.word	0x00000001
        /*0088*/ 	.word	0x00000001


	//----- nvinfo : EIATTR_CRS_STACK_SIZE
	.align		4
.L_2999:
        /*008c*/ 	.byte	0x04, 0x1e
        /*008e*/ 	.short	(.L_3001 - .L_3000)
.L_3000:
        /*0090*/ 	.word	0x00000000


	//----- nvinfo : EIATTR_CBANK_PARAM_SIZE
	.align		4
.L_3001:
        /*0094*/ 	.byte	0x03, 0x19
        /*0096*/ 	.short	0x0d2b


	//----- nvinfo : EIATTR_PARAM_CBANK
	.align		4
        /*0098*/ 	.byte	0x04, 0x0a
        /*009a*/ 	.short	(.L_3003 - .L_3002)
	.align		4
.L_3002:
        /*009c*/ 	.word	index@(.nv.constant0._ZN2at6native57_GLOBAL__N__f3eca4a2_24_ForeachBinaryOpScalar_cu_86b9896c25multi_tensor_apply_kernelINS1_18TensorListMetadataILi1EEENS1_21BinaryOpScalarFunctorIhLi1ELi1ELi0EEEJNS1_13power_functorIhEEhEEEvT_T0_DpT1_)
        /*00a0*/ 	.short	0x0380
        /*00a2*/ 	.short	0x0d2b


	//----- nvinfo : EIATTR_SW_WAR
	.align		4
.L_3003:
        /*00a4*/ 	.byte	0x04, 0x36
        /*00a6*/ 	.short	(.L_3005 - .L_3004)
.L_3004:
        /*00a8*/ 	.word	0x00000008
.L_3005:


//--------------------- .nv.info._ZN2at6native57_GLOBAL__N__f3eca4a2_24_ForeachBinaryOpScalar_cu_86b9896c25multi_tensor_apply_kernelINS1_18TensorListMetadataILi2EEENS1_21BinaryOpScalarFunctorIN3c108BFloat16ELi2ELi1ELi1EEEJSt10multipliesIfEfEEEvT_T0_DpT1_ --------------------------
	.section	.nv.info._ZN2at6native57_GLOBAL__N__f3eca4a2_24_ForeachBinaryOpScalar_cu_86b9896c25multi_tensor_apply_kernelINS1_18TensorListMetadataILi2EEENS1_21BinaryOpScalarFunctorIN3c108BFloat16ELi2ELi1ELi1EEEJSt10multipliesIfEfEEEvT_T0_DpT1_,"",@"SHT_CUDA_INFO"
	.sectionflags	@""
	.align	4


	//----- nvinfo : EIATTR_CUDA_API_VERSION
	.align		4
        /*0000*/ 	.byte	0x04, 0x37
        /*0002*/ 	.short	(.L_3007 - .L_3006)
.L_3006:
        /*0004*/ 	.word	0x00000082


	//----- nvinfo : EIATTR_KPARAM_INFO
	.align		4
.L_3007:
        /*0008*/ 	.byte	0x04, 0x17
        /*000a*/ 	.short	(.L_3009 - .L_3008)
.L_3008:
        /*000c*/ 	.word	0x00000000
        /*0010*/ 	.short	0x0003
        /*0012*/ 	.short	0x0c4c
        /*0014*/ 	.byte	0x00, 0xf0, 0x11, 0x00


	//----- nvinfo : EIATTR_KPARAM_INFO
	.align		4
.L_3009:
        /*0018*/ 	.byte	0x04, 0x17
        /*001a*/ 	.short	(.L_3011 - .L_3010)
.L_3010:
        /*001c*/ 	.word	0x00000000
        /*0020*/ 	.short	0x0002
        /*0022*/ 	.short	0x0c49
        /*0024*/ 	.byte	0x00, 0xf0, 0x05, 0x00


	//----- nvinfo : EIATTR_KPARAM_INFO
	.align		4
.L_3011:
        /*0028*/ 	.byte	0x04, 0x17
        /*002a*/ 	.short	(.L_3013 - .L_3012)
.L_3012:
        /*002c*/ 	.word	0x00000000
        /*0030*/ 	.short	0x0001
        /*0032*/ 	.short	0x0c48
        /*0034*/ 	.byte	0x00, 0xf0, 0x05, 0x00


	//----- nvinfo : EIATTR_KPARAM_INFO
	.align		4
.L_3013:
        /*0038*/ 	.byte	0x04, 0x17
        /*003a*/ 	.short	(.L_3015 - .L_3014)
.L_3014:
        /*003c*/ 	.word	0x00000000
        /*0040*/ 	.short	0x0000
        /*0042*/ 	.short	0x0000
        /*0044*/ 	.byte	0x00, 0xf0, 0x21, 0x31


	//----- nvinfo : EIATTR_SPARSE_MMA_MASK
	.align		4
.L_3015:
        /*0048*/ 	.byte	0x03, 0x50
        /*004a*/ 	.short	0x0000


	//----- nvinfo : EIATTR_MAXREG_COUNT
	.align		4
        /*004c*/ 	.byte	0x03, 0x1b
        /*004e*/ 	.short	0x0080


	//----- nvinfo : EIATTR_MERCURY_ISA_VERSION
	.align		4
        /*0050*/ 	.byte	0x03, 0x5f
        /*0052*/ 	.short	0x0101


	//----- nvinfo : EIATTR_VRC_CTA_INIT_COUNT
	.align		4
        /*0054*/ 	.byte	0x02, 0x4a
	.zero		1
	.zero		1


	//----- nvinfo : EIATTR_EXIT_INSTR_OFFSETS
	.align		4
        /*0058*/ 	.byte	0x04, 0x1c
        /*005a*/ 	.short	(.L_3017 - .L_3016)


	//   ....[0]....
.L_3016:
        /*005c*/ 	.word	0x00000160


	//   ....[1]....
        /*0060*/ 	.word	0x00000b20


	//   ....[2]....
        /*0064*/ 	.word	0x00000e70


	//   ....[3]....
        /*0068*/ 	.word	0x00000ec0


	//   ....[4]....
        /*006c*/ 	.word	0x00000f10


	//   ....[5]....
        /*0070*/ 	.word	0x00001120


	//----- nvinfo : EIATTR_MAX_THREADS
	.align		4
.L_3017:
        /*0074*/ 	.byte	0x04, 0x05
        /*0076*/ 	.short	(.L_3019 - .L_3018)
.L_3018:
        /*0078*/ 	.word	0x00000200
        /*007c*/ 	.word	0x00000001
        /*0080*/ 	.word	0x00000001


	//----- nvinfo : EIATTR_CRS_STACK_SIZE
	.align		4
.L_3019:
        /*0084*/ 	.byte	0x04, 0x1e
        /*0086*/ 	.short	(.L_3021 - .L_3020)
.L_3020:
        /*0088*/ 	.word	0x00000000


	//----- nvinfo : EIATTR_CBANK_PARAM_SIZE
	.align		4
.L_3021:
        /*008c*/ 	.byte	0x03, 0x19
        /*008e*/ 	.short	0x0c50


	//----- nvinfo : EIATTR_PARAM_CBANK
	.align		4
        /*0090*/ 	.byte	0x04, 0x0a
        /*0092*/ 	.short	(.L_3023 - .L_3022)
	.align		4
.L_3022:
        /*0094*/ 	.word	index@(.nv.constant0._ZN2at6native57_GLOBAL__N__f3eca4a2_24_ForeachBinaryOpScalar_cu_86b9896c25multi_tensor_apply_kernelINS1_18TensorListMetadataILi2EEENS1_21BinaryOpScalarFunctorIN3c108BFloat16ELi2ELi1ELi1EEEJSt10multipliesIfEfEEEvT_T0_DpT1_)
        /*0098*/ 	.short	0x0380
        /*009a*/ 	.short	0x0c50


	//----- nvinfo : EIATTR_SW_WAR
	.align		4
.L_3023:
        /*009c*/ 	.byte	0x04, 0x36
        /*009e*/ 	.short	(.L_3025 - .L_3024)
.L_3024:
        /*00a0*/ 	.word	0x00000008
.L_3025:


//--------------------- .nv.info._ZN2at6native57_GLOBAL__N__f3eca4a2_24_ForeachBinaryOpScalar_cu_86b9896c25multi_tensor_apply_kernelINS1_18TensorListMetadataILi2EEENS1_21BinaryOpScalarFunctorIN3c104HalfELi2ELi1ELi1EEEJSt10multipliesIfEfEEEvT_T0_DpT1_ --------------------------
	.section	.nv.info._ZN2at6native57_GLOBAL__N__f3eca4a2_24_ForeachBinaryOpScalar_cu_86b9896c25multi_tensor_apply_kernelINS1_18TensorListMetadataILi2EEENS1_21BinaryOpScalarFunctorIN3c104HalfELi2ELi1ELi1EEEJSt10multipliesIfEfEEEvT_T0_DpT1_,"",@"SHT_CUDA_INFO"
	.sectionflags	@""
	.align	4


	//----- nvinfo : EIATTR_CUDA_API_VERSION
	.align		4
        /*0000*/ 	.byte	0x04, 0x37
        /*0002*/ 	.short	(.L_3027 - .L_3026)
.L_3026:
        /*0004*/ 	.word	0x00000082


	//----- nvinfo : EIATTR_KPARAM_INFO
	.align		4
.L_3027:
        /*0008*/ 	.byte	0x04, 0x17
        /*000a*/ 	.short	(.L_3029 - .L_3028)
.L_3028:
        /*000c*/ 	.word	0x00000000
        /*0010*/ 	.short	0x0003
        /*0012*/ 	.short	0x0c4c
        /*0014*/ 	.byte	0x00, 0xf0, 0x11, 0x00


	//----- nvinfo : EIATTR_KPARAM_INFO
	.align		4
.L_3029:
        /*0018*/ 	.byte	0x04, 0x17
        /*001a*/ 	.short	(.L_3031 - .L_3030)
.L_3030:
        /*001c*/ 	.word	0x00000000
        /*0020*/ 	.short	0x0002
        /*0022*/ 	.short	0x0c49
        /*0024*/ 	.byte	0x00, 0xf0, 0x05, 0x00


	//----- nvinfo : EIATTR_KPARAM_INFO
	.align		4
.L_3031:
        /*0028*/ 	.byte	0x04, 0x17
        /*002a*/ 	.short	(.L_3033 - .L_3032)
.L_3032:
        /*002c*/ 	.word	0x00000000
        /*0030*/ 	.short	0x0001
        /*0032*/ 	.short	0x0c48
        /*0034*/ 	.byte	0x00, 0xf0, 0x05, 0x00


	//----- nvinfo : EIATTR_KPARAM_INFO
	.align		4
.L_3033:
        /*0038*/ 	.byte	0x04, 0x17
        /*003a*/ 	.short	(.L_3035 - .L_3034)
.L_3034:
        /*003c*/ 	.word	0x00000000
        /*0040*/ 	.short	0x0000
        /*0042*/ 	.short	0x0000
        /*0044*/ 	.byte	0x00, 0xf0, 0x21, 0x31


	//----- nvinfo : EIATTR_SPARSE_MMA_MASK
	.align		4
.L_3035:
        /*0048*/ 	.byte	0x03, 0x50
        /*004a*/ 	.short	0x0000


	//----- nvinfo : EIATTR_MAXREG_COUNT
	.align		4
        /*004c*/ 	.byte	0x03, 0x1b
        /*004e*/ 	.short	0x0080


	//----- nvinfo : EIATTR_MERCURY_ISA_VERSION
	.align		4
        /*0050*/ 	.byte	0x03, 0x5f
        /*0052*/ 	.short	0x0101


	//----- nvinfo : EIATTR_VRC_CTA_INIT_COUNT
	.align		4
        /*0054*/ 	.byte	0x02, 0x4a
	.zero		1
	.zero		1


	//----- nvinfo : EIATTR_EXIT_INSTR_OFFSETS
	.align		4
        /*0058*/ 	.byte	0x04, 0x1c
        /*005a*/ 	.short	(.L_3037 - .L_3036)


	//   ....[0]....
.L_3036:
        /*005c*/ 	.word	0x00000160


	//   ....[1]....
        /*0060*/ 	.word	0x00000b20


	//   ....[2]....
        /*0064*/ 	.word	0x00000e70


	//   ....[3]....
        /*0068*/ 	.word	0x00000ec0


	//   ....[4]....
        /*006c*/ 	.word	0x00000f10


	//   ....[5]....
        /*0070*/ 	.word	0x00001100


	//----- nvinfo : EIATTR_MAX_THREADS
	.align		4
.L_3037:
        /*0074*/ 	.byte	0x04, 0x05
        /*0076*/ 	.short	(.L_3039 - .L_3038)
.L_3038:
        /*0078*/ 	.word	0x00000200
        /*007c*/ 	.word	0x00000001
        /*0080*/ 	.word	0x00000001


	//----- nvinfo : EIATTR_CRS_STACK_SIZE
	.align		4
.L_3039:
        /*0084*/ 	.byte	0x04, 0x1e
        /*0086*/ 	.short	(.L_3041 - .L_3040)
.L_3040:
        /*0088*/ 	.word	0x00000000


	//----- nvinfo : EIATTR_CBANK_PARAM_SIZE
	.align		4
.L_3041:
        /*008c*/ 	.byte	0x03, 0x19
        /*008e*/ 	.short	0x0c50


	//----- nvinfo : EIATTR_PARAM_CBANK
	.align		4
        /*0090*/ 	.byte	0x04, 0x0a
        /*0092*/ 	.short	(.L_3043 - .L_3042)
	.align		4
.L_3042:
        /*0094*/ 	.word	index@(.nv.constant0._ZN2at6native57_GLOBAL__N__f3eca4a2_24_ForeachBinaryOpScalar_cu_86b9896c25multi_tensor_apply_kernelINS1_18TensorListMetadataILi2EEENS1_21BinaryOpScalarFunctorIN3c104HalfELi2ELi1ELi1EEEJSt10multipliesIfEfEEEvT_T0_DpT1_)
        /*0098*/ 	.short	0x0380
        /*009a*/ 	.short	0x0c50


	//----- nvinfo : EIATTR_SW_WAR
	.align		4
.L_3043:
        /*009c*/ 	.byte	0x04, 0x36
        /*009e*/ 	.short	(.L_3045 - .L_3044)
.L_3044:
        /*00a0*/ 	.word	0x00000008
.L_3045:


//--------------------- .nv.info._ZN2at6native57_GLOBAL__N__f3eca4a2_24_ForeachBinaryOpScalar_cu_86b9896c25multi_tensor_apply_kernelINS1_18TensorListMetadataILi2EEENS1_21BinaryOpScalarFunctorIbLi2ELi1ELi1EEEJSt10multipliesIbEbEEEvT_T0_DpT1_ --------------------------
	.section	.nv.info._ZN2at6native57_GLOBAL__N__f3eca4a2_24_ForeachBinaryOpScalar_cu_86b9896c25multi_tensor_apply_kernelINS1_18TensorListMetadataILi2EEENS1_21BinaryOpScalarFunctorIbLi2ELi1ELi1EEEJSt10multipliesIbEbEEEvT_T0_DpT1_,"",@"SHT_CUDA_INFO"
	.sectionflags	@""
	.align	4


	//----- nvinfo : EIATTR_CUDA_API_VERSION
	.align		4
        /*0000*/ 	.byte	0x04, 0x37
        /*0002*/ 	.short	(.L_3047 - .L_3046)
.L_3046:
        /*0004*/ 	.word	0x00000082


	//----- nvinfo : EIATTR_KPARAM_INFO
	.align		4
.L_3047:
        /*0008*/ 	.byte	0x04, 0x17
        /*000a*/ 	.short	(.L_3049 - .L_3048)
.L_3048:
        /*000c*/ 	.word	0x00000000
        /*0010*/ 	.short	0x0003
        /*0012*/ 	.short	0x0c4a
        /*0014*/ 	.byte	0x00, 0xf0, 0x05, 0x00


	//----- nvinfo : EIATTR_KPARAM_INFO
	.align		4
.L_3049:
        /*0018*/ 	.byte	0x04, 0x17
        /*001a*/ 	.short	(.L_3051 - .L_3050)
.L_3050:
        /*001c*/ 	.word	0x00000000
        /*0020*/ 	.short	0x0002
        /*0022*/ 	.short	0x0c49
        /*0024*/ 	.byte	0x00, 0xf0, 0x05, 0x00


	//----- nvinfo : EIATTR_KPARAM_INFO
	.align		4
.L_3051:
        /*0028*/ 	.byte	0x04, 0x17
        /*002a*/ 	.short	(.L_3053 - .L_3052)
.L_3052:
        /*002c*/ 	.word	0x00000000
        /*0030*/ 	.short	0x0001
        /*0032*/ 	.short	0x0c48
        /*0034*/ 	.byte	0x00, 0xf0, 0x05, 0x00


	//----- nvinfo : EIATTR_KPARAM_INFO
	.align		4
.L_3053:
        /*0038*/ 	.byte	0x04, 0x17
        /*003a*/ 	.short	(.L_3055 - .L_3054)
.L_3054:
        /*003c*/ 	.word	0x00000000
        /*0040*/ 	.short	0x0000
        /*0042*/ 	.short	0x0000
        /*0044*/ 	.byte	0x00, 0xf0, 0x21, 0x31


	//----- nvinfo : EIATTR_SPARSE_MMA_MASK
	.align		4
.L_3055:
        /*0048*/ 	.byte	0x03, 0x50
        /*004a*/ 	.short	0x0000


	//----- nvinfo : EIATTR_MAXREG_COUNT
	.align		4
        /*004c*/ 	.byte	0x03, 0x1b
        /*004e*/ 	.short	0x0080


	//----- nvinfo : EIATTR_MERCURY_ISA_VERSION
	.align		4
        /*0050*/ 	.byte	0x03, 0x5f
        /*0052*/ 	.short	0x0101


	//----- nvinfo : EIATTR_VRC_CTA_INIT_COUNT
	.align		4
        /*0054*/ 	.byte	0x02, 0x4a
	.zero		1
	.zero		1


	//----- nvinfo : EIATTR_EXIT_INSTR_OFFSETS
	.align		4
        /*0058*/ 	.byte	0x04, 0x1c
        /*005a*/ 	.short	(.L_3057 - .L_3056)


	//   ....[0]....
.L_3056:
        /*005c*/ 	.word	0x00000170


	//   ....[1]....
        /*0060*/ 	.word	0x00000d70


	//   ....[2]....
        /*0064*/ 	.word	0x000010b0


	//   ....[3]....
        /*0068*/ 	.word	0x00001100


	//   ....[4]....
        /*006c*/ 	.word	0x00001150


	//   ....[5]....
        /*0070*/ 	.word	0x000013a0


	//----- nvinfo : EIATTR_MAX_THREADS
	.align		4
.L_3057:
        /*0074*/ 	.byte	0x04, 0x05
        /*0076*/ 	.short	(.L_3059 - .L_3058)
.L_3058:
        /*0078*/ 	.word	0x00000200
        /*007c*/ 	.word	0x00000001
        /*0080*/ 	.word	0x00000001


	//----- nvinfo : EIATTR_CRS_STACK_SIZE
	.align		4
.L_3059:
        /*0084*/ 	.byte	0x04, 0x1e
        /*0086*/ 	.short	(.L_3061 - .L_3060)
.L_3060:
        /*0088*/ 	.word	0x00000000


	//----- nvinfo : EIATTR_CBANK_PARAM_SIZE
	.align		4
.L_3061:
        /*008c*/ 	.byte	0x03, 0x19
        /*008e*/ 	.short	0x0c4b


	//----- nvinfo : EIATTR_PARAM_CBANK
	.align		4
        /*0090*/ 	.byte	0x04, 0x0a
        /*0092*/ 	.short	(.L_3063 - .L_3062)
	.align		4
.L_3062:
        /*0094*/ 	.word	index@(.nv.constant0._ZN2at6native57_GLOBAL__N__f3eca4a2_24_ForeachBinaryOpScalar_cu_86b9896c25multi_tensor_apply_kernelINS1_18TensorListMetadataILi2EEENS1_21BinaryOpScalarFunctorIbLi2ELi1ELi1EEEJSt10multipliesIbEbEEEvT_T0_DpT1_)
        /*0098*/ 	.short	0x0380
        /*009a*/ 	.short	0x0c4b


	//----- nvinfo : EIATTR_SW_WAR
	.align		4
.L_3063:
        /*009c*/ 	.byte	0x04, 0x36
        /*009e*/ 	.short	(.L_3065 - .L_3064)
.L_3064:
        /*00a0*/ 	.word	0x00000008
.L_3065:


//--------------------- .nv.info._ZN2at6native57_GLOBAL__N__f3eca4a2_24_ForeachBinaryOpScalar_cu_86b9896c25multi_tensor_apply_kernelINS1_18TensorListMetadataILi2EEENS1_21BinaryOpScalarFunctorIN3c107complexIfEELi2ELi1ELi1EEEJSt10multipliesIS8_ES8_EEEvT_T0_DpT1_ --------------------------
	.section	.nv.info._ZN2at6native57_GLOBAL__N__f3eca4a2_24_ForeachBinaryOpScalar_cu_86b9896c25multi_tensor_apply_kernelINS1_18TensorListMetadataILi2EEENS1_21BinaryOpScalarFunctorIN3c107complexIfEELi2ELi1ELi1EEEJSt10multipliesIS8_ES8_EEEvT_T0_DpT1_,"",@"SHT_CUDA_INFO"
	.sectionflags	@""
	.align	4


	//----- nvinfo : EIATTR_CUDA_API_VERSION
	.align		4
        /*0000*/ 	.byte	0x04, 0x37
        /*0002*/ 	.short	(.L_3067 - .L_3066)
.L_3066:
        /*0004*/ 	.word	0x00000082


	//----- nvinfo : EIATTR_KPARAM_INFO
	.align		4
.L_3067:
        /*0008*/ 	.byte	0x04, 0x17
        /*000a*/ 	.short	(.L_3069 - .L_3068)
.L_3068:
        /*000c*/ 	.word	0x00000000
        /*0010*/ 	.short	0x0003
        /*0012*/ 	.short	0x0c50
        /*0014*/ 	.byte	0x00, 0xf0, 0x21, 0x00


	//----- nvinfo : EIATTR_KPARAM_INFO
	.align		4
.L_3069:
        /*0018*/ 	.byte	0x04, 0x17
        /*001a*/ 	.short	(.L_3071 - .L_3070)
.L_3070:
        /*001c*/ 	.word	0x00000000
        /*0020*/ 	.short	0x0002
        /*0022*/ 	.short	0x0c49
        /*0024*/ 	.byte	0x00, 0xf0, 0x05, 0x00


	//----- nvinfo : EIATTR_KPARAM_INFO
	.align		4
.L_3071:
        /*0028*/ 	.byte	0x04, 0x17
        /*002a*/ 	.short	(.L_3073 - .L_3072)
.L_3072:
        /*002c*/ 	.word	0x00000000
        /*0030*/ 	.short	0x0001
        /*0032*/ 	.short	0x0c48
        /*0034*/ 	.byte	0x00, 0xf0, 0x05, 0x00


	//----- nvinfo : EIATTR_KPARAM_INFO
	.align		4
.L_3073:
        /*0038*/ 	.byte	0x04, 0x17
        /*003a*/ 	.short	(.L_3075 - .L_3074)
.L_3074:
        /*003c*/ 	.word	0x00000000
        /*0040*/ 	.short	0x0000
        /*0042*/ 	.short	0x0000
        /*0044*/ 	.byte	0x00, 0xf0, 0x21, 0x31


	//----- nvinfo : EIATTR_SPARSE_MMA_MASK
	.align		4
.L_3075:
        /*0048*/ 	.byte	0x03, 0x50
        /*004a*/ 	.short	0x0000


	//----- nvinfo : EIATTR_MAXREG_COUNT
	.align		4
        /*004c*/ 	.byte	0x03, 0x1b
        /*004e*/ 	.short	0x0080


	//----- nvinfo : EIATTR_MERCURY_ISA_VERSION
	.align		4
        /*0050*/ 	.byte	0x03, 0x5f
        /*0052*/ 	.short	0x0101


	//----- nvinfo : EIATTR_VRC_CTA_INIT_COUNT
	.align		4
        /*0054*/ 	.byte	0x02, 0x4a
	.zero		1
	.zero		1


	//----- nvinfo : EIATTR_EXIT_INSTR_OFFSETS
	.align		4
        /*0058*/ 	.byte	0x04, 0x1c
        /*005a*/ 	.short	(.L_3077 - .L_3076)


	//   ....[0]....
.L_3076:
        /*005c*/ 	.word	0x00000160


	//   ....[1]....
        /*0060*/ 	.word	0x00000620


	//   ....[2]....
        /*0064*/ 	.word	0x00000670


	//   ....[3]....
        /*0068*/ 	.word	0x000008d0


	//----- nvinfo : EIATTR_MAX_THREADS
	.align		4
.L_3077:
        /*006c*/ 	.byte	0x04, 0x05
        /*006e*/ 	.short	(.L_3079 - .L_3078)
.L_3078:
        /*0070*/ 	.word	0x00000200
        /*0074*/ 	.word	0x00000001
        /*0078*/ 	.word	0x00000001


	//----- nvinfo : EIATTR_CRS_STACK_SIZE
	.align		4
.L_3079:
        /*007c*/ 	.byte	0x04, 0x1e
        /*007e*/ 	.short	(.L_3081 - .L_3080)
.L_3080:
        /*0080*/ 	.word	0x00000000


	//----- nvinfo : EIATTR_CBANK_PARAM_SIZE
	.align		4
.L_3081:
        /*0084*/ 	.byte	0x03, 0x19
        /*0086*/ 	.short	0x0c58


	//----- nvinfo : EIATTR_PARAM_CBANK
	.align		4
        /*0088*/ 	.byte	0x04, 0x0a
        /*008a*/ 	.short	(.L_3083 - .L_3082)
	.align		4
.L_3082:
        /*008c*/ 	.word	index@(.nv.constant0._ZN2at6native57_GLOBAL__N__f3eca4a2_24_ForeachBinaryOpScalar_cu_86b9896c25multi_tensor_apply_kernelINS1_18TensorListMetadataILi2EEENS1_21BinaryOpScalarFunctorIN3c107complexIfEELi2ELi1ELi1EEEJSt10multipliesIS8_ES8_EEEvT_T0_DpT1_)
        /*0090*/ 	.short	0x0380
        /*0092*/ 	.short	0x0c58


	//----- nvinfo : EIATTR_SW_WAR
	.align		4
.L_3083:
        /*0094*/ 	.byte	0x04, 0x36
        /*0096*/ 	.short	(.L_3085 - .L_3084)
.L_3084:
        /*0098*/ 	.word	0x00000008
.L_3085:


//--------------------- .nv.info._ZN2at6native57_GLOBAL__N__f3eca4a2_24_ForeachBinaryOpScalar_cu_86b9896c25multi_tensor_apply_kernelINS1_18TensorListMetadataILi2EEENS1_21BinaryOpScalarFunctorIN3c107complexIdEELi2ELi1ELi1EEEJSt10multipliesIS8_ES8_EEEvT_T0_DpT1_ --------------------------
	.section	.nv.info._ZN2at6native57_GLOBAL__N__f3eca4a2_24_ForeachBinaryOpScalar_cu_86b9896c25multi_tensor_apply_kernelINS1_18TensorListMetadataILi2EEENS1_21BinaryOpScalarFunctorIN3c107complexIdEELi2ELi1ELi1EEEJSt10multipliesIS8_ES8_EEEvT_T0_DpT1_,"",@"SHT_CUDA_INFO"
	.sectionflags	@""
	.align	4


	//----- nvinfo : EIATTR_CUDA_API_VERSION
	.align		4
        /*0000*/ 	.byte	0x04, 0x37
        /*0002*/ 	.short	(.L_3087 - .L_3086)
.L_3086:
        /*0004*/ 	.word	0x00000082


	//----- nvinfo : EIATTR_KPARAM_INFO
	.align		4
.L_3087:
        /*0008*/ 	.byte	0x04, 0x17
        /*000a*/ 	.short	(.L_3089 - .L_3088)
.L_3088:
        /*000c*/ 	.word	0x00000000
        /*0010*/ 	.short	0x0003
        /*0012*/ 	.short	0x0c50
        /*0014*/ 	.byte	0x00, 0xf0, 0x41, 0x00


	//----- nvinfo : EIATTR_KPARAM_INFO
	.align		4
.L_3089:
        /*0018*/ 	.byte	0x04, 0x17
        /*001a*/ 	.short	(.L_3091 - .L_3090)
.L_3090:
        /*001c*/ 	.word	0x00000000
        /*0020*/ 	.short	0x0002
        /*0022*/ 	.short	0x0c49
        /*0024*/ 	.byte	0x00, 0xf0, 0x05, 0x00


	//----- nvinfo : EIATTR_KPARAM_INFO
	.align		4
.L_3091:
        /*0028*/ 	.byte	0x04, 0x17
        /*002a*/ 	.short	(.L_3093 - .L_3092)
.L_3092:
        /*002c*/ 	.word	0x00000000
        /*0030*/ 	.short	0x0001
        /*0032*/ 	.short	0x0c48
        /*0034*/ 	.byte	0x00, 0xf0, 0x05, 0x00


	//----- nvinfo : EIATTR_KPARAM_INFO
	.align		4
.L_3093:
        /*0038*/ 	.byte	0x04, 0x17
        /*003a*/ 	.short	(.L_3095 - .L_3094)
.L_3094:
        /*003c*/ 	.word	0x00000000
        /*0040*/ 	.short	0x0000
        /*0042*/ 	.short	0x0000
        /*0044*/ 	.byte	0x00, 0xf0, 0x21, 0x31


	//----- nvinfo : EIATTR_SPARSE_MMA_MASK
	.align		4
.L_3095:
        /*0048*/ 	.byte	0x03, 0x50
        /*004a*/ 	.short	0x0000


	//----- nvinfo : EIATTR_MAXREG_COUNT
	.align		4
        /*004c*/ 	.byte	0x03, 0x1b
        /*004e*/ 	.short	0x0080


	//----- nvinfo : EIATTR_MERCURY_ISA_VERSION
	.align		4
        /*0050*/ 	.byte	0x03, 0x5f
        /*0052*/ 	.short	0x0101


	//----- nvinfo : EIATTR_VRC_CTA_INIT_COUNT
	.align		4
        /*0054*/ 	.byte	0x02, 0x4a
	.zero		1
	.zero		1


	//----- nvinfo : EIATTR_EXIT_INSTR_OFFSETS
	.align		4
        /*0058*/ 	.byte	0x04, 0x1c
        /*005a*/ 	.short	(.L_3097 - .L_3096)


	//   ....[0]....
.L_3096:
        /*005c*/ 	.word	0x00000170


	//   ....[1]....
        /*0060*/ 	.word	0x00000660


	//   ....[2]....
        /*0064*/ 	.word	0x000006b0


	//   ....[3]....
        /*0068*/ 	.word	0x00000920


	//----- nvinfo : EIATTR_MAX_THREADS
	.align		4
.L_3097:
        /*006c*/ 	.byte	0x04, 0x05
        /*006e*/ 	.short	(.L_3099 - .L_3098)
.L_3098:
        /*0070*/ 	.word	0x00000200
        /*0074*/ 	.word	0x00000001
        /*0078*/ 	.word	0x00000001


	//----- nvinfo : EIATTR_CRS_STACK_SIZE
	.align		4
.L_3099:
        /*007c*/ 	.byte	0x04, 0x1e
        /*007e*/ 	.short	(.L_3101 - .L_3100)
.L_3100:
        /*0080*/ 	.word	0x00000000


	//----- nvinfo : EIATTR_CBANK_PARAM_SIZE
	.align		4
.L_3101:
        /*0084*/ 	.byte	0x03, 0x19
        /*0086*/ 	.short	0x0c60


	//----- nvinfo : EIATTR_PARAM_CBANK
	.align		4
        /*0088*/ 	.byte	0x04, 0x0a
        /*008a*/ 	.short	(.L_3103 - .L_3102)
	.align		4
.L_3102:
        /*008c*/ 	.word	index@(.nv.constant0._ZN2at6native57_GLOBAL__N__f3eca4a2_24_ForeachBinaryOpScalar_cu_86b9896c25multi_tensor_apply_kernelINS1_18TensorListMetadataILi2EEENS1_21BinaryOpScalarFunctorIN3c107complexIdEELi2ELi1ELi1EEEJSt10multipliesIS8_ES8_EEEvT_T0_DpT1_)
        /*0090*/ 	.short	0x0380
        /*0092*/ 	.short	0x0c60


	//----- nvinfo : EIATTR_SW_WAR
	.align		4
.L_3103:
        /*0094*/ 	.byte	0x04, 0x36
        /*0096*/ 	.short	(.L_3105 - .L_3104)
.L_3104:
        /*0098*/ 	.word	0x00000008
.L_3105:


//--------------------- .nv.info._ZN2at6native57_GLOBAL__N__f3eca4a2_24_ForeachBinaryOpScalar_cu_86b9896c25multi_tensor_apply_kernelINS1_18TensorListMetadataILi2EEENS1_21BinaryOpScalarFunctorIfLi2ELi1ELi1EEEJSt10multipliesIfEfEEEvT_T0_DpT1_ --------------------------
	.section	.nv.info._ZN2at6native57_GLOBAL__N__f3eca4a2_24_ForeachBinaryOpScalar_cu_86b9896c25multi_tensor_apply_kernelINS1_18TensorListMetadataILi2EEENS1_21BinaryOpScalarFunctorIfLi2ELi1ELi1EEEJSt10multipliesIfEfEEEvT_T0_DpT1_,"",@"SHT_CUDA_INFO"
	.sectionflags	@""
	.align	4


	//----- nvinfo : EIATTR_CUDA_API_VERSION
	.align		4
        /*0000*/ 	.byte	0x04, 0x37
        /*0002*/ 	.short	(.L_3107 - .L_3106)
.L_3106:
        /*0004*/ 	.word	0x00000082


	//----- nvinfo : EIATTR_KPARAM_INFO
	.align		4
.L_3107:
        /*0008*/ 	.byte	0x04, 0x17
        /*000a*/ 	.short	(.L_3109 - .L_3108)
.L_3108:
        /*000c*/ 	.word	0x00000000
        /*0010*/ 	.short	0x0003
        /*0012*/ 	.short	0x0c4c
        /*0014*/ 	.byte	0x00, 0xf0, 0x11, 0x00


	//----- nvinfo : EIATTR_KPARAM_INFO
	.align		4
.L_3109:
        /*0018*/ 	.byte	0x04, 0x17
        /*001a*/ 	.short	(.L_3111 - .L_3110)
.L_3110:
        /*001c*/ 	.word	0x00000000
        /*0020*/ 	.short	0x0002
        /*0022*/ 	.short	0x0c49
        /*0024*/ 	.byte	0x00, 0xf0, 0x05, 0x00


	//----- nvinfo : EIATTR_KPARAM_INFO
	.align		4
.L_3111:
        /*0028*/ 	.byte	0x04, 0x17
        /*002a*/ 	.short	(.L_3113 - .L_3112)
.L_3112:
        /*002c*/ 	.word	0x00000000
        /*0030*/ 	.short	0x0001
        /*0032*/ 	.short	0x0c48
        /*0034*/ 	.byte	0x00, 0xf0, 0x05, 0x00


	//----- nvinfo : EIATTR_KPARAM_INFO
	.align		4
.L_3113:
        /*0038*/ 	.byte	0x04, 0x17
        /*003a*/ 	.short	(.L_3115 - .L_3114)
.L_3114:
        /*003c*/ 	.word	0x00000000
        /*0040*/ 	.short	0x0000
        /*0042*/ 	.short	0x0000
        /*0044*/ 	.byte	0x00, 0xf0, 0x21, 0x31


	//----- nvinfo : EIATTR_SPARSE_MMA_MASK
	.align		4
.L_3115:
        /*0048*/ 	.byte	0x03, 0x50
        /*004a*/ 	.short	0x0000


	//----- nvinfo : EIATTR_MAXREG_COUNT
	.align		4
        /*004c*/ 	.byte	0x03, 0x1b
        /*004e*/ 	.short	0x0080


	//----- nvinfo : EIATTR_MERCURY_ISA_VERSION
	.align		4
        /*0050*/ 	.byte	0x03, 0x5f
        /*0052*/ 	.short	0x0101


	//----- nvinfo : EIATTR_VRC_CTA_INIT_COUNT
	.align		4
        /*0054*/ 	.byte	0x02, 0x4a
	.zero		1
	.zero		1


	//----- nvinfo : EIATTR_EXIT_INSTR_OFFSETS
	.align		4
        /*0058*/ 	.byte	0x04, 0x1c
        /*005a*/ 	.short	(.L_3117 - .L_3116)


	//   ....[0]....
.L_3116:
        /*005c*/ 	.word	0x00000160


	//   ....[1]....
        /*0060*/ 	.word	0x00000a40


	//   ....[2]....
        /*0064*/ 	.word	0x00000d30


	//   ....[3]....
        /*0068*/ 	.word	0x00000d70


	//   ....[4]....
        /*006c*/ 	.word	0x00000dc0


	//   ....[5]....
        /*0070*/ 	.word	0x00000f50


	//----- nvinfo : EIATTR_MAX_THREADS
	.align		4
.L_3117:
        /*0074*/ 	.byte	0x04, 0x05
        /*0076*/ 	.short	(.L_3119 - .L_3118)
.L_3118:
        /*0078*/ 	.word	0x00000200
        /*007c*/ 	.word	0x00000001
        /*0080*/ 	.word	0x00000001


	//----- nvinfo : EIATTR_CRS_STACK_SIZE
	.align		4
.L_3119:
        /*0084*/ 	.byte	0x04, 0x1e
        /*0086*/ 	.short	(.L_3121 - .L_3120)
.L_3120:
        /*0088*/ 	.word	0x00000000


	//----- nvinfo : EIATTR_CBANK_PARAM_SIZE
	.align		4
.L_3121:
        /*008c*/ 	.byte	0x03, 0x19
        /*008e*/ 	.short	0x0c50


	//----- nvinfo : EIATTR_PARAM_CBANK
	.align		4
        /*0090*/ 	.byte	0x04, 0x0a
        /*0092*/ 	.short	(.L_3123 - .L_3122)
	.align		4
.L_3122:
        /*0094*/ 	.word	index@(.nv.constant0._ZN2at6native57_GLOBAL__N__f3eca4a2_24_ForeachBinaryOpScalar_cu_86b9896c25multi_tensor_apply_kernelINS1_18TensorListMetadataILi2EEENS1_21BinaryOpScalarFunctorIfLi2ELi1ELi1EEEJSt10multipliesIfEfEEEvT_T0_DpT1_)
        /*0098*/ 	.short	0x0380
        /*009a*/ 	.short	0x0c50


	//----- nvinfo : EIATTR_SW_WAR
	.align		4
.L_3123:
        /*009c*/ 	.byte	0x04, 0x36
        /*009e*/ 	.short	(.L_3125 - .L_3124)
.L_3124:
        /*00a0*/ 	.word	0x00000008
.L_3125:


//--------------------- .nv.info._ZN2at6native57_GLOBAL__N__f3eca4a2_24_ForeachBinaryOpScalar_cu_86b9896c25multi_tensor_apply_kernelINS1_18TensorListMetadataILi2EEENS1_21BinaryOpScalarFunctorIdLi2ELi1ELi1EEEJSt10multipliesIdEdEEEvT_T0_DpT1_ --------------------------
	.section	.nv.info._ZN2at6native57_GLOBAL__N__f3eca4a2_24_ForeachBinaryOpScalar_cu_86b9896c25multi_tensor_apply_kernelINS1_18TensorListMetadataILi2EEENS1_21BinaryOpScalarFunctorIdLi2ELi1ELi1EEEJSt10multipliesIdEdEEEvT_T0_DpT1_,"",@"SHT_CUDA_INFO"
	.sectionflags	@""
	.align	4


	//----- nvinfo : EIATTR_CUDA_API_VERSION
	.align		4
        /*0000*/ 	.byte	0x04, 0x37
        /*0002*/ 	.short	(.L_3127 - .L_3126)
.L_3126:
        /*0004*/ 	.word	0x00000082


	//----- nvinfo : EIATTR_KPARAM_INFO
	.align		4
.L_3127:
        /*0008*/ 	.byte	0x04, 0x17
        /*000a*/ 	.short	(.L_3129 - .L_3128)
.L_3128:
        /*000c*/ 	.word	0x00000000
        /*0010*/ 	.short	0x0003
        /*0012*/ 	.short	0x0c50
        /*0014*/ 	.byte	0x00, 0xf0, 0x21, 0x00


	//----- nvinfo : EIATTR_KPARAM_INFO
	.align		4
.L_3129:
        /*0018*/ 	.byte	0x04, 0x17
        /*001a*/ 	.short	(.L_3131 - .L_3130)
.L_3130:
        /*001c*/ 	.word	0x00000000
        /*0020*/ 	.short	0x0002
        /*0022*/ 	.short	0x0c49
        /*0024*/ 	.byte	0x00, 0xf0, 0x05, 0x00


	//----- nvinfo : EIATTR_KPARAM_INFO
	.align		4
.L_3131:
        /*0028*/ 	.byte	0x04, 0x17
        /*002a*/ 	.short	(.L_3133 - .L_3132)
.L_3132:
        /*002c*/ 	.word	0x00000000
        /*0030*/ 	.short	0x0001
        /*0032*/ 	.short	0x0c48
        /*0034*/ 	.byte	0x00, 0xf0, 0x05, 0x00


	//----- nvinfo : EIATTR_KPARAM_INFO
	.align		4
.L_3133:
        /*0038*/ 	.byte	0x04, 0x17
        /*003a*/ 	.short	(.L_3135 - .L_3134)
.L_3134:
        /*003c*/ 	.word	0x00000000
        /*0040*/ 	.short	0x0000
        /*0042*/ 	.short	0x0000
        /*0044*/ 	.byte	0x00, 0xf0, 0x21, 0x31


	//----- nvinfo : EIATTR_SPARSE_MMA_MASK
	.align		4
.L_3135:
        /*0048*/ 	.byte	0x03, 0x50
        /*004a*/ 	.short	0x0000


	//----- nvinfo : EIATTR_MAXREG_COUNT
	.align		4
        /*004c*/ 	.byte	0x03, 0x1b
        /*004e*/ 	.short	0x0080


	//----- nvinfo : EIATTR_MERCURY_ISA_VERSION
	.align		4
        /*0050*/ 	.byte	0x03, 0x5f
        /*0052*/ 	.short	0x0101


	//----- nvinfo : EIATTR_VRC_CTA_INIT_COUNT
	.align		4
        /*0054*/ 	.byte	0x02, 0x4a
	.zero		1
	.zero		1


	//----- nvinfo : EIATTR_EXIT_INSTR_OFFSETS
	.align		4
        /*0058*/ 	.byte	0x04, 0x1c
        /*005a*/ 	.short	(.L_3137 - .L_3136)


	//   ....[0]....
.L_3136:
        /*005c*/ 	.word	0x00000160


	//   ....[1]....
        /*0060*/ 	.word	0x00000a60


	//   ....[2]....
        /*0064*/ 	.word	0x00000d50


	//   ....[3]....
        /*0068*/ 	.word	0x00000d90


	//   ....[4]....
        /*006c*/ 	.word	0x00000de0


	//   ....[5]....
        /*0070*/ 	.word	0x00000f70


	//----- nvinfo : EIATTR_MAX_THREADS
	.align		4
.L_3137:
        /*0074*/ 	.byte	0x04, 0x05
        /*0076*/ 	.short	(.L_3139 - .L_3138)
.L_3138:
        /*0078*/ 	.word	0x00000200
        /*007c*/ 	.word	0x00000001
        /*0080*/ 	.word	0x00000001


	//----- nvinfo : EIATTR_CRS_STACK_SIZE
	.align		4
.L_3139:
        /*0084*/ 	.byte	0x04, 0x1e
        /*0086*/ 	.short	(.L_3141 - .L_3140)
.L_3140:
        /*0088*/ 	.word	0x00000000


	//----- nvinfo : EIATTR_CBANK_PARAM_SIZE
	.align		4
.L_3141:
        /*008c*/ 	.byte	0x03, 0x19
        /*008e*/ 	.short	0x0c58


	//----- nvinfo : EIATTR_PARAM_CBANK
	.align		4
        /*0090*/ 	.byte	0x04, 0x0a
        /*0092*/ 	.short	(.L_3143 - .L_3142)
	.align		4
.L_3142:
        /*0094*/ 	.word	index@(.nv.constant0._ZN2at6native57_GLOBAL__N__f3eca4a2_24_ForeachBinaryOpScalar_cu_86b9896c25multi_tensor_apply_kernelINS1_18TensorListMetadataILi2EEENS1_21BinaryOpScalarFunctorIdLi2ELi1ELi1EEEJSt10multipliesIdEdEEEvT_T0_DpT1_)
        /*0098*/ 	.short	0x0380
        /*009a*/ 	.short	0x0c58


	//----- nvinfo : EIATTR_SW_WAR
	.align		4
.L_3143:
        /*009c*/ 	.byte	0x04, 0x36
        /*009e*/ 	.short	(.L_3145 - .L_3144)
.L_3144:
        /*00a0*/ 	.word	0x00000008
.L_3145:


//--------------------- .nv.info._ZN2at6native57_GLOBAL__N__f3eca4a2_24_ForeachBinaryOpScalar_cu_86b9896c25multi_tensor_apply_kernelINS1_18TensorListMetadataILi2EEENS1_21BinaryOpScalarFunctorIsLi2ELi1ELi1EEEJSt10multipliesIsEsEEEvT_T0_DpT1_ --------------------------
	.section	.nv.info._ZN2at6native57_GLOBAL__N__f3eca4a2_24_ForeachBinaryOpScalar_cu_86b9896c25multi_tensor_apply_kernelINS1_18TensorListMetadataILi2EEENS1_21BinaryOpScalarFunctorIsLi2ELi1ELi1EEEJSt10multipliesIsEsEEEvT_T0_DpT1_,"",@"SHT_CUDA_INFO"
	.sectionflags	@""
	.align	4


	//----- nvinfo : EIATTR_CUDA_API_VERSION
	.align		4
        /*0000*/ 	.byte	0x04, 0x37
        /*0002*/ 	.short	(.L_3147 - .L_3146)
.L_3146:
        /*0004*/ 	.word	0x00000082


	//----- nvinfo : EIATTR_KPARAM_INFO
	.align		4
.L_3147:
        /*0008*/ 	.byte	0x04, 0x17
        /*000a*/ 	.short	(.L_3149 - .L_3148)
.L_3148:
        /*000c*/ 	.word	0x00000000
        /*0010*/ 	.short	0x0003
        /*0012*/ 	.short	0x0c4a
        /*0014*/ 	.byte	0x00, 0xf0, 0x09, 0x00


	//----- nvinfo : EIATTR_KPARAM_INFO
	.align		4
.L_3149:
        /*0018*/ 	.byte	0x04, 0x17
        /*001a*/ 	.short	(.L_3151 - .L_3150)
.L_3150:
        /*001c*/ 	.word	0x00000000
        /*0020*/ 	.short	0x0002
        /*0022*/ 	.short	0x0c49
        /*0024*/ 	.byte	0x00, 0xf0, 0x05, 0x00


	//----- nvinfo : EIATTR_KPARAM_INFO
	.align		4
.L_3151:
        /*0028*/ 	.byte	0x04, 0x17
        /*002a*/ 	.short	(.L_3153 - .L_3152)
.L_3152:
        /*002c*/ 	.word	0x00000000
        /*0030*/ 	.short	0x0001
        /*0032*/ 	.short	0x0c48
        /*0034*/ 	.byte	0x00, 0xf0, 0x05, 0x00


	//----- nvinfo : EIATTR_KPARAM_INFO
	.align		4
.L_3153:
        /*0038*/ 	.byte	0x04, 0x17
        /*003a*/ 	.short	(.L_3155 - .L_3154)
.L_3154:
        /*003c*/ 	.word	0x00000000
        /*0040*/ 	.short	0x0000
        /*0042*/ 	.short	0x0000
        /*0044*/ 	.byte	0x00, 0xf0, 0x21, 0x31


	//----- nvinfo : EIATTR_SPARSE_MMA_MASK
	.align		4
.L_3155:
        /*0048*/ 	.byte	0x03, 0x50
        /*004a*/ 	.short	0x0000


	//----- nvinfo : EIATTR_MAXREG_COUNT
	.align		4
        /*004c*/ 	.byte	0x03, 0x1b
        /*004e*/ 	.short	0x0080


	//----- nvinfo : EIATTR_MERCURY_ISA_VERSION
	.align		4
        /*0050*/ 	.byte	0x03, 0x5f
        /*0052*/ 	.short	0x0101


	//----- nvinfo : EIATTR_VRC_CTA_INIT_COUNT
	.align		4
        /*0054*/ 	.byte	0x02, 0x4a
	.zero		1
	.zero		1


	//----- nvinfo : EIATTR_EXIT_INSTR_OFFSETS
	.align		4
        /*0058*/ 	.byte	0x04, 0x1c
        /*005a*/ 	.short	(.L_3157 - .L_3156)


	//   ....[0]....
.L_3156:
        /*005c*/ 	.word	0x00000160


	//   ....[1]....
        /*0060*/ 	.word	0x00000b80


	//   ....[2]....
        /*0064*/ 	.word	0x00000ed0


	//   ....[3]....
        /*0068*/ 	.word	0x00000f10


	//   ....[4]....
        /*006c*/ 	.word	0x00000f60


	//   ....[5]....
        /*0070*/ 	.word	0x00001160


	//----- nvinfo : EIATTR_MAX_THREADS
	.align		4
.L_3157:
        /*0074*/ 	.byte	0x04, 0x05
        /*0076*/ 	.short	(.L_3159 - .L_3158)
.L_3158:
        /*0078*/ 	.word	0x00000200
        /*007c*/ 	.word	0x00000001
        /*0080*/ 	.word	0x00000001


	//----- nvinfo : EIATTR_CRS_STACK_SIZE
	.align		4
.L_3159:
        /*0084*/ 	.byte	0x04, 0x1e
        /*0086*/ 	.short	(.L_3161 - .L_3160)
.L_3160:
        /*0088*/ 	.word	0x00000000


	//----- nvinfo : EIATTR_CBANK_PARAM_SIZE
	.align		4
.L_3161:
        /*008c*/ 	.byte	0x03, 0x19
        /*008e*/ 	.short	0x0c4c


	//----- nvinfo : EIATTR_PARAM_CBANK
	.align		4
        /*0090*/ 	.byte	0x04, 0x0a
        /*0092*/ 	.short	(.L_3163 - .L_3162)
	.align		4
.L_3162:
        /*0094*/ 	.word	index@(.nv.constant0._ZN2at6native57_GLOBAL__N__f3eca4a2_24_ForeachBinaryOpScalar_cu_86b9896c25multi_tensor_apply_kernelINS1_18TensorListMetadataILi2EEENS1_21BinaryOpScalarFunctorIsLi2ELi1ELi1EEEJSt10multipliesIsEsEEEvT_T0_DpT1_)
        /*0098*/ 	.short	0x0380
        /*009a*/ 	.short	0x0c4c


	//----- nvinfo : EIATTR_SW_WAR
	.align		4
.L_3163:
        /*009c*/ 	.byte	0x04, 0x36
        /*009e*/ 	.short	(.L_3165 - .L_3164)
.L_3164:
        /*00a0*/ 	.word	0x00000008
.L_3165:


//--------------------- .nv.info._ZN2at6native57_GLOBAL__N__f3eca4a2_24_ForeachBinaryOpScalar_cu_86b9896c25multi_tensor_apply_kernelINS1_18TensorListMetadataILi2EEENS1_21BinaryOpScalarFunctorIlLi2ELi1ELi1EEEJSt10multipliesIlElEEEvT_T0_DpT1_ --------------------------
	.section	.nv.info._ZN2at6native57_GLOBAL__N__f3eca4a2_24_ForeachBinaryOpScalar_cu_86b9896c25multi_tensor_apply_kernelINS1_18TensorListMetadataILi2EEENS1_21BinaryOpScalarFunctorIlLi2ELi1ELi1EEEJSt10multipliesIlElEEEvT_T0_DpT1_,"",@"SHT_CUDA_INFO"
	.sectionflags	@""
	.align	4


	//----- nvinfo : EIATTR_CUDA_API_VERSION
	.align		4
        /*0000*/ 	.byte	0x04, 0x37
        /*0002*/ 	.short	(.L_3167 - .L_3166)
.L_3166:
        /*0004*/ 	.word	0x00000082


	//----- nvinfo : EIATTR_KPARAM_INFO
	.align		4
.L_3167:
        /*0008*/ 	.byte	0x04, 0x17
        /*000a*/ 	.short	(.L_3169 - .L_3168)
.L_3168:
        /*000c*/ 	.word	0x00000000
        /*0010*/ 	.short	0x0003
        /*0012*/ 	.short	0x0c50
        /*0014*/ 	.byte	0x00, 0xf0, 0x21, 0x00


	//----- nvinfo : EIATTR_KPARAM_INFO
	.align		4
.L_3169:
        /*0018*/ 	.byte	0x04, 0x17
        /*001a*/ 	.short	(.L_3171 - .L_3170)
.L_3170:
        /*001c*/ 	.word	0x00000000
        /*0020*/ 	.short	0x0002
        /*0022*/ 	.short	0x0c49
        /*0024*/ 	.byte	0x00, 0xf0, 0x05, 0x00


	//----- nvinfo : EIATTR_KPARAM_INFO
	.align		4
.L_3171:
        /*0028*/ 	.byte	0x04, 0x17
        /*002a*/ 	.short	(.L_3173 - .L_3172)
.L_3172:
        /*002c*/ 	.word	0x00000000
        /*0030*/ 	.short	0x0001
        /*0032*/ 	.short	0x0c48
        /*0034*/ 	.byte	0x00, 0xf0, 0x05, 0x00


	//----- nvinfo : EIATTR_KPARAM_INFO
	.align		4
.L_3173:
        /*0038*/ 	.byte	0x04, 0x17
        /*003a*/ 	.short	(.L_3175 - .L_3174)
.L_3174:
        /*003c*/ 	.word	0x00000000
        /*0040*/ 	.short	0x0000
        /*0042*/ 	.short	0x0000
        /*0044*/ 	.byte	0x00, 0xf0, 0x21, 0x31


	//----- nvinfo : EIATTR_SPARSE_MMA_MASK
	.align		4
.L_3175:
        /*0048*/ 	.byte	0x03, 0x50
        /*004a*/ 	.short	0x0000


	//----- nvinfo : EIATTR_MAXREG_COUNT
	.align		4
        /*004c*/ 	.byte	0x03, 0x1b
        /*004e*/ 	.short	0x0080


	//----- nvinfo : EIATTR_MERCURY_ISA_VERSION
	.align		4
        /*0050*/ 	.byte	0x03, 0x5f
        /*0052*/ 	.short	0x0101


	//----- nvinfo : EIATTR_VRC_CTA_INIT_COUNT
	.align		4
        /*0054*/ 	.byte	0x02, 0x4a
	.zero		1
	.zero		1


	//----- nvinfo : EIATTR_EXIT_INSTR_OFFSETS
	.align		4
        /*0058*/ 	.byte	0x04, 0x1c
        /*005a*/ 	.short	(.L_3177 - .L_3176)


	//   ....[0]....
.L_3176:
        /*005c*/ 	.word	0x00000160


	//   ....[1]....
        /*0060*/ 	.word	0x00000d30


	//   ....[2]....
        /*0064*/ 	.word	0x000010d0


	//   ....[3]....
        /*0068*/ 	.word	0x00001130


	//   ....[4]....
        /*006c*/ 	.word	0x00001180


	//   ....[5]....
        /*0070*/ 	.word	0x000013f0


	//----- nvinfo : EIATTR_MAX_THREADS
	.align		4
.L_3177:
        /*0074*/ 	.byte	0x04, 0x05
        /*0076*/ 	.short	(.L_3179 - .L_3178)
.L_3178:
        /*0078*/ 	.word	0x00000200
        /*007c*/ 	.word	0x00000001
        /*0080*/ 	.word	0x00000001


	//----- nvinfo : EIATTR_CRS_STACK_SIZE
	.align		4
.L_3179:
        /*0084*/ 	.byte	0x04, 0x1e
        /*0086*/ 	.short	(.L_3181 - .L_3180)
.L_3180:
        /*0088*/ 	.word	0x00000000


	//----- nvinfo : EIATTR_CBANK_PARAM_SIZE
	.align		4
.L_3181:
        /*008c*/ 	.byte	0x03, 0x19
        /*008e*/ 	.short	0x0c58


	//----- nvinfo : EIATTR_PARAM_CBANK
	.align		4
        /*0090*/ 	.byte	0x04, 0x0a
        /*0092*/ 	.short	(.L_3183 - .L_3182)
	.align		4
.L_3182:
        /*0094*/ 	.word	index@(.nv.constant0._ZN2at6native57_GLOBAL__N__f3eca4a2_24_ForeachBinaryOpScalar_cu_86b9896c25multi_tensor_apply_kernelINS1_18TensorListMetadataILi2EEENS1_21BinaryOpScalarFunctorIlLi2ELi1ELi1EEEJSt10multipliesIlElEEEvT_T0_DpT1_)
        /*0098*/ 	.short	0x0380
        /*009a*/ 	.short	0x0c58


	//----- nvinfo : EIATTR_SW_WAR
	.align		4
.L_3183:
        /*009c*/ 	.byte	0x04, 0x36
        /*009e*/ 	.short	(.L_3185 - .L_3184)
.L_3184:
        /*00a0*/ 	.word	0x00000008
.L_3185:


//--------------------- .nv.info._ZN2at6native57_GLOBAL__N__f3eca4a2_24_ForeachBinaryOpScalar_cu_86b9896c25multi_tensor_apply_kernelINS1_18TensorListMetadataILi2EEENS1_21BinaryOpScalarFunctorIiLi2ELi1ELi1EEEJSt10multipliesIiEiEEEvT_T0_DpT1_ --------------------------
	.section	.nv.info._ZN2at6native57_GLOBAL__N__f3eca4a2_24_ForeachBinaryOpScalar_cu_86b9896c25multi_tensor_apply_kernelINS1_18TensorListMetadataILi2EEENS1_21BinaryOpScalarFunctorIiLi2ELi1ELi1EEEJSt10multipliesIiEiEEEvT_T0_DpT1_,"",@"SHT_CUDA_INFO"
	.sectionflags	@""
	.align	4


	//----- nvinfo : EIATTR_CUDA_API_VERSION
	.align		4
        /*0000*/ 	.byte	0x04, 0x37
        /*0002*/ 	.short	(.L_3187 - .L_3186)
.L_3186:
        /*0004*/ 	.word	0x00000082


	//----- nvinfo : EIATTR_KPARAM_INFO
	.align		4
.L_3187:
        /*0008*/ 	.byte	0x04, 0x17
        /*000a*/ 	.short	(.L_3189 - .L_3188)
.L_3188:
        /*000c*/ 	.word	0x00000000
        /*0010*/ 	.short	0x0003
        /*0012*/ 	.short	0x0c4c
        /*0014*/ 	.byte	0x00, 0xf0, 0x11, 0x00


	//----- nvinfo : EIATTR_KPARAM_INFO
	.align		4
.L_3189:
        /*0018*/ 	.byte	0x04, 0x17
        /*001a*/ 	.short	(.L_3191 - .L_3190)
.L_3190:
        /*001c*/ 	.word	0x00000000
        /*0020*/ 	.short	0x0002
        /*0022*/ 	.short	0x0c49
        /*0024*/ 	.byte	0x00, 0xf0, 0x05, 0x00


	//----- nvinfo : EIATTR_KPARAM_INFO
	.align		4
.L_3191:
        /*0028*/ 	.byte	0x04, 0x17
        /*002a*/ 	.short	(.L_3193 - .L_3192)
.L_3192:
        /*002c*/ 	.word	0x00000000
        /*0030*/ 	.short	0x0001
        /*0032*/ 	.short	0x0c48
        /*0034*/ 	.byte	0x00, 0xf0, 0x05, 0x00


	//----- nvinfo : EIATTR_KPARAM_INFO
	.align		4
.L_3193:
        /*0038*/ 	.byte	0x04, 0x17
        /*003a*/ 	.short	(.L_3195 - .L_3194)
.L_3194:
        /*003c*/ 	.word	0x00000000
        /*0040*/ 	.short	0x0000
        /*0042*/ 	.short	0x0000
        /*0044*/ 	.byte	0x00, 0xf0, 0x21, 0x31


	//----- nvinfo : EIATTR_SPARSE_MMA_MASK
	.align		4
.L_3195:
        /*0048*/ 	.byte	0x03, 0x50
        /*004a*/ 	.short	0x0000


	//----- nvinfo : EIATTR_MAXREG_COUNT
	.align		4
        /*004c*/ 	.byte	0x03, 0x1b
        /*004e*/ 	.short	0x0080


	//----- nvinfo : EIATTR_MERCURY_ISA_VERSION
	.align		4
        /*0050*/ 	.byte	0x03, 0x5f
        /*0052*/ 	.short	0x0101


	//----- nvinfo : EIATTR_VRC_CTA_INIT_COUNT
	.align		4
        /*0054*/ 	.byte	0x02, 0x4a
	.zero		1
	.zero		1


	//----- nvinfo : EIATTR_EXIT_INSTR_OFFSETS
	.align		4
        /*0058*/ 	.byte	0x04, 0x1c
        /*005a*/ 	.short	(.L_3197 - .L_3196)


	//   ....[0]....
.L_3196:
        /*005c*/ 	.word	0x00000160


	//   ....[1]....
        /*0060*/ 	.word	0x00000a40


	//   ....[2]....
        /*0064*/ 	.word	0x00000d30


	//   ....[3]....
        /*0068*/ 	.word	0x00000d70


	//   ....[4]....
        /*006c*/ 	.word	0x00000dc0


	//   ....[5]....
        /*0070*/ 	.word	0x00000f50


	//----- nvinfo : EIATTR_MAX_THREADS
	.align		4
.L_3197:
        /*0074*/ 	.byte	0x04, 0x05
        /*0076*/ 	.short	(.L_3199 - .L_3198)
.L_3198:
        /*0078*/ 	.word	0x00000200
        /*007c*/ 	.word	0x00000001
        /*0080*/ 	.word	0x00000001


	//----- nvinfo : EIATTR_CRS_STACK_SIZE
	.align		4
.L_3199:
        /*0084*/ 	.byte	0x04, 0x1e
        /*0086*/ 	.short	(.L_3201 - .L_3200)
.L_3200:
        /*0088*/ 	.word	0x00000000


	//----- nvinfo : EIATTR_CBANK_PARAM_SIZE
	.align		4
.L_3201:
        /*008c*/ 	.byte	0x03, 0x19
        /*008e*/ 	.short	0x0c50


	//----- nvinfo : EIATTR_PARAM_CBANK
	.align		4
        /*0090*/ 	.byte	0x04, 0x0a
        /*0092*/ 	.short	(.L_3203 - .L_3202)
	.align		4
.L_3202:
        /*0094*/ 	.word	index@(.nv.constant0._ZN2at6native57_GLOBAL__N__f3eca4a2_24_ForeachBinaryOpScalar_cu_86b9896c25multi_tensor_apply_kernelINS1_18TensorListMetadataILi2EEENS1_21BinaryOpScalarFunctorIiLi2ELi1ELi1EEEJSt10multipliesIiEiEEEvT_T0_DpT1_)
        /*0098*/ 	.short	0x0380
        /*009a*/ 	.short	0x0c50


	//----- nvinfo : EIATTR_SW_WAR
	.align		4
.L_3203:
        /*009c*/ 	.byte	0x04, 0x36
        /*009e*/ 	.short	(.L_3205 - .L_3204)
.L_3204:
        /*00a0*/ 	.word	0x00000008
.L_3205:


//--------------------- .nv.info._ZN2at6native57_GLOBAL__N__f3eca4a2_24_ForeachBinaryOpScalar_cu_86b9896c25multi_tensor_apply_kernelINS1_18TensorListMetadataILi2EEENS1_21BinaryOpScalarFunctorIaLi2ELi1ELi1EEEJSt10multipliesIaEaEEEvT_T0_DpT1_ --------------------------
	.section	.nv.info._ZN2at6native57_GLOBAL__N__f3eca4a2_24_ForeachBinaryOpScalar_cu_86b9896c25multi_tensor_apply_kernelINS1_18TensorListMetadataILi2EEENS1_21BinaryOpScalarFunctorIaLi2ELi1ELi1EEEJSt10multipliesIaEaEEEvT_T0_DpT1_,"",@"SHT_CUDA_INFO"
	.sectionflags	@""
	.align	4


	//----- nvinfo : EIATTR_CUDA_API_VERSION
	.align		4
        /*0000*/ 	.byte	0x04, 0x37
        /*0002*/ 	.short	(.L_3207 - .L_3206)
.L_3206:
        /*0004*/ 	.word	0x00000082


	//----- nvinfo : EIATTR_KPARAM_INFO
	.align		4
.L_3207:
        /*0008*/ 	.byte	0x04, 0x17
        /*000a*/ 	.short	(.L_3209 - .L_3208)
.L_3208:
        /*000c*/ 	.word	0x00000000
        /*0010*/ 	.short	0x0003
        /*0012*/ 	.short	0x0c4a
        /*0014*/ 	.byte	0x00, 0xf0, 0x05, 0x00


	//----- nvinfo : EIATTR_KPARAM_INFO
	.align		4
.L_3209:
        /*0018*/ 	.byte	0x04, 0x17
        /*001a*/ 	.short	(.L_3211 - .L_3210)
.L_3210:
        /*001c*/ 	.word	0x00000000
        /*0020*/ 	.short	0x0002
        /*0022*/ 	.short	0x0c49
        /*0024*/ 	.byte	0x00, 0xf0, 0x05, 0x00


	//----- nvinfo : EIATTR_KPARAM_INFO
	.align		4
.L_3211:
        /*0028*/ 	.byte	0x04, 0x17
        /*002a*/ 	.short	(.L_3213 - .L_3212)
.L_3212:
        /*002c*/ 	.word	0x00000000
        /*0030*/ 	.short	0x0001
        /*0032*/ 	.short	0x0c48
        /*0034*/ 	.byte	0x00, 0xf0, 0x05, 0x00


	//----- nvinfo : EIATTR_KPARAM_INFO
	.align		4
.L_3213:
        /*0038*/ 	.byte	0x04, 0x17
        /*003a*/ 	.short	(.L_3215 - .L_3214)
.L_3214:
        /*003c*/ 	.word	0x00000000
        /*0040*/ 	.short	0x0000
        /*0042*/ 	.short	0x0000
        /*0044*/ 	.byte	0x00, 0xf0, 0x21, 0x31


	//----- nvinfo : EIATTR_SPARSE_MMA_MASK
	.align		4
.L_3215:
        /*0048*/ 	.byte	0x03, 0x50
        /*004a*/ 	.short	0x0000


	//----- nvinfo : EIATTR_MAXREG_COUNT
	.align		4
        /*004c*/ 	.byte	0x03, 0x1b
        /*004e*/ 	.short	0x0080


	//----- nvinfo : EIATTR_MERCURY_ISA_VERSION
	.align		4
        /*0050*/ 	.byte	0x03, 0x5f
        /*0052*/ 	.short	0x0101


	//----- nvinfo : EIATTR_VRC_CTA_INIT_COUNT
	.align		4
        /*0054*/ 	.byte	0x02, 0x4a
	.zero		1
	.zero		1


	//----- nvinfo : EIATTR_EXIT_INSTR_OFFSETS
	.align		4
        /*0058*/ 	.byte	0x04, 0x1c
        /*005a*/ 	.short	(.L_3217 - .L_3216)


	//   ....[0]....
.L_3216:
        /*005c*/ 	.word	0x00000170


	//   ....[1]....
        /*0060*/ 	.word	0x00000e20


	//   ....[2]....
        /*0064*/ 	.word	0x00001170


	//   ....[3]....
        /*0068*/ 	.word	0x000011b0


	//   ....[4]....
        /*006c*/ 	.word	0x00001200


	//   ....[5]....
        /*0070*/ 	.word	0x00001440


	//----- nvinfo : EIATTR_MAX_THREADS
	.align		4
.L_3217:
        /*0074*/ 	.byte	0x04, 0x05
        /*0076*/ 	.short	(.L_3219 - .L_3218)
.L_3218:
        /*0078*/ 	.word	0x00000200
        /*007c*/ 	.word	0x00000001
        /*0080*/ 	.word	0x00000001


	//----- nvinfo : EIATTR_CRS_STACK_SIZE
	.align		4
.L_3219:
        /*0084*/ 	.byte	0x04, 0x1e
        /*0086*/ 	.short	(.L_3221 - .L_3220)
.L_3220:
        /*0088*/ 	.word	0x00000000


	//----- nvinfo : EIATTR_CBANK_PARAM_SIZE
	.align		4
.L_3221:
        /*008c*/ 	.byte	0x03, 0x19
        /*008e*/ 	.short	0x0c4b


	//----- nvinfo : EIATTR_PARAM_CBANK
	.align		4
        /*0090*/ 	.byte	0x04, 0x0a
        /*0092*/ 	.short	(.L_3223 - .L_3222)
	.align		4
.L_3222:
        /*0094*/ 	.word	index@(.nv.constant0._ZN2at6native57_GLOBAL__N__f3eca4a2_24_ForeachBinaryOpScalar_cu_86b9896c25multi_tensor_apply_kernelINS1_18TensorListMetadataILi2EEENS1_21BinaryOpScalarFunctorIaLi2ELi1ELi1EEEJSt10multipliesIaEaEEEvT_T0_DpT1_)
        /*0098*/ 	.short	0x0380
        /*009a*/ 	.short	0x0c4b


	//----- nvinfo : EIATTR_SW_WAR
	.align		4
.L_3223:
        /*009c*/ 	.byte	0x04, 0x36
        /*009e*/ 	.short	(.L_3225 - .L_3224)
.L_3224:
        /*00a0*/ 	.word	0x00000008
.L_3225:


//--------------------- .nv.info._ZN2at6native57_GLOBAL__N__f3eca4a2_24_ForeachBinaryOpScalar_cu_86b9896c25multi_tensor_apply_kernelINS1_18TensorListMetadataILi2EEENS1_21BinaryOpScalarFunctorIhLi2ELi1ELi1EEEJSt10multipliesIhEhEEEvT_T0_DpT1_ --------------------------
	.section	.nv.info._ZN2at6native57_GLOBAL__N__f3eca4a2_24_ForeachBinaryOpScalar_cu_86b9896c25multi_tensor_apply_kernelINS1_18TensorListMetadataILi2EEENS1_21BinaryOpScalarFunctorIhLi2ELi1ELi1EEEJSt10multipliesIhEhEEEvT_T0_DpT1_,"",@"SHT_CUDA_INFO"
	.sectionflags	@""
	.align	4


	//----- nvinfo : EIATTR_CUDA_API_VERSION
	.align		4
        /*0000*/ 	.byte	0x04, 0x37
        /*0002*/ 	.short	(.L_3227 - .L_3226)
.L_3226:
        /*0004*/ 	.word	0x00000082


	//----- nvinfo : EIATTR_KPARAM_INFO
	.align		4
.L_3227:
        /*0008*/ 	.byte	0x04, 0x17
        /*000a*/ 	.short	(.L_3229 - .L_3228)
.L_3228:
        /*000c*/ 	.word	0x00000000
        /*0010*/ 	.short	0x0003
        /*0012*/ 	.short	0x0c4a
        /*0014*/ 	.byte	0x00, 0xf0, 0x05, 0x00


	//----- nvinfo : EIATTR_KPARAM_INFO
	.align		4
.L_3229:
        /*0018*/ 	.byte	0x04, 0x17
        /*001a*/ 	.short	(.L_3231 - .L_3230)
.L_3230:
        /*001c*/ 	.word	0x00000000
        /*0020*/ 	.short	0x0002
        /*0022*/ 	.short	0x0c49
        /*0024*/ 	.byte	0x00, 0xf0, 0x05, 0x00


	//----- nvinfo : EIATTR_KPARAM_INFO
	.align		4
.L_3231:
        /*0028*/ 	.byte	0x04, 0x17
        /*002a*/ 	.short	(.L_3233 - .L_3232)
.L_3232:
        /*002c*/ 	.word	0x00000000
        /*0030*/ 	.short	0x0001
        /*0032*/ 	.short	0x0c48
        /*0034*/ 	.byte	0x00, 0xf0, 0x05, 0x00


	//----- nvinfo : EIATTR_KPARAM_INFO
	.align		4
.L_3233:
        /*0038*/ 	.byte	0x04, 0x17
        /*003a*/ 	.short	(.L_3235 - .L_3234)
.L_3234:
        /*003c*/ 	.word	0x00000000
        /*0040*/ 	.short	0x0000
        /*0042*/ 	.short	0x0000
        /*0044*/ 	.byte	0x00, 0xf0, 0x21, 0x31


	//----- nvinfo : EIATTR_SPARSE_MMA_MASK
	.align		4
.L_3235:
        /*0048*/ 	.byte	0x03, 0x50
        /*004a*/ 	.short	0x0000


	//----- nvinfo : EIATTR_MAXREG_COUNT
	.align		4
        /*004c*/ 	.byte	0x03, 0x1b
        /*004e*/ 	.short	0x0080


	//----- nvinfo : EIATTR_MERCURY_ISA_VERSION
	.align		4
        /*0050*/ 	.byte	0x03, 0x5f
        /*0052*/ 	.short	0x0101


	//----- nvinfo : EIATTR_VRC_CTA_INIT_COUNT
	.align		4
        /*0054*/ 	.byte	0x02, 0x4a
	.zero		1
	.zero		1


	//----- nvinfo : EIATTR_EXIT_INSTR_OFFSETS
	.align		4
        /*0058*/ 	.byte	0x04, 0x1c
        /*005a*/ 	.short	(.L_3237 - .L_3236)


	//   ....[0]....
.L_3236:
        /*005c*/ 	.word	0x00000170


	//   ....[1]....
        /*0060*/ 	.word	0x00000ec0


	//   ....[2]....
        /*0064*/ 	.word	0x00001220


	//   ....[3]....
        /*0068*/ 	.word	0x00001260


	//   ....[4]....
        /*006c*/ 	.word	0x000012b0


	//   ....[5]....
        /*0070*/ 	.word	0x00001500


	//----- nvinfo : EIATTR_MAX_THREADS
	.align		4
.L_3237:
        /*0074*/ 	.byte	0x04, 0x05
        /*0076*/ 	.short	(.L_3239 - .L_3238)
.L_3238:
        /*0078*/ 	.word	0x00000200
        /*007c*/ 	.word	0x00000001
        /*0080*/ 	.word	0x00000001


	//----- nvinfo : EIATTR_CRS_STACK_SIZE
	.align		4
.L_3239:
        /*0084*/ 	.byte	0x04, 0x1e
        /*0086*/ 	.short	(.L_3241 - .L_3240)
.L_3240:
        /*0088*/ 	.word	0x00000000


	//----- nvinfo : EIATTR_CBANK_PARAM_SIZE
	.align		4
.L_3241:
        /*008c*/ 	.byte	0x03, 0x19
        /*008e*/ 	.short	0x0c4b


	//----- nvinfo : EIATTR_PARAM_CBANK
	.align		4
        /*0090*/ 	.byte	0x04, 0x0a
        /*0092*/ 	.short	(.L_3243 - .L_3242)
	.align		4
.L_3242:
        /*0094*/ 	.word	index@(.nv.constant0._ZN2at6native57_GLOBAL__N__f3eca4a2_24_ForeachBinaryOpScalar_cu_86b9896c25multi_tensor_apply_kernelINS1_18TensorListMetadataILi2EEENS1_21BinaryOpScalarFunctorIhLi2ELi1ELi1EEEJSt10multipliesIhEhEEEvT_T0_DpT1_)
        /*0098*/ 	.short	0x0380
        /*009a*/ 	.short	0x0c4b


	//----- nvinfo : EIATTR_SW_WAR
	.align		4
.L_3243:
        /*009c*/ 	.byte	0x04, 0x36
        /*009e*/ 	.short	(.L_3245 - .L_3244)
.L_3244:
        /*00a0*/ 	.word	0x00000008
.L_3245:


//--------------------- .nv.info._ZN2at6native57_GLOBAL__N__f3eca4a2_24_ForeachBinaryOpScalar_cu_86b9896c25multi_tensor_apply_kernelINS1_18TensorListMetadataILi1EEENS1_21BinaryOpScalarFunctorIN3c108BFloat16ELi1ELi1ELi0EEEJSt10multipliesIfEfEEEvT_T0_DpT1_ --------------------------
	.section	.nv.info._ZN2at6native57_GLOBAL__N__f3eca4a2_24_ForeachBinaryOpScalar_cu_86b9896c25multi_tensor_apply_kernelINS1_18TensorListMetadataILi1EEENS1_21BinaryOpScalarFunctorIN3c108BFloat16ELi1ELi1ELi0EEEJSt10multipliesIfEfEEEvT_T0_DpT1_,"",@"SHT_CUDA_INFO"
	.sectionflags	@""
	.align	4


	//----- nvinfo : EIATTR_CUDA_API_VERSION
	.align		4
        /*0000*/ 	.byte	0x04, 0x37
        /*0002*/ 	.short	(.L_3247 - .L_3246)
.L_3246:
        /*0004*/ 	.word	0x00000082


	//----- nvinfo : EIATTR_KPARAM_INFO
	.align		4
.L_3247:
        /*0008*/ 	.byte	0x04, 0x17
        /*000a*/ 	.short	(.L_3249 - .L_3248)
.L_3248:
        /*000c*/ 	.word	0x00000000
        /*0010*/ 	.short	0x0003
        /*0012*/ 	.short	0x0d2c
        /*0014*/ 	.byte	0x00, 0xf0, 0x11, 0x00


	//----- nvinfo : EIATTR_KPARAM_INFO
	.align		4
.L_3249:
        /*0018*/ 	.byte	0x04, 0x17
        /*001a*/ 	.short	(.L_3251 - .L_3250)
.L_3250:
        /*001c*/ 	.word	0x00000000
        /*0020*/ 	.short	0x0002
        /*0022*/ 	.short	0x0d29
        /*0024*/ 	.byte	0x00, 0xf0, 0x05, 0x00


	//----- nvinfo : EIATTR_KPARAM_INFO
	.align		4
.L_3251:
        /*0028*/ 	.byte	0x04, 0x17
        /*002a*/ 	.short	(.L_3253 - .L_3252)
.L_3252:
        /*002c*/ 	.word	0x00000000
        /*0030*/ 	.short	0x0001
        /*0032*/ 	.short	0x0d28
        /*0034*/ 	.byte	0x00, 0xf0, 0x05, 0x00


	//----- nvinfo : EIATTR_KPARAM_INFO
	.align		4
.L_3253:
        /*0038*/ 	.byte	0x04, 0x17
        /*003a*/ 	.short	(.L_3255 - .L_3254)
.L_3254:
        /*003c*/ 	.word	0x00000000
        /*0040*/ 	.short	0x0000
        /*0042*/ 	.short	0x0000
        /*0044*/ 	.byte	0x00, 0xf0, 0xa1, 0x34


	//----- nvinfo : EIATTR_SPARSE_MMA_MASK
	.align		4
.L_3255:
        /*0048*/ 	.byte	0x03, 0x50
        /*004a*/ 	.short	0x0000


	//----- nvinfo : EIATTR_MAXREG_COUNT
	.align		4
        /*004c*/ 	.byte	0x03, 0x1b
        /*004e*/ 	.short	0x0080


	//----- nvinfo : EIATTR_MERCURY_ISA_VERSION
	.align		4
        /*0050*/ 	.byte	0x03, 0x5f
        /*0052*/ 	.short	0x0101


	//----- nvinfo : EIATTR_VRC_CTA_INIT_COUNT
	.align		4
        /*0054*/ 	.byte	0x02, 0x4a
	.zero		1
	.zero		1


	//----- nvinfo : EIATTR_EXIT_INSTR_OFFSETS
	.align		4
        /*0058*/ 	.byte	0x04, 0x1c
        /*005a*/ 	.short	(.L_3257 - .L_3256)


	//   ....[0]....
.L_3256:
        /*005c*/ 	.word	0x00000130


	//   ....[1]....
        /*0060*/ 	.word	0x00000a80


	//   ....[2]....
        /*0064*/ 	.word	0x00000d80


	//   ....[3]....
        /*0068*/ 	.word	0x00000db0


	//   ....[4]....
        /*006c*/ 	.word	0x00000e00


	//   ....[5]....
        /*0070*/ 	.word	0x00000fd0


	//----- nvinfo : EIATTR_MAX_THREADS
	.align		4
.L_3257:
        /*0074*/ 	.byte	0x04, 0x05
        /*0076*/ 	.short	(.L_3259 - .L_3258)
.L_3258:
        /*0078*/ 	.word	0x00000200
        /*007c*/ 	.word	0x00000001
        /*0080*/ 	.word	0x00000001


	//----- nvinfo : EIATTR_CRS_STACK_SIZE
	.align		4
.L_3259:
        /*0084*/ 	.byte	0x04, 0x1e
        /*0086*/ 	.short	(.L_3261 - .L_3260)
.L_3260:
        /*0088*/ 	.word	0x00000000


	//----- nvinfo : EIATTR_CBANK_PARAM_SIZE
	.align		4
.L_3261:
        /*008c*/ 	.byte	0x03, 0x19
        /*008e*/ 	.short	0x0d30


	//----- nvinfo : EIATTR_PARAM_CBANK
	.align		4
        /*0090*/ 	.byte	0x04, 0x0a
        /*0092*/ 	.short	(.L_3263 - .L_3262)
	.align		4
.L_3262:
        /*0094*/ 	.word	index@(.nv.constant0._ZN2at6native57_GLOBAL__N__f3eca4a2_24_ForeachBinaryOpScalar_cu_86b9896c25multi_tensor_apply_kernelINS1_18TensorListMetadataILi1EEENS1_21BinaryOpScalarFunctorIN3c108BFloat16ELi1ELi1ELi0EEEJSt10multipliesIfEfEEEvT_T0_DpT1_)
        /*0098*/ 	.short	0x0380
        /*009a*/ 	.short	0x0d30


	//----- nvinfo : EIATTR_SW_WAR
	.align		4
.L_3263:
        /*009c*/ 	.byte	0x04, 0x36
        /*009e*/ 	.short	(.L_3265 - .L_3264)
.L_3264:
        /*00a0*/ 	.word	0x00000008
.L_3265:


//--------------------- .nv.info._ZN2at6native57_GLOBAL__N__f3eca4a2_24_ForeachBinaryOpScalar_cu_86b9896c25multi_tensor_apply_kernelINS1_18TensorListMetadataILi1EEENS1_21BinaryOpScalarFunctorIN3c104HalfELi1ELi1ELi0EEEJSt10multipliesIfEfEEEvT_T0_DpT1_ --------------------------
	.section	.nv.info._ZN2at6native57_GLOBAL__N__f3eca4a2_24_ForeachBinaryOpScalar_cu_86b9896c25multi_tensor_apply_kernelINS1_18TensorListMetadataILi1EEENS1_21BinaryOpScalarFunctorIN3c104HalfELi1ELi1ELi0EEEJSt10multipliesIfEfEEEvT_T0_DpT1_,"",@"SHT_CUDA_INFO"
	.sectionflags	@""
	.align	4


	//----- nvinfo : EIATTR_CUDA_API_VERSION
	.align		4
        /*0000*/ 	.byte	0x04, 0x37
        /*0002*/ 	.short	(.L_3267 - .L_3266)
.L_3266:
        /*0004*/ 	.word	0x00000082


	//----- nvinfo : EIATTR_KPARAM_INFO
	.align		4
.L_3267:
        /*0008*/ 	.byte	0x04, 0x17
        /*000a*/ 	.short	(.L_3269 - .L_3268)
.L_3268:
        /*000c*/ 	.word	0x00000000
        /*0010*/ 	.short	0x0003
        /*0012*/ 	.short	0x0d2c
        /*0014*/ 	.byte	0x00, 0xf0, 0x11, 0x00


	//----- nvinfo : EIATTR_KPARAM_INFO
	.align		4
.L_3269:
        /*0018*/ 	.byte	0x04, 0x17
        /*001a*/ 	.short	(.L_3271 - .L_3270)
.L_3270:
        /*001c*/ 	.word	0x00000000
        /*0020*/ 	.short	0x0002
        /*0022*/ 	.short	0x0d29
        /*0024*/ 	.byte	0x00, 0xf0, 0x05, 0x00


	//----- nvinfo : EIATTR_KPARAM_INFO
	.align		4
.L_3271:
        /*0028*/ 	.byte	0x04, 0x17
        /*002a*/ 	.short	(.L_3273 - .L_3272)
.L_3272:
        /*002c*/ 	.word	0x00000000
        /*0030*/ 	.short	0x0001
        /*0032*/ 	.short	0x0d28
        /*0034*/ 	.byte	0x00, 0xf0, 0x05, 0x00


	//----- nvinfo : EIATTR_KPARAM_INFO
	.align		4
.L_3273:
        /*0038*/ 	.byte	0x04, 0x17
        /*003a*/ 	.short	(.L_3275 - .L_3274)
.L_3274:
        /*003c*/ 	.word	0x00000000
        /*0040*/ 	.short	0x0000
        /*0042*/ 	.short	0x0000
        /*0044*/ 	.byte	0x00, 0xf0, 0xa1, 0x34


	//----- nvinfo : EIATTR_SPARSE_MMA_MASK
	.align		4
.L_3275:
        /*0048*/ 	.byte	0x03, 0x50
        /*004a*/ 	.short	0x0000


	//----- nvinfo : EIATTR_MAXREG_COUNT
	.align		4
        /*004c*/ 	.byte	0x03, 0x1b
        /*004e*/ 	.short	0x0080


	//----- nvinfo : EIATTR_MERCURY_ISA_VERSION
	.align		4
        /*0050*/ 	.byte	0x03, 0x5f
        /*0052*/ 	.short	0x0101


	//----- nvinfo : EIATTR_VRC_CTA_INIT_COUNT
	.align		4
        /*0054*/ 	.byte	0x02, 0x4a
	.zero		1
	.zero		1


	//----- nvinfo : EIATTR_EXIT_INSTR_OFFSETS
	.align		4
        /*0058*/ 	.byte	0x04, 0x1c
        /*005a*/ 	.short	(.L_3277 - .L_3276)


	//   ....[0]....
.L_3276:
        /*005c*/ 	.word	0x00000130


	//   ....[1]....
        /*0060*/ 	.word	0x00000a80


	//   ....[2]....
        /*0064*/ 	.word	0x00000d80


	//   ....[3]....
        /*0068*/ 	.word	0x00000db0


	//   ....[4]....
        /*006c*/ 	.word	0x00000e00


	//   ....[5]....
        /*0070*/ 	.word	0x00000fb0


	//----- nvinfo : EIATTR_MAX_THREADS
	.align		4
.L_3277:
        /*0074*/ 	.byte	0x04, 0x05
        /*0076*/ 	.short	(.L_3279 - .L_3278)
.L_3278:
        /*0078*/ 	.word	0x00000200
        /*007c*/ 	.word	0x00000001
        /*0080*/ 	.word	0x00000001


	//----- nvinfo : EIATTR_CRS_STACK_SIZE
	.align		4
.L_3279:
        /*0084*/ 	.byte	0x04, 0x1e
        /*0086*/ 	.short	(.L_3281 - .L_3280)
.L_3280:
        /*0088*/ 	.word	0x00000000


	//----- nvinfo : EIATTR_CBANK_PARAM_SIZE
	.align		4
.L_3281:
        /*008c*/ 	.byte	0x03, 0x19
        /*008e*/ 	.short	0x0d30


	//----- nvinfo : EIATTR_PARAM_CBANK
	.align		4
        /*0090*/ 	.byte	0x04, 0x0a
        /*0092*/ 	.short	(.L_3283 - .L_3282)
	.align		4
.L_3282:
        /*0094*/ 	.word	index@(.nv.constant0._ZN2at6native57_GLOBAL__N__f3eca4a2_24_ForeachBinaryOpScalar_cu_86b9896c25multi_tensor_apply_kernelINS1_18TensorListMetadataILi1EEENS1_21BinaryOpScalarFunctorIN3c104HalfELi1ELi1ELi0EEEJSt10multipliesIfEfEEEvT_T0_DpT1_)
        /*0098*/ 	.short	0x0380
        /*009a*/ 	.short	0x0d30


	//----- nvinfo : EIATTR_SW_WAR
	.align		4
.L_3283:
        /*009c*/ 	.byte	0x04, 0x36
        /*009e*/ 	.short	(.L_3285 - .L_3284)
.L_3284:
        /*00a0*/ 	.word	0x00000008
.L_3285:


//--------------------- .nv.info._ZN2at6native57_GLOBAL__N__f3eca4a2_24_ForeachBinaryOpScalar_cu_86b9896c25multi_tensor_apply_kernelINS1_18TensorListMetadataILi1EEENS1_21BinaryOpScalarFunctorIbLi1ELi1ELi0EEEJSt10multipliesIbEbEEEvT_T0_DpT1_ --------------------------
	.section	.nv.info._ZN2at6native57_GLOBAL__N__f3eca4a2_24_ForeachBinaryOpScalar_cu_86b9896c25multi_tensor_apply_kernelINS1_18TensorListMetadataILi1EEENS1_21BinaryOpScalarFunctorIbLi1ELi1ELi0EEEJSt10multipliesIbEbEEEvT_T0_DpT1_,"",@"SHT_CUDA_INFO"
	.sectionflags	@""
	.align	4


	//----- nvinfo : EIATTR_CUDA_API_VERSION
	.align		4
        /*0000*/ 	.byte	0x04, 0x37
        /*0002*/ 	.short	(.L_3287 - .L_3286)
.L_3286:
        /*0004*/ 	.word	0x00000082


	//----- nvinfo : EIATTR_KPARAM_INFO
	.align		4
.L_3287:
        /*0008*/ 	.byte	0x04, 0x17
        /*000a*/ 	.short	(.L_3289 - .L_3288)
.L_3288:
        /*000c*/ 	.word	0x00000000
        /*0010*/ 	.short	0x0003
        /*0012*/ 	.short	0x0d2a
        /*0014*/ 	.byte	0x00, 0xf0, 0x05, 0x00


	//----- nvinfo : EIATTR_KPARAM_INFO
	.align		4
.L_3289:
        /*0018*/ 	.byte	0x04, 0x17
        /*001a*/ 	.short	(.L_3291 - .L_3290)
.L_3290:
        /*001c*/ 	.word	0x00000000
        /*0020*/ 	.short	0x0002
        /*0022*/ 	.short	0x0d29
        /*0024*/ 	.byte	0x00, 0xf0, 0x05, 0x00


	//----- nvinfo : EIATTR_KPARAM_INFO
	.align		4
.L_3291:
        /*0028*/ 	.byte	0x04, 0x17
        /*002a*/ 	.short	(.L_3293 - .L_3292)
.L_3292:
        /*002c*/ 	.word	0x00000000
        /*0030*/ 	.short	0x0001
        /*0032*/ 	.short	0x0d28
        /*0034*/ 	.byte	0x00, 0xf0, 0x05, 0x00


	//----- nvinfo : EIATTR_KPARAM_INFO
	.align		4
.L_3293:
        /*0038*/ 	.byte	0x04, 0x17
        /*003a*/ 	.short	(.L_3295 - .L_3294)
.L_3294:
        /*003c*/ 	.word	0x00000000
        /*0040*/ 	.short	0x0000
        /*0042*/ 	.short	0x0000
        /*0044*/ 	.byte	0x00, 0xf0, 0xa1, 0x34


	//----- nvinfo : EIATTR_SPARSE_MMA_MASK
	.align		4
.L_3295:
        /*0048*/ 	.byte	0x03, 0x50
        /*004a*/ 	.short	0x0000


	//----- nvinfo : EIATTR_MAXREG_COUNT
	.align		4
        /*004c*/ 	.byte	0x03, 0x1b
        /*004e*/ 	.short	0x0080


	//----- nvinfo : EIATTR_MERCURY_ISA_VERSION
	.align		4
        /*0050*/ 	.byte	0x03, 0x5f
        /*0052*/ 	.short	0x0101


	//----- nvinfo : EIATTR_VRC_CTA_INIT_COUNT
	.align		4
        /*0054*/ 	.byte	0x02, 0x4a
	.zero		1
	.zero		1


	//----- nvinfo : EIATTR_EXIT_INSTR_OFFSETS
	.align		4
        /*0058*/ 	.byte	0x04, 0x1c
        /*005a*/ 	.short	(.L_3297 - .L_3296)


	//   ....[0]....
.L_3296:
        /*005c*/ 	.word	0x00000130


	//   ....[1]....
        /*0060*/ 	.word	0x00000b50


	//   ....[2]....
        /*0064*/ 	.word	0x00000e30


	//   ....[3]....
        /*0068*/ 	.word	0x00000e50


	//   ....[4]....
        /*006c*/ 	.word	0x00000ea0


	//   ....[5]....
        /*0070*/ 	.word	0x000010b0


	//----- nvinfo : EIATTR_MAX_THREADS
	.align		4
.L_3297:
        /*0074*/ 	.byte	0x04, 0x05
        /*0076*/ 	.short	(.L_3299 - .L_3298)
.L_3298:
        /*0078*/ 	.word	0x00000200
        /*007c*/ 	.word	0x00000001
        /*0080*/ 	.word	0x00000001


	//----- nvinfo : EIATTR_CRS_STACK_SIZE
	.align		4
.L_3299:
        /*0084*/ 	.byte	0x04, 0x1e
        /*0086*/ 	.short	(.L_3301 - .L_3300)
.L_3300:
        /*0088*/ 	.word	0x00000000


	//----- nvinfo : EIATTR_CBANK_PARAM_SIZE
	.align		4
.L_3301:
        /*008c*/ 	.byte	0x03, 0x19
        /*008e*/ 	.short	0x0d2b


	//----- nvinfo : EIATTR_PARAM_CBANK
	.align		4
        /*0090*/ 	.byte	0x04, 0x0a
        /*0092*/ 	.short	(.L_3303 - .L_3302)
	.align		4
.L_3302:
        /*0094*/ 	.word	index@(.nv.constant0._ZN2at6native57_GLOBAL__N__f3eca4a2_24_ForeachBinaryOpScalar_cu_86b9896c25multi_tensor_apply_kernelINS1_18TensorListMetadataILi1EEENS1_21BinaryOpScalarFunctorIbLi1ELi1ELi0EEEJSt10multipliesIbEbEEEvT_T0_DpT1_)
        /*0098*/ 	.short	0x0380
        /*009a*/ 	.short	0x0d2b


	//----- nvinfo : EIATTR_SW_WAR
	.align		4
.L_3303:
        /*009c*/ 	.byte	0x04, 0x36
        /*009e*/ 	.short	(.L_3305 - .L_3304)
.L_3304:
        /*00a0*/ 	.word	0x00000008
.L_3305:


//--------------------- .nv.info._ZN2at6native57_GLOBAL__N__f3eca4a2_24_ForeachBinaryOpScalar_cu_86b9896c25multi_tensor_apply_kernelINS1_18TensorListMetadataILi1EEENS1_21BinaryOpScalarFunctorIN3c107complexIfEELi1ELi1ELi0EEEJSt10multipliesIS8_ES8_EEEvT_T0_DpT1_ --------------------------
	.section	.nv.info._ZN2at6native57_GLOBAL__N__f3eca4a2_24_ForeachBinaryOpScalar_cu_86b9896c25multi_tensor_apply_kernelINS1_18TensorListMetadataILi1EEENS1_21BinaryOpScalarFunctorIN3c107complexIfEELi1ELi1ELi0EEEJSt10multipliesIS8_ES8_EEEvT_T0_DpT1_,"",@"SHT_CUDA_INFO"
	.sectionflags	@""
	.align	4


	//----- nvinfo : EIATTR_CUDA_API_VERSION
	.align		4
        /*0000*/ 	.byte	0x04, 0x37
        /*0002*/ 	.short	(.L_3307 - .L_3306)
.L_3306:
        /*0004*/ 	.word	0x00000082


	//----- nvinfo : EIATTR_KPARAM_INFO
	.align		4
.L_3307:
        /*0008*/ 	.byte	0x04, 0x17
        /*000a*/ 	.short	(.L_3309 - .L_3308)
.L_3308:
        /*000c*/ 	.word	0x00000000
        /*0010*/ 	.short	0x0003
        /*0012*/ 	.short	0x0d30
        /*0014*/ 	.byte	0x00, 0xf0, 0x21, 0x00


	//----- nvinfo : EIATTR_KPARAM_INFO
	.align		4
.L_3309:
        /*0018*/ 	.byte	0x04, 0x17
        /*001a*/ 	.short	(.L_3311 - .L_3310)
.L_3310:
        /*001c*/ 	.word	0x00000000
        /*0020*/ 	.short	0x0002
        /*0022*/ 	.short	0x0d29
        /*0024*/ 	.byte	0x00, 0xf0, 0x05, 0x00


	//----- nvinfo : EIATTR_KPARAM_INFO
	.align		4
.L_3311:
        /*0028*/ 	.byte	0x04, 0x17
        /*002a*/ 	.short	(.L_3313 - .L_3312)
.L_3312:
        /*002c*/ 	.word	0x00000000
        /*0030*/ 	.short	0x0001
        /*0032*/ 	.short	0x0d28
        /*0034*/ 	.byte	0x00, 0xf0, 0x05, 0x00


	//----- nvinfo : EIATTR_KPARAM_INFO
	.align		4
.L_3313:
        /*0038*/ 	.byte	0x04, 0x17
        /*003a*/ 	.short	(.L_3315 - .L_3314)
.L_3314:
        /*003c*/ 	.word	0x00000000
        /*0040*/ 	.short	0x0000
        /*0042*/ 	.short	0x0000
        /*0044*/ 	.byte	0x00, 0xf0, 0xa1, 0x34


	//----- nvinfo : EIATTR_SPARSE_MMA_MASK
	.align		4
.L_3315:
        /*0048*/ 	.byte	0x03, 0x50
        /*004a*/ 	.short	0x0000


	//----- nvinfo : EIATTR_MAXREG_COUNT
	.align		4
        /*004c*/ 	.byte	0x03, 0x1b
        /*004e*/ 	.short	0x0080


	//----- nvinfo : EIATTR_MERCURY_ISA_VERSION
	.align		4
        /*0050*/ 	.byte	0x03, 0x5f
        /*0052*/ 	.short	0x0101


	//----- nvinfo : EIATTR_VRC_CTA_INIT_COUNT
	.align		4
        /*0054*/ 	.byte	0x02, 0x4a
	.zero		1
	.zero		1


	//----- nvinfo : EIATTR_EXIT_INSTR_OFFSETS
	.align		4
        /*0058*/ 	.byte	0x04, 0x1c
        /*005a*/ 	.short	(.L_3317 - .L_3316)


	//   ....[0]....
.L_3316:
        /*005c*/ 	.word	0x00000130


	//   ....[1]....
        /*0060*/ 	.word	0x000005d0


	//   ....[2]....
        /*0064*/ 	.word	0x00000620


	//   ....[3]....
        /*0068*/ 	.word	0x00000830


	//----- nvinfo : EIATTR_MAX_THREADS
	.align		4
.L_3317:
        /*006c*/ 	.byte	0x04, 0x05
        /*006e*/ 	.short	(.L_3319 - .L_3318)
.L_3318:
        /*0070*/ 	.word	0x00000200
        /*0074*/ 	.word	0x00000001
        /*0078*/ 	.word	0x00000001


	//----- nvinfo : EIATTR_CRS_STACK_SIZE
	.align		4
.L_3319:
        /*007c*/ 	.byte	0x04, 0x1e
        /*007e*/ 	.short	(.L_3321 - .L_3320)
.L_3320:
        /*0080*/ 	.word	0x00000000


	//----- nvinfo : EIATTR_CBANK_PARAM_SIZE
	.align		4
.L_3321:
        /*0084*/ 	.byte	0x03, 0x19
        /*0086*/ 	.short	0x0d38


	//----- nvinfo : EIATTR_PARAM_CBANK
	.align		4
        /*0088*/ 	.byte	0x04, 0x0a
        /*008a*/ 	.short	(.L_3323 - .L_3322)
	.align		4
.L_3322:
        /*008c*/ 	.word	index@(.nv.constant0._ZN2at6native57_GLOBAL__N__f3eca4a2_24_ForeachBinaryOpScalar_cu_86b9896c25multi_tensor_apply_kernelINS1_18TensorListMetadataILi1EEENS1_21BinaryOpScalarFunctorIN3c107complexIfEELi1ELi1ELi0EEEJSt10multipliesIS8_ES8_EEEvT_T0_DpT1_)
        /*0090*/ 	.short	0x0380
        /*0092*/ 	.short	0x0d38


	//----- nvinfo : EIATTR_SW_WAR
	.align		4
.L_3323:
        /*0094*/ 	.byte	0x04, 0x36
        /*0096*/ 	.short	(.L_3325 - .L_3324)
.L_3324:
        /*0098*/ 	.word	0x00000008
.L_3325:


//--------------------- .nv.info._ZN2at6native57_GLOBAL__N__f3eca4a2_24_ForeachBinaryOpScalar_cu_86b9896c25multi_tensor_apply_kernelINS1_18TensorListMetadataILi1EEENS1_21BinaryOpScalarFunctorIN3c107complexIdEELi1ELi1ELi0EEEJSt10multipliesIS8_ES8_EEEvT_T0_DpT1_ --------------------------
	.section	.nv.info._ZN2at6native57_GLOBAL__N__f3eca4a2_24_ForeachBinaryOpScalar_cu_86b9896c25multi_tensor_apply_kernelINS1_18TensorListMetadataILi1EEENS1_21BinaryOpScalarFunctorIN3c107complexIdEELi1ELi1ELi0EEEJSt10multipliesIS8_ES8_EEEvT_T0_DpT1_,"",@"SHT_CUDA_INFO"
	.sectionflags	@""
	.align	4


	//----- nvinfo : EIATTR_CUDA_API_VERSION
	.align		4
        /*0000*/ 	.byte	0x04, 0x37
        /*0002*/ 	.short	(.L_3327 - .L_3326)
.L_3326:
        /*0004*/ 	.word	0x00000082


	//----- nvinfo : EIATTR_KPARAM_INFO
	.align		4
.L_3327:
        /*0008*/ 	.byte	0x04, 0x17
        /*000a*/ 	.short	(.L_3329 - .L_3328)
.L_3328:
        /*000c*/ 	.word	0x00000000
        /*0010*/ 	.short	0x0003
        /*0012*/ 	.short	0x0d30
        /*0014*/ 	.byte	0x00, 0xf0, 0x41, 0x00


	//----- nvinfo : EIATTR_KPARAM_INFO
	.align		4
.L_3329:
        /*0018*/ 	.byte	0x04, 0x17
        /*001a*/ 	.short	(.L_3331 - .L_3330)
.L_3330:
        /*001c*/ 	.word	0x00000000
        /*0020*/ 	.short	0x0002
        /*0022*/ 	.short	0x0d29
        /*0024*/ 	.byte	0x00, 0xf0, 0x05, 0x00


	//----- nvinfo : EIATTR_KPARAM_INFO
	.align		4
.L_3331:
        /*0028*/ 	.byte	0x04, 0x17
        /*002a*/ 	.short	(.L_3333 - .L_3332)
.L_3332:
        /*002c*/ 	.word	0x00000000
        /*0030*/ 	.short	0x0001
        /*0032*/ 	.short	0x0d28
        /*0034*/ 	.byte	0x00, 0xf0, 0x05, 0x00


	//----- nvinfo : EIATTR_KPARAM_INFO
	.align		4
.L_3333:
        /*0038*/ 	.byte	0x04, 0x17
        /*003a*/ 	.short	(.L_3335 - .L_3334)
.L_3334:
        /*003c*/ 	.word	0x00000000
        /*0040*/ 	.short	0x0000
        /*0042*/ 	.short	0x0000
        /*0044*/ 	.byte	0x00, 0xf0, 0xa1, 0x34


	//----- nvinfo : EIATTR_SPARSE_MMA_MASK
	.align		4
.L_3335:
        /*0048*/ 	.byte	0x03, 0x50
        /*004a*/ 	.short	0x0000


	//----- nvinfo : EIATTR_MAXREG_COUNT
	.align		4
        /*004c*/ 	.byte	0x03, 0x1b
        /*004e*/ 	.short	0x0080


	//----- nvinfo : EIATTR_MERCURY_ISA_VERSION
	.align		4
        /*0050*/ 	.byte	0x03, 0x5f
        /*0052*/ 	.short	0x0101


	//----- nvinfo : EIATTR_VRC_CTA_INIT_COUNT
	.align		4
        /*0054*/ 	.byte	0x02, 0x4a
	.zero		1
	.zero		1


	//----- nvinfo : EIATTR_EXIT_INSTR_OFFSETS
	.align		4
        /*0058*/ 	.byte	0x04, 0x1c
        /*005a*/ 	.short	(.L_3337 - .L_3336)


	//   ....[0]....
.L_3336:
        /*005c*/ 	.word	0x00000140


	//   ....[1]....
        /*0060*/ 	.word	0x00000680


	//   ....[2]....
        /*0064*/ 	.word	0x000006d0


	//   ....[3]....
        /*0068*/ 	.word	0x00000900


	//----- nvinfo : EIATTR_MAX_THREADS
	.align		4
.L_3337:
        /*006c*/ 	.byte	0x04, 0x05
        /*006e*/ 	.short	(.L_3339 - .L_3338)
.L_3338:
        /*0070*/ 	.word	0x00000200
        /*0074*/ 	.word	0x00000001
        /*0078*/ 	.word	0x00000001


	//----- nvinfo : EIATTR_CRS_STACK_SIZE
	.align		4
.L_3339:
        /*007c*/ 	.byte	0x04, 0x1e
        /*007e*/ 	.short	(.L_3341 - .L_3340)
.L_3340:
        /*0080*/ 	.word	0x00000000


	//----- nvinfo : EIATTR_CBANK_PARAM_SIZE
	.align		4
.L_3341:
        /*0084*/ 	.byte	0x03, 0x19
        /*0086*/ 	.short	0x0d40


	//----- nvinfo : EIATTR_PARAM_CBANK
	.align		4
        /*0088*/ 	.byte	0x04, 0x0a
        /*008a*/ 	.short	(.L_3343 - .L_3342)
	.align		4
.L_3342:
        /*008c*/ 	.word	index@(.nv.constant0._ZN2at6native57_GLOBAL__N__f3eca4a2_24_ForeachBinaryOpScalar_cu_86b9896c25multi_tensor_apply_kernelINS1_18TensorListMetadataILi1EEENS1_21BinaryOpScalarFunctorIN3c107complexIdEELi1ELi1ELi0EEEJSt10multipliesIS8_ES8_EEEvT_T0_DpT1_)
        /*0090*/ 	.short	0x0380
        /*0092*/ 	.short	0x0d40


	//----- nvinfo : EIATTR_SW_WAR
	.align		4
.L_3343:
        /*0094*/ 	.byte	0x04, 0x36
        /*0096*/ 	.short	(.L_3345 - .L_3344)
.L_3344:
        /*0098*/ 	.word	0x00000008
.L_3345:


//--------------------- .nv.info._ZN2at6native57_GLOBAL__N__f3eca4a2_24_ForeachBinaryOpScalar_cu_86b9896c25multi_tensor_apply_kernelINS1_18TensorListMetadataILi1EEENS1_21BinaryOpScalarFunctorIfLi1ELi1ELi0EEEJSt10multipliesIfEfEEEvT_T0_DpT1_ --------------------------
	.section	.nv.info._ZN2at6native57_GLOBAL__N__f3eca4a2_24_ForeachBinaryOpScalar_cu_86b9896c25multi_tensor_apply_kernelINS1_18TensorListMetadataILi1EEENS1_21BinaryOpScalarFunctorIfLi1ELi1ELi0EEEJSt10multipliesIfEfEEEvT_T0_DpT1_,"",@"SHT_CUDA_INFO"
	.sectionflags	@""
	.align	4


	//----- nvinfo : EIATTR_CUDA_API_VERSION
	.align		4
        /*0000*/ 	.byte	0x04, 0x37
        /*0002*/ 	.short	(.L_3347 - .L_3346)
.L_3346:
        /*0004*/ 	.word	0x00000082


	//----- nvinfo : EIATTR_KPARAM_INFO
	.align		4
.L_3347:
        /*0008*/ 	.byte	0x04, 0x17
        /*000a*/ 	.short	(.L_3349 - .L_3348)
.L_3348:
        /*000c*/ 	.word	0x00000000
        /*0010*/ 	.short	0x0003
        /*0012*/ 	.short	0x0d2c
        /*0014*/ 	.byte	0x00, 0xf0, 0x11, 0x00


	//----- nvinfo : EIATTR_KPARAM_INFO
	.align		4
.L_3349:
        /*0018*/ 	.byte	0x04, 0x17
        /*001a*/ 	.short	(.L_3351 - .L_3350)
.L_3350:
        /*001c*/ 	.word	0x00000000
        /*0020*/ 	.short	0x0002
        /*0022*/ 	.short	0x0d29
        /*0024*/ 	.byte	0x00, 0xf0, 0x05, 0x00


	//----- nvinfo : EIATTR_KPARAM_INFO
	.align		4
.L_3351:
        /*0028*/ 	.byte	0x04, 0x17
        /*002a*/ 	.short	(.L_3353 - .L_3352)
.L_3352:
        /*002c*/ 	.word	0x00000000
        /*0030*/ 	.short	0x0001
        /*0032*/ 	.short	0x0d28
        /*0034*/ 	.byte	0x00, 0xf0, 0x05, 0x00


	//----- nvinfo : EIATTR_KPARAM_INFO
	.align		4
.L_3353:
        /*0038*/ 	.byte	0x04, 0x17
        /*003a*/ 	.short	(.L_3355 - .L_3354)
.L_3354:
        /*003c*/ 	.word	0x00000000
        /*0040*/ 	.short	0x0000
        /*0042*/ 	.short	0x0000
        /*0044*/ 	.byte	0x00, 0xf0, 0xa1, 0x34


	//----- nvinfo : EIATTR_SPARSE_MMA_MASK
	.align		4
.L_3355:
        /*0048*/ 	.byte	0x03, 0x50
        /*004a*/ 	.short	0x0000


	//----- nvinfo : EIATTR_MAXREG_COUNT
	.align		4
        /*004c*/ 	.byte	0x03, 0x1b
        /*004e*/ 	.short	0x0080


	//----- nvinfo : EIATTR_MERCURY_ISA_VERSION
	.align		4
        /*0050*/ 	.byte	0x03, 0x5f
        /*0052*/ 	.short	0x0101


	//----- nvinfo : EIATTR_VRC_CTA_INIT_COUNT
	.align		4
        /*0054*/ 	.byte	0x02, 0x4a
	.zero		1
	.zero		1


	//----- nvinfo : EIATTR_EXIT_INSTR_OFFSETS
	.align		4
        /*0058*/ 	.byte	0x04, 0x1c
        /*005a*/ 	.short	(.L_3357 - .L_3356)


	//   ....[0]....
.L_3356:
        /*005c*/ 	.word	0x00000130


	//   ....[1]....
        /*0060*/ 	.word	0x00000980


	//   ....[2]....
        /*0064*/ 	.word	0x00000c10


	//   ....[3]....
        /*0068*/ 	.word	0x00000c30


	//   ....[4]....
        /*006c*/ 	.word	0x00000c80


	//   ....[5]....
        /*0070*/ 	.word	0x00000dd0


	//----- nvinfo : EIATTR_MAX_THREADS
	.align		4
.L_3357:
        /*0074*/ 	.byte	0x04, 0x05
        /*0076*/ 	.short	(.L_3359 - .L_3358)
.L_3358:
        /*0078*/ 	.word	0x00000200
        /*007c*/ 	.word	0x00000001
        /*0080*/ 	.word	0x00000001


	//----- nvinfo : EIATTR_CRS_STACK_SIZE
	.align		4
.L_3359:
        /*0084*/ 	.byte	0x04, 0x1e
        /*0086*/ 	.short	(.L_3361 - .L_3360)
.L_3360:
        /*0088*/ 	.word	0x00000000


	//----- nvinfo : EIATTR_CBANK_PARAM_SIZE
	.align		4
.L_3361:
        /*008c*/ 	.byte	0x03, 0x19
        /*008e*/ 	.short	0x0d30


	//----- nvinfo : EIATTR_PARAM_CBANK
	.align		4
        /*0090*/ 	.byte	0x04, 0x0a
        /*0092*/ 	.short	(.L_3363 - .L_3362)
	.align		4
.L_3362:
        /*0094*/ 	.word	index@(.nv.constant0._ZN2at6native57_GLOBAL__N__f3eca4a2_24_ForeachBinaryOpScalar_cu_86b9896c25multi_tensor_apply_kernelINS1_18TensorListMetadataILi1EEENS1_21BinaryOpScalarFunctorIfLi1ELi1ELi0EEEJSt10multipliesIfEfEEEvT_T0_DpT1_)
        /*0098*/ 	.short	0x0380
        /*009a*/ 	.short	0x0d30


	//----- nvinfo : EIATTR_SW_WAR
	.align		4
.L_3363:
        /*009c*/ 	.byte	0x04, 0x36
        /*009e*/ 	.short	(.L_3365 - .L_3364)
.L_3364:
        /*00a0*/ 	.word	0x00000008
.L_3365:


//--------------------- .nv.info._ZN2at6native57_GLOBAL__N__f3eca4a2_24_ForeachBinaryOpScalar_cu_86b9896c25multi_tensor_apply_kernelINS1_18TensorListMetadataILi1EEENS1_21BinaryOpScalarFunctorIdLi1ELi1ELi0EEEJSt10multipliesIdEdEEEvT_T0_DpT1_ --------------------------
	.section	.nv.info._ZN2at6native57_GLOBAL__N__f3eca4a2_24_ForeachBinaryOpScalar_cu_86b9896c25multi_tensor_apply_kernelINS1_18TensorListMetadataILi1EEENS1_21BinaryOpScalarFunctorIdLi1ELi1ELi0EEEJSt10multipliesIdEdEEEvT_T0_DpT1_,"",@"SHT_CUDA_INFO"
	.sectionflags	@""
	.align	4


	//----- nvinfo : EIATTR_CUDA_API_VERSION
	.align		4
        /*0000*/ 	.byte	0x04, 0x37
        /*0002*/ 	.short	(.L_3367 - .L_3366)
.L_3366:
        /*0004*/ 	.word	0x00000082


	//----- nvinfo : EIATTR_KPARAM_INFO
	.align		4
.L_3367:
        /*0008*/ 	.byte	0x04, 0x17
        /*000a*/ 	.short	(.L_3369 - .L_3368)
.L_3368:
        /*000c*/ 	.word	0x00000000
        /*0010*/ 	.short	0x0003
        /*0012*/ 	.short	0x0d30
        /*0014*/ 	.byte	0x00, 0xf0, 0x21, 0x00


	//----- nvinfo : EIATTR_KPARAM_INFO
	.align		4
.L_3369:
        /*0018*/ 	.byte	0x04, 0x17
        /*001a*/ 	.short	(.L_3371 - .L_3370)
.L_3370:
        /*001c*/ 	.word	0x00000000
        /*0020*/ 	.short	0x0002
        /*0022*/ 	.short	0x0d29
        /*0024*/ 	.byte	0x00, 0xf0, 0x05, 0x00


	//----- nvinfo : EIATTR_KPARAM_INFO
	.align		4
.L_3371:
        /*0028*/ 	.byte	0x04, 0x17
        /*002a*/ 	.short	(.L_3373 - .L_3372)
.L_3372:
        /*002c*/ 	.word	0x00000000
        /*0030*/ 	.short	0x0001
        /*0032*/ 	.short	0x0d28
        /*0034*/ 	.byte	0x00, 0xf0, 0x05, 0x00


	//----- nvinfo : EIATTR_KPARAM_INFO
	.align		4
.L_3373:
        /*0038*/ 	.byte	0x04, 0x17
        /*003a*/ 	.short	(.L_3375 - .L_3374)
.L_3374:
        /*003c*/ 	.word	0x00000000
        /*0040*/ 	.short	0x0000
        /*0042*/ 	.short	0x0000
        /*0044*/ 	.byte	0x00, 0xf0, 0xa1, 0x34


	//----- nvinfo : EIATTR_SPARSE_MMA_MASK
	.align		4
.L_3375:
        /*0048*/ 	.byte	0x03, 0x50
        /*004a*/ 	.short	0x0000


	//----- nvinfo : EIATTR_MAXREG_COUNT
	.align		4
        /*004c*/ 	.byte	0x03, 0x1b
        /*004e*/ 	.short	0x0080


	//----- nvinfo : EIATTR_MERCURY_ISA_VERSION
	.align		4
        /*0050*/ 	.byte	0x03, 0x5f
        /*0052*/ 	.short	0x0101


	//----- nvinfo : EIATTR_VRC_CTA_INIT_COUNT
	.align		4
        /*0054*/ 	.byte	0x02, 0x4a
	.zero		1
	.zero		1


	//----- nvinfo : EIATTR_EXIT_INSTR_OFFSETS
	.align		4
        /*0058*/ 	.byte	0x04, 0x1c
        /*005a*/ 	.short	(.L_3377 - .L_3376)


	//   ....[0]....
.L_3376:
        /*005c*/ 	.word	0x00000130


	//   ....[1]....
        /*0060*/ 	.word	0x00000b40


	//   ....[2]....
        /*0064*/ 	.word	0x00000df0


	//   ....[3]....
        /*0068*/ 	.word	0x00000e10


	//   ....[4]....
        /*006c*/ 	.word	0x00000e60


	//   ....[5]....
        /*0070*/ 	.word	0x00000fb0


	//----- nvinfo : EIATTR_MAX_THREADS
	.align		4
.L_3377:
        /*0074*/ 	.byte	0x04, 0x05
        /*0076*/ 	.short	(.L_3379 - .L_3378)
.L_3378:
        /*0078*/ 	.word	0x00000200
        /*007c*/ 	.word	0x00000001
        /*0080*/ 	.word	0x00000001


	//----- nvinfo : EIATTR_CRS_STACK_SIZE
	.align		4
.L_3379:
        /*0084*/ 	.byte	0x04, 0x1e
        /*0086*/ 	.short	(.L_3381 - .L_3380)
.L_3380:
        /*0088*/ 	.word	0x00000000


	//----- nvinfo : EIATTR_CBANK_PARAM_SIZE
	.align		4
.L_3381:
        /*008c*/ 	.byte	0x03, 0x19
        /*008e*/ 	.short	0x0d38


	//----- nvinfo : EIATTR_PARAM_CBANK
	.align		4
        /*0090*/ 	.byte	0x04, 0x0a
        /*0092*/ 	.short	(.L_3383 - .L_3382)
	.align		4
.L_3382:
        /*0094*/ 	.word	index@(.nv.constant0._ZN2at6native57_GLOBAL__N__f3eca4a2_24_ForeachBinaryOpScalar_cu_86b9896c25multi_tensor_apply_kernelINS1_18TensorListMetadataILi1EEENS1_21BinaryOpScalarFunctorIdLi1ELi1ELi0EEEJSt10multipliesIdEdEEEvT_T0_DpT1_)
        /*0098*/ 	.short	0x0380
        /*009a*/ 	.short	0x0d38


	//----- nvinfo : EIATTR_SW_WAR
	.align		4
.L_3383:
        /*009c*/ 	.byte	0x04, 0x36
        /*009e*/ 	.short	(.L_3385 - .L_3384)
.L_3384:
        /*00a0*/ 	.word	0x00000008
.L_3385:


//--------------------- .nv.info._ZN2at6native57_GLOBAL__N__f3eca4a2_24_ForeachBinaryOpScalar_cu_86b9896c25multi_tensor_apply_kernelINS1_18TensorListMetadataILi1EEENS1_21BinaryOpScalarFunctorIsLi1ELi1ELi0EEEJSt10multipliesIsEsEEEvT_T0_DpT1_ --------------------------
	.section	.nv.info._ZN2at6native57_GLOBAL__N__f3eca4a2_24_ForeachBinaryOpScalar_cu_86b9896c25multi_tensor_apply_kernelINS1_18TensorListMetadataILi1EEENS1_21BinaryOpScalarFunctorIsLi1ELi1ELi0EEEJSt10multipliesIsEsEEEvT_T0_DpT1_,"",@"SHT_CUDA_INFO"
	.sectionflags	@""
	.align	4


	//----- nvinfo : EIATTR_CUDA_API_VERSION
	.align		4
        /*0000*/ 	.byte	0x04, 0x37
        /*0002*/ 	.short	(.L_3387 - .L_3386)
.L_3386:
        /*0004*/ 	.word	0x00000082


	//----- nvinfo : EIATTR_KPARAM_INFO
	.align		4
.L_3387:
        /*0008*/ 	.byte	0x04, 0x17
        /*000a*/ 	.short	(.L_3389 - .L_3388)
.L_3388:
        /*000c*/ 	.word	0x00000000
        /*0010*/ 	.short	0x0003
        /*0012*/ 	.short	0x0d2a
        /*0014*/ 	.byte	0x00, 0xf0, 0x09, 0x00


	//----- nvinfo : EIATTR_KPARAM_INFO
	.align		4
.L_3389:
        /*0018*/ 	.byte	0x04, 0x17
        /*001a*/ 	.short	(.L_3391 - .L_3390)
.L_3390:
        /*001c*/ 	.word	0x00000000
        /*0020*/ 	.short	0x0002
        /*0022*/ 	.short	0x0d29
        /*0024*/ 	.byte	0x00, 0xf0, 0x05, 0x00


	//----- nvinfo : EIATTR_KPARAM_INFO
	.align		4
.L_3391:
        /*0028*/ 	.byte	0x04, 0x17
        /*002a*/ 	.short	(.L_3393 - .L_3392)
.L_3392:
        /*002c*/ 	.word	0x00000000
        /*0030*/ 	.short	0x0001
        /*0032*/ 	.short	0x0d28
        /*0034*/ 	.byte	0x00, 0xf0, 0x05, 0x00


	//----- nvinfo : EIATTR_KPARAM_INFO
	.align		4
.L_3393:
        /*0038*/ 	.byte	0x04, 0x17
        /*003a*/ 	.short	(.L_3395 - .L_3394)
.L_3394:
        /*003c*/ 	.word	0x00000000
        /*0040*/ 	.short	0x0000
        /*0042*/ 	.short	0x0000
        /*0044*/ 	.byte	0x00, 0xf0, 0xa1, 0x34


	//----- nvinfo : EIATTR_SPARSE_MMA_MASK
	.align		4
.L_3395:
        /*0048*/ 	.byte	0x03, 0x50
        /*004a*/ 	.short	0x0000


	//----- nvinfo : EIATTR_MAXREG_COUNT
	.align		4
        /*004c*/ 	.byte	0x03, 0x1b
        /*004e*/ 	.short	0x0080


	//----- nvinfo : EIATTR_MERCURY_ISA_VERSION
	.align		4
        /*0050*/ 	.byte	0x03, 0x5f
        /*0052*/ 	.short	0x0101


	//----- nvinfo : EIATTR_VRC_CTA_INIT_COUNT
	.align		4
        /*0054*/ 	.byte	0x02, 0x4a
	.zero		1
	.zero		1


	//----- nvinfo : EIATTR_EXIT_INSTR_OFFSETS
	.align		4
        /*0058*/ 	.byte	0x04, 0x1c
        /*005a*/ 	.short	(.L_3397 - .L_3396)


	//   ....[0]....
.L_3396:
        /*005c*/ 	.word	0x00000130


	//   ....[1]....
        /*0060*/ 	.word	0x00000b50


	//   ....[2]....
        /*0064*/ 	.word	0x00000e60


	//   ....[3]....
        /*0068*/ 	.word	0x00000e80


	//   ....[4]....
        /*006c*/ 	.word	0x00000ed0


	//   ....[5]....
        /*0070*/ 	.word	0x000010b0


	//----- nvinfo : EIATTR_MAX_THREADS
	.align		4
.L_3397:
        /*0074*/ 	.byte	0x04, 0x05
        /*0076*/ 	.short	(.L_3399 - .L_3398)
.L_3398:
        /*0078*/ 	.word	0x00000200
        /*007c*/ 	.word	0x00000001
        /*0080*/ 	.word	0x00000001


	//----- nvinfo : EIATTR_CRS_STACK_SIZE
	.align		4
.L_3399:
        /*0084*/ 	.byte	0x04, 0x1e
        /*0086*/ 	.short	(.L_3401 - .L_3400)
.L_3400:
        /*0088*/ 	.word	0x00000000


	//----- nvinfo : EIATTR_CBANK_PARAM_SIZE
	.align		4
.L_3401:
        /*008c*/ 	.byte	0x03, 0x19
        /*008e*/ 	.short	0x0d2c


	//----- nvinfo : EIATTR_PARAM_CBANK
	.align		4
        /*0090*/ 	.byte	0x04, 0x0a
        /*0092*/ 	.short	(.L_3403 - .L_3402)
	.align		4
.L_3402:
        /*0094*/ 	.word	index@(.nv.constant0._ZN2at6native57_GLOBAL__N__f3eca4a2_24_ForeachBinaryOpScalar_cu_86b9896c25multi_tensor_apply_kernelINS1_18TensorListMetadataILi1EEENS1_21BinaryOpScalarFunctorIsLi1ELi1ELi0EEEJSt10multipliesIsEsEEEvT_T0_DpT1_)
        /*0098*/ 	.short	0x0380
        /*009a*/ 	.short	0x0d2c


	//----- nvinfo : EIATTR_SW_WAR
	.align		4
.L_3403:
        /*009c*/ 	.byte	0x04, 0x36
        /*009e*/ 	.short	(.L_3405 - .L_3404)
.L_3404:
        /*00a0*/ 	.word	0x00000008
.L_3405:


//--------------------- .nv.info._ZN2at6native57_GLOBAL__N__f3eca4a2_24_ForeachBinaryOpScalar_cu_86b9896c25multi_tensor_apply_kernelINS1_18TensorListMetadataILi1EEENS1_21BinaryOpScalarFunctorIlLi1ELi1ELi0EEEJSt10multipliesIlElEEEvT_T0_DpT1_ --------------------------
	.section	.nv.info._ZN2at6native57_GLOBAL__N__f3eca4a2_24_ForeachBinaryOpScalar_cu_86b9896c25multi_tensor_apply_kernelINS1_18TensorListMetadataILi1EEENS1_21BinaryOpScalarFunctorIlLi1ELi1ELi0EEEJSt10multipliesIlElEEEvT_T0_DpT1_,"",@"SHT_CUDA_INFO"
	.sectionflags	@""
	.align	4


	//----- nvinfo : EIATTR_CUDA_API_VERSION
	.align		4
        /*0000*/ 	.byte	0x04, 0x37
        /*0002*/ 	.short	(.L_3407 - .L_3406)
.L_3406:
        /*0004*/ 	.word	0x00000082


	//----- nvinfo : EIATTR_KPARAM_INFO
	.align		4
.L_3407:
        /*0008*/ 	.byte	0x04, 0x17
        /*000a*/ 	.short	(.L_3409 - .L_3408)
.L_3408:
        /*000c*/ 	.word	0x00000000
        /*0010*/ 	.short	0x0003
        /*0012*/ 	.short	0x0d30
        /*0014*/ 	.byte	0x00, 0xf0, 0x21, 0x00


	//----- nvinfo : EIATTR_KPARAM_INFO
	.align		4
.L_3409:
        /*0018*/ 	.byte	0x04, 0x17
        /*001a*/ 	.short	(.L_3411 - .L_3410)
.L_3410:
        /*001c*/ 	.word	0x00000000
        /*0020*/ 	.short	0x0002
        /*0022*/ 	.short	0x0d29
        /*0024*/ 	.byte	0x00, 0xf0, 0x05, 0x00


	//----- nvinfo : EIATTR_KPARAM_INFO
	.align		4
.L_3411:
        /*0028*/ 	.byte	0x04, 0x17
        /*002a*/ 	.short	(.L_3413 - .L_3412)
.L_3412:
        /*002c*/ 	.word	0x00000000
        /*0030*/ 	.short	0x0001
        /*0032*/ 	.short	0x0d28
        /*0034*/ 	.byte	0x00, 0xf0, 0x05, 0x00


	//----- nvinfo : EIATTR_KPARAM_INFO
	.align		4
.L_3413:
        /*0038*/ 	.byte	0x04, 0x17
        /*003a*/ 	.short	(.L_3415 - .L_3414)
.L_3414:
        /*003c*/ 	.word	0x00000000
        /*0040*/ 	.short	0x0000
        /*0042*/ 	.short	0x0000
        /*0044*/ 	.byte	0x00, 0xf0, 0xa1, 0x34


	//----- nvinfo : EIATTR_SPARSE_MMA_MASK
	.align		4
.L_3415:
        /*0048*/ 	.byte	0x03, 0x50
        /*004a*/ 	.short	0x0000


	//----- nvinfo : EIATTR_MAXREG_COUNT
	.align		4
        /*004c*/ 	.byte	0x03, 0x1b
        /*004e*/ 	.short	0x0080


	//----- nvinfo : EIATTR_MERCURY_ISA_VERSION
	.align		4
        /*0050*/ 	.byte	0x03, 0x5f
        /*0052*/ 	.short	0x0101


	//----- nvinfo : EIATTR_VRC_CTA_INIT_COUNT
	.align		4
        /*0054*/ 	.byte	0x02, 0x4a
	.zero		1
	.zero		1


	//----- nvinfo : EIATTR_EXIT_INSTR_OFFSETS
	.align		4
        /*0058*/ 	.byte	0x04, 0x1c
        /*005a*/ 	.short	(.L_3417 - .L_3416)


	//   ....[0]....
.L_3416:
        /*005c*/ 	.word	0x00000130


	//   ....[1]....
        /*0060*/ 	.word	0x00000d00


	//   ....[2]....
        /*0064*/ 	.word	0x00001060


	//   ....[3]....
        /*0068*/ 	.word	0x000010a0


	//   ....[4]....
        /*006c*/ 	.word	0x000010f0


	//   ....[5]....
        /*0070*/ 	.word	0x00001310


	//----- nvinfo : EIATTR_MAX_THREADS
	.align		4
.L_3417:
        /*0074*/ 	.byte	0x04, 0x05
        /*0076*/ 	.short	(.L_3419 - .L_3418)
.L_3418:
        /*0078*/ 	.word	0x00000200
        /*007c*/ 	.word	0x00000001
        /*0080*/ 	.word	0x00000001


	//----- nvinfo : EIATTR_CRS_STACK_SIZE
	.align		4
.L_3419:
        /*0084*/ 	.byte	0x04, 0x1e
        /*0086*/ 	.short	(.L_3421 - .L_3420)
.L_3420:
        /*0088*/ 	.word	0x00000000


	//----- nvinfo : EIATTR_CBANK_PARAM_SIZE
	.align		4
.L_3421:
        /*008c*/ 	.byte	0x03, 0x19
        /*008e*/ 	.short	0x0d38


	//----- nvinfo : EIATTR_PARAM_CBANK
	.align		4
        /*0090*/ 	.byte	0x04, 0x0a
        /*0092*/ 	.short	(.L_3423 - .L_3422)
	.align		4
.L_3422:
        /*0094*/ 	.word	index@(.nv.constant0._ZN2at6native57_GLOBAL__N__f3eca4a2_24_ForeachBinaryOpScalar_cu_86b9896c25multi_tensor_apply_kernelINS1_18TensorListMetadataILi1EEENS1_21BinaryOpScalarFunctorIlLi1ELi1ELi0EEEJSt10multipliesIlElEEEvT_T0_DpT1_)
        /*0098*/ 	.short	0x0380
        /*009a*/ 	.short	0x0d38


	//----- nvinfo : EIATTR_SW_WAR
	.align		4
.L_3423:
        /*009c*/ 	.byte	0x04, 0x36
        /*009e*/ 	.short	(.L_3425 - .L_3424)
.L_3424:
        /*00a0*/ 	.word	0x00000008
.L_3425:


//--------------------- .nv.info._ZN2at6native57_GLOBAL__N__f3eca4a2_24_ForeachBinaryOpScalar_cu_86b9896c25multi_tensor_apply_kernelINS1_18TensorListMetadataILi1EEENS1_21BinaryOpScalarFunctorIiLi1ELi1ELi0EEEJSt10multipliesIiEiEEEvT_T0_DpT1_ --------------------------
	.section	.nv.info._ZN2at6native57_GLOBAL__N__f3eca4a2_24_ForeachBinaryOpScalar_cu_86b9896c25multi_tensor_apply_kernelINS1_18TensorListMetadataILi1EEENS1_21BinaryOpScalarFunctorIiLi1ELi1ELi0EEEJSt10multipliesIiEiEEEvT_T0_DpT1_,"",@"SHT_CUDA_INFO"
	.sectionflags	@""
	.align	4


	//----- nvinfo : EIATTR_CUDA_API_VERSION
	.align		4
        /*0000*/ 	.byte	0x04, 0x37
        /*0002*/ 	.short	(.L_3427 - .L_3426)
.L_3426:
        /*0004*/ 	.word	0x00000082


	//----- nvinfo : EIATTR_KPARAM_INFO
	.align		4
.L_3427:
        /*0008*/ 	.byte	0x04, 0x17
        /*000a*/ 	.short	(.L_3429 - .L_3428)
.L_3428:
        /*000c*/ 	.word	0x00000000
        /*0010*/ 	.short	0x0003
        /*0012*/ 	.short	0x0d2c
        /*0014*/ 	.byte	0x00, 0xf0, 0x11, 0x00


	//----- nvinfo : EIATTR_KPARAM_INFO
	.align		4
.L_3429:
        /*0018*/ 	.byte	0x04, 0x17
        /*001a*/ 	.short	(.L_3431 - .L_3430)
.L_3430:
        /*001c*/ 	.word	0x00000000
        /*0020*/ 	.short	0x0002
        /*0022*/ 	.short	0x0d29
        /*0024*/ 	.byte	0x00, 0xf0, 0x05, 0x00


	//----- nvinfo : EIATTR_KPARAM_INFO
	.align		4
.L_3431:
        /*0028*/ 	.byte	0x04, 0x17
        /*002a*/ 	.short	(.L_3433 - .L_3432)
.L_3432:
        /*002c*/ 	.word	0x00000000
        /*0030*/ 	.short	0x0001
        /*0032*/ 	.short	0x0d28
        /*0034*/ 	.byte	0x00, 0xf0, 0x05, 0x00


	//----- nvinfo : EIATTR_KPARAM_INFO
	.align		4
.L_3433:
        /*0038*/ 	.byte	0x04, 0x17
        /*003a*/ 	.short	(.L_3435 - .L_3434)
.L_3434:
        /*003c*/ 	.word	0x00000000
        /*0040*/ 	.short	0x0000
        /*0042*/ 	.short	0x0000
        /*0044*/ 	.byte	0x00, 0xf0, 0xa1, 0x34


	//----- nvinfo : EIATTR_SPARSE_MMA_MASK
	.align		4
.L_3435:
        /*0048*/ 	.byte	0x03, 0x50
        /*004a*/ 	.short	0x0000


	//----- nvinfo : EIATTR_MAXREG_COUNT
	.align		4
        /*004c*/ 	.byte	0x03, 0x1b
        /*004e*/ 	.short	0x0080


	//----- nvinfo : EIATTR_MERCURY_ISA_VERSION
	.align		4
        /*0050*/ 	.byte	0x03, 0x5f
        /*0052*/ 	.short	0x0101


	//----- nvinfo : EIATTR_VRC_CTA_INIT_COUNT
	.align		4
        /*0054*/ 	.byte	0x02, 0x4a
	.zero		1
	.zero		1


	//----- nvinfo : EIATTR_EXIT_INSTR_OFFSETS
	.align		4
        /*0058*/ 	.byte	0x04, 0x1c
        /*005a*/ 	.short	(.L_3437 - .L_3436)


	//   ....[0]....
.L_3436:
        /*005c*/ 	.word	0x00000130


	//   ....[1]....
        /*0060*/ 	.word	0x00000980


	//   ....[2]....
        /*0064*/ 	.word	0x00000c10


	//   ....[3]....
        /*0068*/ 	.word	0x00000c30


	//   ....[4]....
        /*006c*/ 	.word	0x00000c80


	//   ....[5]....
        /*0070*/ 	.word	0x00000dd0


	//----- nvinfo : EIATTR_MAX_THREADS
	.align		4
.L_3437:
        /*0074*/ 	.byte	0x04, 0x05
        /*0076*/ 	.short	(.L_3439 - .L_3438)
.L_3438:
        /*0078*/ 	.word	0x00000200
        /*007c*/ 	.word	0x00000001
        /*0080*/ 	.word	0x00000001


	//----- nvinfo : EIATTR_CRS_STACK_SIZE
	.align		4
.L_3439:
        /*0084*/ 	.byte	0x04, 0x1e
        /*0086*/ 	.short	(.L_3441 - .L_3440)
.L_3440:
        /*0088*/ 	.word	0x00000000


	//----- nvinfo : EIATTR_CBANK_PARAM_SIZE
	.align		4
.L_3441:
        /*008c*/ 	.byte	0x03, 0x19
        /*008e*/ 	.short	0x0d30


	//----- nvinfo : EIATTR_PARAM_CBANK
	.align		4
        /*0090*/ 	.byte	0x04, 0x0a
        /*0092*/ 	.short	(.L_3443 - .L_3442)
	.align		4
.L_3442:
        /*0094*/ 	.word	index@(.nv.constant0._ZN2at6native57_GLOBAL__N__f3eca4a2_24_ForeachBinaryOpScalar_cu_86b9896c25multi_tensor_apply_kernelINS1_18TensorListMetadataILi1EEENS1_21BinaryOpScalarFunctorIiLi1ELi1ELi0EEEJSt10multipliesIiEiEEEvT_T0_DpT1_)
        /*0098*/ 	.short	0x0380
        /*009a*/ 	.short	0x0d30


	//----- nvinfo : EIATTR_SW_WAR
	.align		4
.L_3443:
        /*009c*/ 	.byte	0x04, 0x36
        /*009e*/ 	.short	(.L_3445 - .L_3444)
.L_3444:
        /*00a0*/ 	.word	0x00000008
.L_3445:


//--------------------- .nv.info._ZN2at6native57_GLOBAL__N__f3eca4a2_24_ForeachBinaryOpScalar_cu_86b9896c25multi_tensor_apply_kernelINS1_18TensorListMetadataILi1EEENS1_21BinaryOpScalarFunctorIaLi1ELi1ELi0EEEJSt10multipliesIaEaEEEvT_T0_DpT1_ --------------------------
	.section	.nv.info._ZN2at6native57_GLOBAL__N__f3eca4a2_24_ForeachBinaryOpScalar_cu_86b9896c25multi_tensor_apply_kernelINS1_18TensorListMetadataILi1EEENS1_21BinaryOpScalarFunctorIaLi1ELi1ELi0EEEJSt10multipliesIaEaEEEvT_T0_DpT1_,"",@"SHT_CUDA_INFO"
	.sectionflags	@""
	.align	4


	//----- nvinfo : EIATTR_CUDA_API_VERSION
	.align		4
        /*0000*/ 	.byte	0x04, 0x37
        /*0002*/ 	.short	(.L_3447 - .L_3446)
.L_3446:
        /*0004*/ 	.word	0x00000082


	//----- nvinfo : EIATTR_KPARAM_INFO
	.align		4
.L_3447:
        /*0008*/ 	.byte	0x04, 0x17
        /*000a*/ 	.short	(.L_3449 - .L_3448)
.L_3448:
        /*000c*/ 	.word	0x00000000
        /*0010*/ 	.short	0x0003
        /*0012*/ 	.short	0x0d2a
        /*0014*/ 	.byte	0x00, 0xf0, 0x05, 0x00


	//----- nvinfo : EIATTR_KPARAM_INFO
	.align		4
.L_3449:
        /*0018*/ 	.byte	0x04, 0x17
        /*001a*/ 	.short	(.L_3451 - .L_3450)
.L_3450:
        /*001c*/ 	.word	0x00000000
        /*0020*/ 	.short	0x0002
        /*0022*/ 	.short	0x0d29
        /*0024*/ 	.byte	0x00, 0xf0, 0x05, 0x00


	//----- nvinfo : EIATTR_KPARAM_INFO
	.align		4
.L_3451:
        /*0028*/ 	.byte	0x04, 0x17
        /*002a*/ 	.short	(.L_3453 - .L_3452)
.L_3452:
        /*002c*/ 	.word	0x00000000
        /*0030*/ 	.short	0x0001
        /*0032*/ 	.short	0x0d28
        /*0034*/ 	.byte	0x00, 0xf0, 0x05, 0x00


	//----- nvinfo : EIATTR_KPARAM_INFO
	.align		4
.L_3453:
        /*0038*/ 	.byte	0x04, 0x17
        /*003a*/ 	.short	(.L_3455 - .L_3454)
.L_3454:
        /*003c*/ 	.word	0x00000000
        /*0040*/ 	.short	0x0000
        /*0042*/ 	.short	0x0000
        /*0044*/ 	.byte	0x00, 0xf0, 0xa1, 0x34


	//----- nvinfo : EIATTR_SPARSE_MMA_MASK
	.align		4
.L_3455:
        /*0048*/ 	.byte	0x03, 0x50
        /*004a*/ 	.short	0x0000


	//----- nvinfo : EIATTR_MAXREG_COUNT
	.align		4
        /*004c*/ 	.byte	0x03, 0x1b
        /*004e*/ 	.short	0x0080


	//----- nvinfo : EIATTR_MERCURY_ISA_VERSION
	.align		4
        /*0050*/ 	.byte	0x03, 0x5f
        /*0052*/ 	.short	0x0101


	//----- nvinfo : EIATTR_VRC_CTA_INIT_COUNT
	.align		4
        /*0054*/ 	.byte	0x02, 0x4a
	.zero		1
	.zero		1


	//----- nvinfo : EIATTR_EXIT_INSTR_OFFSETS
	.align		4
        /*0058*/ 	.byte	0x04, 0x1c
        /*005a*/ 	.short	(.L_3457 - .L_3456)


	//   ....[0]....
.L_3456:
        /*005c*/ 	.word	0x00000130


	//   ....[1]....
        /*0060*/ 	.word	0x00000d00


	//   ....[2]....
        /*0064*/ 	.word	0x00000ff0


	//   ....[3]....
        /*0068*/ 	.word	0x00001010


	//   ....[4]....
        /*006c*/ 	.word	0x00001060


	//   ....[5]....
        /*0070*/ 	.word	0x00001260


	//----- nvinfo : EIATTR_MAX_THREADS
	.align		4
.L_3457:
        /*0074*/ 	.byte	0x04, 0x05
        /*0076*/ 	.short	(.L_3459 - .L_3458)
.L_3458:
        /*0078*/ 	.word	0x00000200
        /*007c*/ 	.word	0x00000001
        /*0080*/ 	.word	0x00000001


	//----- nvinfo : EIATTR_CRS_STACK_SIZE
	.align		4
.L_3459:
        /*0084*/ 	.byte	0x04, 0x1e
        /*0086*/ 	.short	(.L_3461 - .L_3460)
.L_3460:
        /*0088*/ 	.word	0x00000000


	//----- nvinfo : EIATTR_CBANK_PARAM_SIZE
	.align		4
.L_3461:
        /*008c*/ 	.byte	0x03, 0x19
        /*008e*/ 	.short	0x0d2b


	//----- nvinfo : EIATTR_PARAM_CBANK
	.align		4
        /*0090*/ 	.byte	0x04, 0x0a
        /*0092*/ 	.short	(.L_3463 - .L_3462)
	.align		4
.L_3462:
        /*0094*/ 	.word	index@(.nv.constant0._ZN2at6native57_GLOBAL__N__f3eca4a2_24_ForeachBinaryOpScalar_cu_86b9896c25multi_tensor_apply_kernelINS1_18TensorListMetadataILi1EEENS1_21BinaryOpScalarFunctorIaLi1ELi1ELi0EEEJSt10multipliesIaEaEEEvT_T0_DpT1_)
        /*0098*/ 	.short	0x0380
        /*009a*/ 	.short	0x0d2b


	//----- nvinfo : EIATTR_SW_WAR
	.align		4
.L_3463:
        /*009c*/ 	.byte	0x04, 0x36
        /*009e*/ 	.short	(.L_3465 - .L_3464)
.L_3464:
        /*00a0*/ 	.word	0x00000008
.L_3465:


//--------------------- .nv.info._ZN2at6native57_GLOBAL__N__f3eca4a2_24_ForeachBinaryOpScalar_cu_86b9896c25multi_tensor_apply_kernelINS1_18TensorListMetadataILi1EEENS1_21BinaryOpScalarFunctorIhLi1ELi1ELi0EEEJSt10multipliesIhEhEEEvT_T0_DpT1_ --------------------------
	.section	.nv.info._ZN2at6native57_GLOBAL__N__f3eca4a2_24_ForeachBinaryOpScalar_cu_86b9896c25multi_tensor_apply_kernelINS1_18TensorListMetadataILi1EEENS1_21BinaryOpScalarFunctorIhLi1ELi1ELi0EEEJSt10multipliesIhEhEEEvT_T0_DpT1_,"",@"SHT_CUDA_INFO"
	.sectionflags	@""
	.align	4


	//----- nvinfo : EIATTR_CUDA_API_VERSION
	.align		4
        /*0000*/ 	.byte	0x04, 0x37
        /*0002*/ 	.short	(.L_3467 - .L_3466)
.L_3466:
        /*0004*/ 	.word	0x00000082


	//----- nvinfo : EIATTR_KPARAM_INFO
	.align		4
.L_3467:
        /*0008*/ 	.byte	0x04, 0x17
        /*000a*/ 	.short	(.L_3469 - .L_3468)
.L_3468:
        /*000c*/ 	.word	0x00000000
        /*0010*/ 	.short	0x0003
        /*0012*/ 	.short	0x0d2a
        /*0014*/ 	.byte	0x00, 0xf0, 0x05, 0x00


	//----- nvinfo : EIATTR_KPARAM_INFO
	.align		4
.L_3469:
        /*0018*/ 	.byte	0x04, 0x17
        /*001a*/ 	.short	(.L_3471 - .L_3470)
.L_3470:
        /*001c*/ 	.word	0x00000000
        /*0020*/ 	.short	0x0002
        /*0022*/ 	.short	0x0d29
        /*0024*/ 	.byte	0x00, 0xf0, 0x05, 0x00


	//----- nvinfo : EIATTR_KPARAM_INFO
	.align		4
.L_3471:
        /*0028*/ 	.byte	0x04, 0x17
        /*002a*/ 	.short	(.L_3473 - .L_3472)
.L_3472:
        /*002c*/ 	.word	0x00000000
        /*0030*/ 	.short	0x0001
        /*0032*/ 	.short	0x0d28
        /*0034*/ 	.byte	0x00, 0xf0, 0x05, 0x00


	//----- nvinfo : EIATTR_KPARAM_INFO
	.align		4
.L_3473:
        /*0038*/ 	.byte	0x04, 0x17
        /*003a*/ 	.short	(.L_3475 - .L_3474)
.L_3474:
        /*003c*/ 	.word	0x00000000
        /*0040*/ 	.short	0x0000
        /*0042*/ 	.short	0x0000
        /*0044*/ 	.byte	0x00, 0xf0, 0xa1, 0x34


	//----- nvinfo : EIATTR_SPARSE_MMA_MASK
	.align		4
.L_3475:
        /*0048*/ 	.byte	0x03, 0x50
        /*004a*/ 	.short	0x0000


	//----- nvinfo : EIATTR_MAXREG_COUNT
	.align		4
        /*004c*/ 	.byte	0x03, 0x1b
        /*004e*/ 	.short	0x0080


	//----- nvinfo : EIATTR_MERCURY_ISA_VERSION
	.align		4
        /*0050*/ 	.byte	0x03, 0x5f
        /*0052*/ 	.short	0x0101


	//----- nvinfo : EIATTR_VRC_CTA_INIT_COUNT
	.align		4
        /*0054*/ 	.byte	0x02, 0x4a
	.zero		1
	.zero		1


	//----- nvinfo : EIATTR_EXIT_INSTR_OFFSETS
	.align		4
        /*0058*/ 	.byte	0x04, 0x1c
        /*005a*/ 	.short	(.L_3477 - .L_3476)


	//   ....[0]....
.L_3476:
        /*005c*/ 	.word	0x00000140


	//   ....[1]....
        /*0060*/ 	.word	0x00000d10


	//   ....[2]....
        /*0064*/ 	.word	0x00001010


	//   ....[3]....
        /*0068*/ 	.word	0x00001030


	//   ....[4]....
        /*006c*/ 	.word	0x00001080


	//   ....[5]....
        /*0070*/ 	.word	0x00001280


	//----- nvinfo : EIATTR_MAX_THREADS
	.align		4
.L_3477:
        /*0074*/ 	.byte	0x04, 0x05
        /*0076*/ 	.short	(.L_3479 - .L_3478)
.L_3478:
        /*0078*/ 	.word	0x00000200
        /*007c*/ 	.word	0x00000001
        /*0080*/ 	.word	0x00000001


	//----- nvinfo : EIATTR_CRS_STACK_SIZE
	.align		4
.L_3479:
        /*0084*/ 	.byte	0x04, 0x1e
        /*0086*/ 	.short	(.L_3481 - .L_3480)
.L_3480:
        /*0088*/ 	.word	0x00000000


	//----- nvinfo : EIATTR_CBANK_PARAM_SIZE
	.align		4
.L_3481:
        /*008c*/ 	.byte	0x03, 0x19
        /*008e*/ 	.short	0x0d2b


	//----- nvinfo : EIATTR_PARAM_CBANK
	.align		4
        /*0090*/ 	.byte	0x04, 0x0a
        /*0092*/ 	.short	(.L_3483 - .L_3482)
	.align		4
.L_3482:
        /*0094*/ 	.word	index@(.nv.constant0._ZN2at6native57_GLOBAL__N__f3eca4a2_24_ForeachBinaryOpScalar_cu_86b9896c25multi_tensor_apply_kernelINS1_18TensorListMetadataILi1EEENS1_21BinaryOpScalarFunctorIhLi1ELi1ELi0EEEJSt10multipliesIhEhEEEvT_T0_DpT1_)
        /*0098*/ 	.short	0x0380
        /*009a*/ 	.short	0x0d2b


	//----- nvinfo : EIATTR_SW_WAR
	.align		4
.L_3483:
        /*009c*/ 	.byte	0x04, 0x36
        /*009e*/ 	.short	(.L_3485 - .L_3484)
.L_3484:
        /*00a0*/ 	.word	0x00000008
.L_3485:


//--------------------- .nv.info._ZN2at6native57_GLOBAL__N__f3eca4a2_24_ForeachBinaryOpScalar_cu_86b9896c25multi_tensor_apply_kernelINS1_18TensorListMetadataILi2EEENS1_21BinaryOpScalarFunctorIN3c108BFloat16ELi2ELi1ELi1EEEJSt4plusIfEfEEEvT_T0_DpT1_ --------------------------
	.section	.nv.info._ZN2at6native57_GLOBAL__N__f3eca4a2_24_ForeachBinaryOpScalar_cu_86b9896c25multi_tensor_apply_kernelINS1_18TensorListMetadataILi2EEENS1_21BinaryOpScalarFunctorIN3c108BFloat16ELi2ELi1ELi1EEEJSt4plusIfEfEEEvT_T0_DpT1_,"",@"SHT_CUDA_INFO"
	.sectionflags	@""
	.align	4


	//----- nvinfo : EIATTR_CUDA_API_VERSION
	.align		4
        /*0000*/ 	.byte	0x04, 0x37
        /*0002*/ 	.short	(.L_3487 - .L_3486)
.L_3486:
        /*0004*/ 	.word	0x00000082


	//----- nvinfo : EIATTR_KPARAM_INFO
	.align		4
.L_3487:
        /*0008*/ 	.byte	0x04, 0x17
        /*000a*/ 	.short	(.L_3489 - .L_3488)
.L_3488:
        /*000c*/ 	.word	0x00000000
        /*0010*/ 	.short	0x0003
        /*0012*/ 	.short	0x0c4c
        /*0014*/ 	.byte	0x00, 0xf0, 0x11, 0x00


	//----- nvinfo : EIATTR_KPARAM_INFO
	.align		4
.L_3489:
        /*0018*/ 	.byte	0x04, 0x17
        /*001a*/ 	.short	(.L_3491 - .L_3490)
.L_3490:
        /*001c*/ 	.word	0x00000000
        /*0020*/ 	.short	0x0002
        /*0022*/ 	.short	0x0c49
        /*0024*/ 	.byte	0x00, 0xf0, 0x05, 0x00


	//----- nvinfo : EIATTR_KPARAM_INFO
	.align		4
.L_3491:
        /*0028*/ 	.byte	0x04, 0x17
        /*002a*/ 	.short	(.L_3493 - .L_3492)
.L_3492:
        /*002c*/ 	.word	0x00000000
        /*0030*/ 	.short	0x0001
        /*0032*/ 	.short	0x0c48
        /*0034*/ 	.byte	0x00, 0xf0, 0x05, 0x00


	//----- nvinfo : EIATTR_KPARAM_INFO
	.align		4
.L_3493:
        /*0038*/ 	.byte	0x04, 0x17
        /*003a*/ 	.short	(.L_3495 - .L_3494)
.L_3494:
        /*003c*/ 	.word	0x00000000
        /*0040*/ 	.short	0x0000
        /*0042*/ 	.short	0x0000
        /*0044*/ 	.byte	0x00, 0xf0, 0x21, 0x31


	//----- nvinfo : EIATTR_SPARSE_MMA_MASK
	.align		4
.L_3495:
        /*0048*/ 	.byte	0x03, 0x50
        /*004a*/ 	.short	0x0000


	//----- nvinfo : EIATTR_MAXREG_COUNT
	.align		4
        /*004c*/ 	.byte	0x03, 0x1b
        /*004e*/ 	.short	0x0080


	//----- nvinfo : EIATTR_MERCURY_ISA_VERSION
	.align		4
        /*0050*/ 	.byte	0x03, 0x5f
        /*0052*/ 	.short	0x0101


	//----- nvinfo : EIATTR_VRC_CTA_INIT_COUNT
	.align		4
        /*0054*/ 	.byte	0x02, 0x4a
	.zero		1
	.zero		1


	//----- nvinfo : EIATTR_EXIT_INSTR_OFFSETS
	.align		4
        /*0058*/ 	.byte	0x04, 0x1c
        /*005a*/ 	.short	(.L_3497 - .L_3496)


	//   ....[0]....
.L_3496:
        /*005c*/ 	.word	0x00000160


	//   ....[1]....
        /*0060*/ 	.word	0x00000b20


	//   ....[2]....
        /*0064*/ 	.word	0x00000e70


	//   ....[3]....
        /*0068*/ 	.word	0x00000ec0


	//   ....[4]....
        /*006c*/ 	.word	0x00000f10


	//   ....[5]....
        /*0070*/ 	.word	0x00001120


	//----- nvinfo : EIATTR_MAX_THREADS
	.align		4
.L_3497:
        /*0074*/ 	.byte	0x04, 0x05
        /*0076*/ 	.short	(.L_3499 - .L_3498)
.L_3498:
        /*0078*/ 	.word	0x00000200
        /*007c*/ 	.word	0x00000001
        /*0080*/ 	.word	0x00000001


	//----- nvinfo : EIATTR_CRS_STACK_SIZE
	.align		4
.L_3499:
        /*0084*/ 	.byte	0x04, 0x1e
        /*0086*/ 	.short	(.L_3501 - .L_3500)
.L_3500:
        /*0088*/ 	.word	0x00000000


	//----- nvinfo : EIATTR_CBANK_PARAM_SIZE
	.align		4
.L_3501:
        /*008c*/ 	.byte	0x03, 0x19
        /*008e*/ 	.short	0x0c50


	//----- nvinfo : EIATTR_PARAM_CBANK
	.align		4
        /*0090*/ 	.byte	0x04, 0x0a
        /*0092*/ 	.short	(.L_3503 - .L_3502)
	.align		4
.L_3502:
        /*0094*/ 	.word	index@(.nv.constant0._ZN2at6native57_GLOBAL__N__f3eca4a2_24_ForeachBinaryOpScalar_cu_86b9896c25multi_tensor_apply_kernelINS1_18TensorListMetadataILi2EEENS1_21BinaryOpScalarFunctorIN3c108BFloat16ELi2ELi1ELi1EEEJSt4plusIfEfEEEvT_T0_DpT1_)
        /*0098*/ 	.short	0x0380
        /*009a*/ 	.short	0x0c50


	//----- nvinfo : EIATTR_SW_WAR
	.align		4
.L_3503:
        /*009c*/ 	.byte	0x04, 0x36
        /*009e*/ 	.short	(.L_3505 - .L_3504)
.L_3504:
        /*00a0*/ 	.word	0x00000008
.L_3505:


//--------------------- .nv.info._ZN2at6native57_GLOBAL__N__f3eca4a2_24_ForeachBinaryOpScalar_cu_86b9896c25multi_tensor_apply_kernelINS1_18TensorListMetadataILi2EEENS1_21BinaryOpScalarFunctorIN3c104HalfELi2ELi1ELi1EEEJSt4plusIfEfEEEvT_T0_DpT1_ --------------------------
	.section	.nv.info._ZN2at6native57_GLOBAL__N__f3eca4a2_24_ForeachBinaryOpScalar_cu_86b9896c25multi_tensor_apply_kernelINS1_18TensorListMetadataILi2EEENS1_21BinaryOpScalarFunctorIN3c104HalfELi2ELi1ELi1EEEJSt4plusIfEfEEEvT_T0_DpT1_,"",@"SHT_CUDA_INFO"
	.sectionflags	@""
	.align	4


	//----- nvinfo : EIATTR_CUDA_API_VERSION
	.align		4
        /*0000*/ 	.byte	0x04, 0x37
        /*0002*/ 	.short	(.L_3507 - .L_3506)
.L_3506:
        /*0004*/ 	.word	0x00000082


	//----- nvinfo : EIATTR_KPARAM_INFO
	.align		4
.L_3507:
        /*0008*/ 	.byte	0x04, 0x17
        /*000a*/ 	.short	(.L_3509 - .L_3508)
.L_3508:
        /*000c*/ 	.word	0x00000000
        /*0010*/ 	.short	0x0003
        /*0012*/ 	.short	0x0c4c
        /*0014*/ 	.byte	0x00, 0xf0, 0x11, 0x00


	//----- nvinfo : EIATTR_KPARAM_INFO
	.align		4
.L_3509:
        /*0018*/ 	.byte	0x04, 0x17
        /*001a*/ 	.short	(.L_3511 - .L_3510)
.L_3510:
        /*001c*/ 	.word	0x00000000
        /*0020*/ 	.short	0x0002
        /*0022*/ 	.short	0x0c49
        /*0024*/ 	.byte	0x00, 0xf0, 0x05, 0x00


	//----- nvinfo : EIATTR_KPARAM_INFO
	.align		4
.L_3511:
        /*0028*/ 	.byte	0x04, 0x17
        /*002a*/ 	.short	(.L_3513 - .L_3512)
.L_3512:
        /*002c*/ 	.word	0x00000000
        /*0030*/ 	.short	0x0001
        /*0032*/ 	.short	0x0c48
        /*0034*/ 	.byte	0x00, 0xf0, 0x05, 0x00


	//----- nvinfo : EIATTR_KPARAM_INFO
	.align		4
.L_3513:
        /*0038*/ 	.byte	0x04, 0x17
        /*003a*/ 	.short	(.L_3515 - .L_3514)
.L_3514:
        /*003c*/ 	.word	0x00000000
        /*0040*/ 	.short	0x0000
        /*0042*/ 	.short	0x0000
        /*0044*/ 	.byte	0x00, 0xf0, 0x21, 0x31


	//----- nvinfo : EIATTR_SPARSE_MMA_MASK
	.align		4
.L_3515:
        /*0048*/ 	.byte	0x03, 0x50
        /*004a*/ 	.short	0x0000


	//----- nvinfo : EIATTR_MAXREG_COUNT
	.align		4
        /*004c*/ 	.byte	0x03, 0x1b
        /*004e*/ 	.short	0x0080


	//----- nvinfo : EIATTR_MERCURY_ISA_VERSION
	.align		4
        /*0050*/ 	.byte	0x03, 0x5f
        /*0052*/ 	.short	0x0101


	//----- nvinfo : EIATTR_VRC_CTA_INIT_COUNT
	.align		4
        /*0054*/ 	.byte	0x02, 0x4a
	.zero		1
	.zero		1


	//----- nvinfo : EIATTR_EXIT_INSTR_OFFSETS
	.align		4
        /*0058*/ 	.byte	0x04, 0x1c
        /*005a*/ 	.short	(.L_3517 - .L_3516)


	//   ....[0]....
.L_3516:
        /*005c*/ 	.word	0x00000160


	//   ....[1]....
        /*0060*/ 	.word	0x00000b20


	//   ....[2]....
        /*0064*/ 	.word	0x00000e70


	//   ....[3]....
        /*0068*/ 	.word	0x00000ec0


	//   ....[4]....
        /*006c*/ 	.word	0x00000f10


	//   ....[5]....
        /*0070*/ 	.word	0x00001100


	//----- nvinfo : EIATTR_MAX_THREADS
	.align		4
.L_3517:
        /*0074*/ 	.byte	0x04, 0x05
        /*0076*/ 	.short	(.L_3519 - .L_3518)
.L_3518:
        /*0078*/ 	.word	0x00000200
        /*007c*/ 	.word	0x00000001
        /*0080*/ 	.word	0x00000001


	//----- nvinfo : EIATTR_CRS_STACK_SIZE
	.align		4
.L_3519:
        /*0084*/ 	.byte	0x04, 0x1e
        /*0086*/ 	.short	(.L_3521 - .L_3520)
.L_3520:
        /*0088*/ 	.word	0x00000000


	//----- nvinfo : EIATTR_CBANK_PARAM_SIZE
	.align		4
.L_3521:
        /*008c*/ 	.byte	0x03, 0x19
        /*008e*/ 	.short	0x0c50


	//----- nvinfo : EIATTR_PARAM_CBANK
	.align		4
        /*0090*/ 	.byte	0x04, 0x0a
        /*0092*/ 	.short	(.L_3523 - .L_3522)
	.align		4
.L_3522:
        /*0094*/ 	.word	index@(.nv.constant0._ZN2at6native57_GLOBAL__N__f3eca4a2_24_ForeachBinaryOpScalar_cu_86b9896c25multi_tensor_apply_kernelINS1_18TensorListMetadataILi2EEENS1_21BinaryOpScalarFunctorIN3c104HalfELi2ELi1ELi1EEEJSt4plusIfEfEEEvT_T0_DpT1_)
        /*0098*/ 	.short	0x0380
        /*009a*/ 	.short	0x0c50


	//----- nvinfo : EIATTR_SW_WAR
	.align		4
.L_3523:
        /*009c*/ 	.byte	0x04, 0x36
        /*009e*/ 	.short	(.L_3525 - .L_3524)
.L_3524:
        /*00a0*/ 	.word	0x00000008
.L_3525:


//--------------------- .nv.info._ZN2at6native57_GLOBAL__N__f3eca4a2_24_ForeachBinaryOpScalar_cu_86b9896c25multi_tensor_apply_kernelINS1_18TensorListMetadataILi2EEENS1_21BinaryOpScalarFunctorIbLi2ELi1ELi1EEEJSt4plusIbEbEEEvT_T0_DpT1_ --------------------------
	.section	.nv.info._ZN2at6native57_GLOBAL__N__f3eca4a2_24_ForeachBinaryOpScalar_cu_86b9896c25multi_tensor_apply_kernelINS1_18TensorListMetadataILi2EEENS1_21BinaryOpScalarFunctorIbLi2ELi1ELi1EEEJSt4plusIbEbEEEvT_T0_DpT1_,"",@"SHT_CUDA_INFO"
	.sectionflags	@""
	.align	4


	//----- nvinfo : EIATTR_CUDA_API_VERSION
	.align		4
        /*0000*/ 	.byte	0x04, 0x37
        /*0002*/ 	.short	(.L_3527 - .L_3526)
.L_3526:
        /*0004*/ 	.word	0x00000082


	//----- nvinfo : EIATTR_KPARAM_INFO
	.align		4
.L_3527:
        /*0008*/ 	.byte	0x04, 0x17
        /*000a*/ 	.short	(.L_3529 - .L_3528)
.L_3528:
        /*000c*/ 	.word	0x00000000
        /*0010*/ 	.short	0x0003
        /*0012*/ 	.short	0x0c4a
        /*0014*/ 	.byte	0x00, 0xf0, 0x05, 0x00


	//----- nvinfo : EIATTR_KPARAM_INFO
	.align		4
.L_3529:
        /*0018*/ 	.byte	0x04, 0x17
        /*001a*/ 	.short	(.L_3531 - .L_3530)
.L_3530:
        /*001c*/ 	.word	0x00000000
        /*0020*/ 	.short	0x0002
        /*0022*/ 	.short	0x0c49
        /*0024*/ 	.byte	0x00, 0xf0, 0x05, 0x00


	//----- nvinfo : EIATTR_KPARAM_INFO
	.align		4
.L_3531:
        /*0028*/ 	.byte	0x04, 0x17
        /*002a*/ 	.short	(.L_3533 - .L_3532)
.L_3532:
        /*002c*/ 	.word	0x00000000
        /*0030*/ 	.short	0x0001
        /*0032*/ 	.short	0x0c48
        /*0034*/ 	.byte	0x00, 0xf0, 0x05, 0x00


	//----- nvinfo : EIATTR_KPARAM_INFO
	.align		4
.L_3533:
        /*0038*/ 	.byte	0x04, 0x17
        /*003a*/ 	.short	(.L_3535 - .L_3534)
.L_3534:
        /*003c*/ 	.word	0x00000000
        /*0040*/ 	.short	0x0000
        /*0042*/ 	.short	0x0000
        /*0044*/ 	.byte	0x00, 0xf0, 0x21, 0x31


	//----- nvinfo : EIATTR_SPARSE_MMA_MASK
	.align		4
.L_3535:
        /*0048*/ 	.byte	0x03, 0x50
        /*004a*/ 	.short	0x0000


	//----- nvinfo : EIATTR_MAXREG_COUNT
	.align		4
        /*004c*/ 	.byte	0x03, 0x1b
        /*004e*/ 	.short	0x0080


	//----- nvinfo : EIATTR_MERCURY_ISA_VERSION
	.align		4
        /*0050*/ 	.byte	0x03, 0x5f
        /*0052*/ 	.short	0x0101


	//----- nvinfo : EIATTR_VRC_CTA_INIT_COUNT
	.align		4
        /*0054*/ 	.byte	0x02, 0x4a
	.zero		1
	.zero		1


	//----- nvinfo : EIATTR_EXIT_INSTR_OFFSETS
	.align		4
        /*0058*/ 	.byte	0x04, 0x1c
        /*005a*/ 	.short	(.L_3537 - .L_3536)


	//   ....[0]....
.L_3536:
        /*005c*/ 	.word	0x00000170


	//   ....[1]....
        /*0060*/ 	.word	0x00000dd0


	//   ....[2]....
        /*0064*/ 	.word	0x00001130


	//   ....[3]....
        /*0068*/ 	.word	0x00001190


	//   ....[4]....
        /*006c*/ 	.word	0x000011e0


	//   ....[5]....
        /*0070*/ 	.word	0x00001430


	//----- nvinfo : EIATTR_MAX_THREADS
	.align		4
.L_3537:
        /*0074*/ 	.byte	0x04, 0x05
        /*0076*/ 	.short	(.L_3539 - .L_3538)
.L_3538:
        /*0078*/ 	.word	0x00000200
        /*007c*/ 	.word	0x00000001
        /*0080*/ 	.word	0x00000001


	//----- nvinfo : EIATTR_CRS_STACK_SIZE
	.align		4
.L_3539:
        /*0084*/ 	.byte	0x04, 0x1e
        /*0086*/ 	.short	(.L_3541 - .L_3540)
.L_3540:
        /*0088*/ 	.word	0x00000000


	//----- nvinfo : EIATTR_CBANK_PARAM_SIZE
	.align		4
.L_3541:
        /*008c*/ 	.byte	0x03, 0x19
        /*008e*/ 	.short	0x0c4b


	//----- nvinfo : EIATTR_PARAM_CBANK
	.align		4
        /*0090*/ 	.byte	0x04, 0x0a
        /*0092*/ 	.short	(.L_3543 - .L_3542)
	.align		4
.L_3542:
        /*0094*/ 	.word	index@(.nv.constant0._ZN2at6native57_GLOBAL__N__f3eca4a2_24_ForeachBinaryOpScalar_cu_86b9896c25multi_tensor_apply_kernelINS1_18TensorListMetadataILi2EEENS1_21BinaryOpScalarFunctorIbLi2ELi1ELi1EEEJSt4plusIbEbEEEvT_T0_DpT1_)
        /*0098*/ 	.short	0x0380
        /*009a*/ 	.short	0x0c4b


	//----- nvinfo : EIATTR_SW_WAR
	.align		4
.L_3543:
        /*009c*/ 	.byte	0x04, 0x36
        /*009e*/ 	.short	(.L_3545 - .L_3544)
.L_3544:
        /*00a0*/ 	.word	0x00000008
.L_3545:


//--------------------- .nv.info._ZN2at6native57_GLOBAL__N__f3eca4a2_24_ForeachBinaryOpScalar_cu_86b9896c25multi_tensor_apply_kernelINS1_18TensorListMetadataILi2EEENS1_21BinaryOpScalarFunctorIN3c107complexIfEELi2ELi1ELi1EEEJSt4plusIS8_ES8_EEEvT_T0_DpT1_ --------------------------
	.section	.nv.info._ZN2at6native57_GLOBAL__N__f3eca4a2_24_ForeachBinaryOpScalar_cu_86b9896c25multi_tensor_apply_kernelINS1_18TensorListMetadataILi2EEENS1_21BinaryOpScalarFunctorIN3c107complexIfEELi2ELi1ELi1EEEJSt4plusIS8_ES8_EEEvT_T0_DpT1_,"",@"SHT_CUDA_INFO"
	.sectionflags	@""
	.align	4


	//----- nvinfo : EIATTR_CUDA_API_VERSION
	.align		4
        /*0000*/ 	.byte	0x04, 0x37
        /*0002*/ 	.short	(.L_3547 - .L_3546)
.L_3546:
        /*0004*/ 	.word	0x00000082


	//----- nvinfo : EIATTR_KPARAM_INFO
	.align		4
.L_3547:
        /*0008*/ 	.byte	0x04, 0x17
        /*000a*/ 	.short	(.L_3549 - .L_3548)
.L_3548:
        /*000c*/ 	.word	0x00000000
        /*0010*/ 	.short	0x0003
        /*0012*/ 	.short	0x0c50
        /*0014*/ 	.byte	0x00, 0xf0, 0x21, 0x00


	//----- nvinfo : EIATTR_KPARAM_INFO
	.align		4
.L_3549:
        /*0018*/ 	.byte	0x04, 0x17
        /*001a*/ 	.short	(.L_3551 - .L_3550)
.L_3550:
        /*001c*/ 	.word	0x00000000
        /*0020*/ 	.short	0x0002
        /*0022*/ 	.short	0x0c49
        /*0024*/ 	.byte	0x00, 0xf0, 0x05, 0x00


	//----- nvinfo : EIATTR_KPARAM_INFO
	.align		4
.L_3551:
        /*0028*/ 	.byte	0x04, 0x17
        /*002a*/ 	.short	(.L_3553 - .L_3552)
.L_3552:
        /*002c*/ 	.word	0x00000000
        /*0030*/ 	.short	0x0001
        /*0032*/ 	.short	0x0c48
        /*0034*/ 	.byte	0x00, 0xf0, 0x05, 0x00


	//----- nvinfo : EIATTR_KPARAM_INFO
	.align		4
.L_3553:
        /*0038*/ 	.byte	0x04, 0x17
        /*003a*/ 	.short	(.L_3555 - .L_3554)
.L_3554:
        /*003c*/ 	.word	0x00000000
        /*0040*/ 	.short	0x0000
        /*0042*/ 	.short	0x0000
        /*0044*/ 	.byte	0x00, 0xf0, 0x21, 0x31


	//----- nvinfo : EIATTR_SPARSE_MMA_MASK
	.align		4
.L_3555:
        /*0048*/ 	.byte	0x03, 0x50
        /*004a*/ 	.short	0x0000


	//----- nvinfo : EIATTR_MAXREG_COUNT
	.align		4
        /*004c*/ 	.byte	0x03, 0x1b
        /*004e*/ 	.short	0x0080


	//----- nvinfo : EIATTR_MERCURY_ISA_VERSION
	.align		4
        /*0050*/ 	.byte	0x03, 0x5f
        /*0052*/ 	.short	0x0101


	//----- nvinfo : EIATTR_VRC_CTA_INIT_COUNT
	.align		4
        /*0054*/ 	.byte	0x02, 0x4a
	.zero		1
	.zero		1


	//----- nvinfo : EIATTR_EXIT_INSTR_OFFSETS
	.align		4
        /*0058*/ 	.byte	0x04, 0x1c
        /*005a*/ 	.short	(.L_3557 - .L_3556)


	//   ....[0]....
.L_3556:
        /*005c*/ 	.word	0x00000170


	//   ....[1]....
        /*0060*/ 	.word	0x00000b20


	//   ....[2]....
        /*0064*/ 	.word	0x00000e50


	//   ....[3]....
        /*0068*/ 	.word	0x00000e90


	//   ....[4]....
        /*006c*/ 	.word	0x00000ee0


	//   ....[5]....
        /*0070*/ 	.word	0x000010b0


	//----- nvinfo : EIATTR_MAX_THREADS
	.align		4
.L_3557:
        /*0074*/ 	.byte	0x04, 0x05
        /*0076*/ 	.short	(.L_3559 - .L_3558)
.L_3558:
        /*0078*/ 	.word	0x00000200
        /*007c*/ 	.word	0x00000001
        /*0080*/ 	.word	0x00000001


	//----- nvinfo : EIATTR_CRS_STACK_SIZE
	.align		4
.L_3559:
        /*0084*/ 	.byte	0x04, 0x1e
        /*0086*/ 	.short	(.L_3561 - .L_3560)
.L_3560:
        /*0088*/ 	.word	0x00000000


	//----- nvinfo : EIATTR_CBANK_PARAM_SIZE
	.align		4
.L_3561:
        /*008c*/ 	.byte	0x03, 0x19
        /*008e*/ 	.short	0x0c58


	//----- nvinfo : EIATTR_PARAM_CBANK
	.align		4
        /*0090*/ 	.byte	0x04, 0x0a
        /*0092*/ 	.short	(.L_3563 - .L_3562)
	.align		4
.L_3562:
        /*0094*/ 	.word	index@(.nv.constant0._ZN2at6native57_GLOBAL__N__f3eca4a2_24_ForeachBinaryOpScalar_cu_86b9896c25multi_tensor_apply_kernelINS1_18TensorListMetadataILi2EEENS1_21BinaryOpScalarFunctorIN3c107complexIfEELi2ELi1ELi1EEEJSt4plusIS8_ES8_EEEvT_T0_DpT1_)
        /*0098*/ 	.short	0x0380
        /*009a*/ 	.short	0x0c58


	//----- nvinfo : EIATTR_SW_WAR
	.align		4
.L_3563:
        /*009c*/ 	.byte	0x04, 0x36
        /*009e*/ 	.short	(.L_3565 - .L_3564)
.L_3564:
        /*00a0*/ 	.word	0x00000008
.L_3565:


//--------------------- .nv.info._ZN2at6native57_GLOBAL__N__f3eca4a2_24_ForeachBinaryOpScalar_cu_86b9896c25multi_tensor_apply_kernelINS1_18TensorListMetadataILi2EEENS1_21BinaryOpScalarFunctorIN3c107complexIdEELi2ELi1ELi1EEEJSt4plusIS8_ES8_EEEvT_T0_DpT1_ --------------------------
	.section	.nv.info._ZN2at6native57_GLOBAL__N__f3eca4a2_24_ForeachBinaryOpScalar_cu_86b9896c25multi_tensor_apply_kernelINS1_18TensorListMetadataILi2EEENS1_21BinaryOpScalarFunctorIN3c107complexIdEELi2ELi1ELi1EEEJSt4plusIS8_ES8_EEEvT_T0_DpT1_,"",@"SHT_CUDA_INFO"
	.sectionflags	@""
	.align	4


	//----- nvinfo : EIATTR_CUDA_API_VERSION
	.align		4
        /*0000*/ 	.byte	0x04, 0x37
        /*0002*/ 	.short	(.L_3567 - .L_3566)
.L_3566:
        /*0004*/ 	.word	0x00000082


	//----- nvinfo : EIATTR_KPARAM_INFO
	.align		4
.L_3567:
        /*0008*/ 	.byte	0x04, 0x17
        /*000a*/ 	.short	(.L_3569 - .L_3568)
.L_3568:
        /*000c*/ 	.word	0x00000000
        /*0010*/ 	.short	0x0003
        /*0012*/ 	.short	0x0c50
        /*0014*/ 	.byte	0x00, 0xf0, 0x41, 0x00


	//----- nvinfo : EIATTR_KPARAM_INFO
	.align		4
.L_3569:
        /*0018*/ 	.byte	0x04, 0x17
        /*001a*/ 	.short	(.L_3571 - .L_3570)
.L_3570:
        /*001c*/ 	.word	0x00000000
        /*0020*/ 	.short	0x0002
        /*0022*/ 	.short	0x0c49
        /*0024*/ 	.byte	0x00, 0xf0, 0x05, 0x00


	//----- nvinfo : EIATTR_KPARAM_INFO
	.align		4
.L_3571:
        /*0028*/ 	.byte	0x04, 0x17
        /*002a*/ 	.short	(.L_3573 - .L_3572)
.L_3572:
        /*002c*/ 	.word	0x00000000
        /*0030*/ 	.short	0x0001
        /*0032*/ 	.short	0x0c48
        /*0034*/ 	.byte	0x00, 0xf0, 0x05, 0x00


	//----- nvinfo : EIATTR_KPARAM_INFO
	.align		4
.L_3573:
        /*0038*/ 	.byte	0x04, 0x17
        /*003a*/ 	.short	(.L_3575 - .L_3574)
.L_3574:
        /*003c*/ 	.word	0x00000000
        /*0040*/ 	.short	0x0000
        /*0042*/ 	.short	0x0000
        /*0044*/ 	.byte	0x00, 0xf0, 0x21, 0x31


	//----- nvinfo : EIATTR_SPARSE_MMA_MASK
	.align		4
.L_3575:
        /*0048*/ 	.byte	0x03, 0x50
        /*004a*/ 	.short	0x0000


	//----- nvinfo : EIATTR_MAXREG_COUNT
	.align		4
        /*004c*/ 	.byte	0x03, 0x1b
        /*004e*/ 	.short	0x0080


	//----- nvinfo : EIATTR_MERCURY_ISA_VERSION
	.align		4
        /*0050*/ 	.byte	0x03, 0x5f
        /*0052*/ 	.short	0x0101


	//----- nvinfo : EIATTR_VRC_CTA_INIT_COUNT
	.align		4
        /*0054*/ 	.byte	0x02, 0x4a
	.zero		1
	.zero		1


	//----- nvinfo : EIATTR_EXIT_INSTR_OFFSETS
	.align		4
        /*0058*/ 	.byte	0x04, 0x1c
        /*005a*/ 	.short	(.L_3577 - .L_3576)


	//   ....[0]....
.L_3576:
        /*005c*/ 	.word	0x00000170


	//   ....[1]....
        /*0060*/ 	.word	0x00000be0


	//   ....[2]....
        /*0064*/ 	.word	0x00000f60


	//   ....[3]....
        /*0068*/ 	.word	0x00000fa0


	//   ....[4]....
        /*006c*/ 	.word	0x00000ff0


	//   ....[5]....
        /*0070*/ 	.word	0x000011e0


	//----- nvinfo : EIATTR_MAX_THREADS
	.align		4
.L_3577:
        /*0074*/ 	.byte	0x04, 0x05
        /*0076*/ 	.short	(.L_3579 - .L_3578)
.L_3578:
        /*0078*/ 	.word	0x00000200
        /*007c*/ 	.word	0x00000001
        /*0080*/ 	.word	0x00000001


	//----- nvinfo : EIATTR_CRS_STACK_SIZE
	.align		4
.L_3579:
        /*0084*/ 	.byte	0x04, 0x1e
        /*0086*/ 	.short	(.L_3581 - .L_3580)
.L_3580:
        /*0088*/ 	.word	0x00000000


	//----- nvinfo : EIATTR_CBANK_PARAM_SIZE
	.align		4
.L_3581:
        /*008c*/ 	.byte	0x03, 0x19
        /*008e*/ 	.short	0x0c60


	//----- nvinfo : EIATTR_PARAM_CBANK
	.align		4
        /*0090*/ 	.byte	0x04, 0x0a
        /*0092*/ 	.short	(.L_3583 - .L_3582)
	.align		4
.L_3582:
        /*0094*/ 	.word	index@(.nv.constant0._ZN2at6native57_GLOBAL__N__f3eca4a2_24_ForeachBinaryOpScalar_cu_86b9896c25multi_tensor_apply_kernelINS1_18TensorListMetadataILi2EEENS1_21BinaryOpScalarFunctorIN3c107complexIdEELi2ELi1ELi1EEEJSt4plusIS8_ES8_EEEvT_T0_DpT1_)
        /*0098*/ 	.short	0x0380
        /*009a*/ 	.short	0x0c60


	//----- nvinfo : EIATTR_SW_WAR
	.align		4
.L_3583:
        /*009c*/ 	.byte	0x04, 0x36
        /*009e*/ 	.short	(.L_3585 - .L_3584)
.L_3584:
        /*00a0*/ 	.word	0x00000008
.L_3585:


//--------------------- .nv.info._ZN2at6native57_GLOBAL__N__f3eca4a2_24_ForeachBinaryOpScalar_cu_86b9896c25multi_tensor_apply_kernelINS1_18TensorListMetadataILi2EEENS1_21BinaryOpScalarFunctorIfLi2ELi1ELi1EEEJSt4plusIfEfEEEvT_T0_DpT1_ --------------------------
	.section	.nv.info._ZN2at6native57_GLOBAL__N__f3eca4a2_24_ForeachBinaryOpScalar_cu_86b9896c25multi_tensor_apply_kernelINS1_18TensorListMetadataILi2EEENS1_21BinaryOpScalarFunctorIfLi2ELi1ELi1EEEJSt4plusIfEfEEEvT_T0_DpT1_,"",@"SHT_CUDA_INFO"
	.sectionflags	@""
	.align	4


	//----- nvinfo : EIATTR_CUDA_API_VERSION
	.align		4
        /*0000*/ 	.byte	0x04, 0x37
        /*0002*/ 	.short	(.L_3587 - .L_3586)
.L_3586:
        /*0004*/ 	.word	0x00000082


	//----- nvinfo : EIATTR_KPARAM_INFO
	.align		4
.L_3587:
        /*0008*/ 	.byte	0x04, 0x17
        /*000a*/ 	.short	(.L_3589 - .L_3588)
.L_3588:
        /*000c*/ 	.word	0x00000000
        /*0010*/ 	.short	0x0003
        /*0012*/ 	.short	0x0c4c
        /*0014*/ 	.byte	0x00, 0xf0, 0x11, 0x00


	//----- nvinfo : EIATTR_KPARAM_INFO
	.align		4
.L_3589:
        /*0018*/ 	.byte	0x04, 0x17
        /*001a*/ 	.short	(.L_3591 - .L_3590)
.L_3590:
        /*001c*/ 	.word	0x00000000
        /*0020*/ 	.short	0x0002
        /*0022*/ 	.short	0x0c49
        /*0024*/ 	.byte	0x00, 0xf0, 0x05, 0x00


	//----- nvinfo : EIATTR_KPARAM_INFO
	.align		4
.L_3591:
        /*0028*/ 	.byte	0x04, 0x17
        /*002a*/ 	.short	(.L_3593 - .L_3592)
.L_3592:
        /*002c*/ 	.word	0x00000000
        /*0030*/ 	.short	0x0001
        /*0032*/ 	.short	0x0c48
        /*0034*/ 	.byte	0x00, 0xf0, 0x05, 0x00


	//----- nvinfo : EIATTR_KPARAM_INFO
	.align		4
.L_3593:
        /*0038*/ 	.byte	0x04, 0x17
        /*003a*/ 	.short	(.L_3595 - .L_3594)
.L_3594:
        /*003c*/ 	.word	0x00000000
        /*0040*/ 	.short	0x0000
        /*0042*/ 	.short	0x0000
        /*0044*/ 	.byte	0x00, 0xf0, 0x21, 0x31


	//----- nvinfo : EIATTR_SPARSE_MMA_MASK
	.align		4
.L_3595:
        /*0048*/ 	.byte	0x03, 0x50
        /*004a*/ 	.short	0x0000


	//----- nvinfo : EIATTR_MAXREG_COUNT
	.align		4
        /*004c*/ 	.byte	0x03, 0x1b
        /*004e*/ 	.short	0x0080


	//----- nvinfo : EIATTR_MERCURY_ISA_VERSION
	.align		4
        /*0050*/ 	.byte	0x03, 0x5f
        /*0052*/ 	.short	0x0101


	//----- nvinfo : EIATTR_VRC_CTA_INIT_COUNT
	.align		4
        /*0054*/ 	.byte	0x02, 0x4a
	.zero		1
	.zero		1


	//----- nvinfo : EIATTR_EXIT_INSTR_OFFSETS
	.align		4
        /*0058*/ 	.byte	0x04, 0x1c
        /*005a*/ 	.short	(.L_3597 - .L_3596)


	//   ....[0]....
.L_3596:
        /*005c*/ 	.word	0x00000160


	//   ....[1]....
        /*0060*/ 	.word	0x00000a40


	//   ....[2]....
        /*0064*/ 	.word	0x00000d30


	//   ....[3]....
        /*0068*/ 	.word	0x00000d70


	//   ....[4]....
        /*006c*/ 	.word	0x00000dc0


	//   ....[5]....
        /*0070*/ 	.word	0x00000f50


	//----- nvinfo : EIATTR_MAX_THREADS
	.align		4
.L_3597:
        /*0074*/ 	.byte	0x04, 0x05
        /*0076*/ 	.short	(.L_3599 - .L_3598)
.L_3598:
        /*0078*/ 	.word	0x00000200
        /*007c*/ 	.word	0x00000001
        /*0080*/ 	.word	0x00000001


	//----- nvinfo : EIATTR_CRS_STACK_SIZE
	.align		4
.L_3599:
        /*0084*/ 	.byte	0x04, 0x1e
        /*0086*/ 	.short	(.L_3601 - .L_3600)
.L_3600:
        /*0088*/ 	.word	0x00000000


	//----- nvinfo : EIATTR_CBANK_PARAM_SIZE
	.align		4
.L_3601:
        /*008c*/ 	.byte	0x03, 0x19
        /*008e*/ 	.short	0x0c50


	//----- nvinfo : EIATTR_PARAM_CBANK
	.align		4
        /*0090*/ 	.byte	0x04, 0x0a
        /*0092*/ 	.short	(.L_3603 - .L_3602)
	.align		4
.L_3602:
        /*0094*/ 	.word	index@(.nv.constant0._ZN2at6native57_GLOBAL__N__f3eca4a2_24_ForeachBinaryOpScalar_cu_86b9896c25multi_tensor_apply_kernelINS1_18TensorListMetadataILi2EEENS1_21BinaryOpScalarFunctorIfLi2ELi1ELi1EEEJSt4plusIfEfEEEvT_T0_DpT1_)
        /*0098*/ 	.short	0x0380
        /*009a*/ 	.short	0x0c50


	//----- nvinfo : EIATTR_SW_WAR
	.align		4
.L_3603:
        /*009c*/ 	.byte	0x04, 0x36
        /*009e*/ 	.short	(.L_3605 - .L_3604)
.L_3604:
        /*00a0*/ 	.word	0x00000008
.L_3605:


//--------------------- .nv.info._ZN2at6native57_GLOBAL__N__f3eca4a2_24_ForeachBinaryOpScalar_cu_86b9896c25multi_tensor_apply_kernelINS1_18TensorListMetadataILi2EEENS1_21BinaryOpScalarFunctorIdLi2ELi1ELi1EEEJSt4plusIdEdEEEvT_T0_DpT1_ --------------------------
	.section	.nv.info._ZN2at6native57_GLOBAL__N__f3eca4a2_24_ForeachBinaryOpScalar_cu_86b9896c25multi_tensor_apply_kernelINS1_18TensorListMetadataILi2EEENS1_21BinaryOpScalarFunctorIdLi2ELi1ELi1EEEJSt4plusIdEdEEEvT_T0_DpT1_,"",@"SHT_CUDA_INFO"
	.sectionflags	@""
	.align	4


	//----- nvinfo : EIATTR_CUDA_API_VERSION
	.align		4
        /*0000*/ 	.byte	0x04, 0x37
        /*0002*/ 	.short	(.L_3607 - .L_3606)
.L_3606:
        /*0004*/ 	.word	0x00000082


	//----- nvinfo : EIATTR_KPARAM_INFO
	.align		4
.L_3607:
        /*0008*/ 	.byte	0x04, 0x17
        /*000a*/ 	.short	(.L_3609 - .L_3608)
.L_3608:
        /*000c*/ 	.word	0x00000000
        /*0010*/ 	.short	0x0003
        /*0012*/ 	.short	0x0c50
        /*0014*/ 	.byte	0x00, 0xf0, 0x21, 0x00


	//----- nvinfo : EIATTR_KPARAM_INFO
	.align		4
.L_3609:
        /*0018*/ 	.byte	0x04, 0x17
        /*001a*/ 	.short	(.L_3611 - .L_3610)
.L_3610:
        /*001c*/ 	.word	0x00000000
        /*0020*/ 	.short	0x0002
        /*0022*/ 	.short	0x0c49
        /*0024*/ 	.byte	0x00, 0xf0, 0x05, 0x00


	//----- nvinfo : EIATTR_KPARAM_INFO
	.align		4
.L_3611:
        /*0028*/ 	.byte	0x04, 0x17
        /*002a*/ 	.short	(.L_3613 - .L_3612)
.L_3612:
        /*002c*/ 	.word	0x00000000
        /*0030*/ 	.short	0x0001
        /*0032*/ 	.short	0x0c48
        /*0034*/ 	.byte	0x00, 0xf0, 0x05, 0x00


	//----- nvinfo : EIATTR_KPARAM_INFO
	.align		4
.L_3613:
        /*0038*/ 	.byte	0x04, 0x17
        /*003a*/ 	.short	(.L_3615 - .L_3614)
.L_3614:
        /*003c*/ 	.word	0x00000000
        /*0040*/ 	.short	0x0000
        /*0042*/ 	.short	0x0000
        /*0044*/ 	.byte	0x00, 0xf0, 0x21, 0x31


	//----- nvinfo : EIATTR_SPARSE_MMA_MASK
	.align		4
.L_3615:
        /*0048*/ 	.byte	0x03, 0x50
        /*004a*/ 	.short	0x0000


	//----- nvinfo : EIATTR_MAXREG_COUNT
	.align		4
        /*004c*/ 	.byte	0x03, 0x1b
        /*004e*/ 	.short	0x0080


	//----- nvinfo : EIATTR_MERCURY_ISA_VERSION
	.align		4
        /*0050*/ 	.byte	0x03, 0x5f
        /*0052*/ 	.short	0x0101


	//----- nvinfo : EIATTR_VRC_CTA_INIT_COUNT
	.align		4
        /*0054*/ 	.byte	0x02, 0x4a
	.zero		1
	.zero		1


	//----- nvinfo : EIATTR_EXIT_INSTR_OFFSETS
	.align		4
        /*0058*/ 	.byte	0x04, 0x1c
        /*005a*/ 	.short	(.L_3617 - .L_3616)


	//   ....[0]....
.L_3616:
        /*005c*/ 	.word	0x00000160


	//   ....[1]....
        /*0060*/ 	.word	0x00000a60


	//   ....[2]....
        /*0064*/ 	.word	0x00000d50


	//   ....[3]....
        /*0068*/ 	.word	0x00000d90


	//   ....[4]....
        /*006c*/ 	.word	0x00000de0


	//   ....[5]....
        /*0070*/ 	.word	0x00000f70


	//----- nvinfo : EIATTR_MAX_THREADS
	.align		4
.L_3617:
        /*0074*/ 	.byte	0x04, 0x05
        /*0076*/ 	.short	(.L_3619 - .L_3618)
.L_3618:
        /*0078*/ 	.word	0x00000200
        /*007c*/ 	.word	0x00000001
        /*0080*/ 	.word	0x00000001


	//----- nvinfo : EIATTR_CRS_STACK_SIZE
	.align		4
.L_3619:
        /*0084*/ 	.byte	0x04, 0x1e
        /*0086*/ 	.short	(.L_3621 - .L_3620)
.L_3620:
        /*0088*/ 	.word	0x00000000


	//----- nvinfo : EIATTR_CBANK_PARAM_SIZE
	.align		4
.L_3621:
        /*008c*/ 	.byte	0x03, 0x19
        /*008e*/ 	.short	0x0c58


	//----- nvinfo : EIATTR_PARAM_CBANK
	.align		4
        /*0090*/ 	.byte	0x04, 0x0a
        /*0092*/ 	.short	(.L_3623 - .L_3622)
	.align		4
.L_3622:
        /*0094*/ 	.word	index@(.nv.constant0._ZN2at6native57_GLOBAL__N__f3eca4a2_24_ForeachBinaryOpScalar_cu_86b9896c25multi_tensor_apply_kernelINS1_18TensorListMetadataILi2EEENS1_21BinaryOpScalarFunctorIdLi2ELi1ELi1EEEJSt4plusIdEdEEEvT_T0_DpT1_)
        /*0098*/ 	.short	0x0380
        /*009a*/ 	.short	0x0c58


	//----- nvinfo : EIATTR_SW_WAR
	.align		4
.L_3623:
        /*009c*/ 	.byte	0x04, 0x36
        /*009e*/ 	.short	(.L_3625 - .L_3624)
.L_3624:
        /*00a0*/ 	.word	0x00000008
.L_3625:


//--------------------- .nv.info._ZN2at6native57_GLOBAL__N__f3eca4a2_24_ForeachBinaryOpScalar_cu_86b9896c25multi_tensor_apply_kernelINS1_18TensorListMetadataILi2EEENS1_21BinaryOpScalarFunctorIsLi2ELi1ELi1EEEJSt4plusIsEsEEEvT_T0_DpT1_ --------------------------
	.section	.nv.info._ZN2at6native57_GLOBAL__N__f3eca4a2_24_ForeachBinaryOpScalar_cu_86b9896c25multi_tensor_apply_kernelINS1_18TensorListMetadataILi2EEENS1_21BinaryOpScalarFunctorIsLi2ELi1ELi1EEEJSt4plusIsEsEEEvT_T0_DpT1_,"",@"SHT_CUDA_INFO"
	.sectionflags	@""
	.align	4


	//----- nvinfo : EIATTR_CUDA_API_VERSION
	.align		4
        /*0000*/ 	.byte	0x04, 0x37
        /*0002*/ 	.short	(.L_3627 - .L_3626)
.L_3626:
        /*0004*/ 	.word	0x00000082


	//----- nvinfo : EIATTR_KPARAM_INFO
	.align		4
.L_3627:
        /*0008*/ 	.byte	0x04, 0x17
        /*000a*/ 	.short	(.L_3629 - .L_3628)
.L_3628:
        /*000c*/ 	.word	0x00000000
        /*0010*/ 	.short	0x0003
        /*0012*/ 	.short	0x0c4a
        /*0014*/ 	.byte	0x00, 0xf0, 0x09, 0x00


	//----- nvinfo : EIATTR_KPARAM_INFO
	.align		4
.L_3629:
        /*0018*/ 	.byte	0x04, 0x17
        /*001a*/ 	.short	(.L_3631 - .L_3630)
.L_3630:
        /*001c*/ 	.word	0x00000000
        /*0020*/ 	.short	0x0002
        /*0022*/ 	.short	0x0c49
        /*0024*/ 	.byte	0x00, 0xf0, 0x05, 0x00


	//----- nvinfo : EIATTR_KPARAM_INFO
	.align		4
.L_3631:
        /*0028*/ 	.byte	0x04, 0x17
        /*002a*/ 	.short	(.L_3633 - .L_3632)
.L_3632:
        /*002c*/ 	.word	0x00000000
        /*0030*/ 	.short	0x0001
        /*0032*/ 	.short	0x0c48
        /*0034*/ 	.byte	0x00, 0xf0, 0x05, 0x00


	//----- nvinfo : EIATTR_KPARAM_INFO
	.align		4
.L_3633:
        /*0038*/ 	.byte	0x04, 0x17
        /*003a*/ 	.short	(.L_3635 - .L_3634)
.L_3634:
        /*003c*/ 	.word	0x00000000
        /*0040*/ 	.short	0x0000
        /*0042*/ 	.short	0x0000
        /*0044*/ 	.byte	0x00, 0xf0, 0x21, 0x31


	//----- nvinfo : EIATTR_SPARSE_MMA_MASK
	.align		4
.L_3635:
        /*0048*/ 	.byte	0x03, 0x50
        /*004a*/ 	.short	0x0000


	//----- nvinfo : EIATTR_MAXREG_COUNT
	.align		4
        /*004c*/ 	.byte	0x03, 0x1b
        /*004e*/ 	.short	0x0080


	//----- nvinfo : EIATTR_MERCURY_ISA_VERSION
	.align		4
        /*0050*/ 	.byte	0x03, 0x5f
        /*0052*/ 	.short	0x0101


	//----- nvinfo : EIATTR_VRC_CTA_INIT_COUNT
	.align		4
        /*0054*/ 	.byte	0x02, 0x4a
	.zero		1
	.zero		1


	//----- nvinfo : EIATTR_EXIT_INSTR_OFFSETS
	.align		4
        /*0058*/ 	.byte	0x04, 0x1c
        /*005a*/ 	.short	(.L_3637 - .L_3636)


	//   ....[0]....
.L_3636:
        /*005c*/ 	.word	0x00000170


	//   ....[1]....
        /*0060*/ 	.word	0x000009f0


	//   ....[2]....
        /*0064*/ 	.word	0x00000cd0


	//   ....[3]....
        /*0068*/ 	.word	0x00000d10


	//   ....[4]....
        /*006c*/ 	.word	0x00000d60


	//   ....[5]....
        /*0070*/ 	.word	0x00000f20


	//----- nvinfo : EIATTR_MAX_THREADS
	.align		4
.L_3637:
        /*0074*/ 	.byte	0x04, 0x05
        /*0076*/ 	.short	(.L_3639 - .L_3638)
.L_3638:
        /*0078*/ 	.word	0x00000200
        /*007c*/ 	.word	0x00000001
        /*0080*/ 	.word	0x00000001


	//----- nvinfo : EIATTR_CRS_STACK_SIZE
	.align		4
.L_3639:
        /*0084*/ 	.byte	0x04, 0x1e
        /*0086*/ 	.short	(.L_3641 - .L_3640)
.L_3640:
        /*0088*/ 	.word	0x00000000


	//----- nvinfo : EIATTR_CBANK_PARAM_SIZE
	.align		4
.L_3641:
        /*008c*/ 	.byte	0x03, 0x19
        /*008e*/ 	.short	0x0c4c


	//----- nvinfo : EIATTR_PARAM_CBANK
	.align		4
        /*0090*/ 	.byte	0x04, 0x0a
        /*0092*/ 	.short	(.L_3643 - .L_3642)
	.align		4
.L_3642:
        /*0094*/ 	.word	index@(.nv.constant0._ZN2at6native57_GLOBAL__N__f3eca4a2_24_ForeachBinaryOpScalar_cu_86b9896c25multi_tensor_apply_kernelINS1_18TensorListMetadataILi2EEENS1_21BinaryOpScalarFunctorIsLi2ELi1ELi1EEEJSt4plusIsEsEEEvT_T0_DpT1_)
        /*0098*/ 	.short	0x0380
        /*009a*/ 	.short	0x0c4c


	//----- nvinfo : EIATTR_SW_WAR
	.align		4
.L_3643:
        /*009c*/ 	.byte	0x04, 0x36
        /*009e*/ 	.short	(.L_3645 - .L_3644)
.L_3644:
        /*00a0*/ 	.word	0x00000008
.L_3645:


//--------------------- .nv.info._ZN2at6native57_GLOBAL__N__f3eca4a2_24_ForeachBinaryOpScalar_cu_86b9896c25multi_tensor_apply_kernelINS1_18TensorListMetadataILi2EEENS1_21BinaryOpScalarFunctorIlLi2ELi1ELi1EEEJSt4plusIlElEEEvT_T0_DpT1_ --------------------------
	.section	.nv.info._ZN2at6native57_GLOBAL__N__f3eca4a2_24_ForeachBinaryOpScalar_cu_86b9896c25multi_tensor_apply_kernelINS1_18TensorListMetadataILi2EEENS1_21BinaryOpScalarFunctorIlLi2ELi1ELi1EEEJSt4plusIlElEEEvT_T0_DpT1_,"",@"SHT_CUDA_INFO"
	.sectionflags	@""
	.align	4


	//----- nvinfo : EIATTR_CUDA_API_VERSION
	.align		4
        /*0000*/ 	.byte	0x04, 0x37
        /*0002*/ 	.short	(.L_3647 - .L_3646)
.L_3646:
        /*0004*/ 	.word	0x00000082


	//----- nvinfo : EIATTR_KPARAM_INFO
	.align		4
.L_3647:
        /*0008*/ 	.byte	0x04, 0x17
        /*000a*/ 	.short	(.L_3649 - .L_3648)
.L_3648:
        /*000c*/ 	.word	0x00000000
        /*0010*/ 	.short	0x0003
        /*0012*/ 	.short	0x0c50
        /*0014*/ 	.byte	0x00, 0xf0, 0x21, 0x00


	//----- nvinfo : EIATTR_KPARAM_INFO
	.align		4
.L_3649:
        /*0018*/ 	.byte	0x04, 0x17
        /*001a*/ 	.short	(.L_3651 - .L_3650)
.L_3650:
        /*001c*/ 	.word	0x00000000
        /*0020*/ 	.short	0x0002
        /*0022*/ 	.short	0x0c49
        /*0024*/ 	.byte	0x00, 0xf0, 0x05, 0x00


	//----- nvinfo : EIATTR_KPARAM_INFO
	.align		4
.L_3651:
        /*0028*/ 	.byte	0x04, 0x17
        /*002a*/ 	.short	(.L_3653 - .L_3652)
.L_3652:
        /*002c*/ 	.word	0x00000000
        /*0030*/ 	.short	0x0001
        /*0032*/ 	.short	0x0c48
        /*0034*/ 	.byte	0x00, 0xf0, 0x05, 0x00


	//----- nvinfo : EIATTR_KPARAM_INFO
	.align		4
.L_3653:
        /*0038*/ 	.byte	0x04, 0x17
        /*003a*/ 	.short	(.L_3655 - .L_3654)
.L_3654:
        /*003c*/ 	.word	0x00000000
        /*0040*/ 	.short	0x0000
        /*0042*/ 	.short	0x0000
        /*0044*/ 	.byte	0x00, 0xf0, 0x21, 0x31


	//----- nvinfo : EIATTR_SPARSE_MMA_MASK
	.align		4
.L_3655:
        /*0048*/ 	.byte	0x03, 0x50
        /*004a*/ 	.short	0x0000


	//----- nvinfo : EIATTR_MAXREG_COUNT
	.align		4
        /*004c*/ 	.byte	0x03, 0x1b
        /*004e*/ 	.short	0x0080


	//----- nvinfo : EIATTR_MERCURY_ISA_VERSION
	.align		4
        /*0050*/ 	.byte	0x03, 0x5f
        /*0052*/ 	.short	0x0101


	//----- nvinfo : EIATTR_VRC_CTA_INIT_COUNT
	.align		4
        /*0054*/ 	.byte	0x02, 0x4a
	.zero		1
	.zero		1


	//----- nvinfo : EIATTR_EXIT_INSTR_OFFSETS
	.align		4
        /*0058*/ 	.byte	0x04, 0x1c
        /*005a*/ 	.short	(.L_3657 - .L_3656)


	//   ....[0]....
.L_3656:
        /*005c*/ 	.word	0x00000160


	//   ....[1]....
        /*0060*/ 	.word	0x00000b10


	//   ....[2]....
        /*0064*/ 	.word	0x00000e40


	//   ....[3]....
        /*0068*/ 	.word	0x00000e80


	//   ....[4]....
        /*006c*/ 	.word	0x00000ed0


	//   ....[5]....
        /*0070*/ 	.word	0x000010a0


	//----- nvinfo : EIATTR_MAX_THREADS
	.align		4
.L_3657:
        /*0074*/ 	.byte	0x04, 0x05
        /*0076*/ 	.short	(.L_3659 - .L_3658)
.L_3658:
        /*0078*/ 	.word	0x00000200
        /*007c*/ 	.word	0x00000001
        /*0080*/ 	.word	0x00000001


	//----- nvinfo : EIATTR_CRS_STACK_SIZE
	.align		4
.L_3659:
        /*0084*/ 	.byte	0x04, 0x1e
        /*0086*/ 	.short	(.L_3661 - .L_3660)
.L_3660:
        /*0088*/ 	.word	0x00000000


	//----- nvinfo : EIATTR_CBANK_PARAM_SIZE
	.align		4
.L_3661:
        /*008c*/ 	.byte	0x03, 0x19
        /*008e*/ 	.short	0x0c58


	//----- nvinfo : EIATTR_PARAM_CBANK
	.align		4
        /*0090*/ 	.byte	0x04, 0x0a
        /*0092*/ 	.short	(.L_3663 - .L_3662)
	.align		4
.L_3662:
        /*0094*/ 	.word	index@(.nv.constant0._ZN2at6native57_GLOBAL__N__f3eca4a2_24_ForeachBinaryOpScalar_cu_86b9896c25multi_tensor_apply_kernelINS1_18TensorListMetadataILi2EEENS1_21BinaryOpScalarFunctorIlLi2ELi1ELi1EEEJSt4plusIlElEEEvT_T0_DpT1_)
        /*0098*/ 	.short	0x0380
        /*009a*/ 	.short	0x0c58


	//----- nvinfo : EIATTR_SW_WAR
	.align		4
.L_3663:
        /*009c*/ 	.byte	0x04, 0x36
        /*009e*/ 	.short	(.L_3665 - .L_3664)
.L_3664:
        /*00a0*/ 	.word	0x00000008
.L_3665:


//--------------------- .nv.info._ZN2at6native57_GLOBAL__N__f3eca4a2_24_ForeachBinaryOpScalar_cu_86b9896c25multi_tensor_apply_kernelINS1_18TensorListMetadataILi2EEENS1_21BinaryOpScalarFunctorIiLi2ELi1ELi1EEEJSt4plusIiEiEEEvT_T0_DpT1_ --------------------------
	.section	.nv.info._ZN2at6native57_GLOBAL__N__f3eca4a2_24_ForeachBinaryOpScalar_cu_86b9896c25multi_tensor_apply_kernelINS1_18TensorListMetadataILi2EEENS1_21BinaryOpScalarFunctorIiLi2ELi1ELi1EEEJSt4plusIiEiEEEvT_T0_DpT1_,"",@"SHT_CUDA_INFO"
	.sectionflags	@""
	.align	4


	//----- nvinfo : EIATTR_CUDA_API_VERSION
	.align		4
        /*0000*/ 	.byte	0x04, 0x37
        /*0002*/ 	.short	(.L_3667 - .L_3666)
.L_3666:
        /*0004*/ 	.word	0x00000082


	//----- nvinfo : EIATTR_KPARAM_INFO
	.align		4
.L_3667:
        /*0008*/ 	.byte	0x04, 0x17
        /*000a*/ 	.short	(.L_3669 - .L_3668)
.L_3668:
        /*000c*/ 	.word	0x00000000
        /*0010*/ 	.short	0x0003
        /*0012*/ 	.short	0x0c4c
        /*0014*/ 	.byte	0x00, 0xf0, 0x11, 0x00


	//----- nvinfo : EIATTR_KPARAM_INFO
	.align		4
.L_3669:
        /*0018*/ 	.byte	0x04, 0x17
        /*001a*/ 	.short	(.L_3671 - .L_3670)
.L_3670:
        /*001c*/ 	.word	0x00000000
        /*0020*/ 	.short	0x0002
        /*0022*/ 	.short	0x0c49
        /*0024*/ 	.byte	0x00, 0xf0, 0x05, 0x00


	//----- nvinfo : EIATTR_KPARAM_INFO
	.align		4
.L_3671:
        /*0028*/ 	.byte	0x04, 0x17
        /*002a*/ 	.short	(.L_3673 - .L_3672)
.L_3672:
        /*002c*/ 	.word	0x00000000
        /*0030*/ 	.short	0x0001
        /*0032*/ 	.short	0x0c48
        /*0034*/ 	.byte	0x00, 0xf0, 0x05, 0x00


	//----- nvinfo : EIATTR_KPARAM_INFO
	.align		4
.L_3673:
        /*0038*/ 	.byte	0x04, 0x17
        /*003a*/ 	.short	(.L_3675 - .L_3674)
.L_3674:
        /*003c*/ 	.word	0x00000000
        /*0040*/ 	.short	0x0000
        /*0042*/ 	.short	0x0000
        /*0044*/ 	.byte	0x00, 0xf0, 0x21, 0x31


	//----- nvinfo : EIATTR_SPARSE_MMA_MASK
	.align		4
.L_3675:
        /*0048*/ 	.byte	0x03, 0x50
        /*004a*/ 	.short	0x0000


	//----- nvinfo : EIATTR_MAXREG_COUNT
	.align		4
        /*004c*/ 	.byte	0x03, 0x1b
        /*004e*/ 	.short	0x0080


	//----- nvinfo : EIATTR_MERCURY_ISA_VERSION
	.align		4
        /*0050*/ 	.byte	0x03, 0x5f
        /*0052*/ 	.short	0x0101


	//----- nvinfo : EIATTR_VRC_CTA_INIT_COUNT
	.align		4
        /*0054*/ 	.byte	0x02, 0x4a
	.zero		1
	.zero		1


	//----- nvinfo : EIATTR_EXIT_INSTR_OFFSETS
	.align		4
        /*0058*/ 	.byte	0x04, 0x1c
        /*005a*/ 	.short	(.L_3677 - .L_3676)


	//   ....[0]....
.L_3676:
        /*005c*/ 	.word	0x00000160


	//   ....[1]....
        /*0060*/ 	.word	0x00000a40


	//   ....[2]....
        /*0064*/ 	.word	0x00000d30


	//   ....[3]....
        /*0068*/ 	.word	0x00000d70


	//   ....[4]....
        /*006c*/ 	.word	0x00000dc0


	//   ....[5]....
        /*0070*/ 	.word	0x00000f50


	//----- nvinfo : EIATTR_MAX_THREADS
	.align		4
.L_3677:
        /*0074*/ 	.byte	0x04, 0x05
        /*0076*/ 	.short	(.L_3679 - .L_3678)
.L_3678:
        /*0078*/ 	.word	0x00000200
        /*007c*/ 	.word	0x00000001
        /*0080*/ 	.word	0x00000001


	//----- nvinfo : EIATTR_CRS_STACK_SIZE
	.align		4
.L_3679:
        /*0084*/ 	.byte	0x04, 0x1e
        /*0086*/ 	.short	(.L_3681 - .L_3680)
.L_3680:
        /*0088*/ 	.word	0x00000000


	//----- nvinfo : EIATTR_CBANK_PARAM_SIZE
	.align		4
.L_3681:
        /*008c*/ 	.byte	0x03, 0x19
        /*008e*/ 	.short	0x0c50


	//----- nvinfo : EIATTR_PARAM_CBANK
	.align		4
        /*0090*/ 	.byte	0x04, 0x0a
        /*0092*/ 	.short	(.L_3683 - .L_3682)
	.align		4
.L_3682:
        /*0094*/ 	.word	index@(.nv.constant0._ZN2at6native57_GLOBAL__N__f3eca4a2_24_ForeachBinaryOpScalar_cu_86b9896c25multi_tensor_apply_kernelINS1_18TensorListMetadataILi2EEENS1_21BinaryOpScalarFunctorIiLi2ELi1ELi1EEEJSt4plusIiEiEEEvT_T0_DpT1_)
        /*0098*/ 	.short	0x0380
        /*009a*/ 	.short	0x0c50


	//----- nvinfo : EIATTR_SW_WAR
	.align		4
.L_3683:
        /*009c*/ 	.byte	0x04, 0x36
        /*009e*/ 	.short	(.L_3685 - .L_3684)
.L_3684:
        /*00a0*/ 	.word	0x00000008
.L_3685:


//--------------------- .nv.info._ZN2at6native57_GLOBAL__N__f3eca4a2_24_ForeachBinaryOpScalar_cu_86b9896c25multi_tensor_apply_kernelINS1_18TensorListMetadataILi2EEENS1_21BinaryOpScalarFunctorIaLi2ELi1ELi1EEEJSt4plusIaEaEEEvT_T0_DpT1_ --------------------------
	.section	.nv.info._ZN2at6native57_GLOBAL__N__f3eca4a2_24_ForeachBinaryOpScalar_cu_86b9896c25multi_tensor_apply_kernelINS1_18TensorListMetadataILi2EEENS1_21BinaryOpScalarFunctorIaLi2ELi1ELi1EEEJSt4plusIaEaEEEvT_T0_DpT1_,"",@"SHT_CUDA_INFO"
	.sectionflags	@""
	.align	4


	//----- nvinfo : EIATTR_CUDA_API_VERSION
	.align		4
        /*0000*/ 	.byte	0x04, 0x37
        /*0002*/ 	.short	(.L_3687 - .L_3686)
.L_3686:
        /*0004*/ 	.word	0x00000082


	//----- nvinfo : EIATTR_KPARAM_INFO
	.align		4
.L_3687:
        /*0008*/ 	.byte	0x04, 0x17
        /*000a*/ 	.short	(.L_3689 - .L_3688)
.L_3688:
        /*000c*/ 	.word	0x00000000
        /*0010*/ 	.short	0x0003
        /*0012*/ 	.short	0x0c4a
        /*0014*/ 	.byte	0x00, 0xf0, 0x05, 0x00


	//----- nvinfo : EIATTR_KPARAM_INFO
	.align		4
.L_3689:
        /*0018*/ 	.byte	0x04, 0x17
        /*001a*/ 	.short	(.L_3691 - .L_3690)
.L_3690:
        /*001c*/ 	.word	0x00000000
        /*0020*/ 	.short	0x0002
        /*0022*/ 	.short	0x0c49
        /*0024*/ 	.byte	0x00, 0xf0, 0x05, 0x00


	//----- nvinfo : EIATTR_KPARAM_INFO
	.align		4
.L_3691:
        /*0028*/ 	.byte	0x04, 0x17
        /*002a*/ 	.short	(.L_3693 - .L_3692)
.L_3692:
        /*002c*/ 	.word	0x00000000
        /*0030*/ 	.short	0x0001
        /*0032*/ 	.short	0x0c48
        /*0034*/ 	.byte	0x00, 0xf0, 0x05, 0x00


	//----- nvinfo : EIATTR_KPARAM_INFO
	.align		4
.L_3693:
        /*0038*/ 	.byte	0x04, 0x17
        /*003a*/ 	.short	(.L_3695 - .L_3694)
.L_3694:
        /*003c*/ 	.word	0x00000000
        /*0040*/ 	.short	0x0000
        /*0042*/ 	.short	0x0000
        /*0044*/ 	.byte	0x00, 0xf0, 0x21, 0x31


	//----- nvinfo : EIATTR_SPARSE_MMA_MASK
	.align		4
.L_3695:
        /*0048*/ 	.byte	0x03, 0x50
        /*004a*/ 	.short	0x0000


	//----- nvinfo : EIATTR_MAXREG_COUNT
	.align		4
        /*004c*/ 	.byte	0x03, 0x1b
        /*004e*/ 	.short	0x0080


	//----- nvinfo : EIATTR_MERCURY_ISA_VERSION
	.align		4
        /*0050*/ 	.byte	0x03, 0x5f
        /*0052*/ 	.short	0x0101


	//----- nvinfo : EIATTR_VRC_CTA_INIT_COUNT
	.align		4
        /*0054*/ 	.byte	0x02, 0x4a
	.zero		1
	.zero		1


	//----- nvinfo : EIATTR_EXIT_INSTR_OFFSETS
	.align		4
        /*0058*/ 	.byte	0x04, 0x1c
        /*005a*/ 	.short	(.L_3697 - .L_3696)


	//   ....[0]....
.L_3696:
        /*005c*/ 	.word	0x00000170


	//   ....[1]....
        /*0060*/ 	.word	0x00000de0


	//   ....[2]....
        /*0064*/ 	.word	0x00001100


	//   ....[3]....
        /*0068*/ 	.word	0x00001140


	//   ....[4]....
        /*006c*/ 	.word	0x00001190


	//   ....[5]....
        /*0070*/ 	.word	0x000013e0


	//----- nvinfo : EIATTR_MAX_THREADS
	.align		4
.L_3697:
        /*0074*/ 	.byte	0x04, 0x05
        /*0076*/ 	.short	(.L_3699 - .L_3698)
.L_3698:
        /*0078*/ 	.word	0x00000200
        /*007c*/ 	.word	0x00000001
        /*0080*/ 	.word	0x00000001


	//----- nvinfo : EIATTR_CRS_STACK_SIZE
	.align		4
.L_3699:
        /*0084*/ 	.byte	0x04, 0x1e
        /*0086*/ 	.short	(.L_3701 - .L_3700)
.L_3700:
        /*0088*/ 	.word	0x00000000


	//----- nvinfo : EIATTR_CBANK_PARAM_SIZE
	.align		4
.L_3701:
        /*008c*/ 	.byte	0x03, 0x19
        /*008e*/ 	.short	0x0c4b


	//----- nvinfo : EIATTR_PARAM_CBANK
	.align		4
        /*0090*/ 	.byte	0x04, 0x0a
        /*0092*/ 	.short	(.L_3703 - .L_3702)
	.align		4
.L_3702:
        /*0094*/ 	.word	index@(.nv.constant0._ZN2at6native57_GLOBAL__N__f3eca4a2_24_ForeachBinaryOpScalar_cu_86b9896c25multi_tensor_apply_kernelINS1_18TensorListMetadataILi2EEENS1_21BinaryOpScalarFunctorIaLi2ELi1ELi1EEEJSt4plusIaEaEEEvT_T0_DpT1_)
        /*0098*/ 	.short	0x0380
        /*009a*/ 	.short	0x0c4b


	//----- nvinfo : EIATTR_SW_WAR
	.align		4
.L_3703:
        /*009c*/ 	.byte	0x04, 0x36
        /*009e*/ 	.short	(.L_3705 - .L_3704)
.L_3704:
        /*00a0*/ 	.word	0x00000008
.L_3705:


//--------------------- .nv.info._ZN2at6native57_GLOBAL__N__f3eca4a2_24_ForeachBinaryOpScalar_cu_86b9896c25multi_tensor_apply_kernelINS1_18TensorListMetadataILi2EEENS1_21BinaryOpScalarFunctorIhLi2ELi1ELi1EEEJSt4plusIhEhEEEvT_T0_DpT1_ --------------------------
	.section	.nv.info._ZN2at6native57_GLOBAL__N__f3eca4a2_24_ForeachBinaryOpScalar_cu_86b9896c25multi_tensor_apply_kernelINS1_18TensorListMetadataILi2EEENS1_21BinaryOpScalarFunctorIhLi2ELi1ELi1EEEJSt4plusIhEhEEEvT_T0_DpT1_,"",@"SHT_CUDA_INFO"
	.sectionflags	@""
	.align	4


	//----- nvinfo : EIATTR_CUDA_API_VERSION
	.align		4
        /*0000*/ 	.byte	0x04, 0x37
        /*0002*/ 	.short	(.L_3707 - .L_3706)
.L_3706:
        /*0004*/ 	.word	0x00000082


	//----- nvinfo : EIATTR_KPARAM_INFO
	.align		4
.L_3707:
        /*0008*/ 	.byte	0x04, 0x17
        /*000a*/ 	.short	(.L_3709 - .L_3708)
.L_3708:
        /*000c*/ 	.word	0x00000000
        /*0010*/ 	.short	0x0003
        /*0012*/ 	.short	0x0c4a
        /*0014*/ 	.byte	0x00, 0xf0, 0x05, 0x00


	//----- nvinfo : EIATTR_KPARAM_INFO
	.align		4
.L_3709:
        /*0018*/ 	.byte	0x04, 0x17
        /*001a*/ 	.short	(.L_3711 - .L_3710)
.L_3710:
        /*001c*/ 	.word	0x00000000
        /*0020*/ 	.short	0x0002
        /*0022*/ 	.short	0x0c49
        /*0024*/ 	.byte	0x00, 0xf0, 0x05, 0x00


	//----- nvinfo : EIATTR_KPARAM_INFO
	.align		4
.L_3711:
        /*0028*/ 	.byte	0x04, 0x17
        /*002a*/ 	.short	(.L_3713 - .L_3712)
.L_3712:
        /*002c*/ 	.word	0x00000000
        /*0030*/ 	.short	0x0001
        /*0032*/ 	.short	0x0c48
        /*0034*/ 	.byte	0x00, 0xf0, 0x05, 0x00


	//----- nvinfo : EIATTR_KPARAM_INFO
	.align		4
.L_3713:
        /*0038*/ 	.byte	0x04, 0x17
        /*003a*/ 	.short	(.L_3715 - .L_3714)
.L_3714:
        /*003c*/ 	.word	0x00000000
        /*0040*/ 	.short	0x0000
        /*0042*/ 	.short	0x0000
        /*0044*/ 	.byte	0x00, 0xf0, 0x21, 0x31


	//----- nvinfo : EIATTR_SPARSE_MMA_MASK
	.align		4
.L_3715:
        /*0048*/ 	.byte	0x03, 0x50
        /*004a*/ 	.short	0x0000


	//----- nvinfo : EIATTR_MAXREG_COUNT
	.align		4
        /*004c*/ 	.byte	0x03, 0x1b
        /*004e*/ 	.short	0x0080


	//----- nvinfo : EIATTR_MERCURY_ISA_VERSION
	.align		4
        /*0050*/ 	.byte	0x03, 0x5f
        /*0052*/ 	.short	0x0101


	//----- nvinfo : EIATTR_VRC_CTA_INIT_COUNT
	.align		4
        /*0054*/ 	.byte	0x02, 0x4a
	.zero		1
	.zero		1


	//----- nvinfo : EIATTR_EXIT_INSTR_OFFSETS
	.align		4
        /*0058*/ 	.byte	0x04, 0x1c
        /*005a*/ 	.short	(.L_3717 - .L_3716)


	//   ....[0]....
.L_3716:
        /*005c*/ 	.word	0x00000170


	//   ....[1]....
        /*0060*/ 	.word	0x00000d70


	//   ....[2]....
        /*0064*/ 	.word	0x00001080


	//   ....[3]....
        /*0068*/ 	.word	0x000010c0


	//   ....[4]....
        /*006c*/ 	.word	0x00001110


	//   ....[5]....
        /*0070*/ 	.word	0x00001350


	//----- nvinfo : EIATTR_MAX_THREADS
	.align		4
.L_3717:
        /*0074*/ 	.byte	0x04, 0x05
        /*0076*/ 	.short	(.L_3719 - .L_3718)
.L_3718:
        /*0078*/ 	.word	0x00000200
        /*007c*/ 	.word	0x00000001
        /*0080*/ 	.word	0x00000001


	//----- nvinfo : EIATTR_CRS_STACK_SIZE
	.align		4
.L_3719:
        /*0084*/ 	.byte	0x04, 0x1e
        /*0086*/ 	.short	(.L_3721 - .L_3720)
.L_3720:
        /*0088*/ 	.word	0x00000000


	//----- nvinfo : EIATTR_CBANK_PARAM_SIZE
	.align		4
.L_3721:
        /*008c*/ 	.byte	0x03, 0x19
        /*008e*/ 	.short	0x0c4b


	//----- nvinfo : EIATTR_PARAM_CBANK
	.align		4
        /*0090*/ 	.byte	0x04, 0x0a
        /*0092*/ 	.short	(.L_3723 - .L_3722)
	.align		4
.L_3722:
        /*0094*/ 	.word	index@(.nv.constant0._ZN2at6native57_GLOBAL__N__f3eca4a2_24_ForeachBinaryOpScalar_cu_86b9896c25multi_tensor_apply_kernelINS1_18TensorListMetadataILi2EEENS1_21BinaryOpScalarFunctorIhLi2ELi1ELi1EEEJSt4plusIhEhEEEvT_T0_DpT1_)
        /*0098*/ 	.short	0x0380
        /*009a*/ 	.short	0x0c4b


	//----- nvinfo : EIATTR_SW_WAR
	.align		4
.L_3723:
        /*009c*/ 	.byte	0x04, 0x36
        /*009e*/ 	.short	(.L_3725 - .L_3724)
.L_3724:
        /*00a0*/ 	.word	0x00000008
.L_3725:


//--------------------- .nv.info._ZN2at6native57_GLOBAL__N__f3eca4a2_24_ForeachBinaryOpScalar_cu_86b9896c25multi_tensor_apply_kernelINS1_18TensorListMetadataILi1EEENS1_21BinaryOpScalarFunctorIN3c108BFloat16ELi1ELi1ELi0EEEJSt4plusIfEfEEEvT_T0_DpT1_ --------------------------
	.section	.nv.info._ZN2at6native57_GLOBAL__N__f3eca4a2_24_ForeachBinaryOpScalar_cu_86b9896c25multi_tensor_apply_kernelINS1_18TensorListMetadataILi1EEENS1_21BinaryOpScalarFunctorIN3c108BFloat16ELi1ELi1ELi0EEEJSt4plusIfEfEEEvT_T0_DpT1_,"",@"SHT_CUDA_INFO"
	.sectionflags	@""
	.align	4


	//----- nvinfo : EIATTR_CUDA_API_VERSION
	.align		4
        /*0000*/ 	.byte	0x04, 0x37
        /*0002*/ 	.short	(.L_3727 - .L_3726)
.L_3726:
        /*0004*/ 	.word	0x00000082


	//----- nvinfo : EIATTR_KPARAM_INFO
	.align		4
.L_3727:
        /*0008*/ 	.byte	0x04, 0x17
        /*000a*/ 	.short	(.L_3729 - .L_3728)
.L_3728:
        /*000c*/ 	.word	0x00000000
        /*0010*/ 	.short	0x0003
        /*0012*/ 	.short	0x0d2c
        /*0014*/ 	.byte	0x00, 0xf0, 0x11, 0x00


	//----- nvinfo : EIATTR_KPARAM_INFO
	.align		4
.L_3729:
        /*0018*/ 	.byte	0x04, 0x17
        /*001a*/ 	.short	(.L_3731 - .L_3730)
.L_3730:
        /*001c*/ 	.word	0x00000000
        /*0020*/ 	.short	0x0002
        /*0022*/ 	.short	0x0d29
        /*0024*/ 	.byte	0x00, 0xf0, 0x05, 0x00


	//----- nvinfo : EIATTR_KPARAM_INFO
	.align		4
.L_3731:
        /*0028*/ 	.byte	0x04, 0x17
        /*002a*/ 	.short	(.L_3733 - .L_3732)
.L_3732:
        /*002c*/ 	.word	0x00000000
        /*0030*/ 	.short	0x0001
        /*0032*/ 	.short	0x0d28
        /*0034*/ 	.byte	0x00, 0xf0, 0x05, 0x00


	//----- nvinfo : EIATTR_KPARAM_INFO
	.align		4
.L_3733:
        /*0038*/ 	.byte	0x04, 0x17
        /*003a*/ 	.short	(.L_3735 - .L_3734)
.L_3734:
        /*003c*/ 	.word	0x00000000
        /*0040*/ 	.short	0x0000
        /*0042*/ 	.short	0x0000
        /*0044*/ 	.byte	0x00, 0xf0, 0xa1, 0x34


	//----- nvinfo : EIATTR_SPARSE_MMA_MASK
	.align		4
.L_3735:
        /*0048*/ 	.byte	0x03, 0x50
        /*004a*/ 	.short	0x0000


	//----- nvinfo : EIATTR_MAXREG_COUNT
	.align		4
        /*004c*/ 	.byte	0x03, 0x1b
        /*004e*/ 	.short	0x0080


	//----- nvinfo : EIATTR_MERCURY_ISA_VERSION
	.align		4
        /*0050*/ 	.byte	0x03, 0x5f
        /*0052*/ 	.short	0x0101


	//----- nvinfo : EIATTR_VRC_CTA_INIT_COUNT
	.align		4
        /*0054*/ 	.byte	0x02, 0x4a
	.zero		1
	.zero		1


	//----- nvinfo : EIATTR_EXIT_INSTR_OFFSETS
	.align		4
        /*0058*/ 	.byte	0x04, 0x1c
        /*005a*/ 	.short	(.L_3737 - .L_3736)


	//   ....[0]....
.L_3736:
        /*005c*/ 	.word	0x00000130


	//   ....[1]....
        /*0060*/ 	.word	0x00000a80


	//   ....[2]....
        /*0064*/ 	.word	0x00000d80


	//   ....[3]....
        /*0068*/ 	.word	0x00000db0


	//   ....[4]....
        /*006c*/ 	.word	0x00000e00


	//   ....[5]....
        /*0070*/ 	.word	0x00000fd0


	//----- nvinfo : EIATTR_MAX_THREADS
	.align		4
.L_3737:
        /*0074*/ 	.byte	0x04, 0x05
        /*0076*/ 	.short	(.L_3739 - .L_3738)
.L_3738:
        /*0078*/ 	.word	0x00000200
        /*007c*/ 	.word	0x00000001
        /*0080*/ 	.word	0x00000001


	//----- nvinfo : EIATTR_CRS_STACK_SIZE
	.align		4
.L_3739:
        /*0084*/ 	.byte	0x04, 0x1e
        /*0086*/ 	.short	(.L_3741 - .L_3740)
.L_3740:
        /*0088*/ 	.word	0x00000000


	//----- nvinfo : EIATTR_CBANK_PARAM_SIZE
	.align		4
.L_3741:
        /*008c*/ 	.byte	0x03, 0x19
        /*008e*/ 	.short	0x0d30


	//----- nvinfo : EIATTR_PARAM_CBANK
	.align		4
        /*0090*/ 	.byte	0x04, 0x0a
        /*0092*/ 	.short	(.L_3743 - .L_3742)
	.align		4
.L_3742:
        /*0094*/ 	.word	index@(.nv.constant0._ZN2at6native57_GLOBAL__N__f3eca4a2_24_ForeachBinaryOpScalar_cu_86b9896c25multi_tensor_apply_kernelINS1_18TensorListMetadataILi1EEENS1_21BinaryOpScalarFunctorIN3c108BFloat16ELi1ELi1ELi0EEEJSt4plusIfEfEEEvT_T0_DpT1_)
        /*0098*/ 	.short	0x0380
        /*009a*/ 	.short	0x0d30


	//----- nvinfo : EIATTR_SW_WAR
	.align		4
.L_3743:
        /*009c*/ 	.byte	0x04, 0x36
        /*009e*/ 	.short	(.L_3745 - .L_3744)
.L_3744:
        /*00a0*/ 	.word	0x00000008
.L_3745:


//--------------------- .nv.info._ZN2at6native57_GLOBAL__N__f3eca4a2_24_ForeachBinaryOpScalar_cu_86b9896c25multi_tensor_apply_kernelINS1_18TensorListMetadataILi1EEENS1_21BinaryOpScalarFunctorIN3c104HalfELi1ELi1ELi0EEEJSt4plusIfEfEEEvT_T0_DpT1_ --------------------------
	.section	.nv.info._ZN2at6native57_GLOBAL__N__f3eca4a2_24_ForeachBinaryOpScalar_cu_86b9896c25multi_tensor_apply_kernelINS1_18TensorListMetadataILi1EEENS1_21BinaryOpScalarFunctorIN3c104HalfELi1ELi1ELi0EEEJSt4plusIfEfEEEvT_T0_DpT1_,"",@"SHT_CUDA_INFO"
	.sectionflags	@""
	.align	4


	//----- nvinfo : EIATTR_CUDA_API_VERSION
	.align		4
        /*0000*/ 	.byte	0x04, 0x37
        /*0002*/ 	.short	(.L_3747 - .L_3746)
.L_3746:
        /*0004*/ 	.word	0x00000082


	//----- nvinfo : EIATTR_KPARAM_INFO
	.align		4
.L_3747:
        /*0008*/ 	.byte	0x04, 0x17
        /*000a*/ 	.short	(.L_3749 - .L_3748)
.L_3748:
        /*000c*/ 	.word	0x00000000
        /*0010*/ 	.short	0x0003
        /*0012*/ 	.short	0x0d2c
        /*0014*/ 	.byte	0x00, 0xf0, 0x11, 0x00


	//----- nvinfo : EIATTR_KPARAM_INFO
	.align		4
.L_3749:
        /*0018*/ 	.byte	0x04, 0x17
        /*001a*/ 	.short	(.L_3751 - .L_3750)
.L_3750:
        /*001c*/ 	.word	0x00000000
        /*0020*/ 	.short	0x0002
        /*0022*/ 	.short	0x0d29
        /*0024*/ 	.byte	0x00, 0xf0, 0x05, 0x00


	//----- nvinfo : EIATTR_KPARAM_INFO
	.align		4
.L_3751:
        /*0028*/ 	.byte	0x04, 0x17
        /*002a*/ 	.short	(.L_3753 - .L_3752)
.L_3752:
        /*002c*/ 	.word	0x00000000
        /*0030*/ 	.short	0x0001
        /*0032*/ 	.short	0x0d28
        /*0034*/ 	.byte	0x00, 0xf0, 0x05, 0x00


	//----- nvinfo : EIATTR_KPARAM_INFO
	.align		4
.L_3753:
        /*0038*/ 	.byte	0x04, 0x17
        /*003a*/ 	.short	(.L_3755 - .L_3754)
.L_3754:
        /*003c*/ 	.word	0x00000000
        /*0040*/ 	.short	0x0000
        /*0042*/ 	.short	0x0000
        /*0044*/ 	.byte	0x00, 0xf0, 0xa1, 0x34


	//----- nvinfo : EIATTR_SPARSE_MMA_MASK
	.align		4
.L_3755:
        /*0048*/ 	.byte	0x03, 0x50
        /*004a*/ 	.short	0x0000


	//----- nvinfo : EIATTR_MAXREG_COUNT
	.align		4
        /*004c*/ 	.byte	0x03, 0x1b
        /*004e*/ 	.short	0x0080


	//----- nvinfo : EIATTR_MERCURY_ISA_VERSION
	.align		4
        /*0050*/ 	.byte	0x03, 0x5f
        /*0052*/ 	.short	0x0101


	//----- nvinfo : EIATTR_VRC_CTA_INIT_COUNT
	.align		4
        /*0054*/ 	.byte	0x02, 0x4a
	.zero		1
	.zero		1


	//----- nvinfo : EIATTR_EXIT_INSTR_OFFSETS
	.align		4
        /*0058*/ 	.byte	0x04, 0x1c
        /*005a*/ 	.short	(.L_3757 - .L_3756)


	//   ....[0]....
.L_3756:
        /*005c*/ 	.word	0x00000130


	//   ....[1]....
        /*0060*/ 	.word	0x00000a80


	//   ....[2]....
        /*0064*/ 	.word	0x00000d80


	//   ....[3]....
        /*0068*/ 	.word	0x00000db0


	//   ....[4]....
        /*006c*/ 	.word	0x00000e00


	//   ....[5]....
        /*0070*/ 	.word	0x00000fb0


	//----- nvinfo : EIATTR_MAX_THREADS
	.align		4
.L_3757:
        /*0074*/ 	.byte	0x04, 0x05
        /*0076*/ 	.short	(.L_3759 - .L_3758)
.L_3758:
        /*0078*/ 	.word	0x00000200
        /*007c*/ 	.word	0x00000001
        /*0080*/ 	.word	0x00000001


	//----- nvinfo : EIATTR_CRS_STACK_SIZE
	.align		4
.L_3759:
        /*0084*/ 	.byte	0x04, 0x1e
        /*0086*/ 	.short	(.L_3761 - .L_3760)
.L_3760:
        /*0088*/ 	.word	0x00000000


	//----- nvinfo : EIATTR_CBANK_PARAM_SIZE
	.align		4
.L_3761:
        /*008c*/ 	.byte	0x03, 0x19
        /*008e*/ 	.short	0x0d30


	//----- nvinfo : EIATTR_PARAM_CBANK
	.align		4
        /*0090*/ 	.byte	0x04, 0x0a
        /*0092*/ 	.short	(.L_3763 - .L_3762)
	.align		4
.L_3762:
        /*0094*/ 	.word	index@(.nv.constant0._ZN2at6native57_GLOBAL__N__f3eca4a2_24_ForeachBinaryOpScalar_cu_86b9896c25multi_tensor_apply_kernelINS1_18TensorListMetadataILi1EEENS1_21BinaryOpScalarFunctorIN3c104HalfELi1ELi1ELi0EEEJSt4plusIfEfEEEvT_T0_DpT1_)
        /*0098*/ 	.short	0x0380
        /*009a*/ 	.short	0x0d30


	//----- nvinfo : EIATTR_SW_WAR
	.align		4
.L_3763:
        /*009c*/ 	.byte	0x04, 0x36
        /*009e*/ 	.short	(.L_3765 - .L_3764)
.L_3764:
        /*00a0*/ 	.word	0x00000008
.L_3765:


//--------------------- .nv.info._ZN2at6native57_GLOBAL__N__f3eca4a2_24_ForeachBinaryOpScalar_cu_86b9896c25multi_tensor_apply_kernelINS1_18TensorListMetadataILi1EEENS1_21BinaryOpScalarFunctorIbLi1ELi1ELi0EEEJSt4plusIbEbEEEvT_T0_DpT1_ --------------------------
	.section	.nv.info._ZN2at6native57_GLOBAL__N__f3eca4a2_24_ForeachBinaryOpScalar_cu_86b9896c25multi_tensor_apply_kernelINS1_18TensorListMetadataILi1EEENS1_21BinaryOpScalarFunctorIbLi1ELi1ELi0EEEJSt4plusIbEbEEEvT_T0_DpT1_,"",@"SHT_CUDA_INFO"
	.sectionflags	@""
	.align	4


	//----- nvinfo : EIATTR_CUDA_API_VERSION
	.align		4
        /*0000*/ 	.byte	0x04, 0x37
        /*0002*/ 	.short	(.L_3767 - .L_3766)
.L_3766:
        /*0004*/ 	.word	0x00000082


	//----- nvinfo : EIATTR_KPARAM_INFO
	.align		4
.L_3767:
        /*0008*/ 	.byte	0x04, 0x17
        /*000a*/ 	.short	(.L_3769 - .L_3768)
.L_3768:
        /*000c*/ 	.word	0x00000000
        /*0010*/ 	.short	0x0003
        /*0012*/ 	.short	0x0d2a
        /*0014*/ 	.byte	0x00, 0xf0, 0x05, 0x00


	//----- nvinfo : EIATTR_KPARAM_INFO
	.align		4
.L_3769:
        /*0018*/ 	.byte	0x04, 0x17
        /*001a*/ 	.short	(.L_3771 - .L_3770)
.L_3770:
        /*001c*/ 	.word	0x00000000
        /*0020*/ 	.short	0x0002
        /*0022*/ 	.short	0x0d29
        /*0024*/ 	.byte	0x00, 0xf0, 0x05, 0x00


	//----- nvinfo : EIATTR_KPARAM_INFO
	.align		4
.L_3771:
        /*0028*/ 	.byte	0x04, 0x17
        /*002a*/ 	.short	(.L_3773 - .L_3772)
.L_3772:
        /*002c*/ 	.word	0x00000000
        /*0030*/ 	.short	0x0001
        /*0032*/ 	.short	0x0d28
        /*0034*/ 	.byte	0x00, 0xf0, 0x05, 0x00


	//----- nvinfo : EIATTR_KPARAM_INFO
	.align		4
.L_3773:
        /*0038*/ 	.byte	0x04, 0x17
        /*003a*/ 	.short	(.L_3775 - .L_3774)
.L_3774:
        /*003c*/ 	.word	0x00000000
        /*0040*/ 	.short	0x0000
        /*0042*/ 	.short	0x0000
        /*0044*/ 	.byte	0x00, 0xf0, 0xa1, 0x34


	//----- nvinfo : EIATTR_SPARSE_MMA_MASK
	.align		4
.L_3775:
        /*0048*/ 	.byte	0x03, 0x50
        /*004a*/ 	.short	0x0000


	//----- nvinfo : EIATTR_MAXREG_COUNT
	.align		4
        /*004c*/ 	.byte	0x03, 0x1b
        /*004e*/ 	.short	0x0080


	//----- nvinfo : EIATTR_MERCURY_ISA_VERSION
	.align		4
        /*0050*/ 	.byte	0x03, 0x5f
        /*0052*/ 	.short	0x0101


	//----- nvinfo : EIATTR_VRC_CTA_INIT_COUNT
	.align		4
        /*0054*/ 	.byte	0x02, 0x4a
	.zero		1
	.zero		1


	//----- nvinfo : EIATTR_EXIT_INSTR_OFFSETS
	.align		4
        /*0058*/ 	.byte	0x04, 0x1c
        /*005a*/ 	.short	(.L_3777 - .L_3776)


	//   ....[0]....
.L_3776:
        /*005c*/ 	.word	0x00000130


	//   ....[1]....
        /*0060*/ 	.word	0x00000d00


	//   ....[2]....
        /*0064*/ 	.word	0x00000ff0


	//   ....[3]....
        /*0068*/ 	.word	0x00001030


	//   ....[4]....
        /*006c*/ 	.word	0x00001080


	//   ....[5]....
        /*0070*/ 	.word	0x00001290


	//----- nvinfo : EIATTR_MAX_THREADS
	.align		4
.L_3777:
        /*0074*/ 	.byte	0x04, 0x05
        /*0076*/ 	.short	(.L_3779 - .L_3778)
.L_3778:
        /*0078*/ 	.word	0x00000200
        /*007c*/ 	.word	0x00000001
        /*0080*/ 	.word	0x00000001


	//----- nvinfo : EIATTR_CRS_STACK_SIZE
	.align		4
.L_3779:
        /*0084*/ 	.byte	0x04, 0x1e
        /*0086*/ 	.short	(.L_3781 - .L_3780)
.L_3780:
        /*0088*/ 	.word	0x00000000


	//----- nvinfo : EIATTR_CBANK_PARAM_SIZE
	.align		4
.L_3781:
        /*008c*/ 	.byte	0x03, 0x19
        /*008e*/ 	.short	0x0d2b


	//----- nvinfo : EIATTR_PARAM_CBANK
	.align		4
        /*0090*/ 	.byte	0x04, 0x0a
        /*0092*/ 	.short	(.L_3783 - .L_3782)
	.align		4
.L_3782:
        /*0094*/ 	.word	index@(.nv.constant0._ZN2at6native57_GLOBAL__N__f3eca4a2_24_ForeachBinaryOpScalar_cu_86b9896c25multi_tensor_apply_kernelINS1_18TensorListMetadataILi1EEENS1_21BinaryOpScalarFunctorIbLi1ELi1ELi0EEEJSt4plusIbEbEEEvT_T0_DpT1_)
        /*0098*/ 	.short	0x0380
        /*009a*/ 	.short	0x0d2b


	//----- nvinfo : EIATTR_SW_WAR
	.align		4
.L_3783:
        /*009c*/ 	.byte	0x04, 0x36
        /*009e*/ 	.short	(.L_3785 - .L_3784)
.L_3784:
        /*00a0*/ 	.word	0x00000008
.L_3785:


//--------------------- .nv.info._ZN2at6native57_GLOBAL__N__f3eca4a2_24_ForeachBinaryOpScalar_cu_86b9896c25multi_tensor_apply_kernelINS1_18TensorListMetadataILi1EEENS1_21BinaryOpScalarFunctorIN3c107complexIfEELi1ELi1ELi0EEEJSt4plusIS8_ES8_EEEvT_T0_DpT1_ --------------------------
	.section	.nv.info._ZN2at6native57_GLOBAL__N__f3eca4a2_24_ForeachBinaryOpScalar_cu_86b9896c25multi_tensor_apply_kernelINS1_18TensorListMetadataILi1EEENS1_21BinaryOpScalarFunctorIN3c107complexIfEELi1ELi1ELi0EEEJSt4plusIS8_ES8_EEEvT_T0_DpT1_,"",@"SHT_CUDA_INFO"
	.sectionflags	@""
	.align	4


	//----- nvinfo : EIATTR_CUDA_API_VERSION
	.align		4
        /*0000*/ 	.byte	0x04, 0x37
        /*0002*/ 	.short	(.L_3787 - .L_3786)
.L_3786:
        /*0004*/ 	.word	0x00000082


	//----- nvinfo : EIATTR_KPARAM_INFO
	.align		4
.L_3787:
        /*0008*/ 	.byte	0x04, 0x17
        /*000a*/ 	.short	(.L_3789 - .L_3788)
.L_3788:
        /*000c*/ 	.word	0x00000000
        /*0010*/ 	.short	0x0003
        /*0012*/ 	.short	0x0d30
        /*0014*/ 	.byte	0x00, 0xf0, 0x21, 0x00


	//----- nvinfo : EIATTR_KPARAM_INFO
	.align		4
.L_3789:
        /*0018*/ 	.byte	0x04, 0x17
        /*001a*/ 	.short	(.L_3791 - .L_3790)
.L_3790:
        /*001c*/ 	.word	0x00000000
        /*0020*/ 	.short	0x0002
        /*0022*/ 	.short	0x0d29
        /*0024*/ 	.byte	0x00, 0xf0, 0x05, 0x00


	//----- nvinfo : EIATTR_KPARAM_INFO
	.align		4
.L_3791:
        /*0028*/ 	.byte	0x04, 0x17
        /*002a*/ 	.short	(.L_3793 - .L_3792)
.L_3792:
        /*002c*/ 	.word	0x00000000
        /*0030*/ 	.short	0x0001
        /*0032*/ 	.short	0x0d28
        /*0034*/ 	.byte	0x00, 0xf0, 0x05, 0x00


	//----- nvinfo : EIATTR_KPARAM_INFO
	.align		4
.L_3793:
        /*0038*/ 	.byte	0x04, 0x17
        /*003a*/ 	.short	(.L_3795 - .L_3794)
.L_3794:
        /*003c*/ 	.word	0x00000000
        /*0040*/ 	.short	0x0000
        /*0042*/ 	.short	0x0000
        /*0044*/ 	.byte	0x00, 0xf0, 0xa1, 0x34


	//----- nvinfo : EIATTR_SPARSE_MMA_MASK
	.align		4
.L_3795:
        /*0048*/ 	.byte	0x03, 0x50
        /*004a*/ 	.short	0x0000


	//----- nvinfo : EIATTR_MAXREG_COUNT
	.align		4
        /*004c*/ 	.byte	0x03, 0x1b
        /*004e*/ 	.short	0x0080


	//----- nvinfo : EIATTR_MERCURY_ISA_VERSION
	.align		4
        /*0050*/ 	.byte	0x03, 0x5f
        /*0052*/ 	.short	0x0101


	//----- nvinfo : EIATTR_VRC_CTA_INIT_COUNT
	.align		4
        /*0054*/ 	.byte	0x02, 0x4a
	.zero		1
	.zero		1


	//----- nvinfo : EIATTR_EXIT_INSTR_OFFSETS
	.align		4
        /*0058*/ 	.byte	0x04, 0x1c
        /*005a*/ 	.short	(.L_3797 - .L_3796)


	//   ....[0]....
.L_3796:
        /*005c*/ 	.word	0x00000140


	//   ....[1]....
        /*0060*/ 	.word	0x00000ba0


	//   ....[2]....
        /*0064*/ 	.word	0x00000eb0


	//   ....[3]....
        /*0068*/ 	.word	0x00000ed0


	//   ....[4]....
        /*006c*/ 	.word	0x00000f20


	//   ....[5]....
        /*0070*/ 	.word	0x000010b0


	//----- nvinfo : EIATTR_MAX_THREADS
	.align		4
.L_3797:
        /*0074*/ 	.byte	0x04, 0x05
        /*0076*/ 	.short	(.L_3799 - .L_3798)
.L_3798:
        /*0078*/ 	.word	0x00000200
        /*007c*/ 	.word	0x00000001
        /*0080*/ 	.word	0x00000001


	//----- nvinfo : EIATTR_CRS_STACK_SIZE
	.align		4
.L_3799:
        /*0084*/ 	.byte	0x04, 0x1e
        /*0086*/ 	.short	(.L_3801 - .L_3800)
.L_3800:
        /*0088*/ 	.word	0x00000000


	//----- nvinfo : EIATTR_CBANK_PARAM_SIZE
	.align		4
.L_3801:
        /*008c*/ 	.byte	0x03, 0x19
        /*008e*/ 	.short	0x0d38


	//----- nvinfo : EIATTR_PARAM_CBANK
	.align		4
        /*0090*/ 	.byte	0x04, 0x0a
        /*0092*/ 	.short	(.L_3803 - .L_3802)
	.align		4
.L_3802:
        /*0094*/ 	.word	index@(.nv.constant0._ZN2at6native57_GLOBAL__N__f3eca4a2_24_ForeachBinaryOpScalar_cu_86b9896c25multi_tensor_apply_kernelINS1_18TensorListMetadataILi1EEENS1_21BinaryOpScalarFunctorIN3c107complexIfEELi1ELi1ELi0EEEJSt4plusIS8_ES8_EEEvT_T0_DpT1_)
        /*0098*/ 	.short	0x0380
        /*009a*/ 	.short	0x0d38


	//----- nvinfo : EIATTR_SW_WAR
	.align		4
.L_3803:
        /*009c*/ 	.byte	0x04, 0x36
        /*009e*/ 	.short	(.L_3805 - .L_3804)
.L_3804:
        /*00a0*/ 	.word	0x00000008
.L_3805:


//--------------------- .nv.info._ZN2at6native57_GLOBAL__N__f3eca4a2_24_ForeachBinaryOpScalar_cu_86b9896c25multi_tensor_apply_kernelINS1_18TensorListMetadataILi1EEENS1_21BinaryOpScalarFunctorIN3c107complexIdEELi1ELi1ELi0EEEJSt4plusIS8_ES8_EEEvT_T0_DpT1_ --------------------------
	.section	.nv.info._ZN2at6native57_GLOBAL__N__f3eca4a2_24_ForeachBinaryOpScalar_cu_86b9896c25multi_tensor_apply_kernelINS1_18TensorListMetadataILi1EEENS1_21BinaryOpScalarFunctorIN3c107complexIdEELi1ELi1ELi0EEEJSt4plusIS8_ES8_EEEvT_T0_DpT1_,"",@"SHT_CUDA_INFO"
	.sectionflags	@""
	.align	4


	//----- nvinfo : EIATTR_CUDA_API_VERSION
	.align		4
        /*0000*/ 	.byte	0x04, 0x37
        /*0002*/ 	.short	(.L_3807 - .L_3806)
.L_3806:
        /*0004*/ 	.word	0x00000082


	//----- nvinfo : EIATTR_KPARAM_INFO
	.align		4
.L_3807:
        /*0008*/ 	.byte	0x04, 0x17
        /*000a*/ 	.short	(.L_3809 - .L_3808)
.L_3808:
        /*000c*/ 	.word	0x00000000
        /*0010*/ 	.short	0x0003
        /*0012*/ 	.short	0x0d30
        /*0014*/ 	.byte	0x00, 0xf0, 0x41, 0x00


	//----- nvinfo : EIATTR_KPARAM_INFO
	.align		4
.L_3809:
        /*0018*/ 	.byte	0x04, 0x17
        /*001a*/ 	.short	(.L_3811 - .L_3810)
.L_3810:
        /*001c*/ 	.word	0x00000000
        /*0020*/ 	.short	0x0002
        /*0022*/ 	.short	0x0d29
        /*0024*/ 	.byte	0x00, 0xf0, 0x05, 0x00


	//----- nvinfo : EIATTR_KPARAM_INFO
	.align		4
.L_3811:
        /*0028*/ 	.byte	0x04, 0x17
        /*002a*/ 	.short	(.L_3813 - .L_3812)
.L_3812:
        /*002c*/ 	.word	0x00000000
        /*0030*/ 	.short	0x0001
        /*0032*/ 	.short	0x0d28
        /*0034*/ 	.byte	0x00, 0xf0, 0x05, 0x00


	//----- nvinfo : EIATTR_KPARAM_INFO
	.align		4
.L_3813:
        /*0038*/ 	.byte	0x04, 0x17
        /*003a*/ 	.short	(.L_3815 - .L_3814)
.L_3814:
        /*003c*/ 	.word	0x00000000
        /*0040*/ 	.short	0x0000
        /*0042*/ 	.short	0x0000
        /*0044*/ 	.byte	0x00, 0xf0, 0xa1, 0x34


	//----- nvinfo : EIATTR_SPARSE_MMA_MASK
	.align		4
.L_3815:
        /*0048*/ 	.byte	0x03, 0x50
        /*004a*/ 	.short	0x0000


	//----- nvinfo : EIATTR_MAXREG_COUNT
	.align		4
        /*004c*/ 	.byte	0x03, 0x1b
        /*004e*/ 	.short	0x0080


	//----- nvinfo : EIATTR_MERCURY_ISA_VERSION
	.align		4
        /*0050*/ 	.byte	0x03, 0x5f
        /*0052*/ 	.short	0x0101


	//----- nvinfo : EIATTR_VRC_CTA_INIT_COUNT
	.align		4
        /*0054*/ 	.byte	0x02, 0x4a
	.zero		1
	.zero		1


	//----- nvinfo : EIATTR_EXIT_INSTR_OFFSETS
	.align		4
        /*0058*/ 	.byte	0x04, 0x1c
        /*005a*/ 	.short	(.L_3817 - .L_3816)


	//   ....[0]....
.L_3816:
        /*005c*/ 	.word	0x00000140


	//   ....[1]....
        /*0060*/ 	.word	0x00000d20


	//   ....[2]....
        /*0064*/ 	.word	0x00001080


	//   ....[3]....
        /*0068*/ 	.word	0x000010a0


	//   ....[4]....
        /*006c*/ 	.word	0x000010f0


	//   ....[5]....
        /*0070*/ 	.word	0x000012a0


	//----- nvinfo : EIATTR_MAX_THREADS
	.align		4
.L_3817:
        /*0074*/ 	.byte	0x04, 0x05
        /*0076*/ 	.short	(.L_3819 - .L_3818)
.L_3818:
        /*0078*/ 	.word	0x00000200
        /*007c*/ 	.word	0x00000001
        /*0080*/ 	.word	0x00000001


	//----- nvinfo : EIATTR_CRS_STACK_SIZE
	.align		4
.L_3819:
        /*0084*/ 	.byte	0x04, 0x1e
        /*0086*/ 	.short	(.L_3821 - .L_3820)
.L_3820:
        /*0088*/ 	.word	0x00000000


	//----- nvinfo : EIATTR_CBANK_PARAM_SIZE
	.align		4
.L_3821:
        /*008c*/ 	.byte	0x03, 0x19
        /*008e*/ 	.short	0x0d40


	//----- nvinfo : EIATTR_PARAM_CBANK
	.align		4
        /*0090*/ 	.byte	0x04, 0x0a
        /*0092*/ 	.short	(.L_3823 - .L_3822)
	.align		4
.L_3822:
        /*0094*/ 	.word	index@(.nv.constant0._ZN2at6native57_GLOBAL__N__f3eca4a2_24_ForeachBinaryOpScalar_cu_86b9896c25multi_tensor_apply_kernelINS1_18TensorListMetadataILi1EEENS1_21BinaryOpScalarFunctorIN3c107complexIdEELi1ELi1ELi0EEEJSt4plusIS8_ES8_EEEvT_T0_DpT1_)
        /*0098*/ 	.short	0x0380
        /*009a*/ 	.short	0x0d40


	//----- nvinfo : EIATTR_SW_WAR
	.align		4
.L_3823:
        /*009c*/ 	.byte	0x04, 0x36
        /*009e*/ 	.short	(.L_3825 - .L_3824)
.L_3824:
        /*00a0*/ 	.word	0x00000008
.L_3825:


//--------------------- .nv.info._ZN2at6native57_GLOBAL__N__f3eca4a2_24_ForeachBinaryOpScalar_cu_86b9896c25multi_tensor_apply_kernelINS1_18TensorListMetadataILi1EEENS1_21BinaryOpScalarFunctorIfLi1ELi1ELi0EEEJSt4plusIfEfEEEvT_T0_DpT1_ --------------------------
	.section	.nv.info._ZN2at6native57_GLOBAL__N__f3eca4a2_24_ForeachBinaryOpScalar_cu_86b9896c25multi_tensor_apply_kernelINS1_18TensorListMetadataILi1EEENS1_21BinaryOpScalarFunctorIfLi1ELi1ELi0EEEJSt4plusIfEfEEEvT_T0_DpT1_,"",@"SHT_CUDA_INFO"
	.sectionflags	@""
	.align	4


	//----- nvinfo : EIATTR_CUDA_API_VERSION
	.align		4
        /*0000*/ 	.byte	0x04, 0x37
        /*0002*/ 	.short	(.L_3827 - .L_3826)
.L_3826:
        /*0004*/ 	.word	0x00000082


	//----- nvinfo : EIATTR_KPARAM_INFO
	.align		4
.L_3827:
        /*0008*/ 	.byte	0x04, 0x17
        /*000a*/ 	.short	(.L_3829 - .L_3828)
.L_3828:
        /*000c*/ 	.word	0x00000000
        /*0010*/ 	.short	0x0003
        /*0012*/ 	.short	0x0d2c
        /*0014*/ 	.byte	0x00, 0xf0, 0x11, 0x00


	//----- nvinfo : EIATTR_KPARAM_INFO
	.align		4
.L_3829:
        /*0018*/ 	.byte	0x04, 0x17
        /*001a*/ 	.short	(.L_3831 - .L_3830)
.L_3830:
        /*001c*/ 	.word	0x00000000
        /*0020*/ 	.short	0x0002
        /*0022*/ 	.short	0x0d29
        /*0024*/ 	.byte	0x00, 0xf0, 0x05, 0x00


	//----- nvinfo : EIATTR_KPARAM_INFO
	.align		4
.L_3831:
        /*0028*/ 	.byte	0x04, 0x17
        /*002a*/ 	.short	(.L_3833 - .L_3832)
.L_3832:
        /*002c*/ 	.word	0x00000000
        /*0030*/ 	.short	0x0001
        /*0032*/ 	.short	0x0d28
        /*0034*/ 	.byte	0x00, 0xf0, 0x05, 0x00


	//----- nvinfo : EIATTR_KPARAM_INFO
	.align		4
.L_3833:
        /*0038*/ 	.byte	0x04, 0x17
        /*003a*/ 	.short	(.L_3835 - .L_3834)
.L_3834:
        /*003c*/ 	.word	0x00000000
        /*0040*/ 	.short	0x0000
        /*0042*/ 	.short	0x0000
        /*0044*/ 	.byte	0x00, 0xf0, 0xa1, 0x34


	//----- nvinfo : EIATTR_SPARSE_MMA_MASK
	.align		4
.L_3835:
        /*0048*/ 	.byte	0x03, 0x50
        /*004a*/ 	.short	0x0000


	//----- nvinfo : EIATTR_MAXREG_COUNT
	.align		4
        /*004c*/ 	.byte	0x03, 0x1b
        /*004e*/ 	.short	0x0080


	//----- nvinfo : EIATTR_MERCURY_ISA_VERSION
	.align		4
        /*0050*/ 	.byte	0x03, 0x5f
        /*0052*/ 	.short	0x0101


	//----- nvinfo : EIATTR_VRC_CTA_INIT_COUNT
	.align		4
        /*0054*/ 	.byte	0x02, 0x4a
	.zero		1
	.zero		1


	//----- nvinfo : EIATTR_EXIT_INSTR_OFFSETS
	.align		4
        /*0058*/ 	.byte	0x04, 0x1c
        /*005a*/ 	.short	(.L_3837 - .L_3836)


	//   ....[0]....
.L_3836:
        /*005c*/ 	.word	0x00000130


	//   ....[1]....
        /*0060*/ 	.word	0x00000980


	//   ....[2]....
        /*0064*/ 	.word	0x00000c10


	//   ....[3]....
        /*0068*/ 	.word	0x00000c30


	//   ....[4]....
        /*006c*/ 	.word	0x00000c80


	//   ....[5]....
        /*0070*/ 	.word	0x00000dd0


	//----- nvinfo : EIATTR_MAX_THREADS
	.align		4
.L_3837:
        /*0074*/ 	.byte	0x04, 0x05
        /*0076*/ 	.short	(.L_3839 - .L_3838)
.L_3838:
        /*0078*/ 	.word	0x00000200
        /*007c*/ 	.word	0x00000001
        /*0080*/ 	.word	0x00000001


	//----- nvinfo : EIATTR_CRS_STACK_SIZE
	.align		4
.L_3839:
        /*0084*/ 	.byte	0x04, 0x1e
        /*0086*/ 	.short	(.L_3841 - .L_3840)
.L_3840:
        /*0088*/ 	.word	0x00000000


	//----- nvinfo : EIATTR_CBANK_PARAM_SIZE
	.align		4
.L_3841:
        /*008c*/ 	.byte	0x03, 0x19
        /*008e*/ 	.short	0x0d30


	//----- nvinfo : EIATTR_PARAM_CBANK
	.align		4
        /*0090*/ 	.byte	0x04, 0x0a
        /*0092*/ 	.short	(.L_3843 - .L_3842)
	.align		4
.L_3842:
        /*0094*/ 	.word	index@(.nv.constant0._ZN2at6native57_GLOBAL__N__f3eca4a2_24_ForeachBinaryOpScalar_cu_86b9896c25multi_tensor_apply_kernelINS1_18TensorListMetadataILi1EEENS1_21BinaryOpScalarFunctorIfLi1ELi1ELi0EEEJSt4plusIfEfEEEvT_T0_DpT1_)
        /*0098*/ 	.short	0x0380
        /*009a*/ 	.short	0x0d30


	//----- nvinfo : EIATTR_SW_WAR
	.align		4
.L_3843:
        /*009c*/ 	.byte	0x04, 0x36
        /*009e*/ 	.short	(.L_3845 - .L_3844)
.L_3844:
        /*00a0*/ 	.word	0x00000008
.L_3845:


//--------------------- .nv.info._ZN2at6native57_GLOBAL__N__f3eca4a2_24_ForeachBinaryOpScalar_cu_86b9896c25multi_tensor_apply_kernelINS1_18TensorListMetadataILi1EEENS1_21BinaryOpScalarFunctorIdLi1ELi1ELi0EEEJSt4plusIdEdEEEvT_T0_DpT1_ --------------------------
	.section	.nv.info._ZN2at6native57_GLOBAL__N__f3eca4a2_24_ForeachBinaryOpScalar_cu_86b9896c25multi_tensor_apply_kernelINS1_18TensorListMetadataILi1EEENS1_21BinaryOpScalarFunctorIdLi1ELi1ELi0EEEJSt4plusIdEdEEEvT_T0_DpT1_,"",@"SHT_CUDA_INFO"
	.sectionflags	@""
	.align	4


	//----- nvinfo : EIATTR_CUDA_API_VERSION
	.align		4
        /*0000*/ 	.byte	0x04, 0x37
        /*0002*/ 	.short	(.L_3847 - .L_3846)
.L_3846:
        /*0004*/ 	.word	0x00000082


	//----- nvinfo : EIATTR_KPARAM_INFO
	.align		4
.L_3847:
        /*0008*/ 	.byte	0x04, 0x17
        /*000a*/ 	.short	(.L_3849 - .L_3848)
.L_3848:
        /*000c*/ 	.word	0x00000000
        /*0010*/ 	.short	0x0003
        /*0012*/ 	.short	0x0d30
        /*0014*/ 	.byte	0x00, 0xf0, 0x21, 0x00


	//----- nvinfo : EIATTR_KPARAM_INFO
	.align		4
.L_3849:
        /*0018*/ 	.byte	0x04, 0x17
        /*001a*/ 	.short	(.L_3851 - .L_3850)
.L_3850:
        /*001c*/ 	.word	0x00000000
        /*0020*/ 	.short	0x0002
        /*0022*/ 	.short	0x0d29
        /*0024*/ 	.byte	0x00, 0xf0, 0x05, 0x00


	//----- nvinfo : EIATTR_KPARAM_INFO
	.align		4
.L_3851:
        /*0028*/ 	.byte	0x04, 0x17
        /*002a*/ 	.short	(.L_3853 - .L_3852)
.L_3852:
        /*002c*/ 	.word	0x00000000
        /*0030*/ 	.short	0x0001
        /*0032*/ 	.short	0x0d28
        /*0034*/ 	.byte	0x00, 0xf0, 0x05, 0x00


	//----- nvinfo : EIATTR_KPARAM_INFO
	.align		4
.L_3853:
        /*0038*/ 	.byte	0x04, 0x17
        /*003a*/ 	.short	(.L_3855 - .L_3854)
.L_3854:
        /*003c*/ 	.word	0x00000000
        /*0040*/ 	.short	0x0000
        /*0042*/ 	.short	0x0000
        /*0044*/ 	.byte	0x00, 0xf0, 0xa1, 0x34


	//----- nvinfo : EIATTR_SPARSE_MMA_MASK
	.align		4
.L_3855:
        /*0048*/ 	.byte	0x03, 0x50
        /*004a*/ 	.short	0x0000


	//----- nvinfo : EIATTR_MAXREG_COUNT
	.align		4
        /*004c*/ 	.byte	0x03, 0x1b
        /*004e*/ 	.short	0x0080


	//----- nvinfo : EIATTR_MERCURY_ISA_VERSION
	.align		4
        /*0050*/ 	.byte	0x03, 0x5f
        /*0052*/ 	.short	0x0101


	//----- nvinfo : EIATTR_VRC_CTA_INIT_COUNT
	.align		4
        /*0054*/ 	.byte	0x02, 0x4a
	.zero		1
	.zero		1


	//----- nvinfo : EIATTR_EXIT_INSTR_OFFSETS
	.align		4
        /*0058*/ 	.byte	0x04, 0x1c
        /*005a*/ 	.short	(.L_3857 - .L_3856)


	//   ....[0]....
.L_3856:
        /*005c*/ 	.word	0x00000130


	//   ....[1]....
        /*0060*/ 	.word	0x00000b40


	//   ....[2]....
        /*0064*/ 	.word	0x00000df0


	//   ....[3]....
        /*0068*/ 	.word	0x00000e10


	//   ....[4]....
        /*006c*/ 	.word	0x00000e60


	//   ....[5]....
        /*0070*/ 	.word	0x00000fb0


	//----- nvinfo : EIATTR_MAX_THREADS
	.align		4
.L_3857:
        /*0074*/ 	.byte	0x04, 0x05
        /*0076*/ 	.short	(.L_3859 - .L_3858)
.L_3858:
        /*0078*/ 	.word	0x00000200
        /*007c*/ 	.word	0x00000001
        /*0080*/ 	.word	0x00000001


	//----- nvinfo : EIATTR_CRS_STACK_SIZE
	.align		4
.L_3859:
        /*0084*/ 	.byte	0x04, 0x1e
        /*0086*/ 	.short	(.L_3861 - .L_3860)
.L_3860:
        /*0088*/ 	.word	0x00000000


	//----- nvinfo : EIATTR_CBANK_PARAM_SIZE
	.align		4
.L_3861:
        /*008c*/ 	.byte	0x03, 0x19
        /*008e*/ 	.short	0x0d38


	//----- nvinfo : EIATTR_PARAM_CBANK
	.align		4
        /*0090*/ 	.byte	0x04, 0x0a
        /*0092*/ 	.short	(.L_3863 - .L_3862)
	.align		4
.L_3862:
        /*0094*/ 	.word	index@(.nv.constant0._ZN2at6native57_GLOBAL__N__f3eca4a2_24_ForeachBinaryOpScalar_cu_86b9896c25multi_tensor_apply_kernelINS1_18TensorListMetadataILi1EEENS1_21BinaryOpScalarFunctorIdLi1ELi1ELi0EEEJSt4plusIdEdEEEvT_T0_DpT1_)
        /*0098*/ 	.short	0x0380
        /*009a*/ 	.short	0x0d38


	//----- nvinfo : EIATTR_SW_WAR
	.align		4
.L_3863:
        /*009c*/ 	.byte	0x04, 0x36
        /*009e*/ 	.short	(.L_3865 - .L_3864)
.L_3864:
        /*00a0*/ 	.word	0x00000008
.L_3865:


//--------------------- .nv.info._ZN2at6native57_GLOBAL__N__f3eca4a2_24_ForeachBinaryOpScalar_cu_86b9896c25multi_tensor_apply_kernelINS1_18TensorListMetadataILi1EEENS1_21BinaryOpScalarFunctorIsLi1ELi1ELi0EEEJSt4plusIsEsEEEvT_T0_DpT1_ --------------------------
	.section	.nv.info._ZN2at6native57_GLOBAL__N__f3eca4a2_24_ForeachBinaryOpScalar_cu_86b9896c25multi_tensor_apply_kernelINS1_18TensorListMetadataILi1EEENS1_21BinaryOpScalarFunctorIsLi1ELi1ELi0EEEJSt4plusIsEsEEEvT_T0_DpT1_,"",@"SHT_CUDA_INFO"
	.sectionflags	@""
	.align	4


	//----- nvinfo : EIATTR_CUDA_API_VERSION
	.align		4
        /*0000*/ 	.byte	0x04, 0x37
        /*0002*/ 	.short	(.L_3867 - .L_3866)
.L_3866:
        /*0004*/ 	.word	0x00000082


	//----- nvinfo : EIATTR_KPARAM_INFO
	.align		4
.L_3867:
        /*0008*/ 	.byte	0x04, 0x17
        /*000a*/ 	.short	(.L_3869 - .L_3868)
.L_3868:
        /*000c*/ 	.word	0x00000000
        /*0010*/ 	.short	0x0003
        /*0012*/ 	.short	0x0d2a
        /*0014*/ 	.byte	0x00, 0xf0, 0x09, 0x00


	//----- nvinfo : EIATTR_KPARAM_INFO
	.align		4
.L_3869:
        /*0018*/ 	.byte	0x04, 0x17
        /*001a*/ 	.short	(.L_3871 - .L_3870)
.L_3870:
        /*001c*/ 	.word	0x00000000
        /*0020*/ 	.short	0x0002
        /*0022*/ 	.short	0x0d29
        /*0024*/ 	.byte	0x00, 0xf0, 0x05, 0x00


	//----- nvinfo : EIATTR_KPARAM_INFO
	.align		4
.L_3871:
        /*0028*/ 	.byte	0x04, 0x17
        /*002a*/ 	.short	(.L_3873 - .L_3872)
.L_3872:
        /*002c*/ 	.word	0x00000000
        /*0030*/ 	.short	0x0001
        /*0032*/ 	.short	0x0d28
        /*0034*/ 	.byte	0x00, 0xf0, 0x05, 0x00


	//----- nvinfo : EIATTR_KPARAM_INFO
	.align		4
.L_3873:
        /*0038*/ 	.byte	0x04, 0x17
        /*003a*/ 	.short	(.L_3875 - .L_3874)
.L_3874:
        /*003c*/ 	.word	0x00000000
        /*0040*/ 	.short	0x0000
        /*0042*/ 	.short	0x0000
        /*0044*/ 	.byte	0x00, 0xf0, 0xa1, 0x34


	//----- nvinfo : EIATTR_SPARSE_MMA_MASK
	.align		4
.L_3875:
        /*0048*/ 	.byte	0x03, 0x50
        /*004a*/ 	.short	0x0000


	//----- nvinfo : EIATTR_MAXREG_COUNT
	.align		4
        /*004c*/ 	.byte	0x03, 0x1b
        /*004e*/ 	.short	0x0080


	//----- nvinfo : EIATTR_MERCURY_ISA_VERSION
	.align		4
        /*0050*/ 	.byte	0x03, 0x5f
        /*0052*/ 	.short	0x0101


	//----- nvinfo : EIATTR_VRC_CTA_INIT_COUNT
	.align		4
        /*0054*/ 	.byte	0x02, 0x4a
	.zero		1
	.zero		1


	//----- nvinfo : EIATTR_EXIT_INSTR_OFFSETS
	.align		4
        /*0058*/ 	.byte	0x04, 0x1c
        /*005a*/ 	.short	(.L_3877 - .L_3876)


	//   ....[0]....
.L_3876:
        /*005c*/ 	.word	0x00000140


	//   ....[1]....
        /*0060*/ 	.word	0x00000960


	//   ....[2]....
        /*0064*/ 	.word	0x00000bf0


	//   ....[3]....
        /*0068*/ 	.word	0x00000c10


	//   ....[4]....
        /*006c*/ 	.word	0x00000c60


	//   ....[5]....
        /*0070*/ 	.word	0x00000de0


	//----- nvinfo : EIATTR_MAX_THREADS
	.align		4
.L_3877:
        /*0074*/ 	.byte	0x04, 0x05
        /*0076*/ 	.short	(.L_3879 - .L_3878)
.L_3878:
        /*0078*/ 	.word	0x00000200
        /*007c*/ 	.word	0x00000001
        /*0080*/ 	.word	0x00000001


	//----- nvinfo : EIATTR_CRS_STACK_SIZE
	.align		4
.L_3879:
        /*0084*/ 	.byte	0x04, 0x1e
        /*0086*/ 	.short	(.L_3881 - .L_3880)
.L_3880:
        /*0088*/ 	.word	0x00000000


	//----- nvinfo : EIATTR_CBANK_PARAM_SIZE
	.align		4
.L_3881:
        /*008c*/ 	.byte	0x03, 0x19
        /*008e*/ 	.short	0x0d2c


	//----- nvinfo : EIATTR_PARAM_CBANK
	.align		4
        /*0090*/ 	.byte	0x04, 0x0a
        /*0092*/ 	.short	(.L_3883 - .L_3882)
	.align		4
.L_3882:
        /*0094*/ 	.word	index@(.nv.constant0._ZN2at6native57_GLOBAL__N__f3eca4a2_24_ForeachBinaryOpScalar_cu_86b9896c25multi_tensor_apply_kernelINS1_18TensorListMetadataILi1EEENS1_21BinaryOpScalarFunctorIsLi1ELi1ELi0EEEJSt4plusIsEsEEEvT_T0_DpT1_)
        /*0098*/ 	.short	0x0380
        /*009a*/ 	.short	0x0d2c


	//----- nvinfo : EIATTR_SW_WAR
	.align		4
.L_3883:
        /*009c*/ 	.byte	0x04, 0x36
        /*009e*/ 	.short	(.L_3885 - .L_3884)
.L_3884:
        /*00a0*/ 	.word	0x00000008
.L_3885:


//--------------------- .nv.info._ZN2at6native57_GLOBAL__N__f3eca4a2_24_ForeachBinaryOpScalar_cu_86b9896c25multi_tensor_apply_kernelINS1_18TensorListMetadataILi1EEENS1_21BinaryOpScalarFunctorIlLi1ELi1ELi0EEEJSt4plusIlElEEEvT_T0_DpT1_ --------------------------
	.section	.nv.info._ZN2at6native57_GLOBAL__N__f3eca4a2_24_ForeachBinaryOpScalar_cu_86b9896c25multi_tensor_apply_kernelINS1_18TensorListMetadataILi1EEENS1_21BinaryOpScalarFunctorIlLi1ELi1ELi0EEEJSt4plusIlElEEEvT_T0_DpT1_,"",@"SHT_CUDA_INFO"
	.sectionflags	@""
	.align	4


	//----- nvinfo : EIATTR_CUDA_API_VERSION
	.align		4
        /*0000*/ 	.byte	0x04, 0x37
        /*0002*/ 	.short	(.L_3887 - .L_3886)
.L_3886:
        /*0004*/ 	.word	0x00000082


	//----- nvinfo : EIATTR_KPARAM_INFO
	.align		4
.L_3887:
        /*0008*/ 	.byte	0x04, 0x17
        /*000a*/ 	.short	(.L_3889 - .L_3888)
.L_3888:
        /*000c*/ 	.word	0x00000000
        /*0010*/ 	.short	0x0003
        /*0012*/ 	.short	0x0d30
        /*0014*/ 	.byte	0x00, 0xf0, 0x21, 0x00


	//----- nvinfo : EIATTR_KPARAM_INFO
	.align		4
.L_3889:
        /*0018*/ 	.byte	0x04, 0x17
        /*001a*/ 	.short	(.L_3891 - .L_3890)
.L_3890:
        /*001c*/ 	.word	0x00000000
        /*0020*/ 	.short	0x0002
        /*0022*/ 	.short	0x0d29
        /*0024*/ 	.byte	0x00, 0xf0, 0x05, 0x00


	//----- nvinfo : EIATTR_KPARAM_INFO
	.align		4
.L_3891:
        /*0028*/ 	.byte	0x04, 0x17
        /*002a*/ 	.short	(.L_3893 - .L_3892)
.L_3892:
        /*002c*/ 	.word	0x00000000
        /*0030*/ 	.short	0x0001
        /*0032*/ 	.short	0x0d28
        /*0034*/ 	.byte	0x00, 0xf0, 0x05, 0x00


	//----- nvinfo : EIATTR_KPARAM_INFO
	.align		4
.L_3893:
        /*0038*/ 	.byte	0x04, 0x17
        /*003a*/ 	.short	(.L_3895 - .L_3894)
.L_3894:
        /*003c*/ 	.word	0x00000000
        /*0040*/ 	.short	0x0000
        /*0042*/ 	.short	0x0000
        /*0044*/ 	.byte	0x00, 0xf0, 0xa1, 0x34


	//----- nvinfo : EIATTR_SPARSE_MMA_MASK
	.align		4
.L_3895:
        /*0048*/ 	.byte	0x03, 0x50
        /*004a*/ 	.short	0x0000


	//----- nvinfo : EIATTR_MAXREG_COUNT
	.align		4
        /*004c*/ 	.byte	0x03, 0x1b
        /*004e*/ 	.short	0x0080


	//----- nvinfo : EIATTR_MERCURY_ISA_VERSION
	.align		4
        /*0050*/ 	.byte	0x03, 0x5f
        /*0052*/ 	.short	0x0101


	//----- nvinfo : EIATTR_VRC_CTA_INIT_COUNT
	.align		4
        /*0054*/ 	.byte	0x02, 0x4a
	.zero		1
	.zero		1


	//----- nvinfo : EIATTR_EXIT_INSTR_OFFSETS
	.align		4
        /*0058*/ 	.byte	0x04, 0x1c
        /*005a*/ 	.short	(.L_3897 - .L_3896)


	//   ....[0]....
.L_3896:
        /*005c*/ 	.word	0x00000140


	//   ....[1]....
        /*0060*/ 	.word	0x00000ba0


	//   ....[2]....
        /*0064*/ 	.word	0x00000eb0


	//   ....[3]....
        /*0068*/ 	.word	0x00000ed0


	//   ....[4]....
        /*006c*/ 	.word	0x00000f20


	//   ....[5]....
        /*0070*/ 	.word	0x000010f0


	//----- nvinfo : EIATTR_MAX_THREADS
	.align		4
.L_3897:
        /*0074*/ 	.byte	0x04, 0x05
        /*0076*/ 	.short	(.L_3899 - .L_3898)
.L_3898:
        /*0078*/ 	.word	0x00000200
        /*007c*/ 	.word	0x00000001
        /*0080*/ 	.word	0x00000001


	//----- nvinfo : EIATTR_CRS_STACK_SIZE
	.align		4
.L_3899:
        /*0084*/ 	.byte	0x04, 0x1e
        /*0086*/ 	.short	(.L_3901 - .L_3900)
.L_3900:
        /*0088*/ 	.word	0x00000000


	//----- nvinfo : EIATTR_CBANK_PARAM_SIZE
	.align		4
.L_3901:
        /*008c*/ 	.byte	0x03, 0x19
        /*008e*/ 	.short	0x0d38


	//----- nvinfo : EIATTR_PARAM_CBANK
	.align		4
        /*0090*/ 	.byte	0x04, 0x0a
        /*0092*/ 	.short	(.L_3903 - .L_3902)
	.align		4
.L_3902:
        /*0094*/ 	.word	index@(.nv.constant0._ZN2at6native57_GLOBAL__N__f3eca4a2_24_ForeachBinaryOpScalar_cu_86b9896c25multi_tensor_apply_kernelINS1_18TensorListMetadataILi1EEENS1_21BinaryOpScalarFunctorIlLi1ELi1ELi0EEEJSt4plusIlElEEEvT_T0_DpT1_)
        /*0098*/ 	.short	0x0380
        /*009a*/ 	.short	0x0d38


	//----- nvinfo : EIATTR_SW_WAR
	.align		4
.L_3903:
        /*009c*/ 	.byte	0x04, 0x36
        /*009e*/ 	.short	(.L_3905 - .L_3904)
.L_3904:
        /*00a0*/ 	.word	0x00000008
.L_3905:


//--------------------- .nv.info._ZN2at6native57_GLOBAL__N__f3eca4a2_24_ForeachBinaryOpScalar_cu_86b9896c25multi_tensor_apply_kernelINS1_18TensorListMetadataILi1EEENS1_21BinaryOpScalarFunctorIiLi1ELi1ELi0EEEJSt4plusIiEiEEEvT_T0_DpT1_ --------------------------
	.section	.nv.info._ZN2at6native57_GLOBAL__N__f3eca4a2_24_ForeachBinaryOpScalar_cu_86b9896c25multi_tensor_apply_kernelINS1_18TensorListMetadataILi1EEENS1_21BinaryOpScalarFunctorIiLi1ELi1ELi0EEEJSt4plusIiEiEEEvT_T0_DpT1_,"",@"SHT_CUDA_INFO"
	.sectionflags	@""
	.align	4


	//----- nvinfo : EIATTR_CUDA_API_VERSION
	.align		4
        /*0000*/ 	.byte	0x04, 0x37
        /*0002*/ 	.short	(.L_3907 - .L_3906)
.L_3906:
        /*0004*/ 	.word	0x00000082


	//----- nvinfo : EIATTR_KPARAM_INFO
	.align		4
.L_3907:
        /*0008*/ 	.byte	0x04, 0x17
        /*000a*/ 	.short	(.L_3909 - .L_3908)
.L_3908:
        /*000c*/ 	.word	0x00000000
        /*0010*/ 	.short	0x0003
        /*0012*/ 	.short	0x0d2c
        /*0014*/ 	.byte	0x00, 0xf0, 0x11, 0x00


	//----- nvinfo : EIATTR_KPARAM_INFO
	.align		4
.L_3909:
        /*0018*/ 	.byte	0x04, 0x17
        /*001a*/ 	.short	(.L_3911 - .L_3910)
.L_3910:
        /*001c*/ 	.word	0x00000000
        /*0020*/ 	.short	0x0002
        /*0022*/ 	.short	0x0d29
        /*0024*/ 	.byte	0x00, 0xf0, 0x05, 0x00


	//----- nvinfo : EIATTR_KPARAM_INFO
	.align		4
.L_3911:
        /*0028*/ 	.byte	0x04, 0x17
        /*002a*/ 	.short	(.L_3913 - .L_3912)
.L_3912:
        /*002c*/ 	.word	0x00000000
        /*0030*/ 	.short	0x0001
        /*0032*/ 	.short	0x0d28
        /*0034*/ 	.byte	0x00, 0xf0, 0x05, 0x00


	//----- nvinfo : EIATTR_KPARAM_INFO
	.align		4
.L_3913:
        /*0038*/ 	.byte	0x04, 0x17
        /*003a*/ 	.short	(.L_3915 - .L_3914)
.L_3914:
        /*003c*/ 	.word	0x00000000
        /*0040*/ 	.short	0x0000
        /*0042*/ 	.short	0x0000
        /*0044*/ 	.byte	0x00, 0xf0, 0xa1, 0x34


	//----- nvinfo : EIATTR_SPARSE_MMA_MASK
	.align		4
.L_3915:
        /*0048*/ 	.byte	0x03, 0x50
        /*004a*/ 	.short	0x0000


	//----- nvinfo : EIATTR_MAXREG_COUNT
	.align		4
        /*004c*/ 	.byte	0x03, 0x1b
        /*004e*/ 	.short	0x0080


	//----- nvinfo : EIATTR_MERCURY_ISA_VERSION
	.align		4
        /*0050*/ 	.byte	0x03, 0x5f
        /*0052*/ 	.short	0x0101


	//----- nvinfo : EIATTR_VRC_CTA_INIT_COUNT
	.align		4
        /*0054*/ 	.byte	0x02, 0x4a
	.zero		1
	.zero		1


	//----- nvinfo : EIATTR_EXIT_INSTR_OFFSETS
	.align		4
        /*0058*/ 	.byte	0x04, 0x1c
        /*005a*/ 	.short	(.L_3917 - .L_3916)


	//   ....[0]....
.L_3916:
        /*005c*/ 	.word	0x00000130


	//   ....[1]....
        /*0060*/ 	.word	0x00000980


	//   ....[2]....
        /*0064*/ 	.word	0x00000c10


	//   ....[3]....
        /*0068*/ 	.word	0x00000c30


	//   ....[4]....
        /*006c*/ 	.word	0x00000c80


	//   ....[5]....
        /*0070*/ 	.word	0x00000dd0


	//----- nvinfo : EIATTR_MAX_THREADS
	.align		4
.L_3917:
        /*0074*/ 	.byte	0x04, 0x05
        /*0076*/ 	.short	(.L_3919 - .L_3918)
.L_3918:
        /*0078*/ 	.word	0x00000200
        /*007c*/ 	.word	0x00000001
        /*0080*/ 	.word	0x00000001


	//----- nvinfo : EIATTR_CRS_STACK_SIZE
	.align		4
.L_3919:
        /*0084*/ 	.byte	0x04, 0x1e
        /*0086*/ 	.short	(.L_3921 - .L_3920)
.L_3920:
        /*0088*/ 	.word	0x00000000


	//----- nvinfo : EIATTR_CBANK_PARAM_SIZE
	.align		4
.L_3921:
        /*008c*/ 	.byte	0x03, 0x19
        /*008e*/ 	.short	0x0d30


	//----- nvinfo : EIATTR_PARAM_CBANK
	.align		4
        /*0090*/ 	.byte	0x04, 0x0a
        /*0092*/ 	.short	(.L_3923 - .L_3922)
	.align		4
.L_3922:
        /*0094*/ 	.word	index@(.nv.constant0._ZN2at6native57_GLOBAL__N__f3eca4a2_24_ForeachBinaryOpScalar_cu_86b9896c25multi_tensor_apply_kernelINS1_18TensorListMetadataILi1EEENS1_21BinaryOpScalarFunctorIiLi1ELi1ELi0EEEJSt4plusIiEiEEEvT_T0_DpT1_)
        /*0098*/ 	.short	0x0380
        /*009a*/ 	.short	0x0d30


	//----- nvinfo : EIATTR_SW_WAR
	.align		4
.L_3923:
        /*009c*/ 	.byte	0x04, 0x36
        /*009e*/ 	.short	(.L_3925 - .L_3924)
.L_3924:
        /*00a0*/ 	.word	0x00000008
.L_3925:


//--------------------- .nv.info._ZN2at6native57_GLOBAL__N__f3eca4a2_24_ForeachBinaryOpScalar_cu_86b9896c25multi_tensor_apply_kernelINS1_18TensorListMetadataILi1EEENS1_21BinaryOpScalarFunctorIaLi1ELi1ELi0EEEJSt4plusIaEaEEEvT_T0_DpT1_ --------------------------
	.section	.nv.info._ZN2at6native57_GLOBAL__N__f3eca4a2_24_ForeachBinaryOpScalar_cu_86b9896c25multi_tensor_apply_kernelINS1_18TensorListMetadataILi1EEENS1_21BinaryOpScalarFunctorIaLi1ELi1ELi0EEEJSt4plusIaEaEEEvT_T0_DpT1_,"",@"SHT_CUDA_INFO"
	.sectionflags	@""
	.align	4


	//----- nvinfo : EIATTR_CUDA_API_VERSION
	.align		4
        /*0000*/ 	.byte	0x04, 0x37
        /*0002*/ 	.short	(.L_3927 - .L_3926)
.L_3926:
        /*0004*/ 	.word	0x00000082


	//----- nvinfo : EIATTR_KPARAM_INFO
	.align		4
.L_3927:
        /*0008*/ 	.byte	0x04, 0x17
        /*000a*/ 	.short	(.L_3929 - .L_3928)
.L_3928:
        /*000c*/ 	.word	0x00000000
        /*0010*/ 	.short	0x0003
        /*0012*/ 	.short	0x0d2a
        /*0014*/ 	.byte	0x00, 0xf0, 0x05, 0x00


	//----- nvinfo : EIATTR_KPARAM_INFO
	.align		4
.L_3929:
        /*0018*/ 	.byte	0x04, 0x17
        /*001a*/ 	.short	(.L_3931 - .L_3930)
.L_3930:
        /*001c*/ 	.word	0x00000000
        /*0020*/ 	.short	0x0002
        /*0022*/ 	.short	0x0d29
        /*0024*/ 	.byte	0x00, 0xf0, 0x05, 0x00


	//----- nvinfo : EIATTR_KPARAM_INFO
	.align		4
.L_3931:
        /*0028*/ 	.byte	0x04, 0x17
        /*002a*/ 	.short	(.L_3933 - .L_3932)
.L_3932:
        /*002c*/ 	.word	0x00000000
        /*0030*/ 	.short	0x0001
        /*0032*/ 	.short	0x0d28
        /*0034*/ 	.byte	0x00, 0xf0, 0x05, 0x00


	//----- nvinfo : EIATTR_KPARAM_INFO
	.align		4
.L_3933:
        /*0038*/ 	.byte	0x04, 0x17
        /*003a*/ 	.short	(.L_3935 - .L_3934)
.L_3934:
        /*003c*/ 	.word	0x00000000
        /*0040*/ 	.short	0x0000
        /*0042*/ 	.short	0x0000
        /*0044*/ 	.byte	0x00, 0xf0, 0xa1, 0x34


	//----- nvinfo : EIATTR_SPARSE_MMA_MASK
	.align		4
.L_3935:
        /*0048*/ 	.byte	0x03, 0x50
        /*004a*/ 	.short	0x0000


	//----- nvinfo : EIATTR_MAXREG_COUNT
	.align		4
        /*004c*/ 	.byte	0x03, 0x1b
        /*004e*/ 	.short	0x0080


	//----- nvinfo : EIATTR_MERCURY_ISA_VERSION
	.align		4
        /*0050*/ 	.byte	0x03, 0x5f
        /*0052*/ 	.short	0x0101


	//----- nvinfo : EIATTR_VRC_CTA_INIT_COUNT
	.align		4
        /*0054*/ 	.byte	0x02, 0x4a
	.zero		1
	.zero		1


	//----- nvinfo : EIATTR_EXIT_INSTR_OFFSETS
	.align		4
        /*0058*/ 	.byte	0x04, 0x1c
        /*005a*/ 	.short	(.L_3937 - .L_3936)


	//   ....[0]....
.L_3936:
        /*005c*/ 	.word	0x00000150


	//   ....[1]....
        /*0060*/ 	.word	0x00000bf0


	//   ....[2]....
        /*0064*/ 	.word	0x00000e80


	//   ....[3]....
        /*0068*/ 	.word	0x00000ea0


	//   ....[4]....
        /*006c*/ 	.word	0x00000ef0


	//   ....[5]....
        /*0070*/ 	.word	0x000010e0


	//----- nvinfo : EIATTR_MAX_THREADS
	.align		4
.L_3937:
        /*0074*/ 	.byte	0x04, 0x05
        /*0076*/ 	.short	(.L_3939 - .L_3938)
.L_3938:
        /*0078*/ 	.word	0x00000200
        /*007c*/ 	.word	0x00000001
        /*0080*/ 	.word	0x00000001


	//----- nvinfo : EIATTR_CRS_STACK_SIZE
	.align		4
.L_3939:
        /*0084*/ 	.byte	0x04, 0x1e
        /*0086*/ 	.short	(.L_3941 - .L_3940)
.L_3940:
        /*0088*/ 	.word	0x00000000


	//----- nvinfo : EIATTR_CBANK_PARAM_SIZE
	.align		4
.L_3941:
        /*008c*/ 	.byte	0x03, 0x19
        /*008e*/ 	.short	0x0d2b


	//----- nvinfo : EIATTR_PARAM_CBANK
	.align		4
        /*0090*/ 	.byte	0x04, 0x0a
        /*0092*/ 	.short	(.L_3943 - .L_3942)
	.align		4
.L_3942:
        /*0094*/ 	.word	index@(.nv.constant0._ZN2at6native57_GLOBAL__N__f3eca4a2_24_ForeachBinaryOpScalar_cu_86b9896c25multi_tensor_apply_kernelINS1_18TensorListMetadataILi1EEENS1_21BinaryOpScalarFunctorIaLi1ELi1ELi0EEEJSt4plusIaEaEEEvT_T0_DpT1_)
        /*0098*/ 	.short	0x0380
        /*009a*/ 	.short	0x0d2b


	//----- nvinfo : EIATTR_SW_WAR
	.align		4
.L_3943:
        /*009c*/ 	.byte	0x04, 0x36
        /*009e*/ 	.short	(.L_3945 - .L_3944)
.L_3944:
        /*00a0*/ 	.word	0x00000008
.L_3945:


//--------------------- .nv.info._ZN2at6native57_GLOBAL__N__f3eca4a2_24_ForeachBinaryOpScalar_cu_86b9896c25multi_tensor_apply_kernelINS1_18TensorListMetadataILi1EEENS1_21BinaryOpScalarFunctorIhLi1ELi1ELi0EEEJSt4plusIhEhEEEvT_T0_DpT1_ --------------------------
	.section	.nv.info._ZN2at6native57_GLOBAL__N__f3eca4a2_24_ForeachBinaryOpScalar_cu_86b9896c25multi_tensor_apply_kernelINS1_18TensorListMetadataILi1EEENS1_21BinaryOpScalarFunctorIhLi1ELi1ELi0EEEJSt4plusIhEhEEEvT_T0_DpT1_,"",@"SHT_CUDA_INFO"
	.sectionflags	@""
	.align	4


	//----- nvinfo : EIATTR_CUDA_API_VERSION
	.align		4
        /*0000*/ 	.byte	0x04, 0x37
        /*0002*/ 	.short	(.L_3947 - .L_3946)
.L_3946:
        /*0004*/ 	.word	0x00000082


	//----- nvinfo : EIATTR_KPARAM_INFO
	.align		4
.L_3947:
        /*0008*/ 	.byte	0x04, 0x17
        /*000a*/ 	.short	(.L_3949 - .L_3948)
.L_3948:
        /*000c*/ 	.word	0x00000000
        /*0010*/ 	.short	0x0003
        /*0012*/ 	.short	0x0d2a
        /*0014*/ 	.byte	0x00, 0xf0, 0x05, 0x00


	//----- nvinfo : EIATTR_KPARAM_INFO
	.align		4
.L_3949:
        /*0018*/ 	.byte	0x04, 0x17
        /*001a*/ 	.short	(.L_3951 - .L_3950)
.L_3950:
        /*001c*/ 	.word	0x00000000
        /*0020*/ 	.short	0x0002
        /*0022*/ 	.short	0x0d29
        /*0024*/ 	.byte	0x00, 0xf0, 0x05, 0x00


	//----- nvinfo : EIATTR_KPARAM_INFO
	.align		4
.L_3951:
        /*0028*/ 	.byte	0x04, 0x17
        /*002a*/ 	.short	(.L_3953 - .L_3952)
.L_3952:
        /*002c*/ 	.word	0x00000000
        /*0030*/ 	.short	0x0001
        /*0032*/ 	.short	0x0d28
        /*0034*/ 	.byte	0x00, 0xf0, 0x05, 0x00


	//----- nvinfo : EIATTR_KPARAM_INFO
	.align		4
.L_3953:
        /*0038*/ 	.byte	0x04, 0x17
        /*003a*/ 	.short	(.L_3955 - .L_3954)
.L_3954:
        /*003c*/ 	.word	0x00000000
        /*0040*/ 	.short	0x0000
        /*0042*/ 	.short	0x0000
        /*0044*/ 	.byte	0x00, 0xf0, 0xa1, 0x34


	//----- nvinfo : EIATTR_SPARSE_MMA_MASK
	.align		4
.L_3955:
        /*0048*/ 	.byte	0x03, 0x50
        /*004a*/ 	.short	0x0000


	//----- nvinfo : EIATTR_MAXREG_COUNT
	.align		4
        /*004c*/ 	.byte	0x03, 0x1b
        /*004e*/ 	.short	0x0080


	//----- nvinfo : EIATTR_MERCURY_ISA_VERSION
	.align		4
        /*0050*/ 	.byte	0x03, 0x5f
        /*0052*/ 	.short	0x0101


	//----- nvinfo : EIATTR_VRC_CTA_INIT_COUNT
	.align		4
        /*0054*/ 	.byte	0x02, 0x4a
	.zero		1
	.zero		1


	//----- nvinfo : EIATTR_EXIT_INSTR_OFFSETS
	.align		4
        /*0058*/ 	.byte	0x04, 0x1c
        /*005a*/ 	.short	(.L_3957 - .L_3956)


	//   ....[0]....
.L_3956:
        /*005c*/ 	.word	0x00000140


	//   ....[1]....
        /*0060*/ 	.word	0x00000be0


	//   ....[2]....
        /*0064*/ 	.word	0x00000e70


	//   ....[3]....
        /*0068*/ 	.word	0x00000e90


	//   ....[4]....
        /*006c*/ 	.word	0x00000ee0


	//   ....[5]....
        /*0070*/ 	.word	0x000010d0


	//----- nvinfo : EIATTR_MAX_THREADS
	.align		4
.L_3957:
        /*0074*/ 	.byte	0x04, 0x05
        /*0076*/ 	.short	(.L_3959 - .L_3958)
.L_3958:
        /*0078*/ 	.word	0x00000200
        /*007c*/ 	.word	0x00000001
        /*0080*/ 	.word	0x00000001


	//----- nvinfo : EIATTR_CRS_STACK_SIZE
	.align		4
.L_3959:
        /*0084*/ 	.byte	0x04, 0x1e
        /*0086*/ 	.short	(.L_3961 - .L_3960)
.L_3960:
        /*0088*/ 	.word	0x00000000


	//----- nvinfo : EIATTR_CBANK_PARAM_SIZE
	.align		4
.L_3961:
        /*008c*/ 	.byte	0x03, 0x19
        /*008e*/ 	.short	0x0d2b


	//----- nvinfo : EIATTR_PARAM_CBANK
	.align		4
        /*0090*/ 	.byte	0x04, 0x0a
        /*0092*/ 	.short	(.L_3963 - .L_3962)
	.align		4
.L_3962:
        /*0094*/ 	.word	index@(.nv.constant0._ZN2at6native57_GLOBAL__N__f3eca4a2_24_ForeachBinaryOpScalar_cu_86b9896c25multi_tensor_apply_kernelINS1_18TensorListMetadataILi1EEENS1_21BinaryOpScalarFunctorIhLi1ELi1ELi0EEEJSt4plusIhEhEEEvT_T0_DpT1_)
        /*0098*/ 	.short	0x0380
        /*009a*/ 	.short	0x0d2b


	//----- nvinfo : EIATTR_SW_WAR
	.align		4
.L_3963:
        /*009c*/ 	.byte	0x04, 0x36
        /*009e*/ 	.short	(.L_3965 - .L_3964)
.L_3964:
        /*00a0*/ 	.word	0x00000008
.L_3965:


//--------------------- .nv.callgraph             --------------------------
	.section	.nv.callgraph,"",@"SHT_CUDA_CALLGRAPH"
	.align	4
	.sectionentsize	8
	.align		4
        /*0000*/ 	.word	0x00000000
	.align		4
        /*0004*/ 	.word	0xffffffff
	.align		4
        /*0008*/ 	.word	0x00000000
	.align		4
        /*000c*/ 	.word	0xfffffffe
	.align		4
        /*0010*/ 	.word	0x00000000
	.align		4
        /*0014*/ 	.word	0xfffffffd
	.align		4
        /*0018*/ 	.word	0x00000000
	.align		4
        /*001c*/ 	.word	0xfffffffc


//--------------------- .nv.constant4             --------------------------
	.section	.nv.constant4,"a",@progbits
	.align	8
	.align		8
.nv.constant4:
        /*0000*/ 	.dword	_ZN55_INTERNAL_f3eca4a2_24_ForeachBinaryOpScalar_cu_86b9896c4cuda3std3__45__cpo5beginE
	.align		8
        /*0008*/ 	.dword	_ZN55_INTERNAL_f3eca4a2_24_ForeachBinaryOpScalar_cu_86b9896c4cuda3std3__45__cpo3endE
	.align		8
        /*0010*/ 	.dword	_ZN55_INTERNAL_f3eca4a2_24_ForeachBinaryOpScalar_cu_86b9896c4cuda3std3__45__cpo6cbeginE
	.align		8
        /*0018*/ 	.dword	_ZN55_INTERNAL_f3eca4a2_24_ForeachBinaryOpScalar_cu_86b9896c4cuda3std3__45__cpo4cendE
	.align		8
        /*0020*/ 	.dword	_ZN55_INTERNAL_f3eca4a2_24_ForeachBinaryOpScalar_cu_86b9896c4cuda3std3__45__cpo6rbeginE
	.align		8
        /*0028*/ 	.dword	_ZN55_INTERNAL_f3eca4a2_24_ForeachBinaryOpScalar_cu_86b9896c4cuda3std3__45__cpo4rendE
	.align		8
        /*0030*/ 	.dword	_ZN55_INTERNAL_f3eca4a2_24_ForeachBinaryOpScalar_cu_86b9896c4cuda3std3__45__cpo7crbeginE
	.align		8
        /*0038*/ 	.dword	_ZN55_INTERNAL_f3eca4a2_24_ForeachBinaryOpScalar_cu_86b9896c4cuda3std3__45__cpo5crendE
	.align		8
        /*0040*/ 	.dword	_ZN55_INTERNAL_f3eca4a2_24_ForeachBinaryOpScalar_cu_86b9896c4cuda3std3__457_GLOBAL__N__f3eca4a2_24_ForeachBinaryOpScalar_cu_86b9896c6ignoreE
	.align		8
        /*0048*/ 	.dword	_ZN55_INTERNAL_f3eca4a2_24_ForeachBinaryOpScalar_cu_86b9896c4cuda3std3__419piecewise_constructE
	.align		8
        /*0050*/ 	.dword	_ZN55_INTERNAL_f3eca4a2_24_ForeachBinaryOpScalar_cu_86b9896c4cuda3std3__48in_placeE
	.align		8
        /*0058*/ 	.dword	_ZN55_INTERNAL_f3eca4a2_24_ForeachBinaryOpScalar_cu_86b9896c4cuda3std3__420unreachable_sentinelE
	.align		8
        /*0060*/ 	.dword	_ZN55_INTERNAL_f3eca4a2_24_ForeachBinaryOpScalar_cu_86b9896c4cuda3std6ranges3__45__cpo4swapE
	.align		8
        /*0068*/ 	.dword	_ZN55_INTERNAL_f3eca4a2_24_ForeachBinaryOpScalar_cu_86b9896c4cuda3std6ranges3__45__cpo9iter_moveE
	.align		8
        /*0070*/ 	.dword	_ZN55_INTERNAL_f3eca4a2_24_ForeachBinaryOpScalar_cu_86b9896c4cuda3std6ranges3__45__cpo5beginE
	.align		8
        /*0078*/ 	.dword	_ZN55_INTERNAL_f3eca4a2_24_ForeachBinaryOpScalar_cu_86b9896c4cuda3std6ranges3__45__cpo3endE
	.align		8
        /*0080*/ 	.dword	_ZN55_INTERNAL_f3eca4a2_24_ForeachBinaryOpScalar_cu_86b9896c4cuda3std6ranges3__45__cpo6cbeginE
	.align		8
        /*0088*/ 	.dword	_ZN55_INTERNAL_f3eca4a2_24_ForeachBinaryOpScalar_cu_86b9896c4cuda3std6ranges3__45__cpo4cendE
	.align		8
        /*0090*/ 	.dword	_ZN55_INTERNAL_f3eca4a2_24_ForeachBinaryOpScalar_cu_86b9896c4cuda3std6ranges3__45__cpo7advanceE
	.align		8
        /*0098*/ 	.dword	_ZN55_INTERNAL_f3eca4a2_24_ForeachBinaryOpScalar_cu_86b9896c4cuda3std6ranges3__45__cpo9iter_swapE
	.align		8
        /*00a0*/ 	.dword	_ZN55_INTERNAL_f3eca4a2_24_ForeachBinaryOpScalar_cu_86b9896c4cuda3std6ranges3__45__cpo4nextE
	.align		8
        /*00a8*/ 	.dword	_ZN55_INTERNAL_f3eca4a2_24_ForeachBinaryOpScalar_cu_86b9896c4cuda3std6ranges3__45__cpo4prevE
	.align		8
        /*00b0*/ 	.dword	_ZN55_INTERNAL_f3eca4a2_24_ForeachBinaryOpScalar_cu_86b9896c4cuda3std6ranges3__45__cpo4dataE
	.align		8
        /*00b8*/ 	.dword	_ZN55_INTERNAL_f3eca4a2_24_ForeachBinaryOpScalar_cu_86b9896c4cuda3std6ranges3__45__cpo5cdataE
	.align		8
        /*00c0*/ 	.dword	_ZN55_INTERNAL_f3eca4a2_24_ForeachBinaryOpScalar_cu_86b9896c4cuda3std6ranges3__45__cpo4sizeE
	.align		8
        /*00c8*/ 	.dword	_ZN55_INTERNAL_f3eca4a2_24_ForeachBinaryOpScalar_cu_86b9896c4cuda3std6ranges3__45__cpo5ssizeE
	.align		8
        /*00d0*/ 	.dword	_ZN55_INTERNAL_f3eca4a2_24_ForeachBinaryOpScalar_cu_86b9896c4cuda3std6ranges3__45__cpo8distanceE
	.align		8
        /*00d8*/ 	.dword	_ZN55_INTERNAL_f3eca4a2_24_ForeachBinaryOpScalar_cu_86b9896c6thrust24THRUST_300001_SM_1000_NS6system6detail10sequential3seqE
	.align		8
        /*00e0*/ 	.dword	__cudart_i2opi_d
	.align		8
        /*00e8*/ 	.dword	__cudart_sin_cos_coeffs


//--------------------- .text._ZN2at6native57_GLOBAL__N__f3eca4a2_24_ForeachBinaryOpScalar_cu_86b9896c25multi_tensor_apply_kernelINS1_18TensorListMetadataILi2EEENS1_21BinaryOpScalarFunctorIN3c108BFloat16ELi2ELi1ELi1EEEJNS0_7maximumIfEEfEEEvT_T0_DpT1_ --------------------------
	.section	.text._ZN2at6native57_GLOBAL__N__f3eca4a2_24_ForeachBinaryOpScalar_cu_86b9896c25multi_tensor_apply_kernelINS1_18TensorListMetadataILi2EEENS1_21BinaryOpScalarFunctorIN3c108BFloat16ELi2ELi1ELi1EEEJNS0_7maximumIfEEfEEEvT_T0_DpT1_,"ax",@progbits
	.align	128
.text._ZN2at6native57_GLOBAL__N__f3eca4a2_24_ForeachBinaryOpScalar_cu_86b9896c25multi_tensor_apply_kernelINS1_18TensorListMetadataILi2EEENS1_21BinaryOpScalarFunctorIN3c108BFloat16ELi2ELi1ELi1EEEJNS0_7maximumIfEEfEEEvT_T0_DpT1_:
        .type           _ZN2at6native57_GLOBAL__N__f3eca4a2_24_ForeachBinaryOpScalar_cu_86b9896c25multi_tensor_apply_kernelINS1_18TensorListMetadataILi2EEENS1_21BinaryOpScalarFunctorIN3c108BFloat16ELi2ELi1ELi1EEEJNS0_7maximumIfEEfEEEvT_T0_DpT1_,@function
        .size           _ZN2at6native57_GLOBAL__N__f3eca4a2_24_ForeachBinaryOpScalar_cu_86b9896c25multi_tensor_apply_kernelINS1_18TensorListMetadataILi2EEENS1_21BinaryOpScalarFunctorIN3c108BFloat16ELi2ELi1ELi1EEEJNS0_7maximumIfEEfEEEvT_T0_DpT1_,(.L_x_4639 - _ZN2at6native57_GLOBAL__N__f3eca4a2_24_ForeachBinaryOpScalar_cu_86b9896c25multi_tensor_apply_kernelINS1_18TensorListMetadataILi2EEENS1_21BinaryOpScalarFunctorIN3c108BFloat16ELi2ELi1ELi1EEEJNS0_7maximumIfEEfEEEvT_T0_DpT1_)
        .other          _ZN2at6native57_GLOBAL__N__f3eca4a2_24_ForeachBinaryOpScalar_cu_86b9896c25multi_tensor_apply_kernelINS1_18TensorListMetadataILi2EEENS1_21BinaryOpScalarFunctorIN3c108BFloat16ELi2ELi1ELi1EEEJNS0_7maximumIfEEfEEEvT_T0_DpT1_,@"STO_CUDA_ENTRY STV_DEFAULT"
_ZN2at6native57_GLOBAL__N__f3eca4a2_24_ForeachBinaryOpScalar_cu_86b9896c25multi_tensor_apply_kernelINS1_18TensorListMetadataILi2EEENS1_21BinaryOpScalarFunctorIN3c108BFloat16ELi2ELi1ELi1EEEJNS0_7maximumIfEEfEEEvT_T0_DpT1_:
[----:B------:R-:W-:Y:S01]  /*0000*/  LDC R1, c[0x0][0x37c] ;  /* 0x0000df00ff017b82 */ /* 0x000fe20000000800 */
[----:B------:R-:W0:Y:S01]  /*0010*/  S2R R8, SR_CTAID.X ;  /* 0x0000000000087919 */ /* 0x000e220000002500 */
[----:B------:R-:W1:Y:S06]  /*0020*/  LDCU.64 UR12, c[0x0][0x358] ;  /* 0x00006b00ff0c77ac */ /* 0x000e6c0008000a00 */
[----:B0-----:R-:W0:Y:S01]  /*0030*/  LDC.U8 R0, c[0x0][R8+0x980] ;  /* 0x0002600008007b82 */ /* 0x001e220000000000 */
[----:B------:R-:W-:-:S07]  /*0040*/  IMAD R10, R8, 0x3, R8 ;  /* 0x00000003080a7824 */ /* 0x000fce00078e0208 */
[----:B------:R-:W2:Y:S01]  /*0050*/  LDC R9, c[0x0][R10+0xac0] ;  /* 0x0002b0000a097b82 */ /* 0x000ea20000000800 */
[----:B0-----:R-:W-:-:S07]  /*0060*/  IMAD.SHL.U32 R11, R0, 0x8, RZ ;  /* 0x00000008000b7824 */ /* 0x001fce00078e00ff */
[----:B------:R-:W2:Y:S08]  /*0070*/  LDC.64 R2, c[0x0][R11+0x580] ;  /* 0x000160000b027b82 */ /* 0x000eb00000000a00 */
[----:B------:R-:W0:Y:S08]  /*0080*/  LDC.64 R6, c[0x0][R11+0x780] ;  /* 0x0001e0000b067b82 */ /* 0x000e300000000a00 */
[----:B------:R-:W3:Y:S01]  /*0090*/  LDC.64 R4, c[0x0][R11+0x380] ;  /* 0x0000e0000b047b82 */ /* 0x000ee20000000a00 */
[----:B--2---:R-:W-:Y:S01]  /*00a0*/  IMAD.WIDE R2, R9, 0x20000, R2 ;  /* 0x0002000009027825 */ /* 0x004fe200078e0202 */
[----:B0-----:R-:W-:-:S04]  /*00b0*/  LOP3.LUT R13, R6, 0x3, RZ, 0xc0, !PT ;  /* 0x00000003060d7812 */ /* 0x001fc800078ec0ff */
[----:B------:R-:W-:Y:S01]  /*00c0*/  LOP3.LUT R13, R13, 0x7, R2, 0xf8, !PT ;  /* 0x000000070d0d7812 */ /* 0x000fe200078ef802 */
[----:B---3--:R-:W-:-:S04]  /*00d0*/  IMAD.WIDE R4, R9, 0x20000, R4 ;  /* 0x0002000009047825 */ /* 0x008fc800078e0204 */
[----:B------:R-:W-:Y:S01]  /*00e0*/  IMAD.WIDE R8, R9, 0x10000, RZ ;  /* 0x0001000009087825 */ /* 0x000fe200078e02ff */
[----:B------:R-:W-:-:S04]  /*00f0*/  LOP3.LUT P0, RZ, R13, 0x7, R4, 0xf8, !PT ;  /* 0x000000070dff7812 */ /* 0x000fc8000780f804 */
[----:B------:R-:W-:Y:S02]  /*0100*/  LOP3.LUT P0, RZ, RZ, RZ, RZ, 0xfc, P0 ;  /* 0x000000ffffff7212 */ /* 0x000fe4000000fcff */
[----:B------:R-:W-:-:S05]  /*0110*/  IADD3 R0, P1, PT, R6, -R8, RZ ;  /* 0x8000000806007210 */ /* 0x000fca0007f3e0ff */
[----:B------:R-:W-:-:S06]  /*0120*/  IMAD.X R6, R7, 0x1, ~R9, P1 ;  /* 0x0000000107067824 */ /* 0x000fcc00008e0e09 */
[----:B-1----:R-:W-:Y:S05]  /*0130*/  @!P0 BRA `(.L_x_0) ;  /* 0x0000000c00c48947 */ /* 0x002fea0003800000 */
[----:B------:R-:W-:-:S04]  /*0140*/  ISETP.GE.U32.AND P0, PT, R0, 0x1, PT ;  /* 0x000000010000780c */ /* 0x000fc80003f06070 */
[----:B------:R-:W-:-:S13]  /*0150*/  ISETP.GE.AND.EX P0, PT, R6, RZ, PT, P0 ;  /* 0x000000ff0600720c */ /* 0x000fda0003f06300 */
[----:B------:R-:W-:Y:S05]  /*0160*/  @!P0 EXIT ;  /* 0x000000000000894d */ /* 0x000fea0003800000 */
[----:B------:R-:W0:Y:S01]  /*0170*/  LDCU UR11, c[0x0][0x360] ;  /* 0x00006c00ff0b77ac */ /* 0x000e220008000800 */
[----:B------:R-:W-:Y:S02]  /*0180*/  ISETP.LT.U32.AND P0, PT, R0, 0x10000, PT ;  /* 0x000100000000780c */ /* 0x000fe40003f01070 */
[----:B------:R-:W-:Y:S02]  /*0190*/  PRMT R7, RZ, 0x7610, R7 ;  /* 0x00007610ff077816 */ /* 0x000fe40000000007 */
[----:B------:R-:W-:Y:S02]  /*01a0*/  ISETP.LT.U32.AND.EX P0, PT, R6, RZ, PT, P0 ;  /* 0x000000ff0600720c */ /* 0x000fe40003f01100 */
[----:B------:R-:W-:Y:S02]  /*01b0*/  MOV R12, 0x280 ;  /* 0x00000280000c7802 */ /* 0x000fe40000000f00 */
[----:B------:R-:W-:Y:S02]  /*01c0*/  SEL R0, R0, 0x10000, P0 ;  /* 0x0001000000007807 */ /* 0x000fe40000000000 */
[----:B------:R-:W-:Y:S01]  /*01d0*/  SEL R6, R6, RZ, P0 ;  /* 0x000000ff06067207 */ /* 0x000fe20000000000 */
[----:B0-----:R-:W-:-:S04]  /*01e0*/  USHF.L.U32 UR10, UR11, 0x2, URZ ;  /* 0x000000020b0a7899 */ /* 0x001fc800080006ff */
[----:B------:R-:W-:Y:S02]  /*01f0*/  ULOP3.LUT UR5, UR10, 0xffff, URZ, 0xc0, !UPT ;  /* 0x0000ffff0a057892 */ /* 0x000fe4000f8ec0ff */
[----:B------:R-:W-:-:S04]  /*0200*/  ISETP.GT.U32.AND P0, PT, R0, UR10, PT ;  /* 0x0000000a00007c0c */ /* 0x000fc8000bf04070 */
[----:B------:R-:W-:-:S04]  /*0210*/  ISETP.GT.U32.AND.EX P0, PT, R6, RZ, PT, P0 ;  /* 0x000000ff0600720c */ /* 0x000fc80003f04100 */
[----:B------:R-:W-:Y:S02]  /*0220*/  SEL R13, R0, UR10, P0 ;  /* 0x0000000a000d7c07 */ /* 0x000fe40008000000 */
[----:B------:R-:W-:Y:S02]  /*0230*/  SEL R14, R6, RZ, P0 ;  /* 0x000000ff060e7207 */ /* 0x000fe40000000000 */
[----:B------:R-:W-:-:S04]  /*0240*/  IADD3 R13, P1, PT, R13, -0x1, RZ ;  /* 0xffffffff0d0d7810 */ /* 0x000fc80007f3e0ff */
[----:B------:R-:W-:Y:S02]  /*0250*/  IADD3.X R14, PT, PT, R14, -0x1, RZ, P1, !PT ;  /* 0xffffffff0e0e7810 */ /* 0x000fe40000ffe4ff */
[----:B------:R-:W-:-:S07]  /*0260*/  LOP3.LUT R8, R13, 0xffff, RZ, 0xc0, !PT ;  /* 0x0000ffff0d087812 */ /* 0x000fce00078ec0ff */
[----:B------:R-:W-:Y:S05]  /*0270*/  CALL.REL.NOINC `($__internal_0_$__cuda_sm20_div_u16) ;  /* 0x00000010002c7944 */ /* 0x000fea0003c00000 */
[----:B------:R-:W0:Y:S01]  /*0280*/  S2R R8, SR_TID.X ;  /* 0x0000000000087919 */ /* 0x000e220000002100 */
[----:B------:R-:W-:Y:S01]  /*0290*/  ISETP.GE.U32.AND P0, PT, R13, UR10, PT ;  /* 0x0000000a0d007c0c */ /* 0x000fe2000bf06070 */
[----:B------:R-:W-:Y:S01]  /*02a0*/  UMOV UR6, URZ ;  /* 0x000000ff00067c82 */ /* 0x000fe20008000000 */
[----:B------:R-:W-:Y:S02]  /*02b0*/  UMOV UR7, URZ ;  /* 0x000000ff00077c82 */ /* 0x000fe40008000000 */
[----:B------:R-:W-:-:S13]  /*02c0*/  ISETP.GE.U32.AND.EX P0, PT, R14, RZ, PT, P0 ;  /* 0x000000ff0e00720c */ /* 0x000fda0003f06100 */
[----:B------:R-:W-:Y:S05]  /*02d0*/  @!P0 BRA `(.L_x_1) ;  /* 0x0000000800448947 */ /* 0x000fea0003800000 */
[----:B------:R-:W-:Y:S01]  /*02e0*/  ULOP3.LUT UR4, UR8, 0xffff, URZ, 0xc0, !UPT ;  /* 0x0000ffff08047892 */ /* 0x000fe2000f8ec0ff */
[----:B------:R-:W1:Y:S03]  /*02f0*/  LDCU UR14, c[0x0][0xfcc] ;  /* 0x0001f980ff0e77ac */ /* 0x000e660008000800 */
[----:B------:R-:W-:Y:S01]  /*0300*/  UIADD3 UR4, UPT, UPT, UR4, 0x1, URZ ;  /* 0x0000000104047890 */ /* 0x000fe2000fffe0ff */
[----:B------:R-:W-:Y:S01]  /*0310*/  UMOV UR6, URZ ;  /* 0x000000ff00067c82 */ /* 0x000fe20008000000 */
[----:B------:R-:W-:Y:S02]  /*0320*/  UMOV UR7, URZ ;  /* 0x000000ff00077c82 */ /* 0x000fe40008000000 */
[----:B------:R-:W-:Y:S01]  /*0330*/  ULOP3.LUT UR9, UR4, 0x1fffe, URZ, 0xc0, !UPT ;  /* 0x0001fffe04097892 */ /* 0x000fe2000f8ec0ff */
[----:B------:R-:W-:Y:S02]  /*0340*/  UMOV UR5, URZ ;  /* 0x000000ff00057c82 */ /* 0x000fe40008000000 */
[----:B------:R-:W-:-:S09]  /*0350*/  UMOV UR4, URZ ;  /* 0x000000ff00047c82 */ /* 0x000fd20008000000 */
.L_x_2:
[----:B0-----:R-:W-:Y:S02]  /*0360*/  IADD3 R27, P0, PT, R8, UR6, RZ ;  /* 0x00000006081b7c10 */ /* 0x001fe4000ff1e0ff */
[----:B--2---:R-:W-:Y:S02]  /*0370*/  PRMT R22, RZ, 0x7610, R22 ;  /* 0x00007610ff167816 */ /* 0x004fe40000000016 */
[C---:B------:R-:W-:Y:S01]  /*0380*/  ISETP.GE.U32.AND P2, PT, R27.reuse, R0, PT ;  /* 0x000000001b00720c */ /* 0x040fe20003f46070 */
[----:B------:R-:W-:Y:S01]  /*0390*/  IMAD.X R21, RZ, RZ, UR7, P0 ;  /* 0x00000007ff157e24 */ /* 0x000fe200080e06ff */
[----:B------:R-:W-:-:S04]  /*03a0*/  IADD3 R17, P0, PT, R27, UR11, RZ ;  /* 0x0000000b1b117c10 */ /* 0x000fc8000ff1e0ff */
[----:B------:R-:W-:Y:S01]  /*03b0*/  ISETP.GE.AND.EX P2, PT, R21, R6, PT, P2 ;  /* 0x000000061500720c */ /* 0x000fe20003f46320 */
[----:B------:R-:W-:Y:S01]  /*03c0*/  IMAD.X R19, RZ, RZ, R21, P0 ;  /* 0x000000ffff137224 */ /* 0x000fe200000e0615 */
[C---:B------:R-:W-:Y:S02]  /*03d0*/  ISETP.GE.U32.AND P1, PT, R17.reuse, R0, PT ;  /* 0x000000001100720c */ /* 0x040fe40003f26070 */
[----:B------:R-:W-:Y:S02]  /*03e0*/  IADD3 R9, P4, PT, R17, UR11, RZ ;  /* 0x0000000b11097c10 */ /* 0x000fe4000ff9e0ff */
[----:B------:R-:W-:Y:S02]  /*03f0*/  ISETP.GE.AND.EX P1, PT, R19, R6, PT, P1 ;  /* 0x000000061300720c */ /* 0x000fe40003f26310 */
[C---:B------:R-:W-:Y:S01]  /*0400*/  ISETP.GE.U32.AND P0, PT, R9.reuse, R0, PT ;  /* 0x000000000900720c */ /* 0x040fe20003f06070 */
[----:B------:R-:W-:Y:S01]  /*0410*/  IMAD.X R23, RZ, RZ, R19, P4 ;  /* 0x000000ffff177224 */ /* 0x000fe200020e0613 */
[----:B------:R-:W-:-:S03]  /*0420*/  IADD3 R29, P4, PT, R9, UR11, RZ ;  /* 0x0000000b091d7c10 */ /* 0x000fc6000ff9e0ff */
[----:B------:R-:W-:Y:S02]  /*0430*/  @!P2 LEA R14, P3, R27, R4, 0x1 ;  /* 0x000000041b0ea211 */ /* 0x000fe400078608ff */
[----:B------:R-:W-:Y:S02]  /*0440*/  ISETP.GE.AND.EX P0, PT, R23, R6, PT, P0 ;  /* 0x000000061700720c */ /* 0x000fe40003f06300 */
[----:B------:R-:W-:Y:S01]  /*0450*/  @!P2 LEA.HI.X R15, R27, R5, R21, 0x1, P3 ;  /* 0x000000051b0fa211 */ /* 0x000fe200018f0c15 */
[----:B------:R-:W-:Y:S01]  /*0460*/  IMAD.X R16, RZ, RZ, R23, P4 ;  /* 0x000000ffff107224 */ /* 0x000fe200020e0617 */
[----:B------:R-:W-:Y:S02]  /*0470*/  ISETP.GE.U32.AND P3, PT, R29, R0, PT ;  /* 0x000000001d00720c */ /* 0x000fe40003f66070 */
[----:B------:R-:W-:Y:S01]  /*0480*/  @!P1 LEA R12, P4, R17, R4, 0x1 ;  /* 0x00000004110c9211 */ /* 0x000fe200078808ff */
[----:B------:R0:W2:Y:S01]  /*0490*/  @!P2 LDG.E.U16 R22, desc[UR12][R14.64] ;  /* 0x0000000c0e16a981 */ /* 0x0000a2000c1e1500 */
[----:B------:R-:W-:-:S02]  /*04a0*/  ISETP.GE.AND.EX P3, PT, R16, R6, PT, P3 ;  /* 0x000000061000720c */ /* 0x000fc40003f66330 */
[----:B------:R-:W-:Y:S02]  /*04b0*/  PRMT R25, RZ, 0x7610, R25 ;  /* 0x00007610ff197816 */ /* 0x000fe40000000019 */
[----:B------:R-:W-:Y:S02]  /*04c0*/  @!P1 LEA.HI.X R13, R17, R5, R19, 0x1, P4 ;  /* 0x00000005110d9211 */ /* 0x000fe400020f0c13 */
[----:B------:R-:W-:-:S03]  /*04d0*/  @!P0 LEA R10, P4, R9, R4, 0x1 ;  /* 0x00000004090a8211 */ /* 0x000fc600078808ff */
[----:B------:R-:W3:Y:S01]  /*04e0*/  @!P1 LDG.E.U16 R25, desc[UR12][R12.64] ;  /* 0x0000000c0c199981 */ /* 0x000ee2000c1e1500 */
[----:B------:R-:W-:Y:S02]  /*04f0*/  PRMT R20, RZ, 0x7610, R20 ;  /* 0x00007610ff147816 */ /* 0x000fe40000000014 */
[-C--:B------:R-:W-:Y:S02]  /*0500*/  @!P0 LEA.HI.X R11, R9, R5.reuse, R23, 0x1, P4 ;  /* 0x00000005090b8211 */ /* 0x080fe400020f0c17 */
[C---:B0-----:R-:W-:Y:S02]  /*0510*/  @!P3 LEA R14, P4, R29.reuse, R4, 0x1 ;  /* 0x000000041d0eb211 */ /* 0x041fe400078808ff */
[----:B------:R-:W-:Y:S01]  /*0520*/  PRMT R18, RZ, 0x7610, R18 ;  /* 0x00007610ff127816 */ /* 0x000fe20000000012 */
[----:B------:R-:W4:Y:S01]  /*0530*/  @!P0 LDG.E.U16 R20, desc[UR12][R10.64] ;  /* 0x0000000c0a148981 */ /* 0x000f22000c1e1500 */
[----:B------:R-:W-:-:S05]  /*0540*/  @!P3 LEA.HI.X R15, R29, R5, R16, 0x1, P4 ;  /* 0x000000051d0fb211 */ /* 0x000fca00020f0c10 */
[----:B------:R-:W5:Y:S01]  /*0550*/  @!P3 LDG.E.U16 R18, desc[UR12][R14.64] ;  /* 0x0000000c0e12b981 */ /* 0x000f62000c1e1500 */
[----:B------:R-:W-:Y:S01]  /*0560*/  @!P2 LEA R24, P4, R27, R2, 0x1 ;  /* 0x000000021b18a211 */ /* 0x000fe200078808ff */
[----:B--2---:R-:W-:-:S05]  /*0570*/  IMAD.U32 R26, R22, 0x10000, RZ ;  /* 0x00010000161a7824 */ /* 0x004fca00078e00ff */
[C---:B------:R-:W-:Y:S02]  /*0580*/  FSETP.NAN.FTZ.AND P5, PT, |R26|.reuse, |R26|, PT ;  /* 0x4000001a1a00720b */ /* 0x040fe40003fb8200 */
[----:B-1----:R-:W-:Y:S01]  /*0590*/  FSETP.GT.FTZ.AND P6, PT, R26, UR14, PT ;  /* 0x0000000e1a007c0b */ /* 0x002fe2000bfd4000 */
[----:B---3--:R-:W-:Y:S01]  /*05a0*/  IMAD.U32 R12, R25, 0x10000, RZ ;  /* 0x00010000190c7824 */ /* 0x008fe200078e00ff */
[----:B------:R-:W-:-:S04]  /*05b0*/  @!P2 LEA.HI.X R25, R27, R3, R21, 0x1, P4 ;  /* 0x000000031b19a211 */ /* 0x000fc800020f0c15 */
[----:B------:R-:W-:-:S05]  /*05c0*/  FSETP.NAN.FTZ.AND P4, PT, |R12|, |R12|, PT ;  /* 0x4000000c0c00720b */ /* 0x000fca0003f98200 */
[----:B------:R-:W-:Y:S01]  /*05d0*/  @!P5 FSEL R26, R26, UR14, P6 ;  /* 0x0000000e1a1adc08 */ /* 0x000fe2000b000000 */
[----:B----4-:R-:W-:Y:S01]  /*05e0*/  IMAD.U32 R20, R20, 0x10000, RZ ;  /* 0x0001000014147824 */ /* 0x010fe200078e00ff */
[-C--:B------:R-:W-:Y:S02]  /*05f0*/  @!P0 LEA R22, P5, R9, R2.reuse, 0x1 ;  /* 0x0000000209168211 */ /* 0x080fe400078a08ff */
[----:B------:R-:W-:Y:S02]  /*0600*/  @!P3 LEA R10, P6, R29, R2, 0x1 ;  /* 0x000000021d0ab211 */ /* 0x000fe400078c08ff */
[-C--:B------:R-:W-:Y:S01]  /*0610*/  @!P0 LEA.HI.X R23, R9, R3.reuse, R23, 0x1, P5 ;  /* 0x0000000309178211 */ /* 0x080fe200028f0c17 */
[----:B-----5:R-:W-:Y:S01]  /*0620*/  IMAD.U32 R18, R18, 0x10000, RZ ;  /* 0x0001000012127824 */ /* 0x020fe200078e00ff */
[----:B------:R-:W-:Y:S02]  /*0630*/  @!P3 LEA.HI.X R11, R29, R3, R16, 0x1, P6 ;  /* 0x000000031d0bb211 */ /* 0x000fe400030f0c10 */
[----:B------:R-:W-:-:S02]  /*0640*/  FSETP.NAN.FTZ.AND P5, PT, |R20|, |R20|, PT ;  /* 0x400000141400720b */ /* 0x000fc40003fb8200 */
[C---:B------:R-:W-:Y:S02]  /*0650*/  FSETP.GT.FTZ.AND P6, PT, R12.reuse, UR14, PT ;  /* 0x0000000e0c007c0b */ /* 0x040fe4000bfd4000 */
[----:B------:R-:W-:Y:S02]  /*0660*/  F2FP.BF16.F32.PACK_AB R26, RZ, R26 ;  /* 0x0000001aff1a723e */ /* 0x000fe400000010ff */
[----:B------:R-:W-:Y:S02]  /*0670*/  @!P4 FSEL R12, R12, UR14, P6 ;  /* 0x0000000e0c0ccc08 */ /* 0x000fe4000b000000 */
[----:B------:R-:W-:Y:S01]  /*0680*/  FSETP.NAN.FTZ.AND P4, PT, |R18|, |R18|, PT ;  /* 0x400000121200720b */ /* 0x000fe20003f98200 */
[----:B------:R0:W-:Y:S01]  /*0690*/  @!P2 STG.E.U16 desc[UR12][R24.64], R26 ;  /* 0x0000001a1800a986 */ /* 0x0001e2000c10150c */
[----:B------:R-:W-:Y:S02]  /*06a0*/  FSETP.GT.FTZ.AND P6, PT, R20, UR14, PT ;  /* 0x0000000e14007c0b */ /* 0x000fe4000bfd4000 */
[----:B------:R-:W-:-:S02]  /*06b0*/  IADD3 R9, P2, PT, R27, UR10, RZ ;  /* 0x0000000a1b097c10 */ /* 0x000fc4000ff5e0ff */
[----:B------:R-:W-:Y:S02]  /*06c0*/  @!P5 FSEL R20, R20, UR14, P6 ;  /* 0x0000000e1414dc08 */ /* 0x000fe4000b000000 */
[C---:B------:R-:W-:Y:S01]  /*06d0*/  FSETP.GT.FTZ.AND P6, PT, R18.reuse, UR14, PT ;  /* 0x0000000e12007c0b */ /* 0x040fe2000bfd4000 */
[----:B------:R-:W-:Y:S01]  /*06e0*/  IMAD.X R13, RZ, RZ, R21, P2 ;  /* 0x000000ffff0d7224 */ /* 0x000fe200010e0615 */
[----:B------:R-:W-:Y:S02]  /*06f0*/  F2FP.BF16.F32.PACK_AB R14, RZ, R20 ;  /* 0x00000014ff0e723e */ /* 0x000fe400000010ff */
[----:B------:R-:W-:Y:S02]  /*0700*/  F2FP.BF16.F32.PACK_AB R12, RZ, R12 ;  /* 0x0000000cff0c723e */ /* 0x000fe400000010ff */
[----:B------:R-:W-:Y:S02]  /*0710*/  @!P4 FSEL R18, R18, UR14, P6 ;  /* 0x0000000e1212cc08 */ /* 0x000fe4000b000000 */
[----:B------:R-:W-:-:S02]  /*0720*/  @!P1 LEA R20, P5, R17, R2, 0x1 ;  /* 0x0000000211149211 */ /* 0x000fc400078a08ff */
[----:B------:R-:W-:Y:S02]  /*0730*/  IADD3 R15, P4, PT, R17, UR10, RZ ;  /* 0x0000000a110f7c10 */ /* 0x000fe4000ff9e0ff */
[----:B------:R-:W-:Y:S02]  /*0740*/  ISETP.GE.U32.AND P2, PT, R9, R0, PT ;  /* 0x000000000900720c */ /* 0x000fe40003f46070 */
[--C-:B------:R-:W-:Y:S01]  /*0750*/  @!P1 LEA.HI.X R21, R17, R3, R19.reuse, 0x1, P5 ;  /* 0x0000000311159211 */ /* 0x100fe200028f0c13 */
[----:B------:R-:W-:Y:S01]  /*0760*/  IMAD.X R17, RZ, RZ, R19, P4 ;  /* 0x000000ffff117224 */ /* 0x000fe200020e0613 */
[----:B------:R-:W-:Y:S02]  /*0770*/  PRMT R16, R12, 0x7610, R16 ;  /* 0x000076100c107816 */ /* 0x000fe40000000010 */
[----:B------:R-:W-:Y:S02]  /*0780*/  ISETP.GE.AND.EX P2, PT, R13, R6, PT, P2 ;  /* 0x000000060d00720c */ /* 0x000fe40003f46320 */
[----:B------:R-:W-:Y:S01]  /*0790*/  ISETP.GE.U32.AND P4, PT, R15, R0, PT ;  /* 0x000000000f00720c */ /* 0x000fe20003f86070 */
[----:B------:R1:W-:Y:S01]  /*07a0*/  @!P1 STG.E.U16 desc[UR12][R20.64], R16 ;  /* 0x0000001014009986 */ /* 0x0003e2000c10150c */
[----:B------:R-:W-:-:S02]  /*07b0*/  F2FP.BF16.F32.PACK_AB R18, RZ, R18 ;  /* 0x00000012ff12723e */ /* 0x000fc400000010ff */
[----:B------:R-:W-:Y:S01]  /*07c0*/  ISETP.GE.AND.EX P1, PT, R17, R6, PT, P4 ;  /* 0x000000061100720c */ /* 0x000fe20003f26340 */
[----:B------:R-:W-:Y:S01]  /*07d0*/  @!P0 STG.E.U16 desc[UR12][R22.64], R14 ;  /* 0x0000000e16008986 */ /* 0x000fe2000c10150c */
[----:B0-----:R-:W-:Y:S02]  /*07e0*/  IADD3 R25, P5, PT, R15, UR11, RZ ;  /* 0x0000000b0f197c10 */ /* 0x001fe4000ffbe0ff */
[----:B------:R-:W-:Y:S02]  /*07f0*/  PRMT R19, R18, 0x7610, R19 ;  /* 0x0000761012137816 */ /* 0x000fe40000000013 */
[----:B------:R-:W-:Y:S01]  /*0800*/  ISETP.GE.U32.AND P0, PT, R25, R0, PT ;  /* 0x000000001900720c */ /* 0x000fe20003f06070 */
[----:B------:R-:W-:Y:S01]  /*0810*/  IMAD.X R27, RZ, RZ, R17, P5 ;  /* 0x000000ffff1b7224 */ /* 0x000fe200028e0611 */
[----:B------:R-:W-:Y:S01]  /*0820*/  @!P2 LEA R18, P4, R9, R4, 0x1 ;  /* 0x000000040912a211 */ /* 0x000fe200078808ff */
[----:B------:R0:W-:Y:S01]  /*0830*/  @!P3 STG.E.U16 desc[UR12][R10.64], R19 ;  /* 0x000000130a00b986 */ /* 0x0001e2000c10150c */
[----:B------:R-:W-:-:S02]  /*0840*/  IADD3 R29, P5, PT, R25, UR11, RZ ;  /* 0x0000000b191d7c10 */ /* 0x000fc4000ffbe0ff */
[----:B------:R-:W-:Y:S02]  /*0850*/  PRMT R12, RZ, 0x7610, R12 ;  /* 0x00007610ff0c7816 */ /* 0x000fe4000000000c */
[----:B------:R-:W-:Y:S01]  /*0860*/  ISETP.GE.AND.EX P0, PT, R27, R6, PT, P0 ;  /* 0x000000061b00720c */ /* 0x000fe20003f06300 */
[----:B-1----:R-:W-:Y:S01]  /*0870*/  IMAD.X R16, RZ, RZ, R27, P5 ;  /* 0x000000ffff107224 */ /* 0x002fe200028e061b */
[----:B------:R-:W-:Y:S02]  /*0880*/  ISETP.GE.U32.AND P3, PT, R29, R0, PT ;  /* 0x000000001d00720c */ /* 0x000fe40003f66070 */
[-C--:B0-----:R-:W-:Y:S02]  /*0890*/  @!P2 LEA.HI.X R19, R9, R5.reuse, R13, 0x1, P4 ;  /* 0x000000050913a211 */ /* 0x081fe400020f0c0d */
[C---:B------:R-:W-:Y:S02]  /*08a0*/  @!P1 LEA R20, P4, R15.reuse, R4, 0x1 ;  /* 0x000000040f149211 */ /* 0x040fe400078808ff */
[----:B------:R-:W-:Y:S01]  /*08b0*/  PRMT R14, RZ, 0x7610, R14 ;  /* 0x00007610ff0e7816 */ /* 0x000fe2000000000e */
[----:B------:R0:W2:Y:S01]  /*08c0*/  @!P2 LDG.E.U16 R12, desc[UR12][R18.64] ;  /* 0x0000000c120ca981 */ /* 0x0000a2000c1e1500 */
[----:B------:R-:W-:-:S02]  /*08d0*/  @!P1 LEA.HI.X R21, R15, R5, R17, 0x1, P4 ;  /* 0x000000050f159211 */ /* 0x000fc400020f0c11 */
[----:B------:R-:W-:-:S03]  /*08e0*/  ISETP.GE.AND.EX P3, PT, R16, R6, PT, P3 ;  /* 0x000000061000720c */ /* 0x000fc60003f66330 */
[----:B------:R-:W3:Y:S01]  /*08f0*/  @!P1 LDG.E.U16 R14, desc[UR12][R20.64] ;  /* 0x0000000c140e9981 */ /* 0x000ee2000c1e1500 */
[C---:B------:R-:W-:Y:S02]  /*0900*/  @!P0 LEA R10, P4, R25.reuse, R4, 0x1 ;  /* 0x00000004190a8211 */ /* 0x040fe400078808ff */
[----:B------:R-:W-:Y:S02]  /*0910*/  PRMT R24, RZ, 0x7610, R24 ;  /* 0x00007610ff187816 */ /* 0x000fe40000000018 */
[----:B------:R-:W-:Y:S02]  /*0920*/  @!P0 LEA.HI.X R11, R25, R5, R27, 0x1, P4 ;  /* 0x00000005190b8211 */ /* 0x000fe400020f0c1b */
[----:B0-----:R-:W-:-:S03]  /*0930*/  PRMT R18, RZ, 0x7610, R18 ;  /* 0x00007610ff127816 */ /* 0x001fc60000000012 */
[C---:B------:R-:W-:Y:S01]  /*0940*/  @!P3 LEA R22, P4, R29.reuse, R4, 0x1 ;  /* 0x000000041d16b211 */ /* 0x040fe200078808ff */
[----:B------:R-:W4:Y:S03]  /*0950*/  @!P0 LDG.E.U16 R24, desc[UR12][R10.64] ;  /* 0x0000000c0a188981 */ /* 0x000f26000c1e1500 */
[----:B------:R-:W-:-:S05]  /*0960*/  @!P3 LEA.HI.X R23, R29, R5, R16, 0x1, P4 ;  /* 0x000000051d17b211 */ /* 0x000fca00020f0c10 */
[----:B------:R-:W5:Y:S01]  /*0970*/  @!P3 LDG.E.U16 R18, desc[UR12][R22.64] ;  /* 0x0000000c1612b981 */ /* 0x000f62000c1e1500 */
[----:B------:R-:W-:Y:S02]  /*0980*/  UIADD3 UR4, UP0, UPT, UR4, 0x2, URZ ;  /* 0x0000000204047890 */ /* 0x000fe4000ff1e0ff */
[----:B------:R-:W-:Y:S02]  /*0990*/  ULEA UR6, UP1, UR10, UR6, 0x1 ;  /* 0x000000060a067291 */ /* 0x000fe4000f8208ff */
[----:B------:R-:W-:Y:S02]  /*09a0*/  UIADD3.X UR5, UPT, UPT, URZ, UR5, URZ, UP0, !UPT ;  /* 0x00000005ff057290 */ /* 0x000fe400087fe4ff */
[----:B------:R-:W-:Y:S02]  /*09b0*/  UISETP.NE.U32.AND UP0, UPT, UR4, UR9, UPT ;  /* 0x000000090400728c */ /* 0x000fe4000bf05070 */
[----:B------:R-:W-:Y:S02]  /*09c0*/  ULEA.HI.X UR7, UR10, UR7, URZ, 0x1, UP1 ;  /* 0x000000070a077291 */ /* 0x000fe400088f0cff */
[----:B------:R-:W-:Y:S01]  /*09d0*/  UISETP.NE.AND.EX UP0, UPT, UR5, URZ, UPT, UP0 ;  /* 0x000000ff0500728c */ /* 0x000fe2000bf05300 */
[----:B--2---:R-:W-:-:S05]  /*09e0*/  IMAD.U32 R19, R12, 0x10000, RZ ;  /* 0x000100000c137824 */ /* 0x004fca00078e00ff */
[C---:B------:R-:W-:Y:S01]  /*09f0*/  FSETP.NAN.FTZ.AND P5, PT, |R19|.reuse, |R19|, PT ;  /* 0x400000131300720b */ /* 0x040fe20003fb8200 */
[----:B---3--:R-:W-:Y:S01]  /*0a00*/  IMAD.U32 R20, R14, 0x10000, RZ ;  /* 0x000100000e147824 */ /* 0x008fe200078e00ff */
[----:B------:R-:W-:-:S04]  /*0a10*/  FSETP.GT.FTZ.AND P6, PT, R19, UR14, PT ;  /* 0x0000000e13007c0b */ /* 0x000fc8000bfd4000 */
[----:B------:R-:W-:Y:S01]  /*0a20*/  FSETP.NAN.FTZ.AND P4, PT, |R20|, |R20|, PT ;  /* 0x400000141400720b */ /* 0x000fe20003f98200 */
[----:B----4-:R-:W-:-:S06]  /*0a30*/  IMAD.U32 R21, R24, 0x10000, RZ ;  /* 0x0001000018157824 */ /* 0x010fcc00078e00ff */
[----:B------:R-:W-:Y:S02]  /*0a40*/  @!P5 FSEL R19, R19, UR14, P6 ;  /* 0x0000000e1313dc08 */ /* 0x000fe4000b000000 */
[C---:B------:R-:W-:Y:S02]  /*0a50*/  FSETP.GT.FTZ.AND P5, PT, R20.reuse, UR14, PT ;  /* 0x0000000e14007c0b */ /* 0x040fe4000bfb4000 */
[-C--:B------:R-:W-:Y:S02]  /*0a60*/  @!P2 LEA R10, P6, R9, R2.reuse, 0x1 ;  /* 0x00000002090aa211 */ /* 0x080fe400078c08ff */
[----:B------:R-:W-:Y:S01]  /*0a70*/  @!P4 FSEL R20, R20, UR14, P5 ;  /* 0x0000000e1414cc08 */ /* 0x000fe2000a800000 */
[----:B-----5:R-:W-:Y:S01]  /*0a80*/  IMAD.U32 R22, R18, 0x10000, RZ ;  /* 0x0001000012167824 */ /* 0x020fe200078e00ff */
[----:B------:R-:W-:Y:S02]  /*0a90*/  FSETP.NAN.FTZ.AND P4, PT, |R21|, |R21|, PT ;  /* 0x400000151500720b */ /* 0x000fe40003f98200 */
[----:B------:R-:W-:-:S02]  /*0aa0*/  @!P1 LEA R12, P5, R15, R2, 0x1 ;  /* 0x000000020f0c9211 */ /* 0x000fc400078a08ff */
[-C--:B------:R-:W-:Y:S02]  /*0ab0*/  @!P2 LEA.HI.X R11, R9, R3.reuse, R13, 0x1, P6 ;  /* 0x00000003090ba211 */ /* 0x080fe400030f0c0d */
[----:B------:R-:W-:Y:S02]  /*0ac0*/  @!P0 LEA R14, P6, R25, R2, 0x1 ;  /* 0x00000002190e8211 */ /* 0x000fe400078c08ff */
[-C--:B------:R-:W-:Y:S02]  /*0ad0*/  @!P1 LEA.HI.X R13, R15, R3.reuse, R17, 0x1, P5 ;  /* 0x000000030f0d9211 */ /* 0x080fe400028f0c11 */
[----:B------:R-:W-:Y:S02]  /*0ae0*/  FSETP.NAN.FTZ.AND P5, PT, |R22|, |R22|, PT ;  /* 0x400000161600720b */ /* 0x000fe40003fb8200 */
[----:B------:R-:W-:Y:S02]  /*0af0*/  @!P0 LEA.HI.X R15, R25, R3, R27, 0x1, P6 ;  /* 0x00000003190f8211 */ /* 0x000fe400030f0c1b */
[----:B------:R-:W-:-:S02]  /*0b00*/  FSETP.GT.FTZ.AND P6, PT, R21, UR14, PT ;  /* 0x0000000e15007c0b */ /* 0x000fc4000bfd4000 */
[----:B------:R-:W-:Y:S02]  /*0b10*/  F2FP.BF16.F32.PACK_AB R9, RZ, R19 ;  /* 0x00000013ff09723e */ /* 0x000fe400000010ff */
[----:B------:R-:W-:Y:S02]  /*0b20*/  @!P4 FSEL R21, R21, UR14, P6 ;  /* 0x0000000e1515cc08 */ /* 0x000fe4000b000000 */
[C---:B------:R-:W-:Y:S01]  /*0b30*/  FSETP.GT.FTZ.AND P4, PT, R22.reuse, UR14, PT ;  /* 0x0000000e16007c0b */ /* 0x040fe2000bf94000 */
[----:B------:R2:W-:Y:S01]  /*0b40*/  @!P2 STG.E.U16 desc[UR12][R10.64], R9 ;  /* 0x000000090a00a986 */ /* 0x0005e2000c10150c */
[----:B------:R-:W-:Y:S02]  /*0b50*/  @!P3 LEA R18, P6, R29, R2, 0x1 ;  /* 0x000000021d12b211 */ /* 0x000fe400078c08ff */
[----:B------:R-:W-:Y:S02]  /*0b60*/  @!P5 FSEL R22, R22, UR14, P4 ;  /* 0x0000000e1616dc08 */ /* 0x000fe4000a000000 */
[----:B------:R-:W-:-:S02]  /*0b70*/  F2FP.BF16.F32.PACK_AB R20, RZ, R20 ;  /* 0x00000014ff14723e */ /* 0x000fc400000010ff */
[----:B------:R-:W-:Y:S02]  /*0b80*/  F2FP.BF16.F32.PACK_AB R21, RZ, R21 ;  /* 0x00000015ff15723e */ /* 0x000fe400000010ff */
[----:B------:R-:W-:Y:S01]  /*0b90*/  @!P3 LEA.HI.X R19, R29, R3, R16, 0x1, P6 ;  /* 0x000000031d13b211 */ /* 0x000fe200030f0c10 */
[----:B------:R2:W-:Y:S01]  /*0ba0*/  @!P1 STG.E.U16 desc[UR12][R12.64], R20 ;  /* 0x000000140c009986 */ /* 0x0005e2000c10150c */
[----:B------:R-:W-:-:S03]  /*0bb0*/  F2FP.BF16.F32.PACK_AB R22, RZ, R22 ;  /* 0x00000016ff16723e */ /* 0x000fc600000010ff */
[----:B------:R2:W-:Y:S04]  /*0bc0*/  @!P0 STG.E.U16 desc[UR12][R14.64], R21 ;  /* 0x000000150e008986 */ /* 0x0005e8000c10150c */
[----:B------:R2:W-:Y:S01]  /*0bd0*/  @!P3 STG.E.U16 desc[UR12][R18.64], R22 ;  /* 0x000000161200b986 */ /* 0x0005e2000c10150c */
[----:B------:R-:W-:Y:S05]  /*0be0*/  BRA.U UP0, `(.L_x_2) ;  /* 0xfffffff500dc7547 */ /* 0x000fea000b83ffff */
.L_x_1:
[----:B------:R-:W-:-:S04]  /*0bf0*/  ULOP3.LUT UR4, UR8, 0x1, URZ, 0xc0, !UPT ;  /* 0x0000000108047892 */ /* 0x000fc8000f8ec0ff */
[----:B------:R-:W-:-:S06]  /*0c00*/  UISETP.NE.U32.AND UP0, UPT, UR4, 0x1, UPT ;  /* 0x000000010400788c */ /* 0x000fcc000bf05070 */
[----:B------:R-:W-:-:S13]  /*0c10*/  PLOP3.LUT P0, PT, PT, PT, UP0, 0x80, 0x8 ;  /* 0x000000000008781c */ /* 0x000fda0003f0f008 */
[----:B------:R-:W-:Y:S05]  /*0c20*/  @!P0 EXIT ;  /* 0x000000000000894d */ /* 0x000fea0003800000 */
[----:B0-----:R-:W-:Y:S01]  /*0c30*/  IADD3 R25, P1, PT, R8, UR6, RZ ;  /* 0x0000000608197c10 */ /* 0x001fe2000ff3e0ff */
[----:B------:R-:W0:Y:S01]  /*0c40*/  LDCU UR4, c[0x0][0xfcc] ;  /* 0x0001f980ff0477ac */ /* 0x000e220008000800 */
[----:B------:R-:W-:Y:S02]  /*0c50*/  PRMT R8, RZ, 0x7610, R8 ;  /* 0x00007610ff087816 */ /* 0x000fe40000000008 */
[C---:B--2---:R-:W-:Y:S01]  /*0c60*/  IADD3 R13, P2, PT, R25.reuse, UR11, RZ ;  /* 0x0000000b190d7c10 */ /* 0x044fe2000ff5e0ff */
[----:B------:R-:W-:Y:S01]  /*0c70*/  IMAD.X R23, RZ, RZ, UR7, P1 ;  /* 0x00000007ff177e24 */ /* 0x000fe200088e06ff */
[-C--:B------:R-:W-:Y:S02]  /*0c80*/  ISETP.GE.U32.AND P0, PT, R25, R0.reuse, PT ;  /* 0x000000001900720c */ /* 0x080fe40003f06070 */
[----:B------:R-:W-:Y:S01]  /*0c90*/  ISETP.GE.U32.AND P1, PT, R13, R0, PT ;  /* 0x000000000d00720c */ /* 0x000fe20003f26070 */
[----:B------:R-:W-:Y:S01]  /*0ca0*/  IMAD.X R11, RZ, RZ, R23, P2 ;  /* 0x000000ffff0b7224 */ /* 0x000fe200010e0617 */
[----:B------:R-:W-:-:S02]  /*0cb0*/  ISETP.GE.AND.EX P0, PT, R23, R6, PT, P0 ;  /* 0x000000061700720c */ /* 0x000fc40003f06300 */
[----:B------:R-:W-:Y:S02]  /*0cc0*/  IADD3 R15, P4, PT, R13, UR11, RZ ;  /* 0x0000000b0d0f7c10 */ /* 0x000fe4000ff9e0ff */
[----:B------:R-:W-:Y:S02]  /*0cd0*/  ISETP.GE.AND.EX P1, PT, R11, R6, PT, P1 ;  /* 0x000000060b00720c */ /* 0x000fe40003f26310 */
[----:B------:R-:W-:Y:S01]  /*0ce0*/  ISETP.GE.U32.AND P2, PT, R15, R0, PT ;  /* 0x000000000f00720c */ /* 0x000fe20003f46070 */
[----:B------:R-:W-:-:S06]  /*0cf0*/  IMAD.X R17, RZ, RZ, R11, P4 ;  /* 0x000000ffff117224 */ /* 0x000fcc00020e060b */
[----:B------:R-:W-:Y:S02]  /*0d00*/  @!P0 LEA R28, P3, R25, R4, 0x1 ;  /* 0x00000004191c8211 */ /* 0x000fe400078608ff */
[----:B------:R-:W-:Y:S02]  /*0d10*/  ISETP.GE.AND.EX P2, PT, R17, R6, PT, P2 ;  /* 0x000000061100720c */ /* 0x000fe40003f46320 */
[-C--:B------:R-:W-:Y:S02]  /*0d20*/  @!P0 LEA.HI.X R29, R25, R5.reuse, R23, 0x1, P3 ;  /* 0x00000005191d8211 */ /* 0x080fe400018f0c17 */
[C---:B------:R-:W-:Y:S02]  /*0d30*/  @!P1 LEA R18, P3, R13.reuse, R4, 0x1 ;  /* 0x000000040d129211 */ /* 0x040fe400078608ff */
[----:B------:R-:W-:Y:S01]  /*0d40*/  PRMT R10, RZ, 0x7610, R10 ;  /* 0x00007610ff0a7816 */ /* 0x000fe2000000000a */
[----:B------:R-:W2:Y:S01]  /*0d50*/  @!P0 LDG.E.U16 R8, desc[UR12][R28.64] ;  /* 0x0000000c1c088981 */ /* 0x000ea2000c1e1500 */
[----:B------:R-:W-:-:S02]  /*0d60*/  @!P1 LEA.HI.X R19, R13, R5, R11, 0x1, P3 ;  /* 0x000000050d139211 */ /* 0x000fc400018f0c0b */
[----:B------:R-:W-:-:S03]  /*0d70*/  IADD3 R9, P4, PT, R15, UR11, RZ ;  /* 0x0000000b0f097c10 */ /* 0x000fc6000ff9e0ff */
[----:B------:R-:W3:Y:S01]  /*0d80*/  @!P1 LDG.E.U16 R10, desc[UR12][R18.64] ;  /* 0x0000000c120a9981 */ /* 0x000ee2000c1e1500 */
[----:B------:R-:W-:Y:S01]  /*0d90*/  ISETP.GE.U32.AND P3, PT, R9, R0, PT ;  /* 0x000000000900720c */ /* 0x000fe20003f66070 */
[--C-:B------:R-:W-:Y:S01]  /*0da0*/  IMAD.X R27, RZ, RZ, R17.reuse, P4 ;  /* 0x000000ffff1b7224 */ /* 0x100fe200020e0611 */
[----:B------:R-:W-:Y:S02]  /*0db0*/  @!P2 LEA R20, P4, R15, R4, 0x1 ;  /* 0x000000040f14a211 */ /* 0x000fe400078808ff */
[----:B------:R-:W-:Y:S02]  /*0dc0*/  PRMT R0, RZ, 0x7610, R0 ;  /* 0x00007610ff007816 */ /* 0x000fe40000000000 */
[----:B------:R-:W-:Y:S02]  /*0dd0*/  ISETP.GE.AND.EX P3, PT, R27, R6, PT, P3 ;  /* 0x000000061b00720c */ /* 0x000fe40003f66330 */
[----:B------:R-:W-:-:S05]  /*0de0*/  @!P2 LEA.HI.X R21, R15, R5, R17, 0x1, P4 ;  /* 0x000000050f15a211 */ /* 0x000fca00020f0c11 */
[----:B------:R-:W4:Y:S06]  /*0df0*/  @!P2 LDG.E.U16 R0, desc[UR12][R20.64] ;  /* 0x0000000c1400a981 */ /* 0x000f2c000c1e1500 */
[----:B------:R-:W-:-:S04]  /*0e00*/  @!P3 LEA R4, P4, R9, R4, 0x1 ;  /* 0x000000040904b211 */ /* 0x000fc800078808ff */
[----:B------:R-:W-:-:S05]  /*0e10*/  @!P3 LEA.HI.X R5, R9, R5, R27, 0x1, P4 ;  /* 0x000000050905b211 */ /* 0x000fca00020f0c1b */
[----:B------:R-:W5:Y:S01]  /*0e20*/  @!P3 LDG.E.U16 R7, desc[UR12][R4.64] ;  /* 0x0000000c0407b981 */ /* 0x000f62000c1e1500 */
[----:B--2---:R-:W-:-:S05]  /*0e30*/  IMAD.U32 R8, R8, 0x10000, RZ ;  /* 0x0001000008087824 */ /* 0x004fca00078e00ff */
[----:B------:R-:W-:Y:S01]  /*0e40*/  FSETP.NAN.FTZ.AND P5, PT, |R8|, |R8|, PT ;  /* 0x400000080800720b */ /* 0x000fe20003fb8200 */
[----:B---3--:R-:W-:Y:S01]  /*0e50*/  IMAD.U32 R6, R10, 0x10000, RZ ;  /* 0x000100000a067824 */ /* 0x008fe200078e00ff */
[----:B0-----:R-:W-:-:S04]  /*0e60*/  FSETP.GT.FTZ.AND P6, PT, R8, UR4, PT ;  /* 0x0000000408007c0b */ /* 0x001fc8000bfd4000 */
[----:B------:R-:W-:-:S07]  /*0e70*/  FSETP.NAN.FTZ.AND P4, PT, |R6|, |R6|, PT ;  /* 0x400000060600720b */ /* 0x000fce0003f98200 */
[----:B------:R-:W-:Y:S02]  /*0e80*/  @!P5 FSEL R8, R8, UR4, P6 ;  /* 0x000000040808dc08 */ /* 0x000fe4000b000000 */
[----:B------:R-:W-:Y:S01]  /*0e90*/  FSETP.GT.FTZ.AND P5, PT, R6, UR4, PT ;  /* 0x0000000406007c0b */ /* 0x000fe2000bfb4000 */
[----:B----4-:R-:W-:-:S03]  /*0ea0*/  IMAD.U32 R0, R0, 0x10000, RZ ;  /* 0x0001000000007824 */ /* 0x010fc600078e00ff */
[----:B------:R-:W-:Y:S02]  /*0eb0*/  @!P4 FSEL R6, R6, UR4, P5 ;  /* 0x000000040606cc08 */ /* 0x000fe4000a800000 */
[----:B------:R-:W-:Y:S02]  /*0ec0*/  FSETP.NAN.FTZ.AND P4, PT, |R0|, |R0|, PT ;  /* 0x400000000000720b */ /* 0x000fe40003f98200 */
[----:B------:R-:W-:-:S04]  /*0ed0*/  @!P1 LEA R10, P6, R13, R2, 0x1 ;  /* 0x000000020d0a9211 */ /* 0x000fc800078c08ff */
[----:B------:R-:W-:Y:S02]  /*0ee0*/  @!P1 LEA.HI.X R11, R13, R3, R11, 0x1, P6 ;  /* 0x000000030d0b9211 */ /* 0x000fe400030f0c0b */
[----:B------:R-:W-:Y:S01]  /*0ef0*/  FSETP.GT.FTZ.AND P6, PT, R0, UR4, PT ;  /* 0x0000000400007c0b */ /* 0x000fe2000bfd4000 */
[----:B-----5:R-:W-:Y:S01]  /*0f00*/  IMAD.U32 R7, R7, 0x10000, RZ ;  /* 0x0001000007077824 */ /* 0x020fe200078e00ff */
[----:B------:R-:W-:-:S03]  /*0f10*/  @!P0 LEA R4, P5, R25, R2, 0x1 ;  /* 0x0000000219048211 */ /* 0x000fc600078a08ff */
[----:B------:R-:W-:Y:S02]  /*0f20*/  @!P4 FSEL R0, R0, UR4, P6 ;  /* 0x000000040000cc08 */ /* 0x000fe4000b000000 */
[----:B------:R-:W-:Y:S02]  /*0f30*/  FSETP.NAN.FTZ.AND P4, PT, |R7|, |R7|, PT ;  /* 0x400000070700720b */ /* 0x000fe40003f98200 */
[-C--:B------:R-:W-:Y:S02]  /*0f40*/  @!P0 LEA.HI.X R5, R25, R3.reuse, R23, 0x1, P5 ;  /* 0x0000000319058211 */ /* 0x080fe400028f0c17 */
[----:B------:R-:W-:Y:S02]  /*0f50*/  F2FP.BF16.F32.PACK_AB R8, RZ, R8 ;  /* 0x00000008ff08723e */ /* 0x000fe400000010ff */
[C---:B------:R-:W-:Y:S02]  /*0f60*/  @!P2 LEA R12, P5, R15.reuse, R2, 0x1 ;  /* 0x000000020f0ca211 */ /* 0x040fe400078a08ff */
[----:B------:R-:W-:Y:S01]  /*0f70*/  F2FP.BF16.F32.PACK_AB R6, RZ, R6 ;  /* 0x00000006ff06723e */ /* 0x000fe200000010ff */
[----:B------:R0:W-:Y:S01]  /*0f80*/  @!P0 STG.E.U16 desc[UR12][R4.64], R8 ;  /* 0x0000000804008986 */ /* 0x0001e2000c10150c */
[----:B------:R-:W-:-:S02]  /*0f90*/  @!P2 LEA.HI.X R13, R15, R3, R17, 0x1, P5 ;  /* 0x000000030f0da211 */ /* 0x000fc400028f0c11 */
[----:B------:R-:W-:Y:S02]  /*0fa0*/  F2FP.BF16.F32.PACK_AB R0, RZ, R0 ;  /* 0x00000000ff00723e */ /* 0x000fe400000010ff */
[C---:B------:R-:W-:Y:S01]  /*0fb0*/  FSETP.GT.FTZ.AND P0, PT, R7.reuse, UR4, PT ;  /* 0x0000000407007c0b */ /* 0x040fe2000bf14000 */
[----:B------:R0:W-:Y:S03]  /*0fc0*/  @!P1 STG.E.U16 desc[UR12][R10.64], R6 ;  /* 0x000000060a009986 */ /* 0x0001e6000c10150c */
[----:B------:R-:W-:Y:S01]  /*0fd0*/  @!P4 FSEL R7, R7, UR4, P0 ;  /* 0x000000040707cc08 */ /* 0x000fe20008000000 */
[----:B------:R0:W-:Y:S01]  /*0fe0*/  @!P2 STG.E.U16 desc[UR12][R12.64], R0 ;  /* 0x000000000c00a986 */ /* 0x0001e2000c10150c */
[----:B------:R-:W-:Y:S07]  /*0ff0*/  @P3 EXIT ;  /* 0x000000000000394d */ /* 0x000fee0003800000 */
[C---:B------:R-:W-:Y:S02]  /*1000*/  LEA R2, P0, R9.reuse, R2, 0x1 ;  /* 0x0000000209027211 */ /* 0x040fe400078008ff */
[----:B------:R-:W-:Y:S02]  /*1010*/  F2FP.BF16.F32.PACK_AB R7, RZ, R7 ;  /* 0x00000007ff07723e */ /* 0x000fe400000010ff */
[----:B------:R-:W-:-:S05]  /*1020*/  LEA.HI.X R3, R9, R3, R27, 0x1, P0 ;  /* 0x0000000309037211 */ /* 0x000fca00000f0c1b */
[----:B------:R-:W-:Y:S01]  /*1030*/  STG.E.U16 desc[UR12][R2.64], R7 ;  /* 0x0000000702007986 */ /* 0x000fe2000c10150c */
[----:B------:R-:W-:Y:S05]  /*1040*/  EXIT ;  /* 0x000000000000794d */ /* 0x000fea0003800000 */
.L_x_0:
[----:B------:R-:W0:Y:S02]  /*1050*/  S2R R14, SR_TID.X ;  /* 0x00000000000e7919 */ /* 0x000e240000002100 */
[----:B0-----:R-:W-:-:S03]  /*1060*/  IMAD.WIDE.U32 R8, R14, 0x4, RZ ;  /* 0x000000040e087825 */ /* 0x001fc600078e00ff */
[----:B------:R-:W-:-:S04]  /*1070*/  ISETP.GE.U32.AND P0, PT, R8, R0, PT ;  /* 0x000000000800720c */ /* 0x000fc80003f06070 */
[----:B------:R-:W-:-:S13]  /*1080*/  ISETP.GE.AND.EX P0, PT, R9, R6, PT, P0 ;  /* 0x000000060900720c */ /* 0x000fda0003f06300 */
[----:B------:R-:W-:Y:S05]  /*1090*/  @P0 EXIT ;  /* 0x000000000000094d */ /* 0x000fea0003800000 */
[----:B------:R-:W-:Y:S01]  /*10a0*/  IMAD.MOV.U32 R19, RZ, RZ, RZ ;  /* 0x000000ffff137224 */ /* 0x000fe200078e00ff */
[----:B------:R-:W0:Y:S01]  /*10b0*/  LDCU UR4, c[0x0][0x360] ;  /* 0x00006c00ff0477ac */ /* 0x000e220008000800 */
[----:B------:R-:W1:Y:S05]  /*10c0*/  LDCU UR5, c[0x0][0xfcc] ;  /* 0x0001f980ff0577ac */ /* 0x000e6a0008000800 */
.L_x_3:
[C---:B------:R-:W-:Y:S01]  /*10d0*/  IMAD.SHL.U32 R15, R14.reuse, 0x8, RZ ;  /* 0x000000080e0f7824 */ /* 0x040fe200078e00ff */
[----:B------:R-:W-:-:S04]  /*10e0*/  SHF.L.U64.HI R17, R14, 0x3, R19 ;  /* 0x000000030e117819 */ /* 0x000fc80000010213 */
[----:B------:R-:W-:-:S05]  /*10f0*/  IADD3 R8, P0, PT, R4, R15, RZ ;  /* 0x0000000f04087210 */ /* 0x000fca0007f1e0ff */
[----:B------:R-:W-:-:S06]  /*1100*/  IMAD.X R9, R5, 0x1, R17, P0 ;  /* 0x0000000105097824 */ /* 0x000fcc00000e0611 */
[----:B------:R-:W2:Y:S02]  /*1110*/  LDG.E.64 R8, desc[UR12][R8.64] ;  /* 0x0000000c08087981 */ /* 0x000ea4000c1e1b00 */
[C---:B--2---:R-:W-:Y:S01]  /*1120*/  PRMT R7, R8.reuse, 0x7632, R7 ;  /* 0x0000763208077816 */ /* 0x044fe20000000007 */
[----:B------:R-:W-:Y:S01]  /*1130*/  IMAD.U32 R11, R8, 0x10000, RZ ;  /* 0x00010000080b7824 */ /* 0x000fe200078e00ff */
[C---:B------:R-:W-:Y:S01]  /*1140*/  PRMT R10, R9.reuse, 0x7632, R10 ;  /* 0x00007632090a7816 */ /* 0x040fe2000000000a */
[----:B------:R-:W-:Y:S02]  /*1150*/  IMAD.U32 R13, R9, 0x10000, RZ ;  /* 0x00010000090d7824 */ /* 0x000fe400078e00ff */
[----:B------:R-:W-:Y:S01]  /*1160*/  IMAD.U32 R12, R7, 0x10000, RZ ;  /* 0x00010000070c7824 */ /* 0x000fe200078e00ff */
[----:B------:R-:W-:Y:S01]  /*1170*/  FSETP.NAN.FTZ.AND P5, PT, |R11|, |R11|, PT ;  /* 0x4000000b0b00720b */ /* 0x000fe20003fb8200 */
[----:B------:R-:W-:Y:S01]  /*1180*/  IMAD.U32 R10, R10, 0x10000, RZ ;  /* 0x000100000a0a7824 */ /* 0x000fe200078e00ff */
[----:B------:R-:W-:-:S02]  /*1190*/  FSETP.NAN.FTZ.AND P3, PT, |R13|, |R13|, PT ;  /* 0x4000000d0d00720b */ /* 0x000fc40003f78200 */
[----:B------:R-:W-:Y:S02]  /*11a0*/  FSETP.NAN.FTZ.AND P0, PT, |R12|, |R12|, PT ;  /* 0x4000000c0c00720b */ /* 0x000fe40003f18200 */
[----:B------:R-:W-:Y:S02]  /*11b0*/  FSETP.NAN.FTZ.AND P1, PT, |R10|, |R10|, PT ;  /* 0x4000000a0a00720b */ /* 0x000fe40003f38200 */
[----:B-1----:R-:W-:Y:S02]  /*11c0*/  FSETP.GT.FTZ.AND P6, PT, R11, UR5, PT ;  /* 0x000000050b007c0b */ /* 0x002fe4000bfd4000 */
[----:B------:R-:W-:Y:S02]  /*11d0*/  FSETP.GT.FTZ.AND P4, PT, R12, UR5, PT ;  /* 0x000000050c007c0b */ /* 0x000fe4000bf94000 */
[----:B------:R-:W-:Y:S02]  /*11e0*/  FSETP.GT.FTZ.AND P2, PT, R13, UR5, PT ;  /* 0x000000050d007c0b */ /* 0x000fe4000bf54000 */
[----:B------:R-:W-:-:S02]  /*11f0*/  @!P5 FSEL R11, R11, UR5, P6 ;  /* 0x000000050b0bdc08 */ /* 0x000fc4000b000000 */
[----:B------:R-:W-:Y:S02]  /*1200*/  FSETP.GT.FTZ.AND P5, PT, R10, UR5, PT ;  /* 0x000000050a007c0b */ /* 0x000fe4000bfb4000 */
[----:B------:R-:W-:Y:S02]  /*1210*/  @!P0 FSEL R12, R12, UR5, P4 ;  /* 0x000000050c0c8c08 */ /* 0x000fe4000a000000 */
[----:B------:R-:W-:Y:S02]  /*1220*/  IADD3 R8, P6, PT, R2, R15, RZ ;  /* 0x0000000f02087210 */ /* 0x000fe40007fde0ff */
[----:B0-----:R-:W-:Y:S02]  /*1230*/  IADD3 R14, P0, PT, R14, UR4, RZ ;  /* 0x000000040e0e7c10 */ /* 0x001fe4000ff1e0ff */
[----:B------:R-:W-:Y:S01]  /*1240*/  @!P3 FSEL R13, R13, UR5, P2 ;  /* 0x000000050d0dbc08 */ /* 0x000fe20009000000 */
[----:B------:R-:W-:Y:S01]  /*1250*/  IMAD.X R9, R3, 0x1, R17, P6 ;  /* 0x0000000103097824 */ /* 0x000fe200030e0611 */
[----:B------:R-:W-:Y:S01]  /*1260*/  @!P1 FSEL R10, R10, UR5, P5 ;  /* 0x000000050a0a9c08 */ /* 0x000fe2000a800000 */
[----:B------:R-:W-:Y:S01]  /*1270*/  IMAD.SHL.U32 R7, R14, 0x4, RZ ;  /* 0x000000040e077824 */ /* 0x000fe200078e00ff */
[----:B------:R-:W-:Y:S01]  /*1280*/  F2FP.BF16.F32.PACK_AB R12, R12, R11 ;  /* 0x0000000b0c0c723e */ /* 0x000fe200000010ff */
[----:B------:R-:W-:Y:S01]  /*1290*/  IMAD.X R19, RZ, RZ, R19, P0 ;  /* 0x000000ffff137224 */ /* 0x000fe200000e0613 */
[----:B------:R-:W-:-:S02]  /*12a0*/  F2FP.BF16.F32.PACK_AB R13, R10, R13 ;  /* 0x0000000d0a0d723e */ /* 0x000fc400000010ff */
[----:B------:R-:W-:Y:S02]  /*12b0*/  ISETP.LT.U32.AND P1, PT, R7, R0, PT ;  /* 0x000000000700720c */ /* 0x000fe40003f21070 */
[C---:B------:R-:W-:Y:S01]  /*12c0*/  LOP3.LUT P0, RZ, R14.reuse, 0xffffc000, RZ, 0xc0, !PT ;  /* 0xffffc0000eff7812 */ /* 0x040fe2000780c0ff */
[----:B------:R2:W-:Y:S01]  /*12d0*/  STG.E.64 desc[UR12][R8.64], R12 ;  /* 0x0000000c08007986 */ /* 0x0005e2000c101b0c */
[----:B------:R-:W-:Y:S02]  /*12e0*/  SHF.L.U64.HI R7, R14, 0x2, R19 ;  /* 0x000000020e077819 */ /* 0x000fe40000010213 */
[----:B------:R-:W-:Y:S02]  /*12f0*/  LOP3.LUT P0, RZ, R19, 0x3fffffff, RZ, 0xc0, P0 ;  /* 0x3fffffff13ff7812 */ /* 0x000fe4000000c0ff */
[----:B------:R-:W-:-:S13]  /*1300*/  ISETP.LT.AND.EX P1, PT, R7, R6, PT, P1 ;  /* 0x000000060700720c */ /* 0x000fda0003f21310 */
[----:B--2---:R-:W-:Y:S05]  /*1310*/  @!P0 BRA P1, `(.L_x_3) ;  /* 0xfffffffc006c8947 */ /* 0x004fea000083ffff */
[----:B------:R-:W-:Y:S05]  /*1320*/  EXIT ;  /* 0x000000000000794d */ /* 0x000fea0003800000 */
        .weak           $__internal_0_$__cuda_sm20_div_u16
        .type           $__internal_0_$__cuda_sm20_div_u16,@function
        .size           $__internal_0_$__cuda_sm20_div_u16,(.L_x_4639 - $__internal_0_$__cuda_sm20_div_u16)
$__internal_0_$__cuda_sm20_div_u16:
[----:B------:R-:W0:Y:S01]  /*1330*/  I2F.U16 R9, UR5 ;  /* 0x0000000500097d06 */ /* 0x000e220008101000 */
[----:B------:R-:W-:Y:S01]  /*1340*/  IMAD.MOV.U32 R10, RZ, RZ, 0x4b800000 ;  /* 0x4b800000ff0a7424 */ /* 0x000fe200078e00ff */
[----:B------:R-:W-:Y:S01]  /*1350*/  I2FP.F32.U32.RZ R8, R8 ;  /* 0x0000000800087245 */ /* 0x000fe2000020d000 */
[----:B------:R-:W-:Y:S01]  /*1360*/  UISETP.NE.U32.AND UP0, UPT, UR5, URZ, UPT ;  /* 0x000000ff0500728c */ /* 0x000fe2000bf05070 */
[C---:B0-----:R-:W-:Y:S02]  /*1370*/  FSETP.GEU.AND P1, PT, |R9|.reuse, 1.175494350822287508e-38, PT ;  /* 0x008000000900780b */ /* 0x041fe40003f2e200 */
[----:B------:R-:W-:Y:S02]  /*1380*/  FSETP.GT.AND P0, PT, |R9|, 8.50705917302346158658e+37, PT ;  /* 0x7e8000000900780b */ /* 0x000fe40003f04200 */
[----:B------:R-:W-:-:S04]  /*1390*/  FSEL R10, R10, 1, !P1 ;  /* 0x3f8000000a0a7808 */ /* 0x000fc80004800000 */
[----:B------:R-:W-:-:S05]  /*13a0*/  FSEL R10, R10, 0.25, !P0 ;  /* 0x3e8000000a0a7808 */ /* 0x000fca0004000000 */
[----:B------:R-:W-:-:S06]  /*13b0*/  FMUL R11, R9, R10 ;  /* 0x0000000a090b7220 */ /* 0x000fcc0000400000 */
[----:B------:R-:W0:Y:S02]  /*13c0*/  MUFU.RCP R11, R11 ;  /* 0x0000000b000b7308 */ /* 0x000e240000001000 */
[----:B0-----:R-:W-:-:S04]  /*13d0*/  FMUL R10, R10, R11 ;  /* 0x0000000b0a0a7220 */ /* 0x001fc80000400000 */
[----:B------:R-:W-:-:S04]  /*13e0*/  VIADD R9, R10, 0x2 ;  /* 0x000000020a097836 */ /* 0x000fc80000000000 */
[----:B------:R-:W-:Y:S01]  /*13f0*/  FMUL.RZ R10, R8, R9 ;  /* 0x00000009080a7220 */ /* 0x000fe2000040c000 */
[----:B------:R-:W-:Y:S02]  /*1400*/  IMAD.MOV.U32 R8, RZ, RZ, R12 ;  /* 0x000000ffff087224 */ /* 0x000fe400078e000c */
[----:B------:R-:W-:-:S03]  /*1410*/  IMAD.MOV.U32 R9, RZ, RZ, 0x0 ;  /* 0x00000000ff097424 */ /* 0x000fc600078e00ff */
[----:B------:R-:W0:Y:S02]  /*1420*/  F2I.U32.TRUNC.NTZ R10, R10 ;  /* 0x0000000a000a7305 */ /* 0x000e24000020f000 */
[----:B0-----:R-:W-:-:S13]  /*1430*/  R2UR UR4, R10 ;  /* 0x000000000a0472ca */ /* 0x001fda00000e0000 */
[----:B------:R-:W-:-:S07]  /*1440*/  ULOP3.LUT UR8, UR4, 0xffff, URZ, 0xc0, !UPT ;  /* 0x0000ffff04087892 */ /* 0x000fce000f8ec0ff */
[----:B------:R-:W-:Y:S01]  /*1450*/  @!UP0 UMOV UR8, 0xffffffff ;  /* 0xffffffff00088882 */ /* 0x000fe20000000000 */
[----:B------:R-:W-:Y:S05]  /*1460*/  RET.REL.NODEC R8 `(_ZN2at6native57_GLOBAL__N__f3eca4a2_24_ForeachBinaryOpScalar_cu_86b9896c25multi_tensor_apply_kernelINS1_18TensorListMetadataILi2EEENS1_21BinaryOpScalarFunctorIN3c108BFloat16ELi2ELi1ELi1EEEJNS0_7maximumIfEEfEEEvT_T0_DpT1_) ;  /* 0xffffffe808e47950 */ /* 0x000fea0003c3ffff */
.L_x_4:
[----:B------:R-:W-:-:S00]  /*1470*/  BRA `(.L_x_4) ;  /* 0xfffffffc00fc7947 */ /* 0x000fc0000383ffff */
[----:B------:R-:W-:-:S00]  /*1480*/  NOP ;  /* 0x0000000000007918 */ /* 0x000fc00000000000 */
[----:B------:R-:W-:-:S00]  /*1490*/  NOP ;  /* 0x0000000000007918 */ /* 0x000fc00000000000 */
[----:B------:R-:W-:-:S00]  /*14a0*/  NOP ;  /* 0x0000000000007918 */ /* 0x000fc00000000000 */
[----:B------:R-:W-:-:S00]  /*14b0*/  NOP ;  /* 0x0000000000007918 */ /* 0x000fc00000000000 */
[----:B------:R-:W-:-:S00]  /*14c0*/  NOP ;  /* 0x0000000000007918 */ /* 0x000fc00000000000 */
[----:B------:R-:W-:-:S00]  /*14d0*/  NOP ;  /* 0x0000000000007918 */ /* 0x000fc00000000000 */
[----:B------:R-:W-:-:S00]  /*14e0*/  NOP ;  /* 0x0000000000007918 */ /* 0x000fc00000000000 */
[----:B------:R-:W-:-:S00]  /*14f0*/  NOP ;  /* 0x0000000000007918 */ /* 0x000fc00000000000 */
.L_x_4639:


//--------------------- .text._ZN2at6native57_GLOBAL__N__f3eca4a2_24_ForeachBinaryOpScalar_cu_86b9896c25multi_tensor_apply_kernelINS1_18TensorListMetadataILi2EEENS1_21BinaryOpScalarFunctorIN3c104HalfELi2ELi1ELi1EEEJNS0_7maximumIfEEfEEEvT_T0_DpT1_ --------------------------
	.section	.text._ZN2at6native57_GLOBAL__N__f3eca4a2_24_ForeachBinaryOpScalar_cu_86b9896c25multi_tensor_apply_kernelINS1_18TensorListMetadataILi2EEENS1_21BinaryOpScalarFunctorIN3c104HalfELi2ELi1ELi1EEEJNS0_7maximumIfEEfEEEvT_T0_DpT1_,"ax",@progbits
	.align	128
.text._ZN2at6native57_GLOBAL__N__f3eca4a2_24_ForeachBinaryOpScalar_cu_86b9896c25multi_tensor_apply_kernelINS1_18TensorListMetadataILi2EEENS1_21BinaryOpScalarFunctorIN3c104HalfELi2ELi1ELi1EEEJNS0_7maximumIfEEfEEEvT_T0_DpT1_:
        .type           _ZN2at6native57_GLOBAL__N__f3eca4a2_24_ForeachBinaryOpScalar_cu_86b9896c25multi_tensor_apply_kernelINS1_18TensorListMetadataILi2EEENS1_21BinaryOpScalarFunctorIN3c104HalfELi2ELi1ELi1EEEJNS0_7maximumIfEEfEEEvT_T0_DpT1_,@function
        .size           _ZN2at6native57_GLOBAL__N__f3eca4a2_24_ForeachBinaryOpScalar_cu_86b9896c25multi_tensor_apply_kernelINS1_18TensorListMetadataILi2EEENS1_21BinaryOpScalarFunctorIN3c104HalfELi2ELi1ELi1EEEJNS0_7maximumIfEEfEEEvT_T0_DpT1_,(.L_x_4641 - _ZN2at6native57_GLOBAL__N__f3eca4a2_24_ForeachBinaryOpScalar_cu_86b9896c25multi_tensor_apply_kernelINS1_18TensorListMetadataILi2EEENS1_21BinaryOpScalarFunctorIN3c104HalfELi2ELi1ELi1EEEJNS0_7maximumIfEEfEEEvT_T0_DpT1_)
        .other          _ZN2at6native57_GLOBAL__N__f3eca4a2_24_ForeachBinaryOpScalar_cu_86b9896c25multi_tensor_apply_kernelINS1_18TensorListMetadataILi2EEENS1_21BinaryOpScalarFunctorIN3c104HalfELi2ELi1ELi1EEEJNS0_7maximumIfEEfEEEvT_T0_DpT1_,@"STO_CUDA_ENTRY STV_DEFAULT"
_ZN2at6native57_GLOBAL__N__f3eca4a2_24_ForeachBinaryOpScalar_cu_86b9896c25multi_tensor_apply_kernelINS1_18TensorListMetadataILi2EEENS1_21BinaryOpScalarFunctorIN3c104HalfELi2ELi1ELi1EEEJNS0_7maximumIfEEfEEEvT_T0_DpT1_:
        /* <DEDUP_REMOVED lines=24> */
[C---:B------:R-:W-:Y:S02]  /*0180*/  ISETP.LT.U32.AND P0, PT, R0.reuse, 0x10000, PT ;  /* 0x000100000000780c */ /* 0x040fe40003f01070 */
[----:B------:R-:W-:Y:S02]  /*0190*/  PRMT R15, RZ, 0x7610, R15 ;  /* 0x00007610ff0f7816 */ /* 0x000fe4000000000f */
[C---:B------:R-:W-:Y:S02]  /*01a0*/  ISETP.LT.U32.AND.EX P0, PT, R19.reuse, RZ, PT, P0 ;  /* 0x000000ff1300720c */ /* 0x040fe40003f01100 */
        /* <DEDUP_REMOVED lines=12> */
[----:B------:R-:W-:Y:S05]  /*0270*/  CALL.REL.NOINC `($__internal_1_$__cuda_sm20_div_u16) ;  /* 0x0000001000287944 */ /* 0x000fea0003c00000 */
        /* <DEDUP_REMOVED lines=14> */
.L_x_7:
[----:B0-----:R-:W-:Y:S02]  /*0360*/  IADD3 R29, P0, PT, R16, UR6, RZ ;  /* 0x00000006101d7c10 */ /* 0x001fe4000ff1e0ff */
[----:B------:R-:W-:Y:S02]  /*0370*/  PRMT R18, RZ, 0x7610, R18 ;  /* 0x00007610ff127816 */ /* 0x000fe40000000012 */
[C---:B------:R-:W-:Y:S01]  /*0380*/  ISETP.GE.U32.AND P2, PT, R29.reuse, R0, PT ;  /* 0x000000001d00720c */ /* 0x040fe20003f46070 */
[----:B------:R-:W-:Y:S01]  /*0390*/  IMAD.X R17, RZ, RZ, UR7, P0 ;  /* 0x00000007ff117e24 */ /* 0x000fe200080e06ff */
[----:B--2---:R-:W-:-:S04]  /*03a0*/  IADD3 R7, P0, PT, R29, UR11, RZ ;  /* 0x0000000b1d077c10 */ /* 0x004fc8000ff1e0ff */
[----:B------:R-:W-:Y:S01]  /*03b0*/  ISETP.GE.AND.EX P2, PT, R17, R14, PT, P2 ;  /* 0x0000000e1100720c */ /* 0x000fe20003f46320 */
[----:B------:R-:W-:Y:S01]  /*03c0*/  IMAD.X R19, RZ, RZ, R17, P0 ;  /* 0x000000ffff137224 */ /* 0x000fe200000e0611 */
[C---:B------:R-:W-:Y:S02]  /*03d0*/  ISETP.GE.U32.AND P1, PT, R7.reuse, R0, PT ;  /* 0x000000000700720c */ /* 0x040fe40003f26070 */
[----:B------:R-:W-:Y:S02]  /*03e0*/  IADD3 R6, P3, PT, R7, UR11, RZ ;  /* 0x0000000b07067c10 */ /* 0x000fe4000ff7e0ff */
[----:B------:R-:W-:Y:S02]  /*03f0*/  ISETP.GE.AND.EX P1, PT, R19, R14, PT, P1 ;  /* 0x0000000e1300720c */ /* 0x000fe40003f26310 */
[----:B------:R-:W-:Y:S01]  /*0400*/  IADD3 R23, P4, PT, R6, UR11, RZ ;  /* 0x0000000b06177c10 */ /* 0x000fe2000ff9e0ff */
[----:B------:R-:W-:-:S04]  /*0410*/  IMAD.X R27, RZ, RZ, R19, P3 ;  /* 0x000000ffff1b7224 */ /* 0x000fc800018e0613 */
[----:B------:R-:W-:-:S04]  /*0420*/  @!P2 LEA R12, P0, R29, R4, 0x1 ;  /* 0x000000041d0ca211 */ /* 0x000fc800078008ff */
[----:B------:R-:W-:Y:S02]  /*0430*/  @!P2 LEA.HI.X R13, R29, R5, R17, 0x1, P0 ;  /* 0x000000051d0da211 */ /* 0x000fe400000f0c11 */
[----:B------:R-:W-:Y:S01]  /*0440*/  ISETP.GE.U32.AND P0, PT, R6, R0, PT ;  /* 0x000000000600720c */ /* 0x000fe20003f06070 */
[----:B------:R-:W-:Y:S02]  /*0450*/  IMAD.X R25, RZ, RZ, R27, P4 ;  /* 0x000000ffff197224 */ /* 0x000fe400020e061b */
[----:B------:R0:W2:Y:S01]  /*0460*/  @!P2 LDG.E.U16 R18, desc[UR12][R12.64] ;  /* 0x0000000c0c12a981 */ /* 0x0000a2000c1e1500 */
[----:B------:R-:W-:Y:S02]  /*0470*/  ISETP.GE.AND.EX P0, PT, R27, R14, PT, P0 ;  /* 0x0000000e1b00720c */ /* 0x000fe40003f06300 */
[----:B------:R-:W-:Y:S02]  /*0480*/  ISETP.GE.U32.AND P3, PT, R23, R0, PT ;  /* 0x000000001700720c */ /* 0x000fe40003f66070 */
[----:B------:R-:W-:-:S02]  /*0490*/  @!P1 LEA R10, P4, R7, R4, 0x1 ;  /* 0x00000004070a9211 */ /* 0x000fc400078808ff */
[----:B------:R-:W-:Y:S02]  /*04a0*/  ISETP.GE.AND.EX P3, PT, R25, R14, PT, P3 ;  /* 0x0000000e1900720c */ /* 0x000fe40003f66330 */
[----:B------:R-:W-:Y:S02]  /*04b0*/  PRMT R20, RZ, 0x7610, R20 ;  /* 0x00007610ff147816 */ /* 0x000fe40000000014 */
[----:B------:R-:W-:-:S03]  /*04c0*/  @!P1 LEA.HI.X R11, R7, R5, R19, 0x1, P4 ;  /* 0x00000005070b9211 */ /* 0x000fc600020f0c13 */
[CC--:B------:R-:W-:Y:S02]  /*04d0*/  @!P0 LEA R8, P4, R6.reuse, R4.reuse, 0x1 ;  /* 0x0000000406088211 */ /* 0x0c0fe400078808ff */
[----:B------:R3:W4:Y:S01]  /*04e0*/  @!P1 LDG.E.U16 R20, desc[UR12][R10.64] ;  /* 0x0000000c0a149981 */ /* 0x000722000c1e1500 */
[----:B------:R-:W-:Y:S02]  /*04f0*/  PRMT R21, RZ, 0x7610, R21 ;  /* 0x00007610ff157816 */ /* 0x000fe40000000015 */
[-C--:B------:R-:W-:Y:S02]  /*0500*/  @!P0 LEA.HI.X R9, R6, R5.reuse, R27, 0x1, P4 ;  /* 0x0000000506098211 */ /* 0x080fe400020f0c1b */
[C---:B0-----:R-:W-:Y:S02]  /*0510*/  @!P3 LEA R12, P4, R23.reuse, R4, 0x1 ;  /* 0x00000004170cb211 */ /* 0x041fe400078808ff */
[----:B------:R-:W-:Y:S01]  /*0520*/  PRMT R22, RZ, 0x7610, R22 ;  /* 0x00007610ff167816 */ /* 0x000fe20000000016 */
[----:B------:R-:W5:Y:S01]  /*0530*/  @!P0 LDG.E.U16 R21, desc[UR12][R8.64] ;  /* 0x0000000c08158981 */ /* 0x000f62000c1e1500 */
[----:B------:R-:W-:-:S05]  /*0540*/  @!P3 LEA.HI.X R13, R23, R5, R25, 0x1, P4 ;  /* 0x00000005170db211 */ /* 0x000fca00020f0c19 */
[----:B------:R-:W5:Y:S01]  /*0550*/  @!P3 LDG.E.U16 R22, desc[UR12][R12.64] ;  /* 0x0000000c0c16b981 */ /* 0x000f62000c1e1500 */
[----:B---3--:R-:W-:-:S04]  /*0560*/  @!P0 LEA R10, P6, R6, R2, 0x1 ;  /* 0x00000002060a8211 */ /* 0x008fc800078c08ff */
[----:B------:R-:W-:Y:S02]  /*0570*/  @!P0 LEA.HI.X R11, R6, R3, R27, 0x1, P6 ;  /* 0x00000003060b8211 */ /* 0x000fe400030f0c1b */
[----:B------:R-:W-:Y:S01]  /*0580*/  PRMT R26, RZ, 0x7610, R26 ;  /* 0x00007610ff1a7816 */ /* 0x000fe2000000001a */
[----:B--2---:R-:W-:-:S05]  /*0590*/  HADD2.F32 R24, -RZ, R18.H0_H0 ;  /* 0x20000012ff187230 */ /* 0x004fca0000004100 */
[C---:B------:R-:W-:Y:S02]  /*05a0*/  FSETP.NAN.FTZ.AND P4, PT, |R24|.reuse, |R24|, PT ;  /* 0x400000181800720b */ /* 0x040fe40003f98200 */
[----:B-1----:R-:W-:Y:S01]  /*05b0*/  FSETP.GT.FTZ.AND P5, PT, R24, UR14, PT ;  /* 0x0000000e18007c0b */ /* 0x002fe2000bfb4000 */
[----:B----4-:R-:W-:-:S10]  /*05c0*/  HADD2.F32 R18, -RZ, R20.H0_H0 ;  /* 0x20000014ff127230 */ /* 0x010fd40000004100 */
[----:B------:R-:W-:Y:S02]  /*05d0*/  @!P4 FSEL R24, R24, UR14, P5 ;  /* 0x0000000e1818cc08 */ /* 0x000fe4000a800000 */
[C---:B------:R-:W-:Y:S02]  /*05e0*/  @!P2 LEA R20, P5, R29.reuse, R2, 0x1 ;  /* 0x000000021d14a211 */ /* 0x040fe400078a08ff */
[----:B------:R-:W-:Y:S01]  /*05f0*/  FSETP.NAN.FTZ.AND P4, PT, |R18|, |R18|, PT ;  /* 0x400000121200720b */ /* 0x000fe20003f98200 */
[----:B-----5:R-:W-:Y:S01]  /*0600*/  HADD2.F32 R8, -RZ, R21.H0_H0 ;  /* 0x20000015ff087230 */ /* 0x020fe20000004100 */
[----:B------:R-:W-:Y:S02]  /*0610*/  F2FP.F16.F32.PACK_AB R24, RZ, R24 ;  /* 0x00000018ff18723e */ /* 0x000fe400000000ff */
[----:B------:R-:W-:Y:S02]  /*0620*/  @!P2 LEA.HI.X R21, R29, R3, R17, 0x1, P5 ;  /* 0x000000031d15a211 */ /* 0x000fe400028f0c11 */
[----:B------:R-:W-:Y:S01]  /*0630*/  FSETP.NAN.FTZ.AND P5, PT, |R8|, |R8|, PT ;  /* 0x400000080800720b */ /* 0x000fe20003fb8200 */
[----:B------:R-:W-:-:S02]  /*0640*/  HADD2.F32 R22, -RZ, R22.H0_H0 ;  /* 0x20000016ff167230 */ /* 0x000fc40000004100 */
[----:B------:R0:W-:Y:S01]  /*0650*/  @!P2 STG.E.U16 desc[UR12][R20.64], R24 ;  /* 0x000000181400a986 */ /* 0x0001e2000c10150c */
[----:B------:R-:W-:Y:S02]  /*0660*/  FSETP.GT.FTZ.AND P2, PT, R18, UR14, PT ;  /* 0x0000000e12007c0b */ /* 0x000fe4000bf54000 */
[----:B------:R-:W-:Y:S02]  /*0670*/  FSETP.NAN.FTZ.AND P6, PT, |R22|, |R22|, PT ;  /* 0x400000161600720b */ /* 0x000fe40003fd8200 */
[----:B------:R-:W-:Y:S02]  /*0680*/  @!P4 FSEL R18, R18, UR14, P2 ;  /* 0x0000000e1212cc08 */ /* 0x000fe40009000000 */
[C---:B------:R-:W-:Y:S02]  /*0690*/  @!P3 LEA R12, P4, R23.reuse, R2, 0x1 ;  /* 0x00000002170cb211 */ /* 0x040fe400078808ff */
[----:B------:R-:W-:Y:S02]  /*06a0*/  FSETP.GT.FTZ.AND P2, PT, R8, UR14, PT ;  /* 0x0000000e08007c0b */ /* 0x000fe4000bf54000 */
[----:B------:R-:W-:-:S02]  /*06b0*/  @!P3 LEA.HI.X R13, R23, R3, R25, 0x1, P4 ;  /* 0x00000003170db211 */ /* 0x000fc400020f0c19 */
[----:B------:R-:W-:Y:S02]  /*06c0*/  IADD3 R29, P4, PT, R29, UR10, RZ ;  /* 0x0000000a1d1d7c10 */ /* 0x000fe4000ff9e0ff */
[----:B------:R-:W-:Y:S02]  /*06d0*/  @!P5 FSEL R8, R8, UR14, P2 ;  /* 0x0000000e0808dc08 */ /* 0x000fe40009000000 */
[----:B------:R-:W-:Y:S02]  /*06e0*/  FSETP.GT.FTZ.AND P2, PT, R22, UR14, PT ;  /* 0x0000000e16007c0b */ /* 0x000fe4000bf54000 */
[----:B------:R-:W-:Y:S01]  /*06f0*/  F2FP.F16.F32.PACK_AB R6, RZ, R18 ;  /* 0x00000012ff06723e */ /* 0x000fe200000000ff */
[----:B------:R-:W-:Y:S01]  /*0700*/  IMAD.X R18, RZ, RZ, R17, P4 ;  /* 0x000000ffff127224 */ /* 0x000fe200020e0611 */
[----:B0-----:R-:W-:Y:S02]  /*0710*/  F2FP.F16.F32.PACK_AB R20, RZ, R8 ;  /* 0x00000008ff14723e */ /* 0x001fe400000000ff */
[----:B------:R-:W-:-:S02]  /*0720*/  @!P1 LEA R8, P4, R7, R2, 0x1 ;  /* 0x0000000207089211 */ /* 0x000fc400078808ff */
[----:B------:R-:W-:Y:S02]  /*0730*/  @!P6 FSEL R22, R22, UR14, P2 ;  /* 0x0000000e1616ec08 */ /* 0x000fe40009000000 */
[----:B------:R-:W-:Y:S02]  /*0740*/  IADD3 R17, P5, PT, R7, UR10, RZ ;  /* 0x0000000a07117c10 */ /* 0x000fe4000ffbe0ff */
[----:B------:R-:W-:Y:S02]  /*0750*/  ISETP.GE.U32.AND P2, PT, R29, R0, PT ;  /* 0x000000001d00720c */ /* 0x000fe40003f46070 */
[--C-:B------:R-:W-:Y:S01]  /*0760*/  @!P1 LEA.HI.X R9, R7, R3, R19.reuse, 0x1, P4 ;  /* 0x0000000307099211 */ /* 0x100fe200020f0c13 */
[----:B------:R-:W-:Y:S01]  /*0770*/  IMAD.X R19, RZ, RZ, R19, P5 ;  /* 0x000000ffff137224 */ /* 0x000fe200028e0613 */
[----:B------:R-:W-:Y:S02]  /*0780*/  PRMT R7, R6, 0x7610, R7 ;  /* 0x0000761006077816 */ /* 0x000fe40000000007 */
[----:B------:R-:W-:-:S02]  /*0790*/  ISETP.GE.AND.EX P2, PT, R18, R14, PT, P2 ;  /* 0x0000000e1200720c */ /* 0x000fc40003f46320 */
[----:B------:R-:W-:Y:S01]  /*07a0*/  ISETP.GE.U32.AND P4, PT, R17, R0, PT ;  /* 0x000000001100720c */ /* 0x000fe20003f86070 */
[----:B------:R0:W-:Y:S01]  /*07b0*/  @!P1 STG.E.U16 desc[UR12][R8.64], R7 ;  /* 0x0000000708009986 */ /* 0x0001e2000c10150c */
[----:B------:R-:W-:Y:S02]  /*07c0*/  F2FP.F16.F32.PACK_AB R22, RZ, R22 ;  /* 0x00000016ff16723e */ /* 0x000fe400000000ff */
[----:B------:R-:W-:Y:S02]  /*07d0*/  ISETP.GE.AND.EX P1, PT, R19, R14, PT, P4 ;  /* 0x0000000e1300720c */ /* 0x000fe40003f26340 */
[----:B------:R-:W-:Y:S02]  /*07e0*/  PRMT R24, R20, 0x7610, R24 ;  /* 0x0000761014187816 */ /* 0x000fe40000000018 */
[----:B------:R-:W-:Y:S02]  /*07f0*/  IADD3 R21, P4, PT, R17, UR11, RZ ;  /* 0x0000000b11157c10 */ /* 0x000fe4000ff9e0ff */
[----:B------:R-:W-:Y:S01]  /*0800*/  PRMT R20, RZ, 0x7610, R20 ;  /* 0x00007610ff147816 */ /* 0x000fe20000000014 */
[----:B------:R-:W-:Y:S01]  /*0810*/  @!P0 STG.E.U16 desc[UR12][R10.64], R24 ;  /* 0x000000180a008986 */ /* 0x000fe2000c10150c */
[----:B------:R-:W-:Y:S01]  /*0820*/  ISETP.GE.U32.AND P0, PT, R21, R0, PT ;  /* 0x000000001500720c */ /* 0x000fe20003f06070 */
[----:B------:R-:W-:Y:S01]  /*0830*/  IMAD.X R23, RZ, RZ, R19, P4 ;  /* 0x000000ffff177224 */ /* 0x000fe200020e0613 */
[----:B0-----:R-:W-:-:S02]  /*0840*/  PRMT R9, R22, 0x7610, R9 ;  /* 0x0000761016097816 */ /* 0x001fc40000000009 */
[----:B------:R-:W-:Y:S02]  /*0850*/  IADD3 R25, P4, PT, R21, UR11, RZ ;  /* 0x0000000b15197c10 */ /* 0x000fe4000ff9e0ff */
[-C--:B------:R-:W-:Y:S01]  /*0860*/  @!P1 LEA R8, P5, R17, R4.reuse, 0x1 ;  /* 0x0000000411089211 */ /* 0x080fe200078a08ff */
[----:B------:R0:W-:Y:S01]  /*0870*/  @!P3 STG.E.U16 desc[UR12][R12.64], R9 ;  /* 0x000000090c00b986 */ /* 0x0001e2000c10150c */
[----:B------:R-:W-:Y:S01]  /*0880*/  @!P2 LEA R6, P3, R29, R4, 0x1 ;  /* 0x000000041d06a211 */ /* 0x000fe200078608ff */
[----:B------:R-:W-:Y:S01]  /*0890*/  IMAD.X R27, RZ, RZ, R23, P4 ;  /* 0x000000ffff1b7224 */ /* 0x000fe200020e0617 */
[----:B------:R-:W-:Y:S02]  /*08a0*/  ISETP.GE.AND.EX P0, PT, R23, R14, PT, P0 ;  /* 0x0000000e1700720c */ /* 0x000fe40003f06300 */
[----:B------:R-:W-:Y:S02]  /*08b0*/  @!P2 LEA.HI.X R7, R29, R5, R18, 0x1, P3 ;  /* 0x000000051d07a211 */ /* 0x000fe400018f0c12 */
[----:B------:R-:W-:-:S02]  /*08c0*/  ISETP.GE.U32.AND P3, PT, R25, R0, PT ;  /* 0x000000001900720c */ /* 0x000fc40003f66070 */
[----:B------:R-:W-:Y:S01]  /*08d0*/  PRMT R22, RZ, 0x7610, R22 ;  /* 0x00007610ff167816 */ /* 0x000fe20000000016 */
[----:B------:R-:W2:Y:S01]  /*08e0*/  @!P2 LDG.E.U16 R20, desc[UR12][R6.64] ;  /* 0x0000000c0614a981 */ /* 0x000ea2000c1e1500 */
[----:B0-----:R-:W-:Y:S02]  /*08f0*/  @!P1 LEA.HI.X R9, R17, R5, R19, 0x1, P5 ;  /* 0x0000000511099211 */ /* 0x001fe400028f0c13 */
[----:B------:R-:W-:-:S03]  /*0900*/  ISETP.GE.AND.EX P3, PT, R27, R14, PT, P3 ;  /* 0x0000000e1b00720c */ /* 0x000fc60003f66330 */
[----:B------:R-:W3:Y:S01]  /*0910*/  @!P1 LDG.E.U16 R22, desc[UR12][R8.64] ;  /* 0x0000000c08169981 */ /* 0x000ee2000c1e1500 */
[C---:B------:R-:W-:Y:S02]  /*0920*/  @!P0 LEA R10, P4, R21.reuse, R4, 0x1 ;  /* 0x00000004150a8211 */ /* 0x040fe400078808ff */
[----:B------:R-:W-:Y:S02]  /*0930*/  PRMT R24, RZ, 0x7610, R24 ;  /* 0x00007610ff187816 */ /* 0x000fe40000000018 */
[----:B------:R-:W-:-:S05]  /*0940*/  @!P0 LEA.HI.X R11, R21, R5, R23, 0x1, P4 ;  /* 0x00000005150b8211 */ /* 0x000fca00020f0c17 */
[C---:B------:R-:W-:Y:S01]  /*0950*/  @!P3 LEA R12, P4, R25.reuse, R4, 0x1 ;  /* 0x00000004190cb211 */ /* 0x040fe200078808ff */
[----:B------:R-:W4:Y:S03]  /*0960*/  @!P0 LDG.E.U16 R24, desc[UR12][R10.64] ;  /* 0x0000000c0a188981 */ /* 0x000f26000c1e1500 */
[----:B------:R-:W-:-:S05]  /*0970*/  @!P3 LEA.HI.X R13, R25, R5, R27, 0x1, P4 ;  /* 0x00000005190db211 */ /* 0x000fca00020f0c1b */
[----:B------:R-:W5:Y:S01]  /*0980*/  @!P3 LDG.E.U16 R26, desc[UR12][R12.64] ;  /* 0x0000000c0c1ab981 */ /* 0x000f62000c1e1500 */
[----:B------:R-:W-:-:S04]  /*0990*/  UIADD3 UR4, UP0, UPT, UR4, 0x2, URZ ;  /* 0x0000000204047890 */ /* 0x000fc8000ff1e0ff */
[----:B------:R-:W-:Y:S02]  /*09a0*/  UIADD3.X UR5, UPT, UPT, URZ, UR5, URZ, UP0, !UPT ;  /* 0x00000005ff057290 */ /* 0x000fe400087fe4ff */
[----:B------:R-:W-:-:S04]  /*09b0*/  UISETP.NE.U32.AND UP0, UPT, UR4, UR9, UPT ;  /* 0x000000090400728c */ /* 0x000fc8000bf05070 */
[----:B------:R-:W-:Y:S02]  /*09c0*/  UISETP.NE.AND.EX UP0, UPT, UR5, URZ, UPT, UP0 ;  /* 0x000000ff0500728c */ /* 0x000fe4000bf05300 */
[----:B------:R-:W-:-:S04]  /*09d0*/  ULEA UR6, UP1, UR10, UR6, 0x1 ;  /* 0x000000060a067291 */ /* 0x000fc8000f8208ff */
[----:B------:R-:W-:Y:S01]  /*09e0*/  ULEA.HI.X UR7, UR10, UR7, URZ, 0x1, UP1 ;  /* 0x000000070a077291 */ /* 0x000fe200088f0cff */
[----:B--2---:R-:W-:-:S05]  /*09f0*/  HADD2.F32 R20, -RZ, R20.H0_H0 ;  /* 0x20000014ff147230 */ /* 0x004fca0000004100 */
[C---:B------:R-:W-:Y:S01]  /*0a00*/  FSETP.NAN.FTZ.AND P5, PT, |R20|.reuse, |R20|, PT ;  /* 0x400000141400720b */ /* 0x040fe20003fb8200 */
[----:B---3--:R-:W-:Y:S01]  /*0a10*/  HADD2.F32 R22, -RZ, R22.H0_H0 ;  /* 0x20000016ff167230 */ /* 0x008fe20000004100 */
[----:B------:R-:W-:-:S04]  /*0a20*/  FSETP.GT.FTZ.AND P6, PT, R20, UR14, PT ;  /* 0x0000000e14007c0b */ /* 0x000fc8000bfd4000 */
[----:B------:R-:W-:-:S07]  /*0a30*/  FSETP.NAN.FTZ.AND P4, PT, |R22|, |R22|, PT ;  /* 0x400000161600720b */ /* 0x000fce0003f98200 */
[----:B------:R-:W-:Y:S01]  /*0a40*/  @!P5 FSEL R20, R20, UR14, P6 ;  /* 0x0000000e1414dc08 */ /* 0x000fe2000b000000 */
[----:B----4-:R-:W-:Y:S01]  /*0a50*/  HADD2.F32 R24, -RZ, R24.H0_H0 ;  /* 0x20000018ff187230 */ /* 0x010fe20000004100 */
[C---:B------:R-:W-:Y:S02]  /*0a60*/  FSETP.GT.FTZ.AND P5, PT, R22.reuse, UR14, PT ;  /* 0x0000000e16007c0b */ /* 0x040fe4000bfb4000 */
[-C--:B------:R-:W-:Y:S02]  /*0a70*/  @!P2 LEA R6, P6, R29, R2.reuse, 0x1 ;  /* 0x000000021d06a211 */ /* 0x080fe400078c08ff */
[----:B------:R-:W-:Y:S01]  /*0a80*/  @!P4 FSEL R22, R22, UR14, P5 ;  /* 0x0000000e1616cc08 */ /* 0x000fe2000a800000 */
[----:B-----5:R-:W-:Y:S01]  /*0a90*/  HADD2.F32 R26, -RZ, R26.H0_H0 ;  /* 0x2000001aff1a7230 */ /* 0x020fe20000004100 */
[----:B------:R-:W-:Y:S02]  /*0aa0*/  @!P1 LEA R8, P5, R17, R2, 0x1 ;  /* 0x0000000211089211 */ /* 0x000fe400078a08ff */
[----:B------:R-:W-:-:S02]  /*0ab0*/  FSETP.NAN.FTZ.AND P4, PT, |R24|, |R24|, PT ;  /* 0x400000181800720b */ /* 0x000fc40003f98200 */
[-C--:B------:R-:W-:Y:S02]  /*0ac0*/  @!P2 LEA.HI.X R7, R29, R3.reuse, R18, 0x1, P6 ;  /* 0x000000031d07a211 */ /* 0x080fe400030f0c12 */
[----:B------:R-:W-:Y:S02]  /*0ad0*/  @!P0 LEA R10, P6, R21, R2, 0x1 ;  /* 0x00000002150a8211 */ /* 0x000fe400078c08ff */
[-C--:B------:R-:W-:Y:S02]  /*0ae0*/  @!P1 LEA.HI.X R9, R17, R3.reuse, R19, 0x1, P5 ;  /* 0x0000000311099211 */ /* 0x080fe400028f0c13 */
[----:B------:R-:W-:Y:S02]  /*0af0*/  FSETP.NAN.FTZ.AND P5, PT, |R26|, |R26|, PT ;  /* 0x4000001a1a00720b */ /* 0x000fe40003fb8200 */
[----:B------:R-:W-:Y:S02]  /*0b00*/  @!P0 LEA.HI.X R11, R21, R3, R23, 0x1, P6 ;  /* 0x00000003150b8211 */ /* 0x000fe400030f0c17 */
[----:B------:R-:W-:-:S04]  /*0b10*/  FSETP.GT.FTZ.AND P6, PT, R24, UR14, PT ;  /* 0x0000000e18007c0b */ /* 0x000fc8000bfd4000 */
[----:B------:R-:W-:Y:S02]  /*0b20*/  @!P4 FSEL R24, R24, UR14, P6 ;  /* 0x0000000e1818cc08 */ /* 0x000fe4000b000000 */
[C---:B------:R-:W-:Y:S02]  /*0b30*/  FSETP.GT.FTZ.AND P4, PT, R26.reuse, UR14, PT ;  /* 0x0000000e1a007c0b */ /* 0x040fe4000bf94000 */
[----:B------:R-:W-:Y:S02]  /*0b40*/  @!P3 LEA R12, P6, R25, R2, 0x1 ;  /* 0x00000002190cb211 */ /* 0x000fe400078c08ff */
[----:B------:R-:W-:Y:S02]  /*0b50*/  @!P5 FSEL R26, R26, UR14, P4 ;  /* 0x0000000e1a1adc08 */ /* 0x000fe4000a000000 */
[----:B------:R-:W-:Y:S02]  /*0b60*/  F2FP.F16.F32.PACK_AB R20, RZ, R20 ;  /* 0x00000014ff14723e */ /* 0x000fe400000000ff */
[----:B------:R-:W-:-:S02]  /*0b70*/  F2FP.F16.F32.PACK_AB R22, RZ, R22 ;  /* 0x00000016ff16723e */ /* 0x000fc400000000ff */
[----:B------:R-:W-:Y:S02]  /*0b80*/  F2FP.F16.F32.PACK_AB R24, RZ, R24 ;  /* 0x00000018ff18723e */ /* 0x000fe400000000ff */
[----:B------:R-:W-:Y:S02]  /*0b90*/  @!P3 LEA.HI.X R13, R25, R3, R27, 0x1, P6 ;  /* 0x00000003190db211 */ /* 0x000fe400030f0c1b */
[----:B------:R-:W-:Y:S01]  /*0ba0*/  F2FP.F16.F32.PACK_AB R26, RZ, R26 ;  /* 0x0000001aff1a723e */ /* 0x000fe200000000ff */
[----:B------:R2:W-:Y:S04]  /*0bb0*/  @!P2 STG.E.U16 desc[UR12][R6.64], R20 ;  /* 0x000000140600a986 */ /* 0x0005e8000c10150c */
[----:B------:R2:W-:Y:S04]  /*0bc0*/  @!P1 STG.E.U16 desc[UR12][R8.64], R22 ;  /* 0x0000001608009986 */ /* 0x0005e8000c10150c */
[----:B------:R2:W-:Y:S04]  /*0bd0*/  @!P0 STG.E.U16 desc[UR12][R10.64], R24 ;  /* 0x000000180a008986 */ /* 0x0005e8000c10150c */
[----:B------:R2:W-:Y:S01]  /*0be0*/  @!P3 STG.E.U16 desc[UR12][R12.64], R26 ;  /* 0x0000001a0c00b986 */ /* 0x0005e2000c10150c */
[----:B------:R-:W-:Y:S05]  /*0bf0*/  BRA.U UP0, `(.L_x_7) ;  /* 0xfffffff500d87547 */ /* 0x000fea000b83ffff */
.L_x_6:
[----:B------:R-:W-:-:S04]  /*0c00*/  ULOP3.LUT UR4, UR8, 0x1, URZ, 0xc0, !UPT ;  /* 0x0000000108047892 */ /* 0x000fc8000f8ec0ff */
[----:B------:R-:W-:-:S06]  /*0c10*/  UISETP.NE.U32.AND UP0, UPT, UR4, 0x1, UPT ;  /* 0x000000010400788c */ /* 0x000fcc000bf05070 */
[----:B------:R-:W-:-:S13]  /*0c20*/  PLOP3.LUT P0, PT, PT, PT, UP0, 0x80, 0x8 ;  /* 0x000000000008781c */ /* 0x000fda0003f0f008 */
[----:B------:R-:W-:Y:S05]  /*0c30*/  @!P0 EXIT ;  /* 0x000000000000894d */ /* 0x000fea0003800000 */
[----:B0-----:R-:W-:Y:S01]  /*0c40*/  IADD3 R23, P1, PT, R16, UR6, RZ ;  /* 0x0000000610177c10 */ /* 0x001fe2000ff3e0ff */
[----:B------:R-:W0:Y:S01]  /*0c50*/  LDCU UR4, c[0x0][0xfcc] ;  /* 0x0001f980ff0477ac */ /* 0x000e220008000800 */
[----:B--2---:R-:W-:Y:S02]  /*0c60*/  PRMT R8, RZ, 0x7610, R8 ;  /* 0x00007610ff087816 */ /* 0x004fe40000000008 */
[C---:B------:R-:W-:Y:S01]  /*0c70*/  ISETP.GE.U32.AND P0, PT, R23.reuse, R0, PT ;  /* 0x000000001700720c */ /* 0x040fe20003f06070 */
[----:B------:R-:W-:Y:S01]  /*0c80*/  IMAD.X R21, RZ, RZ, UR7, P1 ;  /* 0x00000007ff157e24 */ /* 0x000fe200088e06ff */
[----:B------:R-:W-:-:S04]  /*0c90*/  IADD3 R27, P2, PT, R23, UR11, RZ ;  /* 0x0000000b171b7c10 */ /* 0x000fc8000ff5e0ff */
[----:B------:R-:W-:Y:S01]  /*0ca0*/  ISETP.GE.AND.EX P0, PT, R21, R14, PT, P0 ;  /* 0x0000000e1500720c */ /* 0x000fe20003f06300 */
[----:B------:R-:W-:Y:S01]  /*0cb0*/  IMAD.X R25, RZ, RZ, R21, P2 ;  /* 0x000000ffff197224 */ /* 0x000fe200010e0615 */
[C---:B------:R-:W-:Y:S02]  /*0cc0*/  IADD3 R13, P4, PT, R27.reuse, UR11, RZ ;  /* 0x0000000b1b0d7c10 */ /* 0x040fe4000ff9e0ff */
[-C--:B------:R-:W-:Y:S02]  /*0cd0*/  ISETP.GE.U32.AND P1, PT, R27, R0.reuse, PT ;  /* 0x000000001b00720c */ /* 0x080fe40003f26070 */
[----:B------:R-:W-:Y:S01]  /*0ce0*/  ISETP.GE.U32.AND P2, PT, R13, R0, PT ;  /* 0x000000000d00720c */ /* 0x000fe20003f46070 */
[----:B------:R-:W-:Y:S01]  /*0cf0*/  IMAD.X R11, RZ, RZ, R25, P4 ;  /* 0x000000ffff0b7224 */ /* 0x000fe200020e0619 */
[----:B------:R-:W-:-:S04]  /*0d00*/  ISETP.GE.AND.EX P1, PT, R25, R14, PT, P1 ;  /* 0x0000000e1900720c */ /* 0x000fc80003f26310 */
[----:B------:R-:W-:Y:S02]  /*0d10*/  ISETP.GE.AND.EX P2, PT, R11, R14, PT, P2 ;  /* 0x0000000e0b00720c */ /* 0x000fe40003f46320 */
[----:B------:R-:W-:-:S04]  /*0d20*/  @!P0 LEA R28, P3, R23, R4, 0x1 ;  /* 0x00000004171c8211 */ /* 0x000fc800078608ff */
[----:B------:R-:W-:Y:S02]  /*0d30*/  @!P0 LEA.HI.X R29, R23, R5, R21, 0x1, P3 ;  /* 0x00000005171d8211 */ /* 0x000fe400018f0c15 */
[----:B------:R-:W-:-:S03]  /*0d40*/  IADD3 R9, P5, PT, R13, UR11, RZ ;  /* 0x0000000b0d097c10 */ /* 0x000fc6000ffbe0ff */
[----:B------:R1:W2:Y:S01]  /*0d50*/  @!P0 LDG.E.U16 R8, desc[UR12][R28.64] ;  /* 0x0000000c1c088981 */ /* 0x0002a2000c1e1500 */
[----:B------:R-:W-:Y:S01]  /*0d60*/  @!P1 LEA R6, P4, R27, R4, 0x1 ;  /* 0x000000041b069211 */ /* 0x000fe200078808ff */
[----:B------:R-:W-:Y:S01]  /*0d70*/  IMAD.X R19, RZ, RZ, R11, P5 ;  /* 0x000000ffff137224 */ /* 0x000fe200028e060b */
[----:B------:R-:W-:Y:S02]  /*0d80*/  ISETP.GE.U32.AND P3, PT, R9, R0, PT ;  /* 0x000000000900720c */ /* 0x000fe40003f66070 */
[----:B------:R-:W-:Y:S02]  /*0d90*/  PRMT R0, RZ, 0x7610, R0 ;  /* 0x00007610ff007816 */ /* 0x000fe40000000000 */
[----:B------:R-:W-:Y:S02]  /*0da0*/  @!P1 LEA.HI.X R7, R27, R5, R25, 0x1, P4 ;  /* 0x000000051b079211 */ /* 0x000fe400020f0c19 */
[----:B------:R-:W-:Y:S02]  /*0db0*/  @!P2 LEA R16, P4, R13, R4, 0x1 ;  /* 0x000000040d10a211 */ /* 0x000fe400078808ff */
[----:B------:R-:W-:Y:S01]  /*0dc0*/  ISETP.GE.AND.EX P3, PT, R19, R14, PT, P3 ;  /* 0x0000000e1300720c */ /* 0x000fe20003f66330 */
[----:B------:R-:W3:Y:S01]  /*0dd0*/  @!P1 LDG.E.U16 R0, desc[UR12][R6.64] ;  /* 0x0000000c06009981 */ /* 0x000ee2000c1e1500 */
[----:B------:R-:W-:-:S02]  /*0de0*/  PRMT R10, RZ, 0x7610, R10 ;  /* 0x00007610ff0a7816 */ /* 0x000fc4000000000a */
[----:B------:R-:W-:-:S05]  /*0df0*/  @!P2 LEA.HI.X R17, R13, R5, R11, 0x1, P4 ;  /* 0x000000050d11a211 */ /* 0x000fca00020f0c0b */
[----:B------:R-:W4:Y:S04]  /*0e00*/  @!P2 LDG.E.U16 R10, desc[UR12][R16.64] ;  /* 0x0000000c100aa981 */ /* 0x000f28000c1e1500 */
[----:B-1----:R-:W-:-:S04]  /*0e10*/  @!P3 LEA R28, P4, R9, R4, 0x1 ;  /* 0x00000004091cb211 */ /* 0x002fc800078808ff */
[----:B------:R-:W-:-:S05]  /*0e20*/  @!P3 LEA.HI.X R29, R9, R5, R19, 0x1, P4 ;  /* 0x00000005091db211 */ /* 0x000fca00020f0c13 */
[----:B------:R-:W5:Y:S01]  /*0e30*/  @!P3 LDG.E.U16 R15, desc[UR12][R28.64] ;  /* 0x0000000c1c0fb981 */ /* 0x000f62000c1e1500 */
[----:B------:R-:W-:-:S04]  /*0e40*/  @!P0 LEA R4, P6, R23, R2, 0x1 ;  /* 0x0000000217048211 */ /* 0x000fc800078c08ff */
[----:B------:R-:W-:Y:S01]  /*0e50*/  @!P0 LEA.HI.X R5, R23, R3, R21, 0x1, P6 ;  /* 0x0000000317058211 */ /* 0x000fe200030f0c15 */
[----:B--2---:R-:W-:-:S05]  /*0e60*/  HADD2.F32 R8, -RZ, R8.H0_H0 ;  /* 0x20000008ff087230 */ /* 0x004fca0000004100 */
[C---:B------:R-:W-:Y:S02]  /*0e70*/  FSETP.NAN.FTZ.AND P4, PT, |R8|.reuse, |R8|, PT ;  /* 0x400000080800720b */ /* 0x040fe40003f98200 */
[----:B0-----:R-:W-:Y:S01]  /*0e80*/  FSETP.GT.FTZ.AND P5, PT, R8, UR4, PT ;  /* 0x0000000408007c0b */ /* 0x001fe2000bfb4000 */
[----:B---3--:R-:W-:-:S10]  /*0e90*/  HADD2.F32 R0, -RZ, R0.H0_H0 ;  /* 0x20000000ff007230 */ /* 0x008fd40000004100 */
[----:B------:R-:W-:Y:S02]  /*0ea0*/  @!P4 FSEL R8, R8, UR4, P5 ;  /* 0x000000040808cc08 */ /* 0x000fe4000a800000 */
[----:B------:R-:W-:Y:S01]  /*0eb0*/  FSETP.NAN.FTZ.AND P4, PT, |R0|, |R0|, PT ;  /* 0x400000000000720b */ /* 0x000fe20003f98200 */
[----:B----4-:R-:W-:Y:S01]  /*0ec0*/  HADD2.F32 R12, -RZ, R10.H0_H0 ;  /* 0x2000000aff0c7230 */ /* 0x010fe20000004100 */
[C---:B------:R-:W-:Y:S02]  /*0ed0*/  @!P1 LEA R6, P5, R27.reuse, R2, 0x1 ;  /* 0x000000021b069211 */ /* 0x040fe400078a08ff */
[----:B------:R-:W-:Y:S02]  /*0ee0*/  F2FP.F16.F32.PACK_AB R8, RZ, R8 ;  /* 0x00000008ff08723e */ /* 0x000fe400000000ff */
[----:B------:R-:W-:Y:S02]  /*0ef0*/  FSETP.NAN.FTZ.AND P6, PT, |R12|, |R12|, PT ;  /* 0x4000000c0c00720b */ /* 0x000fe40003fd8200 */
[----:B------:R-:W-:Y:S01]  /*0f00*/  @!P1 LEA.HI.X R7, R27, R3, R25, 0x1, P5 ;  /* 0x000000031b079211 */ /* 0x000fe200028f0c19 */
[----:B------:R0:W-:Y:S01]  /*0f10*/  @!P0 STG.E.U16 desc[UR12][R4.64], R8 ;  /* 0x0000000804008986 */ /* 0x0001e2000c10150c */
[----:B------:R-:W-:Y:S01]  /*0f20*/  FSETP.GT.FTZ.AND P5, PT, R0, UR4, PT ;  /* 0x0000000400007c0b */ /* 0x000fe2000bfb4000 */
[----:B-----5:R-:W-:-:S03]  /*0f30*/  HADD2.F32 R15, -RZ, R15.H0_H0 ;  /* 0x2000000fff0f7230 */ /* 0x020fc60000004100 */
[----:B------:R-:W-:Y:S02]  /*0f40*/  @!P4 FSEL R0, R0, UR4, P5 ;  /* 0x000000040000cc08 */ /* 0x000fe4000a800000 */
[C---:B------:R-:W-:Y:S02]  /*0f50*/  FSETP.GT.FTZ.AND P4, PT, R12.reuse, UR4, PT ;  /* 0x000000040c007c0b */ /* 0x040fe4000bf94000 */
[----:B------:R-:W-:Y:S02]  /*0f60*/  @!P2 LEA R10, P5, R13, R2, 0x1 ;  /* 0x000000020d0aa211 */ /* 0x000fe400078a08ff */
[----:B------:R-:W-:Y:S02]  /*0f70*/  @!P6 FSEL R12, R12, UR4, P4 ;  /* 0x000000040c0cec08 */ /* 0x000fe4000a000000 */
[----:B------:R-:W-:Y:S02]  /*0f80*/  FSETP.NAN.FTZ.AND P4, PT, |R15|, |R15|, PT ;  /* 0x4000000f0f00720b */ /* 0x000fe40003f98200 */
[----:B------:R-:W-:-:S02]  /*0f90*/  F2FP.F16.F32.PACK_AB R0, RZ, R0 ;  /* 0x00000000ff00723e */ /* 0x000fc400000000ff */
[----:B------:R-:W-:Y:S02]  /*0fa0*/  @!P2 LEA.HI.X R11, R13, R3, R11, 0x1, P5 ;  /* 0x000000030d0ba211 */ /* 0x000fe400028f0c0b */
[----:B------:R-:W-:Y:S01]  /*0fb0*/  F2FP.F16.F32.PACK_AB R12, RZ, R12 ;  /* 0x0000000cff0c723e */ /* 0x000fe200000000ff */
[----:B------:R0:W-:Y:S01]  /*0fc0*/  @!P1 STG.E.U16 desc[UR12][R6.64], R0 ;  /* 0x0000000006009986 */ /* 0x0001e2000c10150c */
[----:B------:R-:W-:-:S03]  /*0fd0*/  FSETP.GT.FTZ.AND P0, PT, R15, UR4, PT ;  /* 0x000000040f007c0b */ /* 0x000fc6000bf14000 */
[----:B------:R0:W-:Y:S02]  /*0fe0*/  @!P2 STG.E.U16 desc[UR12][R10.64], R12 ;  /* 0x0000000c0a00a986 */ /* 0x0001e4000c10150c */
[----:B------:R-:W-:Y:S01]  /*0ff0*/  @!P4 FSEL R15, R15, UR4, P0 ;  /* 0x000000040f0fcc08 */ /* 0x000fe20008000000 */
[----:B------:R-:W-:Y:S07]  /*1000*/  @P3 EXIT ;  /* 0x000000000000394d */ /* 0x000fee0003800000 */
[C---:B------:R-:W-:Y:S02]  /*1010*/  LEA R2, P0, R9.reuse, R2, 0x1 ;  /* 0x0000000209027211 */ /* 0x040fe400078008ff */
[----:B------:R-:W-:Y:S02]  /*1020*/  F2FP.F16.F32.PACK_AB R15, RZ, R15 ;  /* 0x0000000fff0f723e */ /* 0x000fe400000000ff */
[----:B------:R-:W-:-:S05]  /*1030*/  LEA.HI.X R3, R9, R3, R19, 0x1, P0 ;  /* 0x0000000309037211 */ /* 0x000fca00000f0c13 */
[----:B------:R-:W-:Y:S01]  /*1040*/  STG.E.U16 desc[UR12][R2.64], R15 ;  /* 0x0000000f02007986 */ /* 0x000fe2000c10150c */
[----:B------:R-:W-:Y:S05]  /*1050*/  EXIT ;  /* 0x000000000000794d */ /* 0x000fea0003800000 */
.L_x_5:
        /* <DEDUP_REMOVED lines=8> */
.L_x_8:
[C---:B------:R-:W-:Y:S01]  /*10e0*/  IMAD.SHL.U32 R13, R12.reuse, 0x8, RZ ;  /* 0x000000080c0d7824 */ /* 0x040fe200078e00ff */
[----:B------:R-:W-:-:S04]  /*10f0*/  SHF.L.U64.HI R15, R12, 0x3, R17 ;  /* 0x000000030c0f7819 */ /* 0x000fc80000010211 */
[----:B------:R-:W-:-:S05]  /*1100*/  IADD3 R6, P0, PT, R4, R13, RZ ;  /* 0x0000000d04067210 */ /* 0x000fca0007f1e0ff */
[----:B------:R-:W-:-:S06]  /*1110*/  IMAD.X R7, R5, 0x1, R15, P0 ;  /* 0x0000000105077824 */ /* 0x000fcc00000e060f */
[----:B------:R-:W2:Y:S02]  /*1120*/  LDG.E.64 R6, desc[UR12][R6.64] ;  /* 0x0000000c06067981 */ /* 0x000ea4000c1e1b00 */
[--C-:B--2---:R-:W-:Y:S02]  /*1130*/  HADD2.F32 R8, -RZ, R6.reuse.H0_H0 ;  /* 0x20000006ff087230 */ /* 0x104fe40000004100 */
[----:B------:R-:W-:Y:S02]  /*1140*/  HADD2.F32 R9, -RZ, R6.H1_H1 ;  /* 0x30000006ff097230 */ /* 0x000fe40000004100 */
[--C-:B------:R-:W-:Y:S01]  /*1150*/  HADD2.F32 R10, -RZ, R7.reuse.H0_H0 ;  /* 0x20000007ff0a7230 */ /* 0x100fe20000004100 */
[----:B------:R-:W-:Y:S01]  /*1160*/  FSETP.NAN.FTZ.AND P5, PT, |R8|, |R8|, PT ;  /* 0x400000080800720b */ /* 0x000fe20003fb8200 */
[----:B------:R-:W-:Y:S01]  /*1170*/  HADD2.F32 R11, -RZ, R7.H1_H1 ;  /* 0x30000007ff0b7230 */ /* 0x000fe20000004100 */
[----:B------:R-:W-:Y:S02]  /*1180*/  FSETP.NAN.FTZ.AND P0, PT, |R9|, |R9|, PT ;  /* 0x400000090900720b */ /* 0x000fe40003f18200 */
[----:B------:R-:W-:-:S02]  /*1190*/  FSETP.NAN.FTZ.AND P3, PT, |R10|, |R10|, PT ;  /* 0x4000000a0a00720b */ /* 0x000fc40003f78200 */
[----:B------:R-:W-:Y:S02]  /*11a0*/  FSETP.NAN.FTZ.AND P1, PT, |R11|, |R11|, PT ;  /* 0x4000000b0b00720b */ /* 0x000fe40003f38200 */
[----:B-1----:R-:W-:Y:S02]  /*11b0*/  FSETP.GT.FTZ.AND P6, PT, R8, UR5, PT ;  /* 0x0000000508007c0b */ /* 0x002fe4000bfd4000 */
[----:B------:R-:W-:Y:S02]  /*11c0*/  FSETP.GT.FTZ.AND P4, PT, R9, UR5, PT ;  /* 0x0000000509007c0b */ /* 0x000fe4000bf94000 */
[----:B------:R-:W-:Y:S02]  /*11d0*/  FSETP.GT.FTZ.AND P2, PT, R10, UR5, PT ;  /* 0x000000050a007c0b */ /* 0x000fe4000bf54000 */
[----:B------:R-:W-:Y:S02]  /*11e0*/  @!P5 FSEL R8, R8, UR5, P6 ;  /* 0x000000050808dc08 */ /* 0x000fe4000b000000 */
[----:B------:R-:W-:-:S02]  /*11f0*/  FSETP.GT.FTZ.AND P5, PT, R11, UR5, PT ;  /* 0x000000050b007c0b */ /* 0x000fc4000bfb4000 */
[----:B------:R-:W-:Y:S02]  /*1200*/  IADD3 R6, P6, PT, R2, R13, RZ ;  /* 0x0000000d02067210 */ /* 0x000fe40007fde0ff */
[----:B------:R-:W-:Y:S02]  /*1210*/  @!P0 FSEL R9, R9, UR5, P4 ;  /* 0x0000000509098c08 */ /* 0x000fe4000a000000 */
[----:B------:R-:W-:Y:S01]  /*1220*/  @!P3 FSEL R10, R10, UR5, P2 ;  /* 0x000000050a0abc08 */ /* 0x000fe20009000000 */
[----:B------:R-:W-:Y:S01]  /*1230*/  IMAD.X R7, R3, 0x1, R15, P6 ;  /* 0x0000000103077824 */ /* 0x000fe200030e060f */
[----:B------:R-:W-:Y:S02]  /*1240*/  @!P1 FSEL R11, R11, UR5, P5 ;  /* 0x000000050b0b9c08 */ /* 0x000fe4000a800000 */
[----:B0-----:R-:W-:Y:S02]  /*1250*/  IADD3 R12, P0, PT, R12, UR4, RZ ;  /* 0x000000040c0c7c10 */ /* 0x001fe4000ff1e0ff */
[----:B------:R-:W-:-:S02]  /*1260*/  F2FP.F16.F32.PACK_AB R8, R9, R8 ;  /* 0x000000080908723e */ /* 0x000fc400000000ff */
[----:B------:R-:W-:Y:S01]  /*1270*/  F2FP.F16.F32.PACK_AB R9, R11, R10 ;  /* 0x0000000a0b09723e */ /* 0x000fe200000000ff */
[C---:B------:R-:W-:Y:S02]  /*1280*/  IMAD.SHL.U32 R11, R12.reuse, 0x4, RZ ;  /* 0x000000040c0b7824 */ /* 0x040fe400078e00ff */
[----:B------:R-:W-:Y:S01]  /*1290*/  IMAD.X R17, RZ, RZ, R17, P0 ;  /* 0x000000ffff117224 */ /* 0x000fe200000e0611 */
[C---:B------:R-:W-:Y:S01]  /*12a0*/  LOP3.LUT P0, RZ, R12.reuse, 0xffffc000, RZ, 0xc0, !PT ;  /* 0xffffc0000cff7812 */ /* 0x040fe2000780c0ff */
[----:B------:R2:W-:Y:S01]  /*12b0*/  STG.E.64 desc[UR12][R6.64], R8 ;  /* 0x0000000806007986 */ /* 0x0005e2000c101b0c */
[----:B------:R-:W-:Y:S02]  /*12c0*/  ISETP.LT.U32.AND P1, PT, R11, R0, PT ;  /* 0x000000000b00720c */ /* 0x000fe40003f21070 */
[----:B------:R-:W-:Y:S02]  /*12d0*/  SHF.L.U64.HI R10, R12, 0x2, R17 ;  /* 0x000000020c0a7819 */ /* 0x000fe40000010211 */
[----:B------:R-:W-:-:S02]  /*12e0*/  LOP3.LUT P0, RZ, R17, 0x3fffffff, RZ, 0xc0, P0 ;  /* 0x3fffffff11ff7812 */ /* 0x000fc4000000c0ff */
[----:B------:R-:W-:-:S13]  /*12f0*/  ISETP.LT.AND.EX P1, PT, R10, R19, PT, P1 ;  /* 0x000000130a00720c */ /* 0x000fda0003f21310 */
[----:B--2---:R-:W-:Y:S05]  /*1300*/  @!P0 BRA P1, `(.L_x_8) ;  /* 0xfffffffc00748947 */ /* 0x004fea000083ffff */
[----:B------:R-:W-:Y:S05]  /*1310*/  EXIT ;  /* 0x000000000000794d */ /* 0x000fea0003800000 */
        .weak           $__internal_1_$__cuda_sm20_div_u16
        .type           $__internal_1_$__cuda_sm20_div_u16,@function
        .size           $__internal_1_$__cuda_sm20_div_u16,(.L_x_4641 - $__internal_1_$__cuda_sm20_div_u16)
$__internal_1_$__cuda_sm20_div_u16:
        /* <DEDUP_REMOVED lines=19> */
[----:B------:R-:W-:Y:S05]  /*1450*/  RET.REL.NODEC R6 `(_ZN2at6native57_GLOBAL__N__f3eca4a2_24_ForeachBinaryOpScalar_cu_86b9896c25multi_tensor_apply_kernelINS1_18TensorListMetadataILi2EEENS1_21BinaryOpScalarFunctorIN3c104HalfELi2ELi1ELi1EEEJNS0_7maximumIfEEfEEEvT_T0_DpT1_) ;  /* 0xffffffe806e87950 */ /* 0x000fea0003c3ffff */
.L_x_9:
        /* <DEDUP_REMOVED lines=10> */
.L_x_4641:


//--------------------- .text._ZN2at6native57_GLOBAL__N__f3eca4a2_24_ForeachBinaryOpScalar_cu_86b9896c25multi_tensor_apply_kernelINS1_18TensorListMetadataILi2EEENS1_21BinaryOpScalarFunctorIfLi2ELi1ELi1EEEJNS0_7maximumIfEEfEEEvT_T0_DpT1_ --------------------------
	.section	.text._ZN2at6native57_GLOBAL__N__f3eca4a2_24_ForeachBinaryOpScalar_cu_86b9896c25multi_tensor_apply_kernelINS1_18TensorListMetadataILi2EEENS1_21BinaryOpScalarFunctorIfLi2ELi1ELi1EEEJNS0_7maximumIfEEfEEEvT_T0_DpT1_,"ax",@progbits
	.align	128
.text._ZN2at6native57_GLOBAL__N__f3eca4a2_24_ForeachBinaryOpScalar_cu_86b9896c25multi_tensor_apply_kernelINS1_18TensorListMetadataILi2EEENS1_21BinaryOpScalarFunctorIfLi2ELi1ELi1EEEJNS0_7maximumIfEEfEEEvT_T0_DpT1_:
        .type           _ZN2at6native57_GLOBAL__N__f3eca4a2_24_ForeachBinaryOpScalar_cu_86b9896c25multi_tensor_apply_kernelINS1_18TensorListMetadataILi2EEENS1_21BinaryOpScalarFunctorIfLi2ELi1ELi1EEEJNS0_7maximumIfEEfEEEvT_T0_DpT1_,@function
        .size           _ZN2at6native57_GLOBAL__N__f3eca4a2_24_ForeachBinaryOpScalar_cu_86b9896c25multi_tensor_apply_kernelINS1_18TensorListMetadataILi2EEENS1_21BinaryOpScalarFunctorIfLi2ELi1ELi1EEEJNS0_7maximumIfEEfEEEvT_T0_DpT1_,(.L_x_4643 - _ZN2at6native57_GLOBAL__N__f3eca4a2_24_ForeachBinaryOpScalar_cu_86b9896c25multi_tensor_apply_kernelINS1_18TensorListMetadataILi2EEENS1_21BinaryOpScalarFunctorIfLi2ELi1ELi1EEEJNS0_7maximumIfEEfEEEvT_T0_DpT1_)
        .other          _ZN2at6native57_GLOBAL__N__f3eca4a2_24_ForeachBinaryOpScalar_cu_86b9896c25multi_tensor_apply_kernelINS1_18TensorListMetadataILi2EEENS1_21BinaryOpScalarFunctorIfLi2ELi1ELi1EEEJNS0_7maximumIfEEfEEEvT_T0_DpT1_,@"STO_CUDA_ENTRY STV_DEFAULT"
_ZN2at6native57_GLOBAL__N__f3eca4a2_24_ForeachBinaryOpScalar_cu_86b9896c25multi_tensor_apply_kernelINS1_18TensorListMetadataILi2EEENS1_21BinaryOpScalarFunctorIfLi2ELi1ELi1EEEJNS0_7maximumIfEEfEEEvT_T0_DpT1_:
        /* <DEDUP_REMOVED lines=25> */
[----:B------:R-:W-:Y:S02]  /*0190*/  MOV R5, 0x270 ;  /* 0x0000027000057802 */ /* 0x000fe40000000f00 */
[----:B------:R-:W-:-:S04]  /*01a0*/  ISETP.LT.U32.AND.EX P0, PT, R19, RZ, PT, P0 ;  /* 0x000000ff1300720c */ /* 0x000fc80003f01100 */
        /* <DEDUP_REMOVED lines=11> */
[----:B------:R-:W-:Y:S05]  /*0260*/  CALL.REL.NOINC `($__internal_2_$__cuda_sm20_div_u16) ;  /* 0x0000001000047944 */ /* 0x000fea0003c00000 */
        /* <DEDUP_REMOVED lines=14> */
.L_x_28:
[----:B0--3-5:R-:W-:Y:S01]  /*0350*/  IADD3 R25, P0, PT, R8, UR6, RZ ;  /* 0x0000000608197c10 */ /* 0x029fe2000ff1e0ff */
[----:B------:R-:W-:Y:S02]  /*0360*/  IMAD.MOV.U32 R0, RZ, RZ, RZ ;  /* 0x000000ffff007224 */ /* 0x000fe400078e00ff */
[----:B------:R-:W-:Y:S01]  /*0370*/  IMAD.MOV.U32 R28, RZ, RZ, RZ ;  /* 0x000000ffff1c7224 */ /* 0x000fe200078e00ff */
[C---:B------:R-:W-:Y:S01]  /*0380*/  ISETP.GE.U32.AND P3, PT, R25.reuse, R10, PT ;  /* 0x0000000a1900720c */ /* 0x040fe20003f66070 */
[----:B------:R-:W-:Y:S01]  /*0390*/  IMAD.X R11, RZ, RZ, UR7, P0 ;  /* 0x00000007ff0b7e24 */ /* 0x000fe200080e06ff */
[----:B------:R-:W-:-:S04]  /*03a0*/  IADD3 R7, P0, PT, R25, UR14, RZ ;  /* 0x0000000e19077c10 */ /* 0x000fc8000ff1e0ff */
[CC--:B------:R-:W-:Y:S01]  /*03b0*/  ISETP.GE.U32.AND P2, PT, R7.reuse, R10.reuse, PT ;  /* 0x0000000a0700720c */ /* 0x0c0fe20003f46070 */
[----:B------:R-:W-:Y:S01]  /*03c0*/  IMAD.X R6, RZ, RZ, R11, P0 ;  /* 0x000000ffff067224 */ /* 0x000fe200000e060b */
[----:B------:R-:W-:Y:S02]  /*03d0*/  IADD3 R5, P0, PT, R7, UR14, RZ ;  /* 0x0000000e07057c10 */ /* 0x000fe4000ff1e0ff */
[-C--:B------:R-:W-:Y:S02]  /*03e0*/  ISETP.GE.AND.EX P3, PT, R11, R9.reuse, PT, P3 ;  /* 0x000000090b00720c */ /* 0x080fe40003f66330 */
[C---:B-12-4-:R-:W-:Y:S01]  /*03f0*/  IADD3 R3, P4, PT, R5.reuse, UR14, RZ ;  /* 0x0000000e05037c10 */ /* 0x056fe2000ff9e0ff */
[----:B------:R-:W-:Y:S01]  /*0400*/  IMAD.X R4, RZ, RZ, R6, P0 ;  /* 0x000000ffff047224 */ /* 0x000fe200000e0606 */
[----:B------:R-:W-:Y:S02]  /*0410*/  ISETP.GE.AND.EX P2, PT, R6, R9, PT, P2 ;  /* 0x000000090600720c */ /* 0x000fe40003f46320 */
[-C--:B------:R-:W-:Y:S01]  /*0420*/  ISETP.GE.U32.AND P1, PT, R5, R10.reuse, PT ;  /* 0x0000000a0500720c */ /* 0x080fe20003f26070 */
[----:B------:R-:W-:Y:S01]  /*0430*/  IMAD.X R2, RZ, RZ, R4, P4 ;  /* 0x000000ffff027224 */ /* 0x000fe200020e0604 */
[----:B------:R-:W-:-:S02]  /*0440*/  ISETP.GE.U32.AND P0, PT, R3, R10, PT ;  /* 0x0000000a0300720c */ /* 0x000fc40003f06070 */
[-C--:B------:R-:W-:Y:S02]  /*0450*/  ISETP.GE.AND.EX P1, PT, R4, R9.reuse, PT, P1 ;  /* 0x000000090400720c */ /* 0x080fe40003f26310 */
[----:B------:R-:W-:Y:S02]  /*0460*/  ISETP.GE.AND.EX P0, PT, R2, R9, PT, P0 ;  /* 0x000000090200720c */ /* 0x000fe40003f06300 */
[----:B------:R-:W-:-:S03]  /*0470*/  @!P3 LEA R20, P4, R25, R14, 0x2 ;  /* 0x0000000e1914b211 */ /* 0x000fc600078810ff */
[-C--:B------:R-:W-:Y:S02]  /*0480*/  @!P2 LEA R16, P5, R7, R14.reuse, 0x2 ;  /* 0x0000000e0710a211 */ /* 0x080fe400078a10ff */
[-C--:B------:R-:W-:Y:S02]  /*0490*/  @!P3 LEA.HI.X R21, R25, R15.reuse, R11, 0x2, P4 ;  /* 0x0000000f1915b211 */ /* 0x080fe400020f140b */
[-C--:B------:R-:W-:Y:S02]  /*04a0*/  @!P2 LEA.HI.X R17, R7, R15.reuse, R6, 0x2, P5 ;  /* 0x0000000f0711a211 */ /* 0x080fe400028f1406 */
[-C--:B------:R-:W-:Y:S01]  /*04b0*/  @!P1 LEA R18, P5, R5, R14.reuse, 0x2 ;  /* 0x0000000e05129211 */ /* 0x080fe200078a10ff */
[----:B------:R-:W-:Y:S01]  /*04c0*/  IMAD.MOV.U32 R26, RZ, RZ, RZ ;  /* 0x000000ffff1a7224 */ /* 0x000fe200078e00ff */
[----:B------:R-:W-:Y:S01]  /*04d0*/  @!P0 LEA R22, P4, R3, R14, 0x2 ;  /* 0x0000000e03168211 */ /* 0x000fe200078810ff */
[----:B------:R-:W-:Y:S01]  /*04e0*/  IMAD.MOV.U32 R24, RZ, RZ, RZ ;  /* 0x000000ffff187224 */ /* 0x000fe200078e00ff */
[-C--:B------:R-:W-:Y:S01]  /*04f0*/  @!P1 LEA.HI.X R19, R5, R15.reuse, R4, 0x2, P5 ;  /* 0x0000000f05139211 */ /* 0x080fe200028f1404 */
[----:B------:R-:W5:Y:S01]  /*0500*/  @!P2 LDG.E R0, desc[UR12][R16.64] ;  /* 0x0000000c1000a981 */ /* 0x000f62000c1e1900 */
[----:B------:R-:W-:-:S03]  /*0510*/  @!P0 LEA.HI.X R23, R3, R15, R2, 0x2, P4 ;  /* 0x0000000f03178211 */ /* 0x000fc600020f1402 */
[----:B------:R-:W5:Y:S04]  /*0520*/  @!P1 LDG.E R26, desc[UR12][R18.64] ;  /* 0x0000000c121a9981 */ /* 0x000f68000c1e1900 */
[----:B------:R-:W5:Y:S01]  /*0530*/  @!P0 LDG.E R24, desc[UR12][R22.64] ;  /* 0x0000000c16188981 */ /* 0x000f62000c1e1900 */
[----:B------:R-:W-:Y:S01]  /*0540*/  IADD3 R29, P5, PT, R25, UR10, RZ ;  /* 0x0000000a191d7c10 */ /* 0x000fe2000ffbe0ff */
[----:B------:R-:W-:Y:S01]  /*0550*/  BSSY.RECONVERGENT B0, `(.L_x_12) ;  /* 0x000000b000007945 */ /* 0x000fe20003800200 */
[----:B------:R-:W-:Y:S01]  /*0560*/  IADD3 R27, P6, PT, R7, UR10, RZ ;  /* 0x0000000a071b7c10 */ /* 0x000fe2000ffde0ff */
[----:B------:R0:W5:Y:S02]  /*0570*/  @!P3 LDG.E R28, desc[UR12][R20.64] ;  /* 0x0000000c141cb981 */ /* 0x000164000c1e1900 */
[----:B0-----:R-:W-:Y:S01]  /*0580*/  IMAD.X R20, RZ, RZ, R11, P5 ;  /* 0x000000ffff147224 */ /* 0x001fe200028e060b */
[----:B------:R-:W-:Y:S09]  /*0590*/  @P3 BRA `(.L_x_13) ;  /* 0x0000000000183947 */ /* 0x000ff20003800000 */
[C---:B-----5:R-:W-:Y:S02]  /*05a0*/  FSETP.NAN.FTZ.AND P4, PT, |R28|.reuse, |R28|, PT ;  /* 0x4000001c1c00720b */ /* 0x060fe40003f98200 */
[C---:B------:R-:W-:Y:S02]  /*05b0*/  LEA R16, P5, R25.reuse, R12, 0x2 ;  /* 0x0000000c19107211 */ /* 0x040fe400078a10ff */
[----:B-1----:R-:W-:Y:S02]  /*05c0*/  FSETP.GT.FTZ.AND P3, PT, R28, UR15, PT ;  /* 0x0000000f1c007c0b */ /* 0x002fe4000bf74000 */
[----:B------:R-:W-:-:S07]  /*05d0*/  LEA.HI.X R17, R25, R13, R11, 0x2, P5 ;  /* 0x0000000d19117211 */ /* 0x000fce00028f140b */
[----:B------:R-:W-:-:S05]  /*05e0*/  @!P4 FSEL R28, R28, UR15, P3 ;  /* 0x0000000f1c1ccc08 */ /* 0x000fca0009800000 */
[----:B------:R0:W-:Y:S02]  /*05f0*/  STG.E desc[UR12][R16.64], R28 ;  /* 0x0000001c10007986 */ /* 0x0001e4000c10190c */
.L_x_13:
[----:B-1----:R-:W-:Y:S05]  /*0600*/  BSYNC.RECONVERGENT B0 ;  /* 0x0000000000007941 */ /* 0x002fea0003800200 */
.L_x_12:
[----:B------:R-:W-:Y:S01]  /*0610*/  BSSY.RECONVERGENT B0, `(.L_x_14) ;  /* 0x000000c000007945 */ /* 0x000fe20003800200 */
[-C--:B------:R-:W-:Y:S01]  /*0620*/  ISETP.GE.U32.AND P3, PT, R29, R10.reuse, PT ;  /* 0x0000000a1d00720c */ /* 0x080fe20003f66070 */
[----:B------:R-:W-:Y:S01]  /*0630*/  IMAD.X R18, RZ, RZ, R6, P6 ;  /* 0x000000ffff127224 */ /* 0x000fe200030e0606 */
[C---:B------:R-:W-:Y:S02]  /*0640*/  ISETP.GE.U32.AND P4, PT, R27.reuse, R10, PT ;  /* 0x0000000a1b00720c */ /* 0x040fe40003f86070 */
[----:B------:R-:W-:Y:S01]  /*0650*/  IADD3 R11, P5, PT, R27, UR14, RZ ;  /* 0x0000000e1b0b7c10 */ /* 0x000fe2000ffbe0ff */
[----:B------:R-:W-:-:S12]  /*0660*/  @P2 BRA `(.L_x_15) ;  /* 0x0000000000182947 */ /* 0x000fd80003800000 */
[----:B-----5:R-:W-:Y:S02]  /*0670*/  FSETP.NAN.FTZ.AND P2, PT, |R0|, |R0|, PT ;  /* 0x400000000000720b */ /* 0x020fe40003f58200 */
[----:B0-----:R-:W-:-:S04]  /*0680*/  LEA R16, P6, R7, R12, 0x2 ;  /* 0x0000000c07107211 */ /* 0x001fc800078c10ff */
[----:B------:R-:W-:Y:S02]  /*0690*/  LEA.HI.X R17, R7, R13, R6, 0x2, P6 ;  /* 0x0000000d07117211 */ /* 0x000fe400030f1406 */
[----:B------:R-:W-:-:S05]  /*06a0*/  FSETP.GT.FTZ.AND P6, PT, R0, UR15, PT ;  /* 0x0000000f00007c0b */ /* 0x000fca000bfd4000 */
[----:B------:R-:W-:-:S05]  /*06b0*/  @!P2 FSEL R0, R0, UR15, P6 ;  /* 0x0000000f0000ac08 */ /* 0x000fca000b000000 */
[----:B------:R1:W-:Y:S03]  /*06c0*/  STG.E desc[UR12][R16.64], R0 ;  /* 0x0000000010007986 */ /* 0x0003e6000c10190c */
.L_x_15:
[----:B------:R-:W-:Y:S05]  /*06d0*/  BSYNC.RECONVERGENT B0 ;  /* 0x0000000000007941 */ /* 0x000fea0003800200 */
.L_x_14:
[C---:B------:R-:W-:Y:S01]  /*06e0*/  IADD3 R19, P6, PT, R11.reuse, UR14, RZ ;  /* 0x0000000e0b137c10 */ /* 0x040fe2000ffde0ff */
[----:B-1---5:R-:W-:Y:S01]  /*06f0*/  IMAD.X R0, RZ, RZ, R18, P5 ;  /* 0x000000ffff007224 */ /* 0x022fe200028e0612 */
[----:B------:R-:W-:Y:S01]  /*0700*/  BSSY.RECONVERGENT B0, `(.L_x_16) ;  /* 0x000000d000007945 */ /* 0x000fe20003800200 */
[-C--:B------:R-:W-:Y:S02]  /*0710*/  ISETP.GE.AND.EX P2, PT, R20, R9.reuse, PT, P3 ;  /* 0x000000091400720c */ /* 0x080fe40003f46330 */
[----:B------:R-:W-:Y:S01]  /*0720*/  ISETP.GE.AND.EX P4, PT, R18, R9, PT, P4 ;  /* 0x000000091200720c */ /* 0x000fe20003f86340 */
[----:B------:R-:W-:Y:S01]  /*0730*/  IMAD.X R22, RZ, RZ, R0, P6 ;  /* 0x000000ffff167224 */ /* 0x000fe200030e0600 */
[-C--:B------:R-:W-:Y:S02]  /*0740*/  ISETP.GE.U32.AND P3, PT, R11, R10.reuse, PT ;  /* 0x0000000a0b00720c */ /* 0x080fe40003f66070 */
[----:B------:R-:W-:Y:S01]  /*0750*/  ISETP.GE.U32.AND P5, PT, R19, R10, PT ;  /* 0x0000000a1300720c */ /* 0x000fe20003fa6070 */
[----:B------:R-:W-:-:S12]  /*0760*/  @P1 BRA `(.L_x_17) ;  /* 0x0000000000181947 */ /* 0x000fd80003800000 */
[----:B------:R-:W-:Y:S02]  /*0770*/  FSETP.NAN.FTZ.AND P1, PT, |R26|, |R26|, PT ;  /* 0x4000001a1a00720b */ /* 0x000fe40003f38200 */
[----:B------:R-:W-:-:S04]  /*0780*/  LEA R6, P6, R5, R12, 0x2 ;  /* 0x0000000c05067211 */ /* 0x000fc800078c10ff */
[----:B------:R-:W-:Y:S02]  /*0790*/  LEA.HI.X R7, R5, R13, R4, 0x2, P6 ;  /* 0x0000000d05077211 */ /* 0x000fe400030f1404 */
[----:B------:R-:W-:-:S05]  /*07a0*/  FSETP.GT.FTZ.AND P6, PT, R26, UR15, PT ;  /* 0x0000000f1a007c0b */ /* 0x000fca000bfd4000 */
[----:B------:R-:W-:-:S05]  /*07b0*/  @!P1 FSEL R26, R26, UR15, P6 ;  /* 0x0000000f1a1a9c08 */ /* 0x000fca000b000000 */
[----:B------:R1:W-:Y:S03]  /*07c0*/  STG.E desc[UR12][R6.64], R26 ;  /* 0x0000001a06007986 */ /* 0x0003e6000c10190c */
.L_x_17:
[----:B------:R-:W-:Y:S05]  /*07d0*/  BSYNC.RECONVERGENT B0 ;  /* 0x0000000000007941 */ /* 0x000fea0003800200 */
.L_x_16:
[-C--:B-1----:R-:W-:Y:S01]  /*07e0*/  @!P2 LEA R6, P6, R29, R14.reuse, 0x2 ;  /* 0x0000000e1d06a211 */ /* 0x082fe200078c10ff */
[----:B------:R-:W-:Y:S01]  /*07f0*/  BSSY.RECONVERGENT B0, `(.L_x_18) ;  /* 0x000000d000007945 */ /* 0x000fe20003800200 */
[-C--:B------:R-:W-:Y:S01]  /*0800*/  ISETP.GE.AND.EX P3, PT, R0, R9.reuse, PT, P3 ;  /* 0x000000090000720c */ /* 0x080fe20003f66330 */
[----:B------:R-:W-:Y:S01]  /*0810*/  IMAD.MOV.U32 R21, RZ, RZ, RZ ;  /* 0x000000ffff157224 */ /* 0x000fe200078e00ff */
[----:B------:R-:W-:Y:S02]  /*0820*/  @!P4 LEA R4, P1, R27, R14, 0x2 ;  /* 0x0000000e1b04c211 */ /* 0x000fe400078210ff */
[----:B------:R-:W-:Y:S02]  /*0830*/  ISETP.GE.AND.EX P5, PT, R22, R9, PT, P5 ;  /* 0x000000091600720c */ /* 0x000fe40003fa6350 */
[----:B------:R-:W-:Y:S01]  /*0840*/  @!P2 LEA.HI.X R7, R29, R15, R20, 0x2, P6 ;  /* 0x0000000f1d07a211 */ /* 0x000fe200030f1414 */
[----:B------:R-:W-:Y:S10]  /*0850*/  @P0 BRA `(.L_x_19) ;  /* 0x0000000000180947 */ /* 0x000ff40003800000 */
[----:B------:R-:W-:Y:S02]  /*0860*/  FSETP.NAN.FTZ.AND P0, PT, |R24|, |R24|, PT ;  /* 0x400000181800720b */ /* 0x000fe40003f18200 */
[----:B0-----:R-:W-:-:S04]  /*0870*/  LEA R16, P6, R3, R12, 0x2 ;  /* 0x0000000c03107211 */ /* 0x001fc800078c10ff */
[----:B------:R-:W-:Y:S02]  /*0880*/  LEA.HI.X R17, R3, R13, R2, 0x2, P6 ;  /* 0x0000000d03117211 */ /* 0x000fe400030f1402 */
[----:B------:R-:W-:-:S05]  /*0890*/  FSETP.GT.FTZ.AND P6, PT, R24, UR15, PT ;  /* 0x0000000f18007c0b */ /* 0x000fca000bfd4000 */
[----:B------:R-:W-:-:S05]  /*08a0*/  @!P0 FSEL R24, R24, UR15, P6 ;  /* 0x0000000f18188c08 */ /* 0x000fca000b000000 */
[----:B------:R1:W-:Y:S03]  /*08b0*/  STG.E desc[UR12][R16.64], R24 ;  /* 0x0000001810007986 */ /* 0x0003e6000c10190c */
.L_x_19:
[----:B------:R-:W-:Y:S05]  /*08c0*/  BSYNC.RECONVERGENT B0 ;  /* 0x0000000000007941 */ /* 0x000fea0003800200 */
.L_x_18:
[-C--:B------:R-:W-:Y:S01]  /*08d0*/  @!P4 LEA.HI.X R5, R27, R15.reuse, R18, 0x2, P1 ;  /* 0x0000000f1b05c211 */ /* 0x080fe200008f1412 */
[----:B------:R-:W-:Y:S01]  /*08e0*/  IMAD.MOV.U32 R23, RZ, RZ, RZ ;  /* 0x000000ffff177224 */ /* 0x000fe200078e00ff */
[-C--:B01----:R-:W-:Y:S01]  /*08f0*/  @!P3 LEA R16, P0, R11, R14.reuse, 0x2 ;  /* 0x0000000e0b10b211 */ /* 0x083fe200078010ff */
[----:B------:R0:W5:Y:S01]  /*0900*/  @!P2 LDG.E R21, desc[UR12][R6.64] ;  /* 0x0000000c0615a981 */ /* 0x000162000c1e1900 */
[----:B------:R-:W-:Y:S02]  /*0910*/  @!P5 LEA R2, P1, R19, R14, 0x2 ;  /* 0x0000000e1302d211 */ /* 0x000fe400078210ff */
[----:B------:R-:W-:Y:S02]  /*0920*/  CS2R R24, SRZ ;  /* 0x0000000000187805 */ /* 0x000fe4000001ff00 */
[-C--:B------:R-:W-:Y:S01]  /*0930*/  @!P3 LEA.HI.X R17, R11, R15.reuse, R0, 0x2, P0 ;  /* 0x0000000f0b11b211 */ /* 0x080fe200000f1400 */
[----:B------:R0:W5:Y:S01]  /*0940*/  @!P4 LDG.E R23, desc[UR12][R4.64] ;  /* 0x0000000c0417c981 */ /* 0x000162000c1e1900 */
[----:B------:R-:W-:-:S03]  /*0950*/  @!P5 LEA.HI.X R3, R19, R15, R22, 0x2, P1 ;  /* 0x0000000f1303d211 */ /* 0x000fc600008f1416 */
[----:B------:R0:W5:Y:S04]  /*0960*/  @!P3 LDG.E R25, desc[UR12][R16.64] ;  /* 0x0000000c1019b981 */ /* 0x000168000c1e1900 */
[----:B------:R0:W5:Y:S01]  /*0970*/  @!P5 LDG.E R24, desc[UR12][R2.64] ;  /* 0x0000000c0218d981 */ /* 0x000162000c1e1900 */
[----:B------:R-:W-:Y:S04]  /*0980*/  BSSY.RECONVERGENT B0, `(.L_x_20) ;  /* 0x0000008000007945 */ /* 0x000fe80003800200 */
[----:B------:R-:W-:Y:S05]  /*0990*/  @P2 BRA `(.L_x_21) ;  /* 0x0000000000182947 */ /* 0x000fea0003800000 */
[----:B-----5:R-:W-:Y:S02]  /*09a0*/  FSETP.NAN.FTZ.AND P1, PT, |R21|, |R21|, PT ;  /* 0x400000151500720b */ /* 0x020fe40003f38200 */
[----:B0-----:R-:W-:Y:S02]  /*09b0*/  LEA R2, P2, R29, R12, 0x2 ;  /* 0x0000000c1d027211 */ /* 0x001fe400078410ff */
[----:B------:R-:W-:Y:S02]  /*09c0*/  FSETP.GT.FTZ.AND P0, PT, R21, UR15, PT ;  /* 0x0000000f15007c0b */ /* 0x000fe4000bf14000 */
[----:B------:R-:W-:-:S07]  /*09d0*/  LEA.HI.X R3, R29, R13, R20, 0x2, P2 ;  /* 0x0000000d1d037211 */ /* 0x000fce00010f1414 */
[----:B------:R-:W-:-:S05]  /*09e0*/  @!P1 FSEL R21, R21, UR15, P0 ;  /* 0x0000000f15159c08 */ /* 0x000fca0008000000 */
[----:B------:R1:W-:Y:S02]  /*09f0*/  STG.E desc[UR12][R2.64], R21 ;  /* 0x0000001502007986 */ /* 0x0003e4000c10190c */
.L_x_21:
[----:B------:R-:W-:Y:S05]  /*0a00*/  BSYNC.RECONVERGENT B0 ;  /* 0x0000000000007941 */ /* 0x000fea0003800200 */
.L_x_20:
[----:B------:R-:W-:Y:S04]  /*0a10*/  BSSY.RECONVERGENT B0, `(.L_x_22) ;  /* 0x0000008000007945 */ /* 0x000fe80003800200 */
[----:B------:R-:W-:Y:S05]  /*0a20*/  @P4 BRA `(.L_x_23) ;  /* 0x0000000000184947 */ /* 0x000fea0003800000 */
[----:B-----5:R-:W-:Y:S02]  /*0a30*/  FSETP.NAN.FTZ.AND P1, PT, |R23|, |R23|, PT ;  /* 0x400000171700720b */ /* 0x020fe40003f38200 */
[----:B01----:R-:W-:Y:S02]  /*0a40*/  LEA R2, P2, R27, R12, 0x2 ;  /* 0x0000000c1b027211 */ /* 0x003fe400078410ff */
[----:B------:R-:W-:Y:S02]  /*0a50*/  FSETP.GT.FTZ.AND P0, PT, R23, UR15, PT ;  /* 0x0000000f17007c0b */ /* 0x000fe4000bf14000 */
[----:B------:R-:W-:-:S07]  /*0a60*/  LEA.HI.X R3, R27, R13, R18, 0x2, P2 ;  /* 0x0000000d1b037211 */ /* 0x000fce00010f1412 */
[----:B------:R-:W-:-:S05]  /*0a70*/  @!P1 FSEL R23, R23, UR15, P0 ;  /* 0x0000000f17179c08 */ /* 0x000fca0008000000 */
[----:B------:R2:W-:Y:S02]  /*0a80*/  STG.E desc[UR12][R2.64], R23 ;  /* 0x0000001702007986 */ /* 0x0005e4000c10190c */
.L_x_23:
[----:B------:R-:W-:Y:S05]  /*0a90*/  BSYNC.RECONVERGENT B0 ;  /* 0x0000000000007941 */ /* 0x000fea0003800200 */
.L_x_22:
[----:B------:R-:W-:Y:S04]  /*0aa0*/  BSSY.RECONVERGENT B0, `(.L_x_24) ;  /* 0x0000008000007945 */ /* 0x000fe80003800200 */
[----:B------:R-:W-:Y:S05]  /*0ab0*/  @P3 BRA `(.L_x_25) ;  /* 0x0000000000183947 */ /* 0x000fea0003800000 */
[----:B-----5:R-:W-:Y:S02]  /*0ac0*/  FSETP.NAN.FTZ.AND P1, PT, |R25|, |R25|, PT ;  /* 0x400000191900720b */ /* 0x020fe40003f38200 */
[----:B012---:R-:W-:Y:S02]  /*0ad0*/  LEA R2, P2, R11, R12, 0x2 ;  /* 0x0000000c0b027211 */ /* 0x007fe400078410ff */
[----:B------:R-:W-:Y:S02]  /*0ae0*/  FSETP.GT.FTZ.AND P0, PT, R25, UR15, PT ;  /* 0x0000000f19007c0b */ /* 0x000fe4000bf14000 */
[----:B------:R-:W-:-:S07]  /*0af0*/  LEA.HI.X R3, R11, R13, R0, 0x2, P2 ;  /* 0x0000000d0b037211 */ /* 0x000fce00010f1400 */
[----:B------:R-:W-:-:S05]  /*0b00*/  @!P1 FSEL R25, R25, UR15, P0 ;  /* 0x0000000f19199c08 */ /* 0x000fca0008000000 */
[----:B------:R3:W-:Y:S02]  /*0b10*/  STG.E desc[UR12][R2.64], R25 ;  /* 0x0000001902007986 */ /* 0x0007e4000c10190c */
.L_x_25:
[----:B------:R-:W-:Y:S05]  /*0b20*/  BSYNC.RECONVERGENT B0 ;  /* 0x0000000000007941 */ /* 0x000fea0003800200 */
.L_x_24:
[----:B------:R-:W-:Y:S04]  /*0b30*/  BSSY.RECONVERGENT B0, `(.L_x_26) ;  /* 0x0000008000007945 */ /* 0x000fe80003800200 */
[----:B------:R-:W-:Y:S05]  /*0b40*/  @P5 BRA `(.L_x_27) ;  /* 0x0000000000185947 */ /* 0x000fea0003800000 */
[C---:B-----5:R-:W-:Y:S02]  /*0b50*/  FSETP.NAN.FTZ.AND P1, PT, |R24|.reuse, |R24|, PT ;  /* 0x400000181800720b */ /* 0x060fe40003f38200 */
[C---:B0123--:R-:W-:Y:S02]  /*0b60*/  LEA R2, P2, R19.reuse, R12, 0x2 ;  /* 0x0000000c13027211 */ /* 0x04ffe400078410ff */
[----:B------:R-:W-:Y:S02]  /*0b70*/  FSETP.GT.FTZ.AND P0, PT, R24, UR15, PT ;  /* 0x0000000f18007c0b */ /* 0x000fe4000bf14000 */
[----:B------:R-:W-:-:S07]  /*0b80*/  LEA.HI.X R3, R19, R13, R22, 0x2, P2 ;  /* 0x0000000d13037211 */ /* 0x000fce00010f1416 */
[----:B------:R-:W-:-:S05]  /*0b90*/  @!P1 FSEL R24, R24, UR15, P0 ;  /* 0x0000000f18189c08 */ /* 0x000fca0008000000 */
[----:B------:R4:W-:Y:S02]  /*0ba0*/  STG.E desc[UR12][R2.64], R24 ;  /* 0x0000001802007986 */ /* 0x0009e4000c10190c */
.L_x_27:
[----:B------:R-:W-:Y:S05]  /*0bb0*/  BSYNC.RECONVERGENT B0 ;  /* 0x0000000000007941 */ /* 0x000fea0003800200 */
.L_x_26:
[----:B------:R-:W-:Y:S02]  /*0bc0*/  UIADD3 UR4, UP0, UPT, UR4, 0x2, URZ ;  /* 0x0000000204047890 */ /* 0x000fe4000ff1e0ff */
[----:B------:R-:W-:Y:S02]  /*0bd0*/  ULEA UR6, UP1, UR10, UR6, 0x1 ;  /* 0x000000060a067291 */ /* 0x000fe4000f8208ff */
[----:B------:R-:W-:Y:S02]  /*0be0*/  UIADD3.X UR5, UPT, UPT, URZ, UR5, URZ, UP0, !UPT ;  /* 0x00000005ff057290 */ /* 0x000fe400087fe4ff */
[----:B------:R-:W-:Y:S02]  /*0bf0*/  UISETP.NE.U32.AND UP0, UPT, UR4, UR9, UPT ;  /* 0x000000090400728c */ /* 0x000fe4000bf05070 */
[----:B------:R-:W-:Y:S02]  /*0c00*/  ULEA.HI.X UR7, UR10, UR7, URZ, 0x1, UP1 ;  /* 0x000000070a077291 */ /* 0x000fe400088f0cff */
[----:B------:R-:W-:-:S09]  /*0c10*/  UISETP.NE.AND.EX UP0, UPT, UR5, URZ, UPT, UP0 ;  /* 0x000000ff0500728c */ /* 0x000fd2000bf05300 */
[----:B------:R-:W-:Y:S05]  /*0c20*/  BRA.U UP0, `(.L_x_28) ;  /* 0xfffffff500c87547 */ /* 0x000fea000b83ffff */
.L_x_11:
[----:B------:R-:W-:-:S04]  /*0c30*/  ULOP3.LUT UR11, UR8, 0x1, URZ, 0xc0, !UPT ;  /* 0x00000001080b7892 */ /* 0x000fc8000f8ec0ff */
[----:B------:R-:W-:-:S06]  /*0c40*/  UISETP.NE.U32.AND UP0, UPT, UR11, 0x1, UPT ;  /* 0x000000010b00788c */ /* 0x000fcc000bf05070 */
[----:B------:R-:W-:-:S13]  /*0c50*/  PLOP3.LUT P0, PT, PT, PT, UP0, 0x80, 0x8 ;  /* 0x000000000008781c */ /* 0x000fda0003f0f008 */
[----:B------:R-:W-:Y:S05]  /*0c60*/  @!P0 EXIT ;  /* 0x000000000000894d */ /* 0x000fea0003800000 */
[----:B0-----:R-:W-:Y:S01]  /*0c70*/  IADD3 R27, P1, PT, R8, UR6, RZ ;  /* 0x00000006081b7c10 */ /* 0x001fe2000ff3e0ff */
[----:B------:R-:W-:Y:S01]  /*0c80*/  IMAD.MOV.U32 R4, RZ, RZ, RZ ;  /* 0x000000ffff047224 */ /* 0x000fe200078e00ff */
[----:B------:R-:W0:Y:S02]  /*0c90*/  LDCU UR4, c[0x0][0xfcc] ;  /* 0x0001f980ff0477ac */ /* 0x000e240008000800 */
[C---:B------:R-:W-:Y:S01]  /*0ca0*/  ISETP.GE.U32.AND P0, PT, R27.reuse, R10, PT ;  /* 0x0000000a1b00720c */ /* 0x040fe20003f06070 */
[----:B------:R-:W-:Y:S01]  /*0cb0*/  IMAD.X R22, RZ, RZ, UR7, P1 ;  /* 0x00000007ff167e24 */ /* 0x000fe200088e06ff */
[----:B------:R-:W-:-:S04]  /*0cc0*/  IADD3 R11, P2, PT, R27, UR14, RZ ;  /* 0x0000000e1b0b7c10 */ /* 0x000fc8000ff5e0ff */
[-C--:B------:R-:W-:Y:S01]  /*0cd0*/  ISETP.GE.AND.EX P0, PT, R22, R9.reuse, PT, P0 ;  /* 0x000000091600720c */ /* 0x080fe20003f06300 */
[----:B------:R-:W-:Y:S01]  /*0ce0*/  IMAD.X R8, RZ, RZ, R22, P2 ;  /* 0x000000ffff087224 */ /* 0x000fe200010e0616 */
[CC--:B------:R-:W-:Y:S02]  /*0cf0*/  ISETP.GE.U32.AND P1, PT, R11.reuse, R10.reuse, PT ;  /* 0x0000000a0b00720c */ /* 0x0c0fe40003f26070 */
[----:B------:R-:W-:Y:S02]  /*0d00*/  IADD3 R5, P3, PT, R11, UR14, RZ ;  /* 0x0000000e0b057c10 */ /* 0x000fe4000ff7e0ff */
[----:B------:R-:W-:Y:S02]  /*0d10*/  ISETP.GE.AND.EX P1, PT, R8, R9, PT, P1 ;  /* 0x000000090800720c */ /* 0x000fe40003f26310 */
[C---:B-1234-:R-:W-:Y:S01]  /*0d20*/  IADD3 R3, P5, PT, R5.reuse, UR14, RZ ;  /* 0x0000000e05037c10 */ /* 0x05efe2000ffbe0ff */
[----:B------:R-:W-:Y:S01]  /*0d30*/  IMAD.X R2, RZ, RZ, R8, P3 ;  /* 0x000000ffff027224 */ /* 0x000fe200018e0608 */
[----:B------:R-:W-:-:S03]  /*0d40*/  ISETP.GE.U32.AND P2, PT, R5, R10, PT ;  /* 0x0000000a0500720c */ /* 0x000fc60003f46070 */
[C---:B------:R-:W-:Y:S01]  /*0d50*/  @!P0 LEA R16, P3, R27.reuse, R14, 0x2 ;  /* 0x0000000e1b108211 */ /* 0x040fe200078610ff */
[----:B------:R-:W-:Y:S01]  /*0d60*/  IMAD.X R0, RZ, RZ, R2, P5 ;  /* 0x000000ffff007224 */ /* 0x000fe200028e0602 */
[----:B------:R-:W-:Y:S02]  /*0d70*/  ISETP.GE.AND.EX P2, PT, R2, R9, PT, P2 ;  /* 0x000000090200720c */ /* 0x000fe40003f46320 */
[----:B------:R-:W-:Y:S02]  /*0d80*/  @!P0 LEA.HI.X R17, R27, R15, R22, 0x2, P3 ;  /* 0x0000000f1b118211 */ /* 0x000fe400018f1416 */
[----:B------:R-:W-:Y:S02]  /*0d90*/  ISETP.GE.U32.AND P3, PT, R3, R10, PT ;  /* 0x0000000a0300720c */ /* 0x000fe40003f66070 */
[C---:B------:R-:W-:Y:S01]  /*0da0*/  @!P1 LEA R6, P4, R11.reuse, R14, 0x2 ;  /* 0x0000000e0b069211 */ /* 0x040fe200078810ff */
[----:B------:R1:W2:Y:S01]  /*0db0*/  @!P0 LDG.E R4, desc[UR12][R16.64] ;  /* 0x0000000c10048981 */ /* 0x0002a2000c1e1900 */
[----:B------:R-:W-:Y:S01]  /*0dc0*/  ISETP.GE.AND.EX P3, PT, R0, R9, PT, P3 ;  /* 0x000000090000720c */ /* 0x000fe20003f66330 */
[----:B-----5:R-:W-:Y:S01]  /*0dd0*/  IMAD.MOV.U32 R25, RZ, RZ, RZ ;  /* 0x000000ffff197224 */ /* 0x020fe200078e00ff */
[----:B------:R-:W-:Y:S01]  /*0de0*/  @!P1 LEA.HI.X R7, R11, R15, R8, 0x2, P4 ;  /* 0x0000000f0b079211 */ /* 0x000fe200020f1408 */
[----:B------:R-:W-:-:S02]  /*0df0*/  IMAD.MOV.U32 R23, RZ, RZ, RZ ;  /* 0x000000ffff177224 */ /* 0x000fc400078e00ff */
[C---:B------:R-:W-:Y:S02]  /*0e00*/  @!P2 LEA R18, P4, R5.reuse, R14, 0x2 ;  /* 0x0000000e0512a211 */ /* 0x040fe400078810ff */
[----:B------:R-:W3:Y:S02]  /*0e10*/  @!P1 LDG.E R25, desc[UR12][R6.64] ;  /* 0x0000000c06199981 */ /* 0x000ee4000c1e1900 */
[----:B------:R-:W-:Y:S01]  /*0e20*/  @!P2 LEA.HI.X R19, R5, R15, R2, 0x2, P4 ;  /* 0x0000000f0513a211 */ /* 0x000fe200020f1402 */
[----:B-1----:R-:W-:-:S03]  /*0e30*/  IMAD.MOV.U32 R17, RZ, RZ, RZ ;  /* 0x000000ffff117224 */ /* 0x002fc600078e00ff */
[C---:B------:R-:W-:Y:S01]  /*0e40*/  @!P3 LEA R20, P4, R3.reuse, R14, 0x2 ;  /* 0x0000000e0314b211 */ /* 0x040fe200078810ff */
[----:B------:R-:W4:Y:S03]  /*0e50*/  @!P2 LDG.E R23, desc[UR12][R18.64] ;  /* 0x0000000c1217a981 */ /* 0x000f26000c1e1900 */
[----:B------:R-:W-:-:S05]  /*0e60*/  @!P3 LEA.HI.X R21, R3, R15, R0, 0x2, P4 ;  /* 0x0000000f0315b211 */ /* 0x000fca00020f1400 */
[----:B------:R-:W4:Y:S01]  /*0e70*/  @!P3 LDG.E R17, desc[UR12][R20.64] ;  /* 0x0000000c1411b981 */ /* 0x000f22000c1e1900 */
[----:B------:R-:W-:-:S04]  /*0e80*/  @!P0 LEA R14, P4, R27, R12, 0x2 ;  /* 0x0000000c1b0e8211 */ /* 0x000fc800078810ff */
[----:B------:R-:W-:Y:S02]  /*0e90*/  @!P0 LEA.HI.X R15, R27, R13, R22, 0x2, P4 ;  /* 0x0000000d1b0f8211 */ /* 0x000fe400020f1416 */
[C---:B--2---:R-:W-:Y:S02]  /*0ea0*/  FSETP.NAN.FTZ.AND P5, PT, |R4|.reuse, |R4|, PT ;  /* 0x400000040400720b */ /* 0x044fe40003fb8200 */
[----:B0-----:R-:W-:Y:S02]  /*0eb0*/  FSETP.GT.FTZ.AND P6, PT, R4, UR4, PT ;  /* 0x0000000404007c0b */ /* 0x001fe4000bfd4000 */
[----:B---3--:R-:W-:-:S09]  /*0ec0*/  FSETP.NAN.FTZ.AND P4, PT, |R25|, |R25|, PT ;  /* 0x400000191900720b */ /* 0x008fd20003f98200 */
[----:B------:R-:W-:Y:S02]  /*0ed0*/  @!P5 FSEL R4, R4, UR4, P6 ;  /* 0x000000040404dc08 */ /* 0x000fe4000b000000 */
[----:B----4-:R-:W-:-:S03]  /*0ee0*/  FSETP.NAN.FTZ.AND P5, PT, |R23|, |R23|, PT ;  /* 0x400000171700720b */ /* 0x010fc60003fb8200 */
[----:B------:R0:W-:Y:S01]  /*0ef0*/  @!P0 STG.E desc[UR12][R14.64], R4 ;  /* 0x000000040e008986 */ /* 0x0001e2000c10190c */
[----:B------:R-:W-:Y:S02]  /*0f00*/  FSETP.GT.FTZ.AND P0, PT, R25, UR4, PT ;  /* 0x0000000419007c0b */ /* 0x000fe4000bf14000 */
[-C--:B------:R-:W-:Y:S02]  /*0f10*/  @!P1 LEA R6, P6, R11, R12.reuse, 0x2 ;  /* 0x0000000c0b069211 */ /* 0x080fe400078c10ff */
[----:B------:R-:W-:Y:S02]  /*0f20*/  @!P4 FSEL R25, R25, UR4, P0 ;  /* 0x000000041919cc08 */ /* 0x000fe40008000000 */
[----:B------:R-:W-:Y:S02]  /*0f30*/  FSETP.NAN.FTZ.AND P0, PT, |R17|, |R17|, PT ;  /* 0x400000111100720b */ /* 0x000fe40003f18200 */
[----:B------:R-:W-:Y:S02]  /*0f40*/  @!P1 LEA.HI.X R7, R11, R13, R8, 0x2, P6 ;  /* 0x0000000d0b079211 */ /* 0x000fe400030f1408 */
[----:B------:R-:W-:-:S02]  /*0f50*/  @!P2 LEA R8, P6, R5, R12, 0x2 ;  /* 0x0000000c0508a211 */ /* 0x000fc400078c10ff */
[----:B------:R-:W-:Y:S01]  /*0f60*/  FSETP.GT.FTZ.AND P4, PT, R23, UR4, PT ;  /* 0x0000000417007c0b */ /* 0x000fe2000bf94000 */
[----:B------:R0:W-:Y:S01]  /*0f70*/  @!P1 STG.E desc[UR12][R6.64], R25 ;  /* 0x0000001906009986 */ /* 0x0001e2000c10190c */
[----:B------:R-:W-:Y:S02]  /*0f80*/  @!P2 LEA.HI.X R9, R5, R13, R2, 0x2, P6 ;  /* 0x0000000d0509a211 */ /* 0x000fe400030f1402 */
[----:B------:R-:W-:Y:S02]  /*0f90*/  @!P5 FSEL R23, R23, UR4, P4 ;  /* 0x000000041717dc08 */ /* 0x000fe4000a000000 */
[----:B------:R-:W-:-:S03]  /*0fa0*/  FSETP.GT.FTZ.AND P1, PT, R17, UR4, PT ;  /* 0x0000000411007c0b */ /* 0x000fc6000bf34000 */
[----:B------:R0:W-:Y:S01]  /*0fb0*/  @!P2 STG.E desc[UR12][R8.64], R23 ;  /* 0x000000170800a986 */ /* 0x0001e2000c10190c */
[----:B------:R-:W-:Y:S01]  /*0fc0*/  @!P0 FSEL R17, R17, UR4, P1 ;  /* 0x0000000411118c08 */ /* 0x000fe20008800000 */
[----:B------:R-:W-:Y:S08]  /*0fd0*/  @P3 EXIT ;  /* 0x000000000000394d */ /* 0x000ff00003800000 */
[----:B------:R-:W-:-:S04]  /*0fe0*/  LEA R2, P0, R3, R12, 0x2 ;  /* 0x0000000c03027211 */ /* 0x000fc800078010ff */
[----:B------:R-:W-:-:S05]  /*0ff0*/  LEA.HI.X R3, R3, R13, R0, 0x2, P0 ;  /* 0x0000000d03037211 */ /* 0x000fca00000f1400 */
[----:B------:R-:W-:Y:S01]  /*1000*/  STG.E desc[UR12][R2.64], R17 ;  /* 0x0000001102007986 */ /* 0x000fe2000c10190c */
[----:B------:R-:W-:Y:S05]  /*1010*/  EXIT ;  /* 0x000000000000794d */ /* 0x000fea0003800000 */
.L_x_10:
        /* <DEDUP_REMOVED lines=8> */
.L_x_29:
[C---:B--2---:R-:W-:Y:S01]  /*10a0*/  IMAD.SHL.U32 R3, R8.reuse, 0x10, RZ ;  /* 0x0000001008037824 */ /* 0x044fe200078e00ff */
[----:B------:R-:W-:-:S04]  /*10b0*/  SHF.L.U64.HI R9, R8, 0x4, R11 ;  /* 0x0000000408097819 */ /* 0x000fc8000001020b */
[----:B------:R-:W-:-:S05]  /*10c0*/  IADD3 R6, P0, PT, R14, R3, RZ ;  /* 0x000000030e067210 */ /* 0x000fca0007f1e0ff */
[----:B------:R-:W-:-:S06]  /*10d0*/  IMAD.X R7, R15, 0x1, R9, P0 ;  /* 0x000000010f077824 */ /* 0x000fcc00000e0609 */
[----:B------:R-:W2:Y:S01]  /*10e0*/  LDG.E.128 R4, desc[UR12][R6.64] ;  /* 0x0000000c06047981 */ /* 0x000ea2000c1e1d00 */
[----:B------:R-:W-:-:S05]  /*10f0*/  IADD3 R2, P0, PT, R12, R3, RZ ;  /* 0x000000030c027210 */ /* 0x000fca0007f1e0ff */
[----:B------:R-:W-:Y:S01]  /*1100*/  IMAD.X R3, R13, 0x1, R9, P0 ;  /* 0x000000010d037824 */ /* 0x000fe200000e0609 */
[----:B0-----:R-:W-:-:S05]  /*1110*/  IADD3 R8, P0, PT, R8, UR4, RZ ;  /* 0x0000000408087c10 */ /* 0x001fca000ff1e0ff */
[C---:B------:R-:W-:Y:S02]  /*1120*/  IMAD.SHL.U32 R0, R8.reuse, 0x4, RZ ;  /* 0x0000000408007824 */ /* 0x040fe400078e00ff */
[----:B------:R-:W-:Y:S01]  /*1130*/  IMAD.X R11, RZ, RZ, R11, P0 ;  /* 0x000000ffff0b7224 */ /* 0x000fe200000e060b */
[----:B------:R-:W-:-:S04]  /*1140*/  LOP3.LUT P0, RZ, R8, 0xffffc000, RZ, 0xc0, !PT ;  /* 0xffffc00008ff7812 */ /* 0x000fc8000780c0ff */
[----:B------:R-:W-:Y:S02]  /*1150*/  LOP3.LUT P0, RZ, R11, 0x3fffffff, RZ, 0xc0, P0 ;  /* 0x3fffffff0bff7812 */ /* 0x000fe4000000c0ff */
[----:B--2---:R-:W-:Y:S02]  /*1160*/  FSETP.NAN.FTZ.AND P5, PT, |R4|, |R4|, PT ;  /* 0x400000040400720b */ /* 0x004fe40003fb8200 */
[----:B------:R-:W-:Y:S02]  /*1170*/  FSETP.NAN.FTZ.AND P4, PT, |R5|, |R5|, PT ;  /* 0x400000050500720b */ /* 0x000fe40003f98200 */
[----:B------:R-:W-:Y:S02]  /*1180*/  FSETP.NAN.FTZ.AND P2, PT, |R6|, |R6|, PT ;  /* 0x400000060600720b */ /* 0x000fe40003f58200 */
[----:B------:R-:W-:Y:S02]  /*1190*/  FSETP.NAN.FTZ.AND P1, PT, |R7|, |R7|, PT ;  /* 0x400000070700720b */ /* 0x000fe40003f38200 */
[----:B-1----:R-:W-:-:S02]  /*11a0*/  FSETP.GT.FTZ.AND P6, PT, R4, UR5, PT ;  /* 0x0000000504007c0b */ /* 0x002fc4000bfd4000 */
[----:B------:R-:W-:-:S03]  /*11b0*/  FSETP.GT.FTZ.AND P3, PT, R5, UR5, PT ;  /* 0x0000000505007c0b */ /* 0x000fc6000bf74000 */
[----:B------:R-:W-:Y:S02]  /*11c0*/  @!P5 FSEL R4, R4, UR5, P6 ;  /* 0x000000050404dc08 */ /* 0x000fe4000b000000 */
[C---:B------:R-:W-:Y:S02]  /*11d0*/  FSETP.GT.FTZ.AND P5, PT, R6.reuse, UR5, PT ;  /* 0x0000000506007c0b */ /* 0x040fe4000bfb4000 */
[----:B------:R-:W-:Y:S02]  /*11e0*/  FSETP.GT.FTZ.AND P6, PT, R7, UR5, PT ;  /* 0x0000000507007c0b */ /* 0x000fe4000bfd4000 */
[----:B------:R-:W-:Y:S02]  /*11f0*/  @!P4 FSEL R5, R5, UR5, P3 ;  /* 0x000000050505cc08 */ /* 0x000fe40009800000 */
[----:B------:R-:W-:Y:S02]  /*1200*/  @!P2 FSEL R6, R6, UR5, P5 ;  /* 0x000000050606ac08 */ /* 0x000fe4000a800000 */
[----:B------:R-:W-:-:S02]  /*1210*/  @!P1 FSEL R7, R7, UR5, P6 ;  /* 0x0000000507079c08 */ /* 0x000fc4000b000000 */
[----:B------:R-:W-:Y:S02]  /*1220*/  ISETP.LT.U32.AND P1, PT, R0, R17, PT ;  /* 0x000000110000720c */ /* 0x000fe40003f21070 */
[----:B------:R-:W-:Y:S01]  /*1230*/  SHF.L.U64.HI R0, R8, 0x2, R11 ;  /* 0x0000000208007819 */ /* 0x000fe2000001020b */
[----:B------:R2:W-:Y:S03]  /*1240*/  STG.E.128 desc[UR12][R2.64], R4 ;  /* 0x0000000402007986 */ /* 0x0005e6000c101d0c */
[----:B------:R-:W-:-:S13]  /*1250*/  ISETP.LT.AND.EX P1, PT, R0, R19, PT, P1 ;  /* 0x000000130000720c */ /* 0x000fda0003f21310 */
[----:B------:R-:W-:Y:S05]  /*1260*/  @!P0 BRA P1, `(.L_x_29) ;  /* 0xfffffffc008c8947 */ /* 0x000fea000083ffff */
[----:B------:R-:W-:Y:S05]  /*1270*/  EXIT ;  /* 0x000000000000794d */ /* 0x000fea0003800000 */
        .weak           $__internal_2_$__cuda_sm20_div_u16
        .type           $__internal_2_$__cuda_sm20_div_u16,@function
        .size           $__internal_2_$__cuda_sm20_div_u16,(.L_x_4643 - $__internal_2_$__cuda_sm20_div_u16)
$__internal_2_$__cuda_sm20_div_u16:
        /* <DEDUP_REMOVED lines=8> */
[----:B------:R-:W-:Y:S01]  /*1300*/  FMUL R4, R2, R3 ;  /* 0x0000000302047220 */ /* 0x000fe20000400000 */
[----:B------:R-:W-:-:S05]  /*1310*/  IMAD.MOV.U32 R2, RZ, RZ, R5 ;  /* 0x000000ffff027224 */ /* 0x000fca00078e0005 */
[----:B------:R-:W0:Y:S02]  /*1320*/  MUFU.RCP R4, R4 ;  /* 0x0000000400047308 */ /* 0x000e240000001000 */
[----:B0-----:R-:W-:-:S04]  /*1330*/  FMUL R3, R3, R4 ;  /* 0x0000000403037220 */ /* 0x001fc80000400000 */
[----:B------:R-:W-:-:S04]  /*1340*/  VIADD R3, R3, 0x2 ;  /* 0x0000000203037836 */ /* 0x000fc80000000000 */
[----:B------:R-:W-:Y:S01]  /*1350*/  FMUL.RZ R0, R0, R3 ;  /* 0x0000000300007220 */ /* 0x000fe2000040c000 */
[----:B------:R-:W-:-:S05]  /*1360*/  IMAD.MOV.U32 R3, RZ, RZ, 0x0 ;  /* 0x00000000ff037424 */ /* 0x000fca00078e00ff */
[----:B------:R-:W0:Y:S02]  /*1370*/  F2I.U32.TRUNC.NTZ R0, R0 ;  /* 0x0000000000007305 */ /* 0x000e24000020f000 */
[----:B0-----:R-:W-:-:S13]  /*1380*/  R2UR UR4, R0 ;  /* 0x00000000000472ca */ /* 0x001fda00000e0000 */
[----:B------:R-:W-:-:S07]  /*1390*/  ULOP3.LUT UR8, UR4, 0xffff, URZ, 0xc0, !UPT ;  /* 0x0000ffff04087892 */ /* 0x000fce000f8ec0ff */
[----:B------:R-:W-:Y:S01]  /*13a0*/  @!UP0 UMOV UR8, 0xffffffff ;  /* 0xffffffff00088882 */ /* 0x000fe20000000000 */
[----:B------:R-:W-:Y:S05]  /*13b0*/  RET.REL.NODEC R2 `(_ZN2at6native57_GLOBAL__N__f3eca4a2_24_ForeachBinaryOpScalar_cu_86b9896c25multi_tensor_apply_kernelINS1_18TensorListMetadataILi2EEENS1_21BinaryOpScalarFunctorIfLi2ELi1ELi1EEEJNS0_7maximumIfEEfEEEvT_T0_DpT1_) ;  /* 0xffffffec02107950 */ /* 0x000fea0003c3ffff */
.L_x_30:
        /* <DEDUP_REMOVED lines=12> */
.L_x_4643:


//--------------------- .text._ZN2at6native57_GLOBAL__N__f3eca4a2_24_ForeachBinaryOpScalar_cu_86b9896c25multi_tensor_apply_kernelINS1_18TensorListMetadataILi2EEENS1_21BinaryOpScalarFunctorIdLi2ELi1ELi1EEEJNS0_7maximumIdEEdEEEvT_T0_DpT1_ --------------------------
	.section	.text._ZN2at6native57_GLOBAL__N__f3eca4a2_24_ForeachBinaryOpScalar_cu_86b9896c25multi_tensor_apply_kernelINS1_18TensorListMetadataILi2EEENS1_21BinaryOpScalarFunctorIdLi2ELi1ELi1EEEJNS0_7maximumIdEEdEEEvT_T0_DpT1_,"ax",@progbits
	.align	128
.text._ZN2at6native57_GLOBAL__N__f3eca4a2_24_ForeachBinaryOpScalar_cu_86b9896c25multi_tensor_apply_kernelINS1_18TensorListMetadataILi2EEENS1_21BinaryOpScalarFunctorIdLi2ELi1ELi1EEEJNS0_7maximumIdEEdEEEvT_T0_DpT1_:
        .type           _ZN2at6native57_GLOBAL__N__f3eca4a2_24_ForeachBinaryOpScalar_cu_86b9896c25multi_tensor_apply_kernelINS1_18TensorListMetadataILi2EEENS1_21BinaryOpScalarFunctorIdLi2ELi1ELi1EEEJNS0_7maximumIdEEdEEEvT_T0_DpT1_,@function
        .size           _ZN2at6native57_GLOBAL__N__f3eca4a2_24_ForeachBinaryOpScalar_cu_86b9896c25multi_tensor_apply_kernelINS1_18TensorListMetadataILi2EEENS1_21BinaryOpScalarFunctorIdLi2ELi1ELi1EEEJNS0_7maximumIdEEdEEEvT_T0_DpT1_,(.L_x_4645 - _ZN2at6native57_GLOBAL__N__f3eca4a2_24_ForeachBinaryOpScalar_cu_86b9896c25multi_tensor_apply_kernelINS1_18TensorListMetadataILi2EEENS1_21BinaryOpScalarFunctorIdLi2ELi1ELi1EEEJNS0_7maximumIdEEdEEEvT_T0_DpT1_)
        .other          _ZN2at6native57_GLOBAL__N__f3eca4a2_24_ForeachBinaryOpScalar_cu_86b9896c25multi_tensor_apply_kernelINS1_18TensorListMetadataILi2EEENS1_21BinaryOpScalarFunctorIdLi2ELi1ELi1EEEJNS0_7maximumIdEEdEEEvT_T0_DpT1_,@"STO_CUDA_ENTRY STV_DEFAULT"
_ZN2at6native57_GLOBAL__N__f3eca4a2_24_ForeachBinaryOpScalar_cu_86b9896c25multi_tensor_apply_kernelINS1_18TensorListMetadataILi2EEENS1_21BinaryOpScalarFunctorIdLi2ELi1ELi1EEEJNS0_7maximumIdEEdEEEvT_T0_DpT1_:
[----:B------:R-:W-:Y:S08]  /*0000*/  LDC R1, c[0x0][0x37c] ;  /* 0x0000df00ff017b82 */ /* 0x000ff00000000800 */
[----:B------:R-:W0:Y:S01]  /*0010*/  S2UR UR5, SR_CTAID.X ;  /* 0x00000000000579c3 */ /* 0x000e220000002500 */
[----:B------:R-:W1:Y:S01]  /*0020*/  LDCU.64 UR16, c[0x0][0x358] ;  /* 0x00006b00ff1077ac */ /* 0x000e620008000a00 */
[----:B0-----:R-:W0:Y:S01]  /*0030*/  LDCU.U8 UR4, c[0x0][UR5+0x980] ;  /* 0x00013000050477ac */ /* 0x001e220008000000 */
[----:B------:R-:W-:-:S12]  /*0040*/  UIMAD UR5, UR5, 0x3, UR5 ;  /* 0x00000003050578a4 */ /* 0x000fd8000f8e0205 */
[----:B------:R-:W2:Y:S01]  /*0050*/  LDCU UR10, c[0x0][UR5+0xac0] ;  /* 0x00015800050a77ac */ /* 0x000ea20008000800 */
[----:B0-----:R-:W-:-:S12]  /*0060*/  USHF.L.U32 UR6, UR4, 0x3, URZ ;  /* 0x0000000304067899 */ /* 0x001fd800080006ff */
[----:B------:R-:W0:Y:S01]  /*0070*/  LDCU.64 UR4, c[0x0][UR6+0x780] ;  /* 0x0000f000060477ac */ /* 0x000e220008000a00 */
[----:B------:R-:W3:Y:S01]  /*0080*/  LDCU.64 UR8, c[0x0][UR6+0x580] ;  /* 0x0000b000060877ac */ /* 0x000ee20008000a00 */
[----:B------:R-:W4:Y:S01]  /*0090*/  LDCU.64 UR6, c[0x0][UR6+0x380] ;  /* 0x00007000060677ac */ /* 0x000f220008000a00 */
[----:B--2---:R-:W-:Y:S02]  /*00a0*/  UIMAD.WIDE UR12, UR10, 0x10000, URZ ;  /* 0x000100000a0c78a5 */ /* 0x004fe4000f8e02ff */
[----:B0-----:R-:W-:Y:S02]  /*00b0*/  ULOP3.LUT UR14, UR4, 0x3, URZ, 0xc0, !UPT ;  /* 0x00000003040e7892 */ /* 0x001fe4000f8ec0ff */
[----:B------:R-:W-:Y:S02]  /*00c0*/  UIADD3 UR15, UP1, UPT, UR4, -UR12, URZ ;  /* 0x8000000c040f7290 */ /* 0x000fe4000ff3e0ff */
[----:B---3--:R-:W-:Y:S02]  /*00d0*/  UIMAD.WIDE UR8, UR10, 0x80000, UR8 ;  /* 0x000800000a0878a5 */ /* 0x008fe4000f8e0208 */
[----:B------:R-:W-:-:S02]  /*00e0*/  UIADD3.X UR4, UPT, UPT, UR5, ~UR13, URZ, UP1, !UPT ;  /* 0x8000000d05047290 */ /* 0x000fc40008ffe4ff */
[----:B----4-:R-:W-:Y:S02]  /*00f0*/  UIMAD.WIDE UR10, UR10, 0x80000, UR6 ;  /* 0x000800000a0a78a5 */ /* 0x010fe4000f8e0206 */
[----:B------:R-:W-:-:S04]  /*0100*/  ULOP3.LUT UR6, UR14, 0x1f, UR8, 0xf8, !UPT ;  /* 0x0000001f0e067892 */ /* 0x000fc8000f8ef808 */
[----:B------:R-:W-:-:S04]  /*0110*/  ULOP3.LUT UP0, URZ, UR6, 0x1f, UR10, 0xf8, !UPT ;  /* 0x0000001f06ff7892 */ /* 0x000fc8000f80f80a */
[----:B------:R-:W-:-:S09]  /*0120*/  ULOP3.LUT UP0, URZ, URZ, URZ, URZ, 0xfc, UP0 ;  /* 0x000000ffffff7292 */ /* 0x000fd2000800fcff */
[----:B-1----:R-:W-:Y:S05]  /*0130*/  BRA.U !UP0, `(.L_x_31) ;  /* 0x0000001108587547 */ /* 0x002fea000b800000 */
[----:B------:R-:W-:-:S04]  /*0140*/  UISETP.GE.U32.AND UP0, UPT, UR15, 0x1, UPT ;  /* 0x000000010f00788c */ /* 0x000fc8000bf06070 */
[----:B------:R-:W-:-:S06]  /*0150*/  UISETP.GE.AND.EX UP0, UPT, UR4, URZ, UPT, UP0 ;  /* 0x000000ff0400728c */ /* 0x000fcc000bf06300 */
[----:B------:R-:W-:-:S13]  /*0160*/  PLOP3.LUT P0, PT, PT, PT, UP0, 0x80, 0x8 ;  /* 0x000000000008781c */ /* 0x000fda0003f0f008 */
[----:B------:R-:W-:Y:S05]  /*0170*/  @!P0 EXIT ;  /* 0x000000000000894d */ /* 0x000fea0003800000 */
[----:B------:R-:W0:Y:S01]  /*0180*/  LDCU UR18, c[0x0][0x360] ;  /* 0x00006c00ff1277ac */ /* 0x000e220008000800 */
[----:B------:R-:W-:Y:S01]  /*0190*/  MOV R5, 0x280 ;  /* 0x0000028000057802 */ /* 0x000fe20000000f00 */
[----:B------:R-:W-:-:S04]  /*01a0*/  UISETP.LT.U32.AND UP0, UPT, UR15, 0x10000, UPT ;  /* 0x000100000f00788c */ /* 0x000fc8000bf01070 */
[----:B------:R-:W-:-:S04]  /*01b0*/  UISETP.LT.U32.AND.EX UP0, UPT, UR4, URZ, UPT, UP0 ;  /* 0x000000ff0400728c */ /* 0x000fc8000bf01100 */
[----:B------:R-:W-:Y:S02]  /*01c0*/  USEL UR19, UR15, 0x10000, UP0 ;  /* 0x000100000f137887 */ /* 0x000fe40008000000 */
[----:B------:R-:W-:Y:S02]  /*01d0*/  USEL UR20, UR4, URZ, UP0 ;  /* 0x000000ff04147287 */ /* 0x000fe40008000000 */
[----:B0-----:R-:W-:-:S04]  /*01e0*/  USHF.L.U32 UR14, UR18, 0x2, URZ ;  /* 0x00000002120e7899 */ /* 0x001fc800080006ff */
[----:B------:R-:W-:Y:S02]  /*01f0*/  UISETP.GT.U32.AND UP0, UPT, UR19, UR14, UPT ;  /* 0x0000000e1300728c */ /* 0x000fe4000bf04070 */
[----:B------:R-:W-:Y:S02]  /*0200*/  ULOP3.LUT UR12, UR14, 0xffff, URZ, 0xc0, !UPT ;  /* 0x0000ffff0e0c7892 */ /* 0x000fe4000f8ec0ff */
[----:B------:R-:W-:-:S04]  /*0210*/  UISETP.GT.U32.AND.EX UP0, UPT, UR20, URZ, UPT, UP0 ;  /* 0x000000ff1400728c */ /* 0x000fc8000bf04100 */
[----:B------:R-:W-:Y:S02]  /*0220*/  USEL UR5, UR19, UR14, UP0 ;  /* 0x0000000e13057287 */ /* 0x000fe40008000000 */
[----:B------:R-:W-:Y:S02]  /*0230*/  USEL UR6, UR20, URZ, UP0 ;  /* 0x000000ff14067287 */ /* 0x000fe40008000000 */
[----:B------:R-:W-:-:S04]  /*0240*/  UIADD3 UR5, UP0, UPT, UR5, -0x1, URZ ;  /* 0xffffffff05057890 */ /* 0x000fc8000ff1e0ff */
[----:B------:R-:W-:Y:S02]  /*0250*/  UIADD3.X UR6, UPT, UPT, UR6, -0x1, URZ, UP0, !UPT ;  /* 0xffffffff06067890 */ /* 0x000fe400087fe4ff */
[----:B------:R-:W-:-:S12]  /*0260*/  ULOP3.LUT UR7, UR5, 0xffff, URZ, 0xc0, !UPT ;  /* 0x0000ffff05077892 */ /* 0x000fd8000f8ec0ff */
[----:B------:R-:W-:Y:S05]  /*0270*/  CALL.REL.NOINC `($__internal_3_$__cuda_sm20_div_u16) ;  /* 0x0000001000e87944 */ /* 0x000fea0003c00000 */
[----:B------:R-:W0:Y:S01]  /*0280*/  S2R R23, SR_TID.X ;  /* 0x0000000000177919 */ /* 0x000e220000002100 */
[----:B------:R-:W-:Y:S01]  /*0290*/  UISETP.GE.U32.AND UP0, UPT, UR5, UR14, UPT ;  /* 0x0000000e0500728c */ /* 0x000fe2000bf06070 */
[----:B------:R-:W-:-:S03]  /*02a0*/  UMOV UR7, URZ ;  /* 0x000000ff00077c82 */ /* 0x000fc60008000000 */
[----:B------:R-:W-:-:S03]  /*02b0*/  UISETP.GE.U32.AND.EX UP0, UPT, UR6, URZ, UPT, UP0 ;  /* 0x000000ff0600728c */ /* 0x000fc6000bf06100 */
[----:B------:R-:W-:-:S06]  /*02c0*/  UMOV UR6, URZ ;  /* 0x000000ff00067c82 */ /* 0x000fcc0008000000 */
[----:B------:R-:W-:Y:S05]  /*02d0*/  BRA.U !UP0, `(.L_x_32) ;  /* 0x0000000908c07547 */ /* 0x000fea000b800000 */
[----:B------:R-:W-:Y:S01]  /*02e0*/  ULOP3.LUT UR4, UR12, 0xffff, URZ, 0xc0, !UPT ;  /* 0x0000ffff0c047892 */ /* 0x000fe2000f8ec0ff */
[----:B------:R-:W1:Y:S03]  /*02f0*/  LDCU.64 UR22, c[0x0][0xfd0] ;  /* 0x0001fa00ff1677ac */ /* 0x000e660008000a00 */
[----:B------:R-:W-:Y:S01]  /*0300*/  UIADD3 UR4, UPT, UPT, UR4, 0x1, URZ ;  /* 0x0000000104047890 */ /* 0x000fe2000fffe0ff */
[----:B------:R-:W2:Y:S03]  /*0310*/  LDCU.64 UR24, c[0x0][0xfd0] ;  /* 0x0001fa00ff1877ac */ /* 0x000ea60008000a00 */
[----:B------:R-:W-:Y:S01]  /*0320*/  ULOP3.LUT UR13, UR4, 0x1fffe, URZ, 0xc0, !UPT ;  /* 0x0001fffe040d7892 */ /* 0x000fe2000f8ec0ff */
[----:B------:R-:W-:Y:S01]  /*0330*/  UMOV UR6, URZ ;  /* 0x000000ff00067c82 */ /* 0x000fe20008000000 */
[----:B------:R-:W-:Y:S01]  /*0340*/  UMOV UR7, URZ ;  /* 0x000000ff00077c82 */ /* 0x000fe20008000000 */
[----:B------:R-:W-:Y:S01]  /*0350*/  UMOV UR4, URZ ;  /* 0x000000ff00047c82 */ /* 0x000fe20008000000 */
[----:B------:R-:W-:-:S08]  /*0360*/  UMOV UR5, URZ ;  /* 0x000000ff00057c82 */ /* 0x000fd00008000000 */
.L_x_49:
[----:B0-----:R-:W-:Y:S02]  /*0370*/  IADD3 R24, P0, PT, R23, UR6, RZ ;  /* 0x0000000617187c10 */ /* 0x001fe4000ff1e0ff */
[----:B-1----:R-:W-:Y:S02]  /*0380*/  CS2R R10, SRZ ;  /* 0x00000000000a7805 */ /* 0x002fe4000001ff00 */
[----:B-----5:R-:W-:Y:S02]  /*0390*/  CS2R R12, SRZ ;  /* 0x00000000000c7805 */ /* 0x020fe4000001ff00 */
[C---:B------:R-:W-:Y:S01]  /*03a0*/  ISETP.GE.U32.AND P4, PT, R24.reuse, UR19, PT ;  /* 0x0000001318007c0c */ /* 0x040fe2000bf86070 */
[----:B------:R-:W-:Y:S01]  /*03b0*/  IMAD.X R27, RZ, RZ, UR7, P0 ;  /* 0x00000007ff1b7e24 */ /* 0x000fe200080e06ff */
[----:B------:R-:W-:-:S04]  /*03c0*/  IADD3 R22, P0, PT, R24, UR18, RZ ;  /* 0x0000001218167c10 */ /* 0x000fc8000ff1e0ff */
[----:B------:R-:W-:Y:S01]  /*03d0*/  ISETP.GE.AND.EX P4, PT, R27, UR20, PT, P4 ;  /* 0x000000141b007c0c */ /* 0x000fe2000bf86340 */
[----:B------:R-:W-:Y:S01]  /*03e0*/  IMAD.X R9, RZ, RZ, R27, P0 ;  /* 0x000000ffff097224 */ /* 0x000fe200000e061b */
[C---:B------:R-:W-:Y:S02]  /*03f0*/  IADD3 R8, P0, PT, R22.reuse, UR18, RZ ;  /* 0x0000001216087c10 */ /* 0x040fe4000ff1e0ff */
[----:B------:R-:W-:Y:S02]  /*0400*/  ISETP.GE.U32.AND P3, PT, R22, UR19, PT ;  /* 0x0000001316007c0c */ /* 0x000fe4000bf66070 */
[C---:B------:R-:W-:Y:S01]  /*0410*/  IADD3 R6, P5, PT, R8.reuse, UR18, RZ ;  /* 0x0000001208067c10 */ /* 0x040fe2000ffbe0ff */
[----:B------:R-:W-:Y:S01]  /*0420*/  IMAD.X R7, RZ, RZ, R9, P0 ;  /* 0x000000ffff077224 */ /* 0x000fe200000e0609 */
[----:B------:R-:W-:Y:S02]  /*0430*/  ISETP.GE.U32.AND P2, PT, R8, UR19, PT ;  /* 0x0000001308007c0c */ /* 0x000fe4000bf46070 */
[----:B------:R-:W-:Y:S01]  /*0440*/  ISETP.GE.U32.AND P0, PT, R6, UR19, PT ;  /* 0x0000001306007c0c */ /* 0x000fe2000bf06070 */
[----:B--234-:R-:W-:Y:S01]  /*0450*/  IMAD.X R5, RZ, RZ, R7, P5 ;  /* 0x000000ffff057224 */ /* 0x01cfe200028e0607 */
[----:B------:R-:W-:-:S02]  /*0460*/  ISETP.GE.AND.EX P2, PT, R7, UR20, PT, P2 ;  /* 0x0000001407007c0c */ /* 0x000fc4000bf46320 */
[----:B------:R-:W-:Y:S02]  /*0470*/  ISETP.GE.AND.EX P3, PT, R9, UR20, PT, P3 ;  /* 0x0000001409007c0c */ /* 0x000fe4000bf66330 */
[----:B------:R-:W-:Y:S02]  /*0480*/  ISETP.GE.AND.EX P0, PT, R5, UR20, PT, P0 ;  /* 0x0000001405007c0c */ /* 0x000fe4000bf06300 */
[----:B------:R-:W-:-:S04]  /*0490*/  @!P4 LEA R16, P1, R24, UR10, 0x3 ;  /* 0x0000000a1810cc11 */ /* 0x000fc8000f8218ff */
[----:B------:R-:W-:-:S03]  /*04a0*/  @!P4 LEA.HI.X R17, R24, UR11, R27, 0x3, P1 ;  /* 0x0000000b1811cc11 */ /* 0x000fc600088f1c1b */
[----:B------:R-:W-:Y:S02]  /*04b0*/  @!P2 LEA R18, P5, R8, UR10, 0x3 ;  /* 0x0000000a0812ac11 */ /* 0x000fe4000f8a18ff */
[----:B------:R-:W-:Y:S01]  /*04c0*/  @!P3 LEA R28, P1, R22, UR10, 0x3 ;  /* 0x0000000a161cbc11 */ /* 0x000fe2000f8218ff */
[----:B------:R0:W5:Y:S01]  /*04d0*/  @!P4 LDG.E.64 R10, desc[UR16][R16.64] ;  /* 0x00000010100ac981 */ /* 0x000162000c1e1b00 */
[----:B------:R-:W-:Y:S02]  /*04e0*/  @!P2 LEA.HI.X R19, R8, UR11, R7, 0x3, P5 ;  /* 0x0000000b0813ac11 */ /* 0x000fe4000a8f1c07 */
[----:B------:R-:W-:Y:S02]  /*04f0*/  @!P0 LEA R20, P5, R6, UR10, 0x3 ;  /* 0x0000000a06148c11 */ /* 0x000fe4000f8a18ff */
[----:B------:R-:W-:Y:S02]  /*0500*/  CS2R R14, SRZ ;  /* 0x00000000000e7805 */ /* 0x000fe4000001ff00 */
[----:B------:R-:W-:-:S02]  /*0510*/  @!P3 LEA.HI.X R29, R22, UR11, R9, 0x3, P1 ;  /* 0x0000000b161dbc11 */ /* 0x000fc400088f1c09 */
[----:B------:R-:W-:Y:S02]  /*0520*/  @!P0 LEA.HI.X R21, R6, UR11, R5, 0x3, P5 ;  /* 0x0000000b06158c11 */ /* 0x000fe4000a8f1c05 */
[----:B0-----:R-:W-:Y:S01]  /*0530*/  CS2R R16, SRZ ;  /* 0x0000000000107805 */ /* 0x001fe2000001ff00 */
[----:B------:R0:W5:Y:S04]  /*0540*/  @!P3 LDG.E.64 R12, desc[UR16][R28.64] ;  /* 0x000000101c0cb981 */ /* 0x000168000c1e1b00 */
[----:B------:R0:W5:Y:S04]  /*0550*/  @!P2 LDG.E.64 R14, desc[UR16][R18.64] ;  /* 0x00000010120ea981 */ /* 0x000168000c1e1b00 */
[----:B------:R0:W5:Y:S01]  /*0560*/  @!P0 LDG.E.64 R16, desc[UR16][R20.64] ;  /* 0x0000001014108981 */ /* 0x000162000c1e1b00 */
[----:B------:R-:W-:Y:S01]  /*0570*/  IADD3 R4, P6, PT, R24, UR14, RZ ;  /* 0x0000000e18047c10 */ /* 0x000fe2000ffde0ff */
[----:B------:R-:W-:Y:S04]  /*0580*/  BSSY.RECONVERGENT B0, `(.L_x_33) ;  /* 0x0000011000007945 */ /* 0x000fe80003800200 */
[----:B------:R-:W-:Y:S01]  /*0590*/  IMAD.X R3, RZ, RZ, R27, P6 ;  /* 0x000000ffff037224 */ /* 0x000fe200030e061b */
[----:B------:R-:W-:-:S02]  /*05a0*/  IADD3 R2, P6, PT, R22, UR14, RZ ;  /* 0x0000000e16027c10 */ /* 0x000fc4000ffde0ff */
[----:B------:R-:W-:Y:S02]  /*05b0*/  ISETP.GE.U32.AND P1, PT, R4, UR19, PT ;  /* 0x0000001304007c0c */ /* 0x000fe4000bf26070 */
[----:B------:R-:W-:Y:S01]  /*05c0*/  IADD3 R0, P5, PT, R2, UR18, RZ ;  /* 0x0000001202007c10 */ /* 0x000fe2000ffbe0ff */
[----:B------:R-:W-:Y:S01]  /*05d0*/  IMAD.X R25, RZ, RZ, R9, P6 ;  /* 0x000000ffff197224 */ /* 0x000fe200030e0609 */
[----:B------:R-:W-:Y:S01]  /*05e0*/  ISETP.GE.AND.EX P1, PT, R3, UR20, PT, P1 ;  /* 0x0000001403007c0c */ /* 0x000fe2000bf26310 */
[----:B0-----:R-:W-:-:S12]  /*05f0*/  @P4 BRA `(.L_x_34) ;  /* 0x0000000000244947 */ /* 0x001fd80003800000 */
[C---:B-1---5:R-:W-:Y:S02]  /*0600*/  DSETP.GT.AND P6, PT, R10.reuse, UR22, PT ;  /* 0x000000160a007e2a */ /* 0x062fe4000bfc4000 */
[----:B------:R-:W-:-:S04]  /*0610*/  DSETP.NAN.AND P4, PT, R10, R10, PT ;  /* 0x0000000a0a00722a */ /* 0x000fc80003f88000 */
[----:B--2---:R-:W-:Y:S02]  /*0620*/  FSEL R21, R10, UR24, P6 ;  /* 0x000000180a157c08 */ /* 0x004fe4000b000000 */
[C---:B------:R-:W-:Y:S02]  /*0630*/  FSEL R29, R11.reuse, UR25, P6 ;  /* 0x000000190b1d7c08 */ /* 0x040fe4000b000000 */
[----:B------:R-:W-:Y:S02]  /*0640*/  LEA R18, P6, R24, UR8, 0x3 ;  /* 0x0000000818127c11 */ /* 0x000fe4000f8c18ff */
[----:B------:R-:W-:Y:S02]  /*0650*/  FSEL R10, R10, R21, P4 ;  /* 0x000000150a0a7208 */ /* 0x000fe40002000000 */
[----:B------:R-:W-:Y:S02]  /*0660*/  LEA.HI.X R19, R24, UR9, R27, 0x3, P6 ;  /* 0x0000000918137c11 */ /* 0x000fe4000b0f1c1b */
[----:B------:R-:W-:-:S05]  /*0670*/  FSEL R11, R11, R29, P4 ;  /* 0x0000001d0b0b7208 */ /* 0x000fca0002000000 */
[----:B------:R0:W-:Y:S02]  /*0680*/  STG.E.64 desc[UR16][R18.64], R10 ;  /* 0x0000000a12007986 */ /* 0x0001e4000c101b10 */
.L_x_34:
[----:B-12---:R-:W-:Y:S05]  /*0690*/  BSYNC.RECONVERGENT B0 ;  /* 0x0000000000007941 */ /* 0x006fea0003800200 */
.L_x_33:
[----:B------:R-:W-:Y:S04]  /*06a0*/  BSSY.RECONVERGENT B0, `(.L_x_35) ;  /* 0x000000b000007945 */ /* 0x000fe80003800200 */
[----:B------:R-:W-:Y:S05]  /*06b0*/  @P3 BRA `(.L_x_36) ;  /* 0x0000000000243947 */ /* 0x000fea0003800000 */
[C---:B-----5:R-:W-:Y:S01]  /*06c0*/  DSETP.GT.AND P3, PT, R12.reuse, UR22, PT ;  /* 0x000000160c007e2a */ /* 0x060fe2000bf64000 */
[----:B0-----:R-:W-:Y:S01]  /*06d0*/  LEA R10, P6, R22, UR8, 0x3 ;  /* 0x00000008160a7c11 */ /* 0x001fe2000f8c18ff */
[----:B------:R-:W-:-:S03]  /*06e0*/  DSETP.NAN.AND P4, PT, R12, R12, PT ;  /* 0x0000000c0c00722a */ /* 0x000fc60003f88000 */
[----:B------:R-:W-:Y:S02]  /*06f0*/  LEA.HI.X R11, R22, UR9, R9, 0x3, P6 ;  /* 0x00000009160b7c11 */ /* 0x000fe4000b0f1c09 */
[C---:B------:R-:W-:Y:S02]  /*0700*/  FSEL R19, R12.reuse, UR24, P3 ;  /* 0x000000180c137c08 */ /* 0x040fe40009800000 */
[C---:B------:R-:W-:Y:S02]  /*0710*/  FSEL R21, R13.reuse, UR25, P3 ;  /* 0x000000190d157c08 */ /* 0x040fe40009800000 */
[----:B------:R-:W-:Y:S02]  /*0720*/  FSEL R12, R12, R19, P4 ;  /* 0x000000130c0c7208 */ /* 0x000fe40002000000 */
[----:B------:R-:W-:-:S05]  /*0730*/  FSEL R13, R13, R21, P4 ;  /* 0x000000150d0d7208 */ /* 0x000fca0002000000 */
[----:B------:R1:W-:Y:S02]  /*0740*/  STG.E.64 desc[UR16][R10.64], R12 ;  /* 0x0000000c0a007986 */ /* 0x0003e4000c101b10 */
.L_x_36:
[----:B------:R-:W-:Y:S05]  /*0750*/  BSYNC.RECONVERGENT B0 ;  /* 0x0000000000007941 */ /* 0x000fea0003800200 */
.L_x_35:
[----:B------:R-:W-:Y:S01]  /*0760*/  IADD3 R9, P3, PT, R0, UR18, RZ ;  /* 0x0000001200097c10 */ /* 0x000fe2000ff7e0ff */
[----:B------:R-:W-:Y:S01]  /*0770*/  IMAD.X R21, RZ, RZ, R25, P5 ;  /* 0x000000ffff157224 */ /* 0x000fe200028e0619 */
[----:B------:R-:W-:Y:S01]  /*0780*/  ISETP.GE.U32.AND P6, PT, R2, UR19, PT ;  /* 0x0000001302007c0c */ /* 0x000fe2000bfc6070 */
[----:B------:R-:W-:Y:S01]  /*0790*/  BSSY.RECONVERGENT B0, `(.L_x_37) ;  /* 0x0000014000007945 */ /* 0x000fe20003800200 */
[----:B------:R-:W-:Y:S01]  /*07a0*/  ISETP.GE.U32.AND P5, PT, R0, UR19, PT ;  /* 0x0000001300007c0c */ /* 0x000fe2000bfa6070 */
[----:B------:R-:W-:Y:S01]  /*07b0*/  IMAD.X R20, RZ, RZ, R21, P3 ;  /* 0x000000ffff147224 */ /* 0x000fe200018e0615 */
[----:B------:R-:W-:Y:S02]  /*07c0*/  ISETP.GE.AND.EX P3, PT, R25, UR20, PT, P6 ;  /* 0x0000001419007c0c */ /* 0x000fe4000bf66360 */
[----:B0-----:R-:W-:Y:S02]  /*07d0*/  CS2R R18, SRZ ;  /* 0x0000000000127805 */ /* 0x001fe4000001ff00 */
[----:B------:R-:W-:-:S02]  /*07e0*/  ISETP.GE.U32.AND P4, PT, R9, UR19, PT ;  /* 0x0000001309007c0c */ /* 0x000fc4000bf86070 */
[----:B-1---5:R-:W-:Y:S02]  /*07f0*/  @!P1 LEA R10, P6, R4, UR10, 0x3 ;  /* 0x0000000a040a9c11 */ /* 0x022fe4000f8c18ff */
[----:B------:R-:W-:Y:S02]  /*0800*/  ISETP.GE.AND.EX P5, PT, R21, UR20, PT, P5 ;  /* 0x0000001415007c0c */ /* 0x000fe4000bfa6350 */
[----:B------:R-:W-:Y:S02]  /*0810*/  ISETP.GE.AND.EX P4, PT, R20, UR20, PT, P4 ;  /* 0x0000001414007c0c */ /* 0x000fe4000bf86340 */
[----:B------:R-:W-:Y:S01]  /*0820*/  @!P1 LEA.HI.X R11, R4, UR11, R3, 0x3, P6 ;  /* 0x0000000b040b9c11 */ /* 0x000fe2000b0f1c03 */
[----:B------:R-:W-:Y:S10]  /*0830*/  @P2 BRA `(.L_x_38) ;  /* 0x0000000000242947 */ /* 0x000ff40003800000 */
[C---:B------:R-:W-:Y:S02]  /*0840*/  DSETP.GT.AND P6, PT, R14.reuse, UR22, PT ;  /* 0x000000160e007e2a */ /* 0x040fe4000bfc4000 */
[----:B------:R-:W-:-:S04]  /*0850*/  DSETP.NAN.AND P2, PT, R14, R14, PT ;  /* 0x0000000e0e00722a */ /* 0x000fc80003f48000 */
[----:B------:R-:W-:Y:S02]  /*0860*/  FSEL R27, R14, UR24, P6 ;  /* 0x000000180e1b7c08 */ /* 0x000fe4000b000000 */
[C---:B------:R-:W-:Y:S02]  /*0870*/  FSEL R29, R15.reuse, UR25, P6 ;  /* 0x000000190f1d7c08 */ /* 0x040fe4000b000000 */
[----:B------:R-:W-:Y:S02]  /*0880*/  LEA R12, P6, R8, UR8, 0x3 ;  /* 0x00000008080c7c11 */ /* 0x000fe4000f8c18ff */
[----:B------:R-:W-:Y:S02]  /*0890*/  FSEL R14, R14, R27, P2 ;  /* 0x0000001b0e0e7208 */ /* 0x000fe40001000000 */
[----:B------:R-:W-:Y:S02]  /*08a0*/  LEA.HI.X R13, R8, UR9, R7, 0x3, P6 ;  /* 0x00000009080d7c11 */ /* 0x000fe4000b0f1c07 */
[----:B------:R-:W-:-:S05]  /*08b0*/  FSEL R15, R15, R29, P2 ;  /* 0x0000001d0f0f7208 */ /* 0x000fca0001000000 */
[----:B------:R0:W-:Y:S02]  /*08c0*/  STG.E.64 desc[UR16][R12.64], R14 ;  /* 0x0000000e0c007986 */ /* 0x0001e4000c101b10 */
.L_x_38:
[----:B------:R-:W-:Y:S05]  /*08d0*/  BSYNC.RECONVERGENT B0 ;  /* 0x0000000000007941 */ /* 0x000fea0003800200 */
.L_x_37:
[----:B------:R-:W-:Y:S04]  /*08e0*/  BSSY.RECONVERGENT B0, `(.L_x_39) ;  /* 0x000000b000007945 */ /* 0x000fe80003800200 */
[----:B------:R-:W-:Y:S05]  /*08f0*/  @P0 BRA `(.L_x_40) ;  /* 0x0000000000240947 */ /* 0x000fea0003800000 */
[C---:B------:R-:W-:Y:S01]  /*0900*/  DSETP.GT.AND P0, PT, R16.reuse, UR22, PT ;  /* 0x0000001610007e2a */ /* 0x040fe2000bf04000 */
        /* <DEDUP_REMOVED lines=8> */
.L_x_40:
[----:B------:R-:W-:Y:S05]  /*0990*/  BSYNC.RECONVERGENT B0 ;  /* 0x0000000000007941 */ /* 0x000fea0003800200 */
.L_x_39:
[----:B-1----:R-:W-:Y:S01]  /*09a0*/  @!P3 LEA R6, P0, R2, UR10, 0x3 ;  /* 0x0000000a0206bc11 */ /* 0x002fe2000f8018ff */
[----:B------:R1:W5:Y:S01]  /*09b0*/  @!P1 LDG.E.64 R18, desc[UR16][R10.64] ;  /* 0x000000100a129981 */ /* 0x000362000c1e1b00 */
[----:B0-----:R-:W-:Y:S02]  /*09c0*/  @!P5 LEA R14, P2, R0, UR10, 0x3 ;  /* 0x0000000a000edc11 */ /* 0x001fe4000f8418ff */
[----:B------:R-:W-:Y:S02]  /*09d0*/  CS2R R28, SRZ ;  /* 0x00000000001c7805 */ /* 0x000fe4000001ff00 */
[----:B------:R-:W-:Y:S02]  /*09e0*/  @!P3 LEA.HI.X R7, R2, UR11, R25, 0x3, P0 ;  /* 0x0000000b0207bc11 */ /* 0x000fe400080f1c19 */
[----:B------:R-:W-:Y:S02]  /*09f0*/  CS2R R26, SRZ ;  /* 0x00000000001a7805 */ /* 0x000fe4000001ff00 */
[----:B------:R-:W-:-:S02]  /*0a00*/  @!P4 LEA R16, P0, R9, UR10, 0x3 ;  /* 0x0000000a0910cc11 */ /* 0x000fc4000f8018ff */
[----:B------:R-:W-:Y:S02]  /*0a10*/  CS2R R12, SRZ ;  /* 0x00000000000c7805 */ /* 0x000fe4000001ff00 */
[----:B------:R-:W-:Y:S01]  /*0a20*/  @!P5 LEA.HI.X R15, R0, UR11, R21, 0x3, P2 ;  /* 0x0000000b000fdc11 */ /* 0x000fe200090f1c15 */
[----:B------:R1:W5:Y:S01]  /*0a30*/  @!P3 LDG.E.64 R28, desc[UR16][R6.64] ;  /* 0x00000010061cb981 */ /* 0x000362000c1e1b00 */
[----:B------:R-:W-:-:S03]  /*0a40*/  @!P4 LEA.HI.X R17, R9, UR11, R20, 0x3, P0 ;  /* 0x0000000b0911cc11 */ /* 0x000fc600080f1c14 */
[----:B------:R1:W5:Y:S04]  /*0a50*/  @!P5 LDG.E.64 R26, desc[UR16][R14.64] ;  /* 0x000000100e1ad981 */ /* 0x000368000c1e1b00 */
[----:B------:R1:W5:Y:S01]  /*0a60*/  @!P4 LDG.E.64 R12, desc[UR16][R16.64] ;  /* 0x00000010100cc981 */ /* 0x000362000c1e1b00 */
[----:B------:R-:W-:Y:S04]  /*0a70*/  BSSY.RECONVERGENT B0, `(.L_x_41) ;  /* 0x000000b000007945 */ /* 0x000fe80003800200 */
[----:B------:R-:W-:Y:S05]  /*0a80*/  @P1 BRA `(.L_x_42) ;  /* 0x0000000000241947 */ /* 0x000fea0003800000 */
[C---:B-----5:R-:W-:Y:S01]  /*0a90*/  DSETP.GT.AND P0, PT, R18.reuse, UR22, PT ;  /* 0x0000001612007e2a */ /* 0x060fe2000bf04000 */
[----:B-1----:R-:W-:Y:S01]  /*0aa0*/  LEA R6, P2, R4, UR8, 0x3 ;  /* 0x0000000804067c11 */ /* 0x002fe2000f8418ff */
[----:B------:R-:W-:-:S03]  /*0ab0*/  DSETP.NAN.AND P1, PT, R18, R18, PT ;  /* 0x000000121200722a */ /* 0x000fc60003f28000 */
[----:B------:R-:W-:Y:S02]  /*0ac0*/  LEA.HI.X R7, R4, UR9, R3, 0x3, P2 ;  /* 0x0000000904077c11 */ /* 0x000fe400090f1c03 */
[C---:B------:R-:W-:Y:S02]  /*0ad0*/  FSEL R5, R18.reuse, UR24, P0 ;  /* 0x0000001812057c08 */ /* 0x040fe40008000000 */
[C---:B------:R-:W-:Y:S02]  /*0ae0*/  FSEL R11, R19.reuse, UR25, P0 ;  /* 0x00000019130b7c08 */ /* 0x040fe40008000000 */
[----:B------:R-:W-:Y:S02]  /*0af0*/  FSEL R4, R18, R5, P1 ;  /* 0x0000000512047208 */ /* 0x000fe40000800000 */
[----:B------:R-:W-:-:S05]  /*0b00*/  FSEL R5, R19, R11, P1 ;  /* 0x0000000b13057208 */ /* 0x000fca0000800000 */
[----:B------:R0:W-:Y:S02]  /*0b10*/  STG.E.64 desc[UR16][R6.64], R4 ;  /* 0x0000000406007986 */ /* 0x0001e4000c101b10 */
.L_x_42:
[----:B------:R-:W-:Y:S05]  /*0b20*/  BSYNC.RECONVERGENT B0 ;  /* 0x0000000000007941 */ /* 0x000fea0003800200 */
.L_x_41:
[----:B------:R-:W-:Y:S04]  /*0b30*/  BSSY.RECONVERGENT B0, `(.L_x_43) ;  /* 0x000000b000007945 */ /* 0x000fe80003800200 */
[----:B------:R-:W-:Y:S05]  /*0b40*/  @P3 BRA `(.L_x_44) ;  /* 0x0000000000243947 */ /* 0x000fea0003800000 */
[C---:B-----5:R-:W-:Y:S01]  /*0b50*/  DSETP.GT.AND P0, PT, R28.reuse, UR22, PT ;  /* 0x000000161c007e2a */ /* 0x060fe2000bf04000 */
[----:B0-----:R-:W-:Y:S01]  /*0b60*/  LEA R4, P2, R2, UR8, 0x3 ;  /* 0x0000000802047c11 */ /* 0x001fe2000f8418ff */
[----:B------:R-:W-:-:S03]  /*0b70*/  DSETP.NAN.AND P1, PT, R28, R28, PT ;  /* 0x0000001c1c00722a */ /* 0x000fc60003f28000 */
[----:B------:R-:W-:Y:S02]  /*0b80*/  LEA.HI.X R5, R2, UR9, R25, 0x3, P2 ;  /* 0x0000000902057c11 */ /* 0x000fe400090f1c19 */
[C---:B------:R-:W-:Y:S02]  /*0b90*/  FSEL R3, R28.reuse, UR24, P0 ;  /* 0x000000181c037c08 */ /* 0x040fe40008000000 */
[C---:B-1----:R-:W-:Y:S02]  /*0ba0*/  FSEL R7, R29.reuse, UR25, P0 ;  /* 0x000000191d077c08 */ /* 0x042fe40008000000 */
[----:B------:R-:W-:Y:S02]  /*0bb0*/  FSEL R2, R28, R3, P1 ;  /* 0x000000031c027208 */ /* 0x000fe40000800000 */
[----:B------:R-:W-:-:S05]  /*0bc0*/  FSEL R3, R29, R7, P1 ;  /* 0x000000071d037208 */ /* 0x000fca0000800000 */
[----:B------:R2:W-:Y:S02]  /*0bd0*/  STG.E.64 desc[UR16][R4.64], R2 ;  /* 0x0000000204007986 */ /* 0x0005e4000c101b10 */
.L_x_44:
[----:B------:R-:W-:Y:S05]  /*0be0*/  BSYNC.RECONVERGENT B0 ;  /* 0x0000000000007941 */ /* 0x000fea0003800200 */
.L_x_43:
[----:B------:R-:W-:Y:S04]  /*0bf0*/  BSSY.RECONVERGENT B0, `(.L_x_45) ;  /* 0x000000b000007945 */ /* 0x000fe80003800200 */
[----:B------:R-:W-:Y:S05]  /*0c00*/  @P5 BRA `(.L_x_46) ;  /* 0x0000000000245947 */ /* 0x000fea0003800000 */
[C---:B-----5:R-:W-:Y:S01]  /*0c10*/  DSETP.GT.AND P0, PT, R26.reuse, UR22, PT ;  /* 0x000000161a007e2a */ /* 0x060fe2000bf04000 */
[----:B0-2---:R-:W-:Y:S01]  /*0c20*/  LEA R4, P2, R0, UR8, 0x3 ;  /* 0x0000000800047c11 */ /* 0x005fe2000f8418ff */
[----:B------:R-:W-:-:S03]  /*0c30*/  DSETP.NAN.AND P1, PT, R26, R26, PT ;  /* 0x0000001a1a00722a */ /* 0x000fc60003f28000 */
[----:B------:R-:W-:Y:S02]  /*0c40*/  LEA.HI.X R5, R0, UR9, R21, 0x3, P2 ;  /* 0x0000000900057c11 */ /* 0x000fe400090f1c15 */
[C---:B------:R-:W-:Y:S02]  /*0c50*/  FSEL R3, R26.reuse, UR24, P0 ;  /* 0x000000181a037c08 */ /* 0x040fe40008000000 */
[C---:B-1----:R-:W-:Y:S02]  /*0c60*/  FSEL R7, R27.reuse, UR25, P0 ;  /* 0x000000191b077c08 */ /* 0x042fe40008000000 */
[----:B------:R-:W-:Y:S02]  /*0c70*/  FSEL R2, R26, R3, P1 ;  /* 0x000000031a027208 */ /* 0x000fe40000800000 */
[----:B------:R-:W-:-:S05]  /*0c80*/  FSEL R3, R27, R7, P1 ;  /* 0x000000071b037208 */ /* 0x000fca0000800000 */
[----:B------:R3:W-:Y:S02]  /*0c90*/  STG.E.64 desc[UR16][R4.64], R2 ;  /* 0x0000000204007986 */ /* 0x0007e4000c101b10 */
.L_x_46:
[----:B------:R-:W-:Y:S05]  /*0ca0*/  BSYNC.RECONVERGENT B0 ;  /* 0x0000000000007941 */ /* 0x000fea0003800200 */
.L_x_45:
[----:B------:R-:W-:Y:S04]  /*0cb0*/  BSSY.RECONVERGENT B0, `(.L_x_47) ;  /* 0x000000b000007945 */ /* 0x000fe80003800200 */
[----:B------:R-:W-:Y:S05]  /*0cc0*/  @P4 BRA `(.L_x_48) ;  /* 0x0000000000244947 */ /* 0x000fea0003800000 */
[C---:B-----5:R-:W-:Y:S01]  /*0cd0*/  DSETP.GT.AND P0, PT, R12.reuse, UR22, PT ;  /* 0x000000160c007e2a */ /* 0x060fe2000bf04000 */
[----:B0-23--:R-:W-:Y:S01]  /*0ce0*/  LEA R4, P2, R9, UR8, 0x3 ;  /* 0x0000000809047c11 */ /* 0x00dfe2000f8418ff */
[----:B------:R-:W-:-:S03]  /*0cf0*/  DSETP.NAN.AND P1, PT, R12, R12, PT ;  /* 0x0000000c0c00722a */ /* 0x000fc60003f28000 */
[----:B------:R-:W-:Y:S02]  /*0d00*/  LEA.HI.X R5, R9, UR9, R20, 0x3, P2 ;  /* 0x0000000909057c11 */ /* 0x000fe400090f1c14 */
[C---:B------:R-:W-:Y:S02]  /*0d10*/  FSEL R3, R12.reuse, UR24, P0 ;  /* 0x000000180c037c08 */ /* 0x040fe40008000000 */
[C---:B-1----:R-:W-:Y:S02]  /*0d20*/  FSEL R7, R13.reuse, UR25, P0 ;  /* 0x000000190d077c08 */ /* 0x042fe40008000000 */
[----:B------:R-:W-:Y:S02]  /*0d30*/  FSEL R2, R12, R3, P1 ;  /* 0x000000030c027208 */ /* 0x000fe40000800000 */
[----:B------:R-:W-:-:S05]  /*0d40*/  FSEL R3, R13, R7, P1 ;  /* 0x000000070d037208 */ /* 0x000fca0000800000 */
[----:B------:R4:W-:Y:S02]  /*0d50*/  STG.E.64 desc[UR16][R4.64], R2 ;  /* 0x0000000204007986 */ /* 0x0009e4000c101b10 */
.L_x_48:
[----:B------:R-:W-:Y:S05]  /*0d60*/  BSYNC.RECONVERGENT B0 ;  /* 0x0000000000007941 */ /* 0x000fea0003800200 */
.L_x_47:
[----:B------:R-:W-:Y:S02]  /*0d70*/  UIADD3 UR4, UP0, UPT, UR4, 0x2, URZ ;  /* 0x0000000204047890 */ /* 0x000fe4000ff1e0ff */
[----:B------:R-:W-:Y:S02]  /*0d80*/  ULEA UR6, UP1, UR14, UR6, 0x1 ;  /* 0x000000060e067291 */ /* 0x000fe4000f8208ff */
[----:B------:R-:W-:Y:S02]  /*0d90*/  UIADD3.X UR5, UPT, UPT, URZ, UR5, URZ, UP0, !UPT ;  /* 0x00000005ff057290 */ /* 0x000fe400087fe4ff */
[----:B------:R-:W-:Y:S02]  /*0da0*/  UISETP.NE.U32.AND UP0, UPT, UR4, UR13, UPT ;  /* 0x0000000d0400728c */ /* 0x000fe4000bf05070 */
[----:B------:R-:W-:Y:S02]  /*0db0*/  ULEA.HI.X UR7, UR14, UR7, URZ, 0x1, UP1 ;  /* 0x000000070e077291 */ /* 0x000fe400088f0cff */
[----:B------:R-:W-:-:S09]  /*0dc0*/  UISETP.NE.AND.EX UP0, UPT, UR5, URZ, UPT, UP0 ;  /* 0x000000ff0500728c */ /* 0x000fd2000bf05300 */
[----:B------:R-:W-:Y:S05]  /*0dd0*/  BRA.U UP0, `(.L_x_49) ;  /* 0xfffffff500647547 */ /* 0x000fea000b83ffff */
.L_x_32:
[----:B------:R-:W-:-:S04]  /*0de0*/  ULOP3.LUT UR15, UR12, 0x1, URZ, 0xc0, !UPT ;  /* 0x000000010c0f7892 */ /* 0x000fc8000f8ec0ff */
[----:B------:R-:W-:-:S06]  /*0df0*/  UISETP.NE.U32.AND UP0, UPT, UR15, 0x1, UPT ;  /* 0x000000010f00788c */ /* 0x000fcc000bf05070 */
[----:B------:R-:W-:-:S13]  /*0e00*/  PLOP3.LUT P0, PT, PT, PT, UP0, 0x80, 0x8 ;  /* 0x000000000008781c */ /* 0x000fda0003f0f008 */
[----:B------:R-:W-:Y:S05]  /*0e10*/  @!P0 EXIT ;  /* 0x000000000000894d */ /* 0x000fea0003800000 */
[----:B01----:R-:W-:Y:S02]  /*0e20*/  IADD3 R16, P1, PT, R23, UR6, RZ ;  /* 0x0000000617107c10 */ /* 0x003fe4000ff3e0ff */
[----:B------:R-:W-:Y:S02]  /*0e30*/  CS2R R8, SRZ ;  /* 0x0000000000087805 */ /* 0x000fe4000001ff00 */
[----:B------:R-:W-:Y:S02]  /*0e40*/  CS2R R6, SRZ ;  /* 0x0000000000067805 */ /* 0x000fe4000001ff00 */
[----:B--234-:R-:W-:Y:S02]  /*0e50*/  CS2R R4, SRZ ;  /* 0x0000000000047805 */ /* 0x01cfe4000001ff00 */
[C---:B------:R-:W-:Y:S01]  /*0e60*/  ISETP.GE.U32.AND P0, PT, R16.reuse, UR19, PT ;  /* 0x0000001310007c0c */ /* 0x040fe2000bf06070 */
[----:B-----5:R-:W-:Y:S01]  /*0e70*/  IMAD.X R13, RZ, RZ, UR7, P1 ;  /* 0x00000007ff0d7e24 */ /* 0x020fe200088e06ff */
[----:B------:R-:W-:Y:S01]  /*0e80*/  IADD3 R18, P2, PT, R16, UR18, RZ ;  /* 0x0000001210127c10 */ /* 0x000fe2000ff5e0ff */
[----:B------:R-:W0:Y:S03]  /*0e90*/  LDCU.64 UR4, c[0x0][0xfd0] ;  /* 0x0001fa00ff0477ac */ /* 0x000e260008000a00 */
[----:B------:R-:W-:Y:S01]  /*0ea0*/  ISETP.GE.AND.EX P0, PT, R13, UR20, PT, P0 ;  /* 0x000000140d007c0c */ /* 0x000fe2000bf06300 */
[----:B------:R-:W-:Y:S01]  /*0eb0*/  IMAD.X R19, RZ, RZ, R13, P2 ;  /* 0x000000ffff137224 */ /* 0x000fe200010e060d */
[C---:B------:R-:W-:Y:S01]  /*0ec0*/  IADD3 R15, P4, PT, R18.reuse, UR18, RZ ;  /* 0x00000012120f7c10 */ /* 0x040fe2000ff9e0ff */
[----:B------:R-:W1:Y:S01]  /*0ed0*/  LDCU.64 UR12, c[0x0][0xfd0] ;  /* 0x0001fa00ff0c77ac */ /* 0x000e620008000a00 */
[----:B------:R-:W-:-:S02]  /*0ee0*/  ISETP.GE.U32.AND P1, PT, R18, UR19, PT ;  /* 0x0000001312007c0c */ /* 0x000fc4000bf26070 */
[----:B------:R-:W-:Y:S01]  /*0ef0*/  ISETP.GE.U32.AND P2, PT, R15, UR19, PT ;  /* 0x000000130f007c0c */ /* 0x000fe2000bf46070 */
[----:B------:R-:W-:Y:S01]  /*0f00*/  IMAD.X R0, RZ, RZ, R19, P4 ;  /* 0x000000ffff007224 */ /* 0x000fe200020e0613 */
[----:B------:R-:W-:-:S04]  /*0f10*/  ISETP.GE.AND.EX P1, PT, R19, UR20, PT, P1 ;  /* 0x0000001413007c0c */ /* 0x000fc8000bf26310 */
[----:B------:R-:W-:Y:S02]  /*0f20*/  ISETP.GE.AND.EX P2, PT, R0, UR20, PT, P2 ;  /* 0x0000001400007c0c */ /* 0x000fe4000bf46320 */
[----:B------:R-:W-:-:S04]  /*0f30*/  @!P0 LEA R2, P3, R16, UR10, 0x3 ;  /* 0x0000000a10028c11 */ /* 0x000fc8000f8618ff */
[----:B------:R-:W-:Y:S02]  /*0f40*/  @!P0 LEA.HI.X R3, R16, UR11, R13, 0x3, P3 ;  /* 0x0000000b10038c11 */ /* 0x000fe400098f1c0d */
[----:B------:R-:W-:-:S03]  /*0f50*/  IADD3 R14, P5, PT, R15, UR18, RZ ;  /* 0x000000120f0e7c10 */ /* 0x000fc6000ffbe0ff */
[----:B------:R2:W0:Y:S01]  /*0f60*/  @!P0 LDG.E.64 R8, desc[UR16][R2.64] ;  /* 0x0000001002088981 */ /* 0x000422000c1e1b00 */
[----:B------:R-:W-:Y:S01]  /*0f70*/  @!P1 LEA R10, P4, R18, UR10, 0x3 ;  /* 0x0000000a120a9c11 */ /* 0x000fe2000f8818ff */
[--C-:B------:R-:W-:Y:S01]  /*0f80*/  IMAD.X R17, RZ, RZ, R0.reuse, P5 ;  /* 0x000000ffff117224 */ /* 0x100fe200028e0600 */
[----:B------:R-:W-:Y:S02]  /*0f90*/  ISETP.GE.U32.AND P3, PT, R14, UR19, PT ;  /* 0x000000130e007c0c */ /* 0x000fe4000bf66070 */
[----:B------:R-:W-:Y:S02]  /*0fa0*/  @!P1 LEA.HI.X R11, R18, UR11, R19, 0x3, P4 ;  /* 0x0000000b120b9c11 */ /* 0x000fe4000a0f1c13 */
[----:B------:R-:W-:Y:S02]  /*0fb0*/  @!P2 LEA R20, P4, R15, UR10, 0x3 ;  /* 0x0000000a0f14ac11 */ /* 0x000fe4000f8818ff */
[----:B------:R-:W-:Y:S01]  /*0fc0*/  ISETP.GE.AND.EX P3, PT, R17, UR20, PT, P3 ;  /* 0x0000001411007c0c */ /* 0x000fe2000bf66330 */
[----:B------:R3:W4:Y:S01]  /*0fd0*/  @!P1 LDG.E.64 R4, desc[UR16][R10.64] ;  /* 0x000000100a049981 */ /* 0x000722000c1e1b00 */
[----:B------:R-:W-:-:S05]  /*0fe0*/  @!P2 LEA.HI.X R21, R15, UR11, R0, 0x3, P4 ;  /* 0x0000000b0f15ac11 */ /* 0x000fca000a0f1c00 */
[----:B------:R-:W4:Y:S01]  /*0ff0*/  @!P2 LDG.E.64 R6, desc[UR16][R20.64] ;  /* 0x000000101406a981 */ /* 0x000f22000c1e1b00 */
[----:B--2---:R-:W-:-:S05]  /*1000*/  CS2R R2, SRZ ;  /* 0x0000000000027805 */ /* 0x004fca000001ff00 */
[----:B------:R-:W-:-:S04]  /*1010*/  @!P3 LEA R22, P4, R14, UR10, 0x3 ;  /* 0x0000000a0e16bc11 */ /* 0x000fc8000f8818ff */
[----:B------:R-:W-:-:S05]  /*1020*/  @!P3 LEA.HI.X R23, R14, UR11, R17, 0x3, P4 ;  /* 0x0000000b0e17bc11 */ /* 0x000fca000a0f1c11 */
[----:B------:R2:W2:Y:S01]  /*1030*/  @!P3 LDG.E.64 R2, desc[UR16][R22.64] ;  /* 0x000000101602b981 */ /* 0x0004a2000c1e1b00 */
[C---:B0-----:R-:W-:Y:S02]  /*1040*/  DSETP.GT.AND P5, PT, R8.reuse, UR4, PT ;  /* 0x0000000408007e2a */ /* 0x041fe4000bfa4000 */
[----:B------:R-:W-:-:S04]  /*1050*/  DSETP.NAN.AND P4, PT, R8, R8, PT ;  /* 0x000000080800722a */ /* 0x000fc80003f88000 */
[C---:B-1----:R-:W-:Y:S02]  /*1060*/  FSEL R25, R8.reuse, UR12, P5 ;  /* 0x0000000c08197c08 */ /* 0x042fe4000a800000 */
[C---:B---3--:R-:W-:Y:S02]  /*1070*/  FSEL R11, R9.reuse, UR13, P5 ;  /* 0x0000000d090b7c08 */ /* 0x048fe4000a800000 */
[----:B------:R-:W-:Y:S02]  /*1080*/  FSEL R10, R8, R25, P4 ;  /* 0x00000019080a7208 */ /* 0x000fe40002000000 */
[----:B------:R-:W-:Y:S02]  /*1090*/  FSEL R11, R9, R11, P4 ;  /* 0x0000000b090b7208 */ /* 0x000fe40002000000 */
[----:B------:R-:W-:Y:S01]  /*10a0*/  @!P0 LEA R12, P4, R16, UR8, 0x3 ;  /* 0x00000008100c8c11 */ /* 0x000fe2000f8818ff */
[----:B----4-:R-:W-:-:S03]  /*10b0*/  DSETP.GT.AND P5, PT, R4, UR4, PT ;  /* 0x0000000404007e2a */ /* 0x010fc6000bfa4000 */
[----:B------:R-:W-:-:S03]  /*10c0*/  @!P0 LEA.HI.X R13, R16, UR9, R13, 0x3, P4 ;  /* 0x00000009100d8c11 */ /* 0x000fc6000a0f1c0d */
[C---:B------:R-:W-:Y:S01]  /*10d0*/  DSETP.GT.AND P4, PT, R6.reuse, UR4, PT ;  /* 0x0000000406007e2a */ /* 0x040fe2000bf84000 */
[----:B------:R-:W-:Y:S02]  /*10e0*/  @!P1 LEA R8, P6, R18, UR8, 0x3 ;  /* 0x0000000812089c11 */ /* 0x000fe4000f8c18ff */
[----:B------:R-:W-:Y:S02]  /*10f0*/  FSEL R25, R4, UR12, P5 ;  /* 0x0000000c04197c08 */ /* 0x000fe4000a800000 */
[----:B------:R-:W-:Y:S02]  /*1100*/  FSEL R27, R5, UR13, P5 ;  /* 0x0000000d051b7c08 */ /* 0x000fe4000a800000 */
[----:B------:R-:W-:Y:S02]  /*1110*/  FSEL R21, R6, UR12, P4 ;  /* 0x0000000c06157c08 */ /* 0x000fe4000a000000 */
[----:B--2---:R-:W-:Y:S01]  /*1120*/  FSEL R23, R7, UR13, P4 ;  /* 0x0000000d07177c08 */ /* 0x004fe2000a000000 */
[----:B------:R-:W-:-:S02]  /*1130*/  DSETP.NAN.AND P4, PT, R6, R6, PT ;  /* 0x000000060600722a */ /* 0x000fc40003f88000 */
[----:B------:R-:W-:Y:S01]  /*1140*/  DSETP.NAN.AND P5, PT, R4, R4, PT ;  /* 0x000000040400722a */ /* 0x000fe20003fa8000 */
[----:B------:R-:W-:Y:S02]  /*1150*/  @!P1 LEA.HI.X R9, R18, UR9, R19, 0x3, P6 ;  /* 0x0000000912099c11 */ /* 0x000fe4000b0f1c13 */
[----:B------:R-:W-:Y:S02]  /*1160*/  @!P2 LEA R18, P6, R15, UR8, 0x3 ;  /* 0x000000080f12ac11 */ /* 0x000fe4000f8c18ff */
[----:B------:R-:W-:Y:S02]  /*1170*/  FSEL R6, R6, R21, P4 ;  /* 0x0000001506067208 */ /* 0x000fe40002000000 */
[----:B------:R-:W-:Y:S01]  /*1180*/  FSEL R7, R7, R23, P4 ;  /* 0x0000001707077208 */ /* 0x000fe20002000000 */
[----:B------:R-:W-:Y:S01]  /*1190*/  DSETP.GT.AND P4, PT, R2, UR4, PT ;  /* 0x0000000402007e2a */ /* 0x000fe2000bf84000 */
[----:B------:R-:W-:Y:S02]  /*11a0*/  FSEL R4, R4, R25, P5 ;  /* 0x0000001904047208 */ /* 0x000fe40002800000 */
[----:B------:R-:W-:-:S02]  /*11b0*/  FSEL R5, R5, R27, P5 ;  /* 0x0000001b05057208 */ /* 0x000fc40002800000 */
[----:B------:R-:W-:Y:S01]  /*11c0*/  @!P2 LEA.HI.X R19, R15, UR9, R0, 0x3, P6 ;  /* 0x000000090f13ac11 */ /* 0x000fe2000b0f1c00 */
[----:B------:R0:W-:Y:S01]  /*11d0*/  @!P0 STG.E.64 desc[UR16][R12.64], R10 ;  /* 0x0000000a0c008986 */ /* 0x0001e2000c101b10 */
[----:B------:R-:W-:Y:S01]  /*11e0*/  FSEL R15, R2, UR12, P4 ;  /* 0x0000000c020f7c08 */ /* 0x000fe2000a000000 */
[----:B------:R-:W-:Y:S01]  /*11f0*/  DSETP.NAN.AND P0, PT, R2, R2, PT ;  /* 0x000000020200722a */ /* 0x000fe20003f08000 */
[----:B------:R-:W-:Y:S01]  /*1200*/  FSEL R21, R3, UR13, P4 ;  /* 0x0000000d03157c08 */ /* 0x000fe2000a000000 */
[----:B------:R0:W-:Y:S04]  /*1210*/  @!P1 STG.E.64 desc[UR16][R8.64], R4 ;  /* 0x0000000408009986 */ /* 0x0001e8000c101b10 */
[----:B------:R0:W-:Y:S01]  /*1220*/  @!P2 STG.E.64 desc[UR16][R18.64], R6 ;  /* 0x000000061200a986 */ /* 0x0001e2000c101b10 */
[----:B------:R-:W-:Y:S07]  /*1230*/  @P3 EXIT ;  /* 0x000000000000394d */ /* 0x000fee0003800000 */
[----:B0-----:R-:W-:Y:S02]  /*1240*/  LEA R4, P1, R14, UR8, 0x3 ;  /* 0x000000080e047c11 */ /* 0x001fe4000f8218ff */
[----:B------:R-:W-:Y:S02]  /*1250*/  FSEL R2, R2, R15, P0 ;  /* 0x0000000f02027208 */ /* 0x000fe40000000000 */
[----:B------:R-:W-:Y:S02]  /*1260*/  FSEL R3, R3, R21, P0 ;  /* 0x0000001503037208 */ /* 0x000fe40000000000 */
[----:B------:R-:W-:-:S05]  /*1270*/  LEA.HI.X R5, R14, UR9, R17, 0x3, P1 ;  /* 0x000000090e057c11 */ /* 0x000fca00088f1c11 */
[----:B------:R-:W-:Y:S01]  /*1280*/  STG.E.64 desc[UR16][R4.64], R2 ;  /* 0x0000000204007986 */ /* 0x000fe2000c101b10 */
[----:B------:R-:W-:Y:S05]  /*1290*/  EXIT ;  /* 0x000000000000794d */ /* 0x000fea0003800000 */
.L_x_31:
[----:B------:R-:W0:Y:S02]  /*12a0*/  S2R R0, SR_TID.X ;  /* 0x0000000000007919 */ /* 0x000e240000002100 */
[----:B0-----:R-:W-:-:S03]  /*12b0*/  IMAD.WIDE.U32 R2, R0, 0x4, RZ ;  /* 0x0000000400027825 */ /* 0x001fc600078e00ff */
[----:B------:R-:W-:-:S04]  /*12c0*/  ISETP.GE.U32.AND P0, PT, R2, UR15, PT ;  /* 0x0000000f02007c0c */ /* 0x000fc8000bf06070 */
[----:B------:R-:W-:-:S13]  /*12d0*/  ISETP.GE.AND.EX P0, PT, R3, UR4, PT, P0 ;  /* 0x0000000403007c0c */ /* 0x000fda000bf06300 */
[----:B------:R-:W-:Y:S05]  /*12e0*/  @P0 EXIT ;  /* 0x000000000000094d */ /* 0x000fea0003800000 */
[----:B------:R-:W-:Y:S01]  /*12f0*/  IMAD.MOV.U32 R13, RZ, RZ, RZ ;  /* 0x000000ffff0d7224 */ /* 0x000fe200078e00ff */
[----:B------:R-:W0:Y:S01]  /*1300*/  LDCU UR5, c[0x0][0x360] ;  /* 0x00006c00ff0577ac */ /* 0x000e220008000800 */
[----:B------:R-:W1:Y:S01]  /*1310*/  LDCU.64 UR6, c[0x0][0xfd0] ;  /* 0x0001fa00ff0677ac */ /* 0x000e620008000a00 */
[----:B------:R-:W2:Y:S04]  /*1320*/  LDCU.64 UR12, c[0x0][0xfd0] ;  /* 0x0001fa00ff0c77ac */ /* 0x000ea80008000a00 */
.L_x_50:
[C---:B---3--:R-:W-:Y:S01]  /*1330*/  IMAD.SHL.U32 R2, R0.reuse, 0x20, RZ ;  /* 0x0000002000027824 */ /* 0x048fe200078e00ff */
[----:B------:R-:W-:-:S04]  /*1340*/  SHF.L.U64.HI R15, R0, 0x5, R13 ;  /* 0x00000005000f7819 */ /* 0x000fc8000001020d */
[----:B------:R-:W-:-:S04]  /*1350*/  IADD3 R4, P0, PT, R2, UR10, RZ ;  /* 0x0000000a02047c10 */ /* 0x000fc8000ff1e0ff */
[----:B------:R-:W-:-:S06]  /*1360*/  IADD3.X R5, PT, PT, R15, UR11, RZ, P0, !PT ;  /* 0x0000000b0f057c10 */ /* 0x000fcc00087fe4ff */
[----:B------:R-:W1:Y:S01]  /*1370*/  LDG.E.ENL2.256 R4, R8, desc[UR16][R4.64] ;  /* 0xfe0000100408797e */ /* 0x000e620008121904 */
[----:B------:R-:W-:Y:S01]  /*1380*/  IADD3 R2, P4, PT, R2, UR8, RZ ;  /* 0x0000000802027c10 */ /* 0x000fe2000ff9e0ff */
[C---:B-1----:R-:W-:Y:S02]  /*1390*/  DSETP.GT.AND P1, PT, R8.reuse, UR6, PT ;  /* 0x0000000608007e2a */ /* 0x042fe4000bf24000 */
[----:B------:R-:W-:Y:S02]  /*13a0*/  DSETP.NAN.AND P0, PT, R8, R8, PT ;  /* 0x000000080800722a */ /* 0x000fe40003f08000 */
[----:B------:R-:W-:Y:S02]  /*13b0*/  DSETP.GT.AND P2, PT, R10, UR6, PT ;  /* 0x000000060a007e2a */ /* 0x000fe4000bf44000 */
[C---:B--2---:R-:W-:Y:S01]  /*13c0*/  FSEL R3, R8.reuse, UR12, P1 ;  /* 0x0000000c08037c08 */ /* 0x044fe20008800000 */
[----:B------:R-:W-:Y:S01]  /*13d0*/  DSETP.GT.AND P3, PT, R4, UR6, PT ;  /* 0x0000000604007e2a */ /* 0x000fe2000bf64000 */
[----:B------:R-:W-:Y:S01]  /*13e0*/  FSEL R21, R9, UR13, P1 ;  /* 0x0000000d09157c08 */ /* 0x000fe20008800000 */
[----:B------:R-:W-:Y:S01]  /*13f0*/  DSETP.NAN.AND P1, PT, R10, R10, PT ;  /* 0x0000000a0a00722a */ /* 0x000fe20003f28000 */
[----:B------:R-:W-:-:S02]  /*1400*/  FSEL R14, R8, R3, P0 ;  /* 0x00000003080e7208 */ /* 0x000fc40000000000 */
[C---:B------:R-:W-:Y:S02]  /*1410*/  FSEL R3, R10.reuse, UR12, P2 ;  /* 0x0000000c0a037c08 */ /* 0x040fe40009000000 */
[----:B------:R-:W-:Y:S01]  /*1420*/  FSEL R21, R9, R21, P0 ;  /* 0x0000001509157208 */ /* 0x000fe20000000000 */
[----:B------:R-:W-:Y:S01]  /*1430*/  DSETP.NAN.AND P0, PT, R4, R4, PT ;  /* 0x000000040400722a */ /* 0x000fe20003f08000 */
[----:B------:R-:W-:Y:S01]  /*1440*/  FSEL R19, R11, UR13, P2 ;  /* 0x0000000d0b137c08 */ /* 0x000fe20009000000 */
[----:B------:R-:W-:Y:S01]  /*1450*/  DSETP.GT.AND P2, PT, R6, UR6, PT ;  /* 0x0000000606007e2a */ /* 0x000fe2000bf44000 */
[----:B------:R-:W-:Y:S02]  /*1460*/  FSEL R12, R10, R3, P1 ;  /* 0x000000030a0c7208 */ /* 0x000fe40000800000 */
[----:B------:R-:W-:Y:S02]  /*1470*/  IADD3.X R3, PT, PT, R15, UR9, RZ, P4, !PT ;  /* 0x000000090f037c10 */ /* 0x000fe4000a7fe4ff */
[----:B------:R-:W-:-:S02]  /*1480*/  FSEL R15, R4, UR12, P3 ;  /* 0x0000000c040f7c08 */ /* 0x000fc40009800000 */
[----:B------:R-:W-:Y:S02]  /*1490*/  FSEL R17, R5, UR13, P3 ;  /* 0x0000000d05117c08 */ /* 0x000fe40009800000 */
[----:B------:R-:W-:Y:S01]  /*14a0*/  FSEL R19, R11, R19, P1 ;  /* 0x000000130b137208 */ /* 0x000fe20000800000 */
[----:B------:R-:W-:Y:S01]  /*14b0*/  DSETP.NAN.AND P1, PT, R6, R6, PT ;  /* 0x000000060600722a */ /* 0x000fe20003f28000 */
[----:B------:R-:W-:Y:S01]  /*14c0*/  FSEL R8, R4, R15, P0 ;  /* 0x0000000f04087208 */ /* 0x000fe20000000000 */
[----:B------:R-:W-:Y:S01]  /*14d0*/  IMAD.MOV.U32 R4, RZ, RZ, R14 ;  /* 0x000000ffff047224 */ /* 0x000fe200078e000e */
[----:B------:R-:W-:Y:S02]  /*14e0*/  FSEL R9, R6, UR12, P2 ;  /* 0x0000000c06097c08 */ /* 0x000fe40009000000 */
[----:B------:R-:W-:Y:S01]  /*14f0*/  FSEL R15, R5, R17, P0 ;  /* 0x00000011050f7208 */ /* 0x000fe20000000000 */
[----:B------:R-:W-:Y:S01]  /*1500*/  IMAD.MOV.U32 R5, RZ, RZ, R21 ;  /* 0x000000ffff057224 */ /* 0x000fe200078e0015 */
[----:B------:R-:W-:-:S02]  /*1510*/  FSEL R11, R7, UR13, P2 ;  /* 0x0000000d070b7c08 */ /* 0x000fc40009000000 */
[----:B0-----:R-:W-:Y:S02]  /*1520*/  IADD3 R0, P0, PT, R0, UR5, RZ ;  /* 0x0000000500007c10 */ /* 0x001fe4000ff1e0ff */
[----:B------:R-:W-:Y:S01]  /*1530*/  FSEL R10, R6, R9, P1 ;  /* 0x00000009060a7208 */ /* 0x000fe20000800000 */
[----:B------:R-:W-:Y:S01]  /*1540*/  IMAD.MOV.U32 R6, RZ, RZ, R12 ;  /* 0x000000ffff067224 */ /* 0x000fe200078e000c */
[----:B------:R-:W-:Y:S01]  /*1550*/  FSEL R11, R7, R11, P1 ;  /* 0x0000000b070b7208 */ /* 0x000fe20000800000 */
[----:B------:R-:W-:Y:S02]  /*1560*/  IMAD.MOV.U32 R7, RZ, RZ, R19 ;  /* 0x000000ffff077224 */ /* 0x000fe400078e0013 */
[----:B------:R-:W-:Y:S02]  /*1570*/  IMAD.MOV.U32 R9, RZ, RZ, R15 ;  /* 0x000000ffff097224 */ /* 0x000fe400078e000f */
[C---:B------:R-:W-:Y:S02]  /*1580*/  IMAD.SHL.U32 R12, R0.reuse, 0x4, RZ ;  /* 0x00000004000c7824 */ /* 0x040fe400078e00ff */
[----:B------:R-:W-:Y:S01]  /*1590*/  IMAD.X R13, RZ, RZ, R13, P0 ;  /* 0x000000ffff0d7224 */ /* 0x000fe200000e060d */
[----:B------:R3:W-:Y:S01]  /*15a0*/  STG.E.ENL2.256 desc[UR16][R2.64], R4, R8 ;  /* 0xf80000040208797f */ /* 0x0007e2000f121810 */
[----:B------:R-:W-:-:S02]  /*15b0*/  LOP3.LUT P0, RZ, R0, 0xffffc000, RZ, 0xc0, !PT ;  /* 0xffffc00000ff7812 */ /* 0x000fc4000780c0ff */
[----:B------:R-:W-:Y:S02]  /*15c0*/  ISETP.LT.U32.AND P1, PT, R12, UR15, PT ;  /* 0x0000000f0c007c0c */ /* 0x000fe4000bf21070 */
[----:B------:R-:W-:Y:S02]  /*15d0*/  SHF.L.U64.HI R12, R0, 0x2, R13 ;  /* 0x00000002000c7819 */ /* 0x000fe4000001020d */
[----:B------:R-:W-:Y:S02]  /*15e0*/  LOP3.LUT P0, RZ, R13, 0x3fffffff, RZ, 0xc0, P0 ;  /* 0x3fffffff0dff7812 */ /* 0x000fe4000000c0ff */
[----:B------:R-:W-:-:S13]  /*15f0*/  ISETP.LT.AND.EX P1, PT, R12, UR4, PT, P1 ;  /* 0x000000040c007c0c */ /* 0x000fda000bf21310 */
[----:B------:R-:W-:Y:S05]  /*1600*/  @!P0 BRA P1, `(.L_x_50) ;  /* 0xfffffffc00488947 */ /* 0x000fea000083ffff */
[----:B------:R-:W-:Y:S05]  /*1610*/  EXIT ;  /* 0x000000000000794d */ /* 0x000fea0003800000 */
        .weak           $__internal_3_$__cuda_sm20_div_u16
        .type           $__internal_3_$__cuda_sm20_div_u16,@function
        .size           $__internal_3_$__cuda_sm20_div_u16,(.L_x_4645 - $__internal_3_$__cuda_sm20_div_u16)
$__internal_3_$__cuda_sm20_div_u16:
[----:B------:R-:W0:Y:S01]  /*1620*/  I2F.U16 R0, UR12 ;  /* 0x0000000c00007d06 */ /* 0x000e220008101000 */
[----:B------:R-:W-:Y:S01]  /*1630*/  IMAD.MOV.U32 R2, RZ, RZ, 0x4b800000 ;  /* 0x4b800000ff027424 */ /* 0x000fe200078e00ff */
[----:B------:R-:W-:Y:S01]  /*1640*/  UISETP.NE.U32.AND UP0, UPT, UR12, URZ, UPT ;  /* 0x000000ff0c00728c */ /* 0x000fe2000bf05070 */
[C---:B0-----:R-:W-:Y:S02]  /*1650*/  FSETP.GEU.AND P1, PT, |R0|.reuse, 1.175494350822287508e-38, PT ;  /* 0x008000000000780b */ /* 0x041fe40003f2e200 */
[----:B------:R-:W-:Y:S02]  /*1660*/  FSETP.GT.AND P0, PT, |R0|, 8.50705917302346158658e+37, PT ;  /* 0x7e8000000000780b */ /* 0x000fe40003f04200 */
[----:B------:R-:W-:-:S04]  /*1670*/  FSEL R2, R2, 1, !P1 ;  /* 0x3f80000002027808 */ /* 0x000fc80004800000 */
[----:B------:R-:W-:Y:S01]  /*1680*/  FSEL R3, R2, 0.25, !P0 ;  /* 0x3e80000002037808 */ /* 0x000fe20004000000 */
[----:B------:R-:W-:-:S04]  /*1690*/  IMAD.MOV.U32 R2, RZ, RZ, R5 ;  /* 0x000000ffff027224 */ /* 0x000fc800078e0005 */
[----:B------:R-:W-:Y:S01]  /*16a0*/  FMUL R4, R0, R3 ;  /* 0x0000000300047220 */ /* 0x000fe20000400000 */
[----:B------:R-:W-:-:S05]  /*16b0*/  I2FP.F32.U32.RZ R0, UR7 ;  /* 0x0000000700007c45 */ /* 0x000fca000820d000 */
        /* <DEDUP_REMOVED lines=9> */
[----:B------:R-:W-:Y:S05]  /*1750*/  RET.REL.NODEC R2 `(_ZN2at6native57_GLOBAL__N__f3eca4a2_24_ForeachBinaryOpScalar_cu_86b9896c25multi_tensor_apply_kernelINS1_18TensorListMetadataILi2EEENS1_21BinaryOpScalarFunctorIdLi2ELi1ELi1EEEJNS0_7maximumIdEEdEEEvT_T0_DpT1_) ;  /* 0xffffffe802287950 */ /* 0x000fea0003c3ffff */
.L_x_51:
        /* <DEDUP_REMOVED lines=10> */
.L_x_4645:


//--------------------- .text._ZN2at6native57_GLOBAL__N__f3eca4a2_24_ForeachBinaryOpScalar_cu_86b9896c25multi_tensor_apply_kernelINS1_18TensorListMetadataILi2EEENS1_21BinaryOpScalarFunctorIsLi2ELi1ELi1EEEJNS0_7maximumIsEEsEEEvT_T0_DpT1_ --------------------------
	.section	.text._ZN2at6native57_GLOBAL__N__f3eca4a2_24_ForeachBinaryOpScalar_cu_86b9896c25multi_tensor_apply_kernelINS1_18TensorListMetadataILi2EEENS1_21BinaryOpScalarFunctorIsLi2ELi1ELi1EEEJNS0_7maximumIsEEsEEEvT_T0_DpT1_,"ax",@progbits
	.align	128
.text._ZN2at6native57_GLOBAL__N__f3eca4a2_24_ForeachBinaryOpScalar_cu_86b9896c25multi_tensor_apply_kernelINS1_18TensorListMetadataILi2EEENS1_21BinaryOpScalarFunctorIsLi2ELi1ELi1EEEJNS0_7maximumIsEEsEEEvT_T0_DpT1_:
        .type           _ZN2at6native57_GLOBAL__N__f3eca4a2_24_ForeachBinaryOpScalar_cu_86b9896c25multi_tensor_apply_kernelINS1_18TensorListMetadataILi2EEENS1_21BinaryOpScalarFunctorIsLi2ELi1ELi1EEEJNS0_7maximumIsEEsEEEvT_T0_DpT1_,@function
        .size           _ZN2at6native57_GLOBAL__N__f3eca4a2_24_ForeachBinaryOpScalar_cu_86b9896c25multi_tensor_apply_kernelINS1_18TensorListMetadataILi2EEENS1_21BinaryOpScalarFunctorIsLi2ELi1ELi1EEEJNS0_7maximumIsEEsEEEvT_T0_DpT1_,(.L_x_4647 - _ZN2at6native57_GLOBAL__N__f3eca4a2_24_ForeachBinaryOpScalar_cu_86b9896c25multi_tensor_apply_kernelINS1_18TensorListMetadataILi2EEENS1_21BinaryOpScalarFunctorIsLi2ELi1ELi1EEEJNS0_7maximumIsEEsEEEvT_T0_DpT1_)
        .other          _ZN2at6native57_GLOBAL__N__f3eca4a2_24_ForeachBinaryOpScalar_cu_86b9896c25multi_tensor_apply_kernelINS1_18TensorListMetadataILi2EEENS1_21BinaryOpScalarFunctorIsLi2ELi1ELi1EEEJNS0_7maximumIsEEsEEEvT_T0_DpT1_,@"STO_CUDA_ENTRY STV_DEFAULT"
_ZN2at6native57_GLOBAL__N__f3eca4a2_24_ForeachBinaryOpScalar_cu_86b9896c25multi_tensor_apply_kernelINS1_18TensorListMetadataILi2EEENS1_21BinaryOpScalarFunctorIsLi2ELi1ELi1EEEJNS0_7maximumIsEEsEEEvT_T0_DpT1_:
        /* <DEDUP_REMOVED lines=38> */
[----:B------:R-:W-:Y:S05]  /*0260*/  CALL.REL.NOINC `($__internal_4_$__cuda_sm20_div_u16) ;  /* 0x0000000c00607944 */ /* 0x000fea0003c00000 */
[----:B------:R-:W0:Y:S01]  /*0270*/  S2R R27, SR_TID.X ;  /* 0x00000000001b7919 */ /* 0x000e220000002100 */
[----:B------:R-:W-:Y:S01]  /*0280*/  ISETP.GE.U32.AND P0, PT, R8, UR10, PT ;  /* 0x0000000a08007c0c */ /* 0x000fe2000bf06070 */
[----:B------:R-:W-:Y:S01]  /*0290*/  UMOV UR6, URZ ;  /* 0x000000ff00067c82 */ /* 0x000fe20008000000 */
[----:B------:R-:W-:Y:S02]  /*02a0*/  UMOV UR7, URZ ;  /* 0x000000ff00077c82 */ /* 0x000fe40008000000 */
[----:B------:R-:W-:-:S13]  /*02b0*/  ISETP.GE.U32.AND.EX P0, PT, R9, RZ, PT, P0 ;  /* 0x000000ff0900720c */ /* 0x000fda0003f06100 */
[----:B------:R-:W-:Y:S05]  /*02c0*/  @!P0 BRA `(.L_x_53) ;  /* 0x0000000400e08947 */ /* 0x000fea0003800000 */
[----:B------:R-:W-:Y:S01]  /*02d0*/  ULOP3.LUT UR4, UR8, 0xffff, URZ, 0xc0, !UPT ;  /* 0x0000ffff08047892 */ /* 0x000fe2000f8ec0ff */
[----:B------:R-:W-:Y:S01]  /*02e0*/  UMOV UR6, URZ ;  /* 0x000000ff00067c82 */ /* 0x000fe20008000000 */
[----:B------:R-:W-:Y:S02]  /*02f0*/  UMOV UR7, URZ ;  /* 0x000000ff00077c82 */ /* 0x000fe40008000000 */
[----:B------:R-:W-:Y:S01]  /*0300*/  UIADD3 UR4, UPT, UPT, UR4, 0x1, URZ ;  /* 0x0000000104047890 */ /* 0x000fe2000fffe0ff */
[----:B------:R-:W-:-:S03]  /*0310*/  UMOV UR5, URZ ;  /* 0x000000ff00057c82 */ /* 0x000fc60008000000 */
[----:B------:R-:W-:-:S03]  /*0320*/  ULOP3.LUT UR9, UR4, 0x1fffe, URZ, 0xc0, !UPT ;  /* 0x0001fffe04097892 */ /* 0x000fc6000f8ec0ff */
[----:B------:R-:W-:-:S09]  /*0330*/  UMOV UR4, URZ ;  /* 0x000000ff00047c82 */ /* 0x000fd20008000000 */
.L_x_54:
[----:B01----:R-:W-:Y:S02]  /*0340*/  IADD3 R20, P0, PT, R27, UR6, RZ ;  /* 0x000000061b147c10 */ /* 0x003fe4000ff1e0ff */
[----:B------:R-:W-:Y:S02]  /*0350*/  PRMT R6, RZ, 0x7610, R6 ;  /* 0x00007610ff067816 */ /* 0x000fe40000000006 */
        /* <DEDUP_REMOVED lines=10> */
[----:B------:R-:W-:Y:S01]  /*0400*/  ISETP.GE.AND.EX P2, PT, R7, R5, PT, P2 ;  /* 0x000000050700720c */ /* 0x000fe20003f46320 */
[----:B------:R-:W0:Y:S01]  /*0410*/  @!P1 LDC.U16 R10, c[0x0][0xfca] ;  /* 0x0003f280ff0a9b82 */ /* 0x000e220000000400 */
[----:B------:R-:W-:-:S04]  /*0420*/  @!P1 LEA R22, P0, R20, R14, 0x1 ;  /* 0x0000000e14169211 */ /* 0x000fc800078008ff */
[----:B------:R-:W-:Y:S02]  /*0430*/  @!P1 LEA.HI.X R23, R20, R15, R4, 0x1, P0 ;  /* 0x0000000f14179211 */ /* 0x000fe400000f0c04 */
[C---:B------:R-:W-:Y:S01]  /*0440*/  IADD3 R9, P5, PT, R11.reuse, UR11, RZ ;  /* 0x0000000b0b097c10 */ /* 0x040fe2000ffbe0ff */
[----:B------:R-:W1:Y:S01]  /*0450*/  @!P3 LDC.U16 R28, c[0x0][0xfca] ;  /* 0x0003f280ff1cbb82 */ /* 0x000e620000000400 */
[-C--:B------:R-:W-:Y:S01]  /*0460*/  @!P3 LEA R18, P0, R0, R14.reuse, 0x1 ;  /* 0x0000000e0012b211 */ /* 0x080fe200078008ff */
[----:B------:R-:W0:Y:S01]  /*0470*/  @!P1 LDG.E.U16 R6, desc[UR12][R22.64] ;  /* 0x0000000c16069981 */ /* 0x000e22000c1e1500 */
[----:B------:R-:W-:Y:S01]  /*0480*/  PRMT R24, RZ, 0x7610, R24 ;  /* 0x00007610ff187816 */ /* 0x000fe20000000018 */
[----:B------:R-:W-:Y:S01]  /*0490*/  IMAD.X R21, RZ, RZ, R7, P5 ;  /* 0x000000ffff157224 */ /* 0x000fe200028e0607 */
[----:B------:R-:W-:Y:S02]  /*04a0*/  @!P2 LEA R16, P4, R11, R14, 0x1 ;  /* 0x0000000e0b10a211 */ /* 0x000fe400078808ff */
[----:B------:R-:W-:-:S02]  /*04b0*/  PRMT R2, RZ, 0x7610, R2 ;  /* 0x00007610ff027816 */ /* 0x000fc40000000002 */
[-C--:B------:R-:W-:Y:S02]  /*04c0*/  @!P2 LEA.HI.X R17, R11, R15.reuse, R7, 0x1, P4 ;  /* 0x0000000f0b11a211 */ /* 0x080fe400020f0c07 */
[----:B------:R-:W-:Y:S02]  /*04d0*/  @!P3 LEA.HI.X R19, R0, R15, R8, 0x1, P0 ;  /* 0x0000000f0013b211 */ /* 0x000fe400000f0c08 */
[----:B------:R-:W-:Y:S01]  /*04e0*/  ISETP.GE.U32.AND P0, PT, R9, R3, PT ;  /* 0x000000030900720c */ /* 0x000fe20003f06070 */
[----:B------:R2:W3:Y:S03]  /*04f0*/  @!P2 LDG.E.U16 R2, desc[UR12][R16.64] ;  /* 0x0000000c1002a981 */ /* 0x0004e6000c1e1500 */
[----:B------:R-:W-:Y:S01]  /*0500*/  ISETP.GE.AND.EX P0, PT, R21, R5, PT, P0 ;  /* 0x000000051500720c */ /* 0x000fe20003f06300 */
[----:B------:R4:W1:Y:S01]  /*0510*/  @!P3 LDG.E.U16 R24, desc[UR12][R18.64] ;  /* 0x0000000c1218b981 */ /* 0x000862000c1e1500 */
[----:B------:R-:W-:-:S11]  /*0520*/  PRMT R26, RZ, 0x7610, R26 ;  /* 0x00007610ff1a7816 */ /* 0x000fd6000000001a */
[----:B--2---:R-:W-:-:S04]  /*0530*/  @!P0 LEA R16, P4, R9, R14, 0x1 ;  /* 0x0000000e09108211 */ /* 0x004fc800078808ff */
[----:B------:R-:W-:-:S05]  /*0540*/  @!P0 LEA.HI.X R17, R9, R15, R21, 0x1, P4 ;  /* 0x0000000f09118211 */ /* 0x000fca00020f0c15 */
[----:B------:R2:W5:Y:S01]  /*0550*/  @!P0 LDG.E.U16 R26, desc[UR12][R16.64] ;  /* 0x0000000c101a8981 */ /* 0x000562000c1e1500 */
[CC--:B------:R-:W-:Y:S02]  /*0560*/  @!P1 LEA R22, P4, R20.reuse, R12.reuse, 0x1 ;  /* 0x0000000c14169211 */ /* 0x0c0fe400078808ff */
[C---:B----4-:R-:W-:Y:S02]  /*0570*/  @!P2 LEA R18, P5, R11.reuse, R12, 0x1 ;  /* 0x0000000c0b12a211 */ /* 0x050fe400078a08ff */
[CC--:B------:R-:W-:Y:S02]  /*0580*/  @!P1 LEA.HI.X R23, R20.reuse, R13.reuse, R4, 0x1, P4 ;  /* 0x0000000d14179211 */ /* 0x0c0fe400020f0c04 */
[----:B------:R-:W-:Y:S02]  /*0590*/  IADD3 R20, P4, PT, R20, UR10, RZ ;  /* 0x0000000a14147c10 */ /* 0x000fe4000ff9e0ff */
[----:B------:R-:W-:-:S03]  /*05a0*/  @!P2 LEA.HI.X R19, R11, R13, R7, 0x1, P5 ;  /* 0x0000000d0b13a211 */ /* 0x000fc600028f0c07 */
[----:B------:R-:W-:Y:S01]  /*05b0*/  IMAD.X R25, RZ, RZ, R4, P4 ;  /* 0x000000ffff197224 */ /* 0x000fe200020e0604 */
[----:B--2---:R-:W-:-:S04]  /*05c0*/  @!P0 LEA R16, P6, R9, R12, 0x1 ;  /* 0x0000000c09108211 */ /* 0x004fc800078c08ff */
[----:B------:R-:W-:Y:S02]  /*05d0*/  @!P0 LEA.HI.X R17, R9, R13, R21, 0x1, P6 ;  /* 0x0000000d09118211 */ /* 0x000fe400030f0c15 */
[----:B------:R-:W-:Y:S02]  /*05e0*/  PRMT R4, RZ, 0x7610, R4 ;  /* 0x00007610ff047816 */ /* 0x000fe40000000004 */
[----:B0-----:R-:W-:Y:S02]  /*05f0*/  @!P1 VIMNMX.S16x2 R6, PT, PT, R6, R10, !PT ;  /* 0x0000000a06069248 */ /* 0x001fe40007fe0300 */
[----:B------:R-:W3:Y:S02]  /*0600*/  @!P2 LDC.U16 R10, c[0x0][0xfca] ;  /* 0x0003f280ff0aab82 */ /* 0x000ee40000000400 */
[----:B------:R-:W-:Y:S02]  /*0610*/  PRMT R29, R6, 0x7610, R29 ;  /* 0x00007610061d7816 */ /* 0x000fe4000000001d */
[----:B------:R-:W-:-:S03]  /*0620*/  @!P3 LEA R6, P4, R0, R12, 0x1 ;  /* 0x0000000c0006b211 */ /* 0x000fc600078808ff */
[----:B------:R0:W-:Y:S01]  /*0630*/  @!P1 STG.E.U16 desc[UR12][R22.64], R29 ;  /* 0x0000001d16009986 */ /* 0x0001e2000c10150c */
[----:B------:R-:W-:Y:S02]  /*0640*/  @!P3 LEA.HI.X R7, R0, R13, R8, 0x1, P4 ;  /* 0x0000000d0007b211 */ /* 0x000fe400020f0c08 */
[----:B------:R-:W-:Y:S02]  /*0650*/  ISETP.GE.U32.AND P1, PT, R20, R3, PT ;  /* 0x000000031400720c */ /* 0x000fe40003f26070 */
[----:B-1----:R-:W-:Y:S01]  /*0660*/  @!P3 VIMNMX.S16x2 R24, PT, PT, R24, R28, !PT ;  /* 0x0000001c1818b248 */ /* 0x002fe20007fe0300 */
[----:B0-----:R-:W5:Y:S01]  /*0670*/  @!P0 LDC.U16 R22, c[0x0][0xfca] ;  /* 0x0003f280ff168b82 */ /* 0x001f620000000400 */
[----:B---3--:R-:W-:Y:S02]  /*0680*/  @!P2 VIMNMX.S16x2 R2, PT, PT, R2, R10, !PT ;  /* 0x0000000a0202a248 */ /* 0x008fe40007fe0300 */
[----:B------:R-:W-:-:S05]  /*0690*/  IADD3 R10, P5, PT, R0, UR10, RZ ;  /* 0x0000000a000a7c10 */ /* 0x000fca000ffbe0ff */
[----:B------:R-:W-:Y:S01]  /*06a0*/  IMAD.X R8, RZ, RZ, R8, P5 ;  /* 0x000000ffff087224 */ /* 0x000fe200028e0608 */
[C---:B------:R-:W-:Y:S01]  /*06b0*/  IADD3 R9, P5, PT, R10.reuse, UR11, RZ ;  /* 0x0000000b0a097c10 */ /* 0x040fe2000ffbe0ff */
[----:B------:R0:W-:Y:S01]  /*06c0*/  @!P3 STG.E.U16 desc[UR12][R6.64], R24 ;  /* 0x000000180600b986 */ /* 0x0001e2000c10150c */
[----:B------:R-:W-:Y:S02]  /*06d0*/  ISETP.GE.AND.EX P1, PT, R25, R5, PT, P1 ;  /* 0x000000051900720c */ /* 0x000fe40003f26310 */
[-C--:B------:R-:W-:Y:S01]  /*06e0*/  ISETP.GE.U32.AND P4, PT, R10, R3.reuse, PT ;  /* 0x000000030a00720c */ /* 0x080fe20003f86070 */
[----:B------:R1:W-:Y:S01]  /*06f0*/  @!P2 STG.E.U16 desc[UR12][R18.64], R2 ;  /* 0x000000021200a986 */ /* 0x0003e2000c10150c */
[C---:B------:R-:W-:Y:S01]  /*0700*/  ISETP.GE.U32.AND P2, PT, R9.reuse, R3, PT ;  /* 0x000000030900720c */ /* 0x040fe20003f46070 */
[----:B0-----:R-:W-:Y:S01]  /*0710*/  IMAD.X R7, RZ, RZ, R8, P5 ;  /* 0x000000ffff077224 */ /* 0x001fe200028e0608 */
[----:B------:R-:W-:Y:S02]  /*0720*/  IADD3 R21, P5, PT, R9, UR11, RZ ;  /* 0x0000000b09157c10 */ /* 0x000fe4000ffbe0ff */
[----:B------:R-:W-:-:S02]  /*0730*/  ISETP.GE.AND.EX P3, PT, R8, R5, PT, P4 ;  /* 0x000000050800720c */ /* 0x000fc40003f66340 */
[----:B------:R-:W-:Y:S01]  /*0740*/  ISETP.GE.U32.AND P4, PT, R21, R3, PT ;  /* 0x000000031500720c */ /* 0x000fe20003f86070 */
[----:B------:R-:W-:Y:S01]  /*0750*/  IMAD.X R11, RZ, RZ, R7, P5 ;  /* 0x000000ffff0b7224 */ /* 0x000fe200028e0607 */
[-C--:B------:R-:W-:Y:S02]  /*0760*/  ISETP.GE.AND.EX P2, PT, R7, R5.reuse, PT, P2 ;  /* 0x000000050700720c */ /* 0x080fe40003f46320 */
[----:B-----5:R-:W-:Y:S02]  /*0770*/  @!P0 VIMNMX.S16x2 R22, PT, PT, R26, R22, !PT ;  /* 0x000000161a168248 */ /* 0x020fe40007fe0300 */
[----:B------:R-:W-:Y:S02]  /*0780*/  ISETP.GE.AND.EX P4, PT, R11, R5, PT, P4 ;  /* 0x000000050b00720c */ /* 0x000fe40003f86340 */
[----:B-1----:R-:W-:Y:S02]  /*0790*/  @!P1 LEA R18, P5, R20, R14, 0x1 ;  /* 0x0000000e14129211 */ /* 0x002fe400078a08ff */
[----:B------:R-:W-:Y:S01]  /*07a0*/  PRMT R6, R22, 0x7610, R6 ;  /* 0x0000761016067816 */ /* 0x000fe20000000006 */
[----:B------:R-:W0:Y:S01]  /*07b0*/  @!P3 LDC.U16 R28, c[0x0][0xfca] ;  /* 0x0003f280ff1cbb82 */ /* 0x000e220000000400 */
[----:B------:R-:W-:-:S02]  /*07c0*/  @!P1 LEA.HI.X R19, R20, R15, R25, 0x1, P5 ;  /* 0x0000000f14139211 */ /* 0x000fc400028f0c19 */
[----:B------:R-:W-:Y:S01]  /*07d0*/  @!P3 LEA R22, P6, R10, R14, 0x1 ;  /* 0x0000000e0a16b211 */ /* 0x000fe200078c08ff */
[----:B------:R1:W-:Y:S01]  /*07e0*/  @!P0 STG.E.U16 desc[UR12][R16.64], R6 ;  /* 0x0000000610008986 */ /* 0x0003e2000c10150c */
[----:B------:R-:W-:-:S03]  /*07f0*/  PRMT R24, RZ, 0x7610, R24 ;  /* 0x00007610ff187816 */ /* 0x000fc60000000018 */
[----:B------:R2:W3:Y:S01]  /*0800*/  @!P1 LDG.E.U16 R4, desc[UR12][R18.64] ;  /* 0x0000000c12049981 */ /* 0x0004e2000c1e1500 */
[-C--:B------:R-:W-:Y:S01]  /*0810*/  @!P3 LEA.HI.X R23, R10, R15.reuse, R8, 0x1, P6 ;  /* 0x0000000f0a17b211 */ /* 0x080fe200030f0c08 */
[----:B------:R-:W4:Y:S01]  /*0820*/  @!P2 LDC.U16 R26, c[0x0][0xfca] ;  /* 0x0003f280ff1aab82 */ /* 0x000f220000000400 */
[----:B------:R-:W-:Y:S02]  /*0830*/  PRMT R2, RZ, 0x7610, R2 ;  /* 0x00007610ff027816 */ /* 0x000fe40000000002 */
[----:B------:R-:W-:Y:S01]  /*0840*/  PRMT R0, RZ, 0x7610, R0 ;  /* 0x00007610ff007816 */ /* 0x000fe20000000000 */
[----:B------:R5:W0:Y:S01]  /*0850*/  @!P3 LDG.E.U16 R24, desc[UR12][R22.64] ;  /* 0x0000000c1618b981 */ /* 0x000a22000c1e1500 */
[-C--:B-1----:R-:W-:Y:S02]  /*0860*/  @!P2 LEA R16, P0, R9, R14.reuse, 0x1 ;  /* 0x0000000e0910a211 */ /* 0x082fe400078008ff */
[----:B--2---:R-:W-:Y:S01]  /*0870*/  @!P4 LEA R18, P5, R21, R14, 0x1 ;  /* 0x0000000e1512c211 */ /* 0x004fe200078a08ff */
[----:B------:R-:W3:Y:S01]  /*0880*/  @!P1 LDC.U16 R6, c[0x0][0xfca] ;  /* 0x0003f280ff069b82 */ /* 0x000ee20000000400 */
[----:B------:R-:W-:-:S02]  /*0890*/  @!P2 LEA.HI.X R17, R9, R15, R7, 0x1, P0 ;  /* 0x0000000f0911a211 */ /* 0x000fc400000f0c07 */
[----:B------:R-:W-:-:S03]  /*08a0*/  @!P4 LEA.HI.X R19, R21, R15, R11, 0x1, P5 ;  /* 0x0000000f1513c211 */ /* 0x000fc600028f0c0b */
[----:B------:R1:W4:Y:S02]  /*08b0*/  @!P2 LDG.E.U16 R2, desc[UR12][R16.64] ;  /* 0x0000000c1002a981 */ /* 0x000324000c1e1500 */
[----:B-----5:R-:W2:Y:S02]  /*08c0*/  @!P4 LDC.U16 R22, c[0x0][0xfca] ;  /* 0x0003f280ff16cb82 */ /* 0x020ea40000000400 */
[----:B------:R5:W2:Y:S01]  /*08d0*/  @!P4 LDG.E.U16 R0, desc[UR12][R18.64] ;  /* 0x0000000c1200c981 */ /* 0x000aa2000c1e1500 */
[----:B-1----:R-:W-:-:S04]  /*08e0*/  @!P1 LEA R16, P0, R20, R12, 0x1 ;  /* 0x0000000c14109211 */ /* 0x002fc800078008ff */
[-C--:B------:R-:W-:Y:S02]  /*08f0*/  @!P1 LEA.HI.X R17, R20, R13.reuse, R25, 0x1, P0 ;  /* 0x0000000d14119211 */ /* 0x080fe400000f0c19 */
[CC--:B-----5:R-:W-:Y:S02]  /*0900*/  @!P3 LEA R18, P0, R10.reuse, R12.reuse, 0x1 ;  /* 0x0000000c0a12b211 */ /* 0x0e0fe400078008ff */
[C---:B------:R-:W-:Y:S02]  /*0910*/  @!P4 LEA R20, P6, R21.reuse, R12, 0x1 ;  /* 0x0000000c1514c211 */ /* 0x040fe400078c08ff */
[-C--:B------:R-:W-:Y:S02]  /*0920*/  @!P3 LEA.HI.X R19, R10, R13.reuse, R8, 0x1, P0 ;  /* 0x0000000d0a13b211 */ /* 0x080fe400000f0c08 */
[----:B------:R-:W-:Y:S01]  /*0930*/  @!P4 LEA.HI.X R21, R21, R13, R11, 0x1, P6 ;  /* 0x0000000d1515c211 */ /* 0x000fe200030f0c0b */
[----:B------:R-:W-:-:S04]  /*0940*/  UIADD3 UR4, UP0, UPT, UR4, 0x2, URZ ;  /* 0x0000000204047890 */ /* 0x000fc8000ff1e0ff */
[----:B------:R-:W-:Y:S02]  /*0950*/  UIADD3.X UR5, UPT, UPT, URZ, UR5, URZ, UP0, !UPT ;  /* 0x00000005ff057290 */ /* 0x000fe400087fe4ff */
[----:B------:R-:W-:-:S04]  /*0960*/  UISETP.NE.U32.AND UP0, UPT, UR4, UR9, UPT ;  /* 0x000000090400728c */ /* 0x000fc8000bf05070 */
[----:B------:R-:W-:Y:S02]  /*0970*/  UISETP.NE.AND.EX UP0, UPT, UR5, URZ, UPT, UP0 ;  /* 0x000000ff0500728c */ /* 0x000fe4000bf05300 */
[----:B------:R-:W-:-:S04]  /*0980*/  ULEA UR6, UP1, UR10, UR6, 0x1 ;  /* 0x000000060a067291 */ /* 0x000fc8000f8208ff */
[----:B------:R-:W-:Y:S01]  /*0990*/  ULEA.HI.X UR7, UR10, UR7, URZ, 0x1, UP1 ;  /* 0x000000070a077291 */ /* 0x000fe200088f0cff */
[----:B---3--:R-:W-:Y:S02]  /*09a0*/  @!P1 VIMNMX.S16x2 R4, PT, PT, R4, R6, !PT ;  /* 0x0000000604049248 */ /* 0x008fe40007fe0300 */
[C---:B------:R-:W-:Y:S02]  /*09b0*/  @!P2 LEA R6, P5, R9.reuse, R12, 0x1 ;  /* 0x0000000c0906a211 */ /* 0x040fe400078a08ff */
[----:B0-----:R-:W-:Y:S02]  /*09c0*/  @!P3 VIMNMX.S16x2 R24, PT, PT, R24, R28, !PT ;  /* 0x0000001c1818b248 */ /* 0x001fe40007fe0300 */
[----:B------:R-:W-:Y:S01]  /*09d0*/  @!P2 LEA.HI.X R7, R9, R13, R7, 0x1, P5 ;  /* 0x0000000d0907a211 */ /* 0x000fe200028f0c07 */
[----:B------:R1:W-:Y:S04]  /*09e0*/  @!P1 STG.E.U16 desc[UR12][R16.64], R4 ;  /* 0x0000000410009986 */ /* 0x0003e8000c10150c */
[----:B------:R1:W-:Y:S01]  /*09f0*/  @!P3 STG.E.U16 desc[UR12][R18.64], R24 ;  /* 0x000000181200b986 */ /* 0x0003e2000c10150c */
[----:B----4-:R-:W-:-:S02]  /*0a00*/  @!P2 VIMNMX.S16x2 R2, PT, PT, R2, R26, !PT ;  /* 0x0000001a0202a248 */ /* 0x010fc40007fe0300 */
[----:B--2---:R-:W-:-:S03]  /*0a10*/  @!P4 VIMNMX.S16x2 R0, PT, PT, R0, R22, !PT ;  /* 0x000000160000c248 */ /* 0x004fc60007fe0300 */
[----:B------:R1:W-:Y:S04]  /*0a20*/  @!P2 STG.E.U16 desc[UR12][R6.64], R2 ;  /* 0x000000020600a986 */ /* 0x0003e8000c10150c */
[----:B------:R1:W-:Y:S01]  /*0a30*/  @!P4 STG.E.U16 desc[UR12][R20.64], R0 ;  /* 0x000000001400c986 */ /* 0x0003e2000c10150c */
[----:B------:R-:W-:Y:S05]  /*0a40*/  BRA.U UP0, `(.L_x_54) ;  /* 0xfffffff9003c7547 */ /* 0x000fea000b83ffff */
.L_x_53:
[----:B------:R-:W-:-:S04]  /*0a50*/  ULOP3.LUT UR4, UR8, 0x1, URZ, 0xc0, !UPT ;  /* 0x0000000108047892 */ /* 0x000fc8000f8ec0ff */
[----:B------:R-:W-:-:S06]  /*0a60*/  UISETP.NE.U32.AND UP0, UPT, UR4, 0x1, UPT ;  /* 0x000000010400788c */ /* 0x000fcc000bf05070 */
[----:B------:R-:W-:-:S13]  /*0a70*/  PLOP3.LUT P0, PT, PT, PT, UP0, 0x80, 0x8 ;  /* 0x000000000008781c */ /* 0x000fda0003f0f008 */
[----:B------:R-:W-:Y:S05]  /*0a80*/  @!P0 EXIT ;  /* 0x000000000000894d */ /* 0x000fea0003800000 */
[----:B0-----:R-:W-:Y:S01]  /*0a90*/  IADD3 R27, P0, PT, R27, UR6, RZ ;  /* 0x000000061b1b7c10 */ /* 0x001fe2000ff1e0ff */
[----:B------:R-:W0:Y:S01]  /*0aa0*/  LDCU.U16 UR4, c[0x0][0xfca] ;  /* 0x0001f940ff0477ac */ /* 0x000e220008000400 */
[----:B-1----:R-:W-:Y:S02]  /*0ab0*/  PRMT R0, RZ, 0x7610, R0 ;  /* 0x00007610ff007816 */ /* 0x002fe40000000000 */
[C---:B------:R-:W-:Y:S01]  /*0ac0*/  IADD3 R19, P1, PT, R27.reuse, UR11, RZ ;  /* 0x0000000b1b137c10 */ /* 0x040fe2000ff3e0ff */
[----:B------:R-:W-:Y:S01]  /*0ad0*/  IMAD.X R18, RZ, RZ, UR7, P0 ;  /* 0x00000007ff127e24 */ /* 0x000fe200080e06ff */
[----:B------:R-:W-:Y:S02]  /*0ae0*/  ISETP.GE.U32.AND P0, PT, R27, R3, PT ;  /* 0x000000031b00720c */ /* 0x000fe40003f06070 */
[----:B------:R-:W-:Y:S01]  /*0af0*/  IADD3 R21, P2, PT, R19, UR11, RZ ;  /* 0x0000000b13157c10 */ /* 0x000fe2000ff5e0ff */
[----:B------:R-:W-:Y:S01]  /*0b00*/  IMAD.X R20, RZ, RZ, R18, P1 ;  /* 0x000000ffff147224 */ /* 0x000fe200008e0612 */
[----:B------:R-:W-:-:S02]  /*0b10*/  ISETP.GE.AND.EX P0, PT, R18, R5, PT, P0 ;  /* 0x000000051200720c */ /* 0x000fc40003f06300 */
[----:B------:R-:W-:Y:S01]  /*0b20*/  IADD3 R9, P4, PT, R21, UR11, RZ ;  /* 0x0000000b15097c10 */ /* 0x000fe2000ff9e0ff */
[----:B------:R-:W-:Y:S01]  /*0b30*/  IMAD.X R22, RZ, RZ, R20, P2 ;  /* 0x000000ffff167224 */ /* 0x000fe200010e0614 */
[-C--:B------:R-:W-:Y:S02]  /*0b40*/  ISETP.GE.U32.AND P1, PT, R19, R3.reuse, PT ;  /* 0x000000031300720c */ /* 0x080fe40003f26070 */
[----:B------:R-:W-:Y:S01]  /*0b50*/  ISETP.GE.U32.AND P2, PT, R21, R3, PT ;  /* 0x000000031500720c */ /* 0x000fe20003f46070 */
[----:B------:R-:W-:Y:S01]  /*0b60*/  IMAD.X R28, RZ, RZ, R22, P4 ;  /* 0x000000ffff1c7224 */ /* 0x000fe200020e0616 */
[-C--:B------:R-:W-:Y:S02]  /*0b70*/  ISETP.GE.AND.EX P1, PT, R20, R5.reuse, PT, P1 ;  /* 0x000000051400720c */ /* 0x080fe40003f26310 */
[----:B------:R-:W-:Y:S02]  /*0b80*/  ISETP.GE.AND.EX P2, PT, R22, R5, PT, P2 ;  /* 0x000000051600720c */ /* 0x000fe40003f46320 */
[----:B------:R-:W-:-:S02]  /*0b90*/  ISETP.GE.U32.AND P3, PT, R9, R3, PT ;  /* 0x000000030900720c */ /* 0x000fc40003f66070 */
[CC--:B------:R-:W-:Y:S02]  /*0ba0*/  @!P0 LEA R16, P4, R27.reuse, R14.reuse, 0x1 ;  /* 0x0000000e1b108211 */ /* 0x0c0fe400078808ff */
[----:B------:R-:W-:Y:S02]  /*0bb0*/  ISETP.GE.AND.EX P3, PT, R28, R5, PT, P3 ;  /* 0x000000051c00720c */ /* 0x000fe40003f66330 */
[----:B------:R-:W-:Y:S02]  /*0bc0*/  @!P0 LEA.HI.X R17, R27, R15, R18, 0x1, P4 ;  /* 0x0000000f1b118211 */ /* 0x000fe400020f0c12 */
[----:B------:R-:W-:Y:S02]  /*0bd0*/  PRMT R2, RZ, 0x7610, R2 ;  /* 0x00007610ff027816 */ /* 0x000fe40000000002 */
[-C--:B------:R-:W-:Y:S01]  /*0be0*/  @!P1 LEA R10, P4, R19, R14.reuse, 0x1 ;  /* 0x0000000e130a9211 */ /* 0x080fe200078808ff */
[----:B------:R1:W0:Y:S01]  /*0bf0*/  @!P0 LDG.E.U16 R0, desc[UR12][R16.64] ;  /* 0x0000000c10008981 */ /* 0x000222000c1e1500 */
[----:B------:R-:W-:-:S02]  /*0c00*/  @!P2 LEA R6, P5, R21, R14, 0x1 ;  /* 0x0000000e1506a211 */ /* 0x000fc400078a08ff */
[-C--:B------:R-:W-:Y:S02]  /*0c10*/  @!P1 LEA.HI.X R11, R19, R15.reuse, R20, 0x1, P4 ;  /* 0x0000000f130b9211 */ /* 0x080fe400020f0c14 */
[----:B------:R-:W-:Y:S02]  /*0c20*/  PRMT R4, RZ, 0x7610, R4 ;  /* 0x00007610ff047816 */ /* 0x000fe40000000004 */
[-C--:B------:R-:W-:Y:S01]  /*0c30*/  @!P2 LEA.HI.X R7, R21, R15.reuse, R22, 0x1, P5 ;  /* 0x0000000f1507a211 */ /* 0x080fe200028f0c16 */
[----:B------:R-:W2:Y:S01]  /*0c40*/  @!P1 LDG.E.U16 R2, desc[UR12][R10.64] ;  /* 0x0000000c0a029981 */ /* 0x000ea2000c1e1500 */
[C---:B------:R-:W-:Y:S02]  /*0c50*/  @!P3 LEA R14, P6, R9.reuse, R14, 0x1 ;  /* 0x0000000e090eb211 */ /* 0x040fe400078c08ff */
[----:B------:R-:W-:Y:S01]  /*0c60*/  PRMT R8, RZ, 0x7610, R8 ;  /* 0x00007610ff087816 */ /* 0x000fe20000000008 */
[----:B------:R-:W3:Y:S01]  /*0c70*/  @!P2 LDG.E.U16 R4, desc[UR12][R6.64] ;  /* 0x0000000c0604a981 */ /* 0x000ee2000c1e1500 */
[----:B------:R-:W-:-:S05]  /*0c80*/  @!P3 LEA.HI.X R15, R9, R15, R28, 0x1, P6 ;  /* 0x0000000f090fb211 */ /* 0x000fca00030f0c1c */
[----:B------:R-:W4:Y:S01]  /*0c90*/  @!P3 LDG.E.U16 R8, desc[UR12][R14.64] ;  /* 0x0000000c0e08b981 */ /* 0x000f22000c1e1500 */
[-C--:B------:R-:W-:Y:S02]  /*0ca0*/  @!P0 LEA R24, P4, R27, R12.reuse, 0x1 ;  /* 0x0000000c1b188211 */ /* 0x080fe400078808ff */
[-C--:B------:R-:W-:Y:S02]  /*0cb0*/  @!P1 LEA R26, P5, R19, R12.reuse, 0x1 ;  /* 0x0000000c131a9211 */ /* 0x080fe400078a08ff */
[-C--:B------:R-:W-:Y:S02]  /*0cc0*/  @!P0 LEA.HI.X R25, R27, R13.reuse, R18, 0x1, P4 ;  /* 0x0000000d1b198211 */ /* 0x080fe400020f0c12 */
[----:B-1----:R-:W-:Y:S02]  /*0cd0*/  @!P2 LEA R16, P4, R21, R12, 0x1 ;  /* 0x0000000c1510a211 */ /* 0x002fe400078808ff */
[-C--:B------:R-:W-:Y:S02]  /*0ce0*/  @!P1 LEA.HI.X R27, R19, R13.reuse, R20, 0x1, P5 ;  /* 0x0000000d131b9211 */ /* 0x080fe400028f0c14 */
[----:B------:R-:W-:-:S02]  /*0cf0*/  @!P2 LEA.HI.X R17, R21, R13, R22, 0x1, P4 ;  /* 0x0000000d1511a211 */ /* 0x000fc400020f0c16 */
[----:B0-----:R-:W-:Y:S02]  /*0d00*/  VIMNMX.S16x2 R0, PT, PT, R0, UR4, !PT ;  /* 0x0000000400007c48 */ /* 0x001fe4000ffe0300 */
[----:B--2---:R-:W-:-:S03]  /*0d10*/  VIMNMX.S16x2 R2, PT, PT, R2, UR4, !PT ;  /* 0x0000000402027c48 */ /* 0x004fc6000ffe0300 */
[----:B------:R0:W-:Y:S01]  /*0d20*/  @!P0 STG.E.U16 desc[UR12][R24.64], R0 ;  /* 0x0000000018008986 */ /* 0x0001e2000c10150c */
[----:B---3--:R-:W-:-:S03]  /*0d30*/  VIMNMX.S16x2 R4, PT, PT, R4, UR4, !PT ;  /* 0x0000000404047c48 */ /* 0x008fc6000ffe0300 */
[----:B------:R0:W-:Y:S04]  /*0d40*/  @!P1 STG.E.U16 desc[UR12][R26.64], R2 ;  /* 0x000000021a009986 */ /* 0x0001e8000c10150c */
[----:B------:R0:W-:Y:S01]  /*0d50*/  @!P2 STG.E.U16 desc[UR12][R16.64], R4 ;  /* 0x000000041000a986 */ /* 0x0001e2000c10150c */
[----:B----4-:R-:W-:Y:S01]  /*0d60*/  VIMNMX.S16x2 R8, PT, PT, R8, UR4, !PT ;  /* 0x0000000408087c48 */ /* 0x010fe2000ffe0300 */
[----:B------:R-:W-:Y:S06]  /*0d70*/  @P3 EXIT ;  /* 0x000000000000394d */ /* 0x000fec0003800000 */
[----:B0-----:R-:W-:-:S04]  /*0d80*/  LEA R2, P0, R9, R12, 0x1 ;  /* 0x0000000c09027211 */ /* 0x001fc800078008ff */
[----:B------:R-:W-:-:S05]  /*0d90*/  LEA.HI.X R3, R9, R13, R28, 0x1, P0 ;  /* 0x0000000d09037211 */ /* 0x000fca00000f0c1c */
[----:B------:R-:W-:Y:S01]  /*0da0*/  STG.E.U16 desc[UR12][R2.64], R8 ;  /* 0x0000000802007986 */ /* 0x000fe2000c10150c */
[----:B------:R-:W-:Y:S05]  /*0db0*/  EXIT ;  /* 0x000000000000794d */ /* 0x000fea0003800000 */
.L_x_52:
[----:B------:R-:W0:Y:S02]  /*0dc0*/  S2R R10, SR_TID.X ;  /* 0x00000000000a7919 */ /* 0x000e240000002100 */
[----:B0-----:R-:W-:-:S03]  /*0dd0*/  IMAD.WIDE.U32 R4, R10, 0x4, RZ ;  /* 0x000000040a047825 */ /* 0x001fc600078e00ff */
[----:B------:R-:W-:-:S04]  /*0de0*/  ISETP.GE.U32.AND P0, PT, R4, R3, PT ;  /* 0x000000030400720c */ /* 0x000fc80003f06070 */
[----:B------:R-:W-:-:S13]  /*0df0*/  ISETP.GE.AND.EX P0, PT, R5, R0, PT, P0 ;  /* 0x000000000500720c */ /* 0x000fda0003f06300 */
[----:B------:R-:W-:Y:S05]  /*0e00*/  @P0 EXIT ;  /* 0x000000000000094d */ /* 0x000fea0003800000 */
[----:B------:R-:W-:Y:S01]  /*0e10*/  IMAD.MOV.U32 R11, RZ, RZ, RZ ;  /* 0x000000ffff0b7224 */ /* 0x000fe200078e00ff */
[----:B------:R-:W0:Y:S01]  /*0e20*/  LDCU UR4, c[0x0][0x360] ;  /* 0x00006c00ff0477ac */ /* 0x000e220008000800 */
[----:B------:R-:W1:Y:S05]  /*0e30*/  LDCU.U16 UR6, c[0x0][0xfca] ;  /* 0x0001f940ff0677ac */ /* 0x000e6a0008000400 */
.L_x_55:
[C---:B------:R-:W-:Y:S01]  /*0e40*/  IMAD.SHL.U32 R5, R10.reuse, 0x8, RZ ;  /* 0x000000080a057824 */ /* 0x040fe200078e00ff */
[----:B------:R-:W-:-:S04]  /*0e50*/  SHF.L.U64.HI R9, R10, 0x3, R11 ;  /* 0x000000030a097819 */ /* 0x000fc8000001020b */
[----:B------:R-:W-:-:S05]  /*0e60*/  IADD3 R6, P0, PT, R14, R5, RZ ;  /* 0x000000050e067210 */ /* 0x000fca0007f1e0ff */
[----:B------:R-:W-:-:S06]  /*0e70*/  IMAD.X R7, R15, 0x1, R9, P0 ;  /* 0x000000010f077824 */ /* 0x000fcc00000e0609 */
[----:B------:R-:W2:Y:S01]  /*0e80*/  LDG.E.64 R6, desc[UR12][R6.64] ;  /* 0x0000000c06067981 */ /* 0x000ea2000c1e1b00 */
[----:B------:R-:W-:-:S05]  /*0e90*/  IADD3 R4, P0, PT, R12, R5, RZ ;  /* 0x000000050c047210 */ /* 0x000fca0007f1e0ff */
[----:B------:R-:W-:Y:S01]  /*0ea0*/  IMAD.X R5, R13, 0x1, R9, P0 ;  /* 0x000000010d057824 */ /* 0x000fe200000e0609 */
[----:B0-----:R-:W-:-:S05]  /*0eb0*/  IADD3 R10, P0, PT, R10, UR4, RZ ;  /* 0x000000040a0a7c10 */ /* 0x001fca000ff1e0ff */
[----:B------:R-:W-:Y:S01]  /*0ec0*/  IMAD.X R11, RZ, RZ, R11, P0 ;  /* 0x000000ffff0b7224 */ /* 0x000fe200000e060b */
[----:B------:R-:W-:-:S04]  /*0ed0*/  LOP3.LUT P0, RZ, R10, 0xffffc000, RZ, 0xc0, !PT ;  /* 0xffffc0000aff7812 */ /* 0x000fc8000780c0ff */
[----:B------:R-:W-:Y:S02]  /*0ee0*/  LOP3.LUT P0, RZ, R11, 0x3fffffff, RZ, 0xc0, P0 ;  /* 0x3fffffff0bff7812 */ /* 0x000fe4000000c0ff */
[C---:B--2---:R-:W-:Y:S02]  /*0ef0*/  PRMT R2, R7.reuse, 0x7610, R2 ;  /* 0x0000761007027816 */ /* 0x044fe40000000002 */
[----:B------:R-:W-:Y:S02]  /*0f00*/  PRMT R17, R7, 0x7632, R17 ;  /* 0x0000763207117816 */ /* 0x000fe40000000011 */
[----:B------:R-:W-:Y:S02]  /*0f10*/  PRMT R16, R6, 0x7632, R16 ;  /* 0x0000763206107816 */ /* 0x000fe40000000010 */
[----:B-1----:R-:W-:Y:S02]  /*0f20*/  VIMNMX.S16x2 R8, PT, PT, R2, UR6, !PT ;  /* 0x0000000602087c48 */ /* 0x002fe4000ffe0300 */
[----:B------:R-:W-:-:S02]  /*0f30*/  VIMNMX.S16x2 R9, PT, PT, R17, UR6, !PT ;  /* 0x0000000611097c48 */ /* 0x000fc4000ffe0300 */
[----:B------:R-:W-:Y:S02]  /*0f40*/  VIMNMX.S16x2 R7, PT, PT, R6, UR6, !PT ;  /* 0x0000000606077c48 */ /* 0x000fe4000ffe0300 */
[----:B------:R-:W-:Y:S02]  /*0f50*/  VIMNMX.S16x2 R2, PT, PT, R16, UR6, !PT ;  /* 0x0000000610027c48 */ /* 0x000fe4000ffe0300 */
[----:B------:R-:W-:Y:S02]  /*0f60*/  PRMT R9, R8, 0x5410, R9 ;  /* 0x0000541008097816 */ /* 0x000fe40000000009 */
[----:B------:R-:W-:Y:S01]  /*0f70*/  PRMT R8, R7, 0x5410, R2 ;  /* 0x0000541007087816 */ /* 0x000fe20000000002 */
[C---:B------:R-:W-:Y:S01]  /*0f80*/  IMAD.SHL.U32 R2, R10.reuse, 0x4, RZ ;  /* 0x000000040a027824 */ /* 0x040fe200078e00ff */
[----:B------:R-:W-:-:S03]  /*0f90*/  SHF.L.U64.HI R7, R10, 0x2, R11 ;  /* 0x000000020a077819 */ /* 0x000fc6000001020b */
[----:B------:R2:W-:Y:S01]  /*0fa0*/  STG.E.64 desc[UR12][R4.64], R8 ;  /* 0x0000000804007986 */ /* 0x0005e2000c101b0c */
[----:B------:R-:W-:-:S04]  /*0fb0*/  ISETP.LT.U32.AND P1, PT, R2, R3, PT ;  /* 0x000000030200720c */ /* 0x000fc80003f21070 */
[----:B------:R-:W-:-:S13]  /*0fc0*/  ISETP.LT.AND.EX P1, PT, R7, R0, PT, P1 ;  /* 0x000000000700720c */ /* 0x000fda0003f21310 */
[----:B--2---:R-:W-:Y:S05]  /*0fd0*/  @!P0 BRA P1, `(.L_x_55) ;  /* 0xfffffffc00988947 */ /* 0x004fea000083ffff */
[----:B------:R-:W-:Y:S05]  /*0fe0*/  EXIT ;  /* 0x000000000000794d */ /* 0x000fea0003800000 */
        .weak           $__internal_4_$__cuda_sm20_div_u16
        .type           $__internal_4_$__cuda_sm20_div_u16,@function
        .size           $__internal_4_$__cuda_sm20_div_u16,(.L_x_4647 - $__internal_4_$__cuda_sm20_div_u16)
$__internal_4_$__cuda_sm20_div_u16:
        /* <DEDUP_REMOVED lines=18> */
[----:B------:R-:W-:Y:S05]  /*1110*/  RET.REL.NODEC R6 `(_ZN2at6native57_GLOBAL__N__f3eca4a2_24_ForeachBinaryOpScalar_cu_86b9896c25multi_tensor_apply_kernelINS1_18TensorListMetadataILi2EEENS1_21BinaryOpScalarFunctorIsLi2ELi1ELi1EEEJNS0_7maximumIsEEsEEEvT_T0_DpT1_) ;  /* 0xffffffec06b87950 */ /* 0x000fea0003c3ffff */
.L_x_56:
        /* <DEDUP_REMOVED lines=14> */
.L_x_4647:


//--------------------- .text._ZN2at6native57_GLOBAL__N__f3eca4a2_24_ForeachBinaryOpScalar_cu_86b9896c25multi_tensor_apply_kernelINS1_18TensorListMetadataILi2EEENS1_21BinaryOpScalarFunctorIlLi2ELi1ELi1EEEJNS0_7maximumIlEElEEEvT_T0_DpT1_ --------------------------
	.section	.text._ZN2at6native57_GLOBAL__N__f3eca4a2_24_ForeachBinaryOpScalar_cu_86b9896c25multi_tensor_apply_kernelINS1_18TensorListMetadataILi2EEENS1_21BinaryOpScalarFunctorIlLi2ELi1ELi1EEEJNS0_7maximumIlEElEEEvT_T0_DpT1_,"ax",@progbits
	.align	128
.text._ZN2at6native57_GLOBAL__N__f3eca4a2_24_ForeachBinaryOpScalar_cu_86b9896c25multi_tensor_apply_kernelINS1_18TensorListMetadataILi2EEENS1_21BinaryOpScalarFunctorIlLi2ELi1ELi1EEEJNS0_7maximumIlEElEEEvT_T0_DpT1_:
        .type           _ZN2at6native57_GLOBAL__N__f3eca4a2_24_ForeachBinaryOpScalar_cu_86b9896c25multi_tensor_apply_kernelINS1_18TensorListMetadataILi2EEENS1_21BinaryOpScalarFunctorIlLi2ELi1ELi1EEEJNS0_7maximumIlEElEEEvT_T0_DpT1_,@function
        .size           _ZN2at6native57_GLOBAL__N__f3eca4a2_24_ForeachBinaryOpScalar_cu_86b9896c25multi_tensor_apply_kernelINS1_18TensorListMetadataILi2EEENS1_21BinaryOpScalarFunctorIlLi2ELi1ELi1EEEJNS0_7maximumIlEElEEEvT_T0_DpT1_,(.L_x_4649 - _ZN2at6native57_GLOBAL__N__f3eca4a2_24_ForeachBinaryOpScalar_cu_86b9896c25multi_tensor_apply_kernelINS1_18TensorListMetadataILi2EEENS1_21BinaryOpScalarFunctorIlLi2ELi1ELi1EEEJNS0_7maximumIlEElEEEvT_T0_DpT1_)
        .other          _ZN2at6native57_GLOBAL__N__f3eca4a2_24_ForeachBinaryOpScalar_cu_86b9896c25multi_tensor_apply_kernelINS1_18TensorListMetadataILi2EEENS1_21BinaryOpScalarFunctorIlLi2ELi1ELi1EEEJNS0_7maximumIlEElEEEvT_T0_DpT1_,@"STO_CUDA_ENTRY STV_DEFAULT"
_ZN2at6native57_GLOBAL__N__f3eca4a2_24_ForeachBinaryOpScalar_cu_86b9896c25multi_tensor_apply_kernelINS1_18TensorListMetadataILi2EEENS1_21BinaryOpScalarFunctorIlLi2ELi1ELi1EEEJNS0_7maximumIlEElEEEvT_T0_DpT1_:
        /* <DEDUP_REMOVED lines=38> */
[----:B------:R-:W-:Y:S05]  /*0260*/  CALL.REL.NOINC `($__internal_5_$__cuda_sm20_div_u16) ;  /* 0x0000001000587944 */ /* 0x000fea0003c00000 */
[----:B------:R-:W0:Y:S01]  /*0270*/  S2R R3, SR_TID.X ;  /* 0x0000000000037919 */ /* 0x000e220000002100 */
[----:B------:R-:W-:Y:S01]  /*0280*/  ISETP.GE.U32.AND P0, PT, R8, UR5, PT ;  /* 0x0000000508007c0c */ /* 0x000fe2000bf06070 */
[----:B------:R-:W-:Y:S01]  /*0290*/  UMOV UR6, URZ ;  /* 0x000000ff00067c82 */ /* 0x000fe20008000000 */
[----:B------:R-:W-:Y:S02]  /*02a0*/  UMOV UR7, URZ ;  /* 0x000000ff00077c82 */ /* 0x000fe40008000000 */
[----:B------:R-:W-:-:S13]  /*02b0*/  ISETP.GE.U32.AND.EX P0, PT, R9, RZ, PT, P0 ;  /* 0x000000ff0900720c */ /* 0x000fda0003f06100 */
[----:B------:R-:W-:Y:S05]  /*02c0*/  @!P0 BRA `(.L_x_58) ;  /* 0x00000008008c8947 */ /* 0x000fea0003800000 */
[----:B------:R-:W-:Y:S01]  /*02d0*/  ULOP3.LUT UR4, UR8, 0xffff, URZ, 0xc0, !UPT ;  /* 0x0000ffff08047892 */ /* 0x000fe2000f8ec0ff */
[----:B------:R-:W1:Y:S03]  /*02e0*/  LDCU.64 UR14, c[0x0][0xfd0] ;  /* 0x0001fa00ff0e77ac */ /* 0x000e660008000a00 */
[----:B------:R-:W-:Y:S01]  /*02f0*/  UIADD3 UR4, UPT, UPT, UR4, 0x1, URZ ;  /* 0x0000000104047890 */ /* 0x000fe2000fffe0ff */
[----:B------:R-:W-:Y:S01]  /*0300*/  UMOV UR6, URZ ;  /* 0x000000ff00067c82 */ /* 0x000fe20008000000 */
[----:B------:R-:W-:Y:S02]  /*0310*/  UMOV UR7, URZ ;  /* 0x000000ff00077c82 */ /* 0x000fe40008000000 */
[----:B------:R-:W-:Y:S01]  /*0320*/  ULOP3.LUT UR9, UR4, 0x1fffe, URZ, 0xc0, !UPT ;  /* 0x0001fffe04097892 */ /* 0x000fe2000f8ec0ff */
[----:B------:R-:W-:Y:S02]  /*0330*/  UMOV UR5, URZ ;  /* 0x000000ff00057c82 */ /* 0x000fe40008000000 */
[----:B------:R-:W-:-:S09]  /*0340*/  UMOV UR4, URZ ;  /* 0x000000ff00047c82 */ /* 0x000fd20008000000 */
.L_x_75:
[----:B0-----:R-:W-:Y:S02]  /*0350*/  IADD3 R27, P0, PT, R3, UR6, RZ ;  /* 0x00000006031b7c10 */ /* 0x001fe4000ff1e0ff */
[----:B-1234-:R-:W-:Y:S02]  /*0360*/  CS2R R4, SRZ ;  /* 0x0000000000047805 */ /* 0x01efe4000001ff00 */
[----:B-----5:R-:W-:Y:S02]  /*0370*/  CS2R R16, SRZ ;  /* 0x0000000000107805 */ /* 0x020fe4000001ff00 */
[C---:B------:R-:W-:Y:S01]  /*0380*/  ISETP.GE.U32.AND P3, PT, R27.reuse, R0, PT ;  /* 0x000000001b00720c */ /* 0x040fe20003f66070 */
[----:B------:R-:W-:Y:S01]  /*0390*/  IMAD.X R15, RZ, RZ, UR7, P0 ;  /* 0x00000007ff0f7e24 */ /* 0x000fe200080e06ff */
[----:B------:R-:W-:-:S04]  /*03a0*/  IADD3 R7, P0, PT, R27, UR11, RZ ;  /* 0x0000000b1b077c10 */ /* 0x000fc8000ff1e0ff */
[----:B------:R-:W-:Y:S01]  /*03b0*/  IADD3 R23, P2, PT, R7, UR11, RZ ;  /* 0x0000000b07177c10 */ /* 0x000fe2000ff5e0ff */
[----:B------:R-:W-:Y:S01]  /*03c0*/  IMAD.X R9, RZ, RZ, R15, P0 ;  /* 0x000000ffff097224 */ /* 0x000fe200000e060f */
[----:B------:R-:W-:Y:S02]  /*03d0*/  ISETP.GE.AND.EX P3, PT, R15, R2, PT, P3 ;  /* 0x000000020f00720c */ /* 0x000fe40003f66330 */
[----:B------:R-:W-:Y:S01]  /*03e0*/  ISETP.GE.U32.AND P0, PT, R7, R0, PT ;  /* 0x000000000700720c */ /* 0x000fe20003f06070 */
[----:B------:R-:W-:Y:S01]  /*03f0*/  IMAD.X R25, RZ, RZ, R9, P2 ;  /* 0x000000ffff197224 */ /* 0x000fe200010e0609 */
[----:B------:R-:W-:Y:S02]  /*0400*/  IADD3 R29, P4, PT, R23, UR11, RZ ;  /* 0x0000000b171d7c10 */ /* 0x000fe4000ff9e0ff */
[----:B------:R-:W-:Y:S02]  /*0410*/  ISETP.GE.AND.EX P0, PT, R9, R2, PT, P0 ;  /* 0x000000020900720c */ /* 0x000fe40003f06300 */
[-C--:B------:R-:W-:Y:S01]  /*0420*/  ISETP.GE.U32.AND P1, PT, R23, R0.reuse, PT ;  /* 0x000000001700720c */ /* 0x080fe20003f26070 */
[----:B------:R-:W-:Y:S01]  /*0430*/  IMAD.X R6, RZ, RZ, R25, P4 ;  /* 0x000000ffff067224 */ /* 0x000fe200020e0619 */
[----:B------:R-:W-:-:S02]  /*0440*/  ISETP.GE.U32.AND P2, PT, R29, R0, PT ;  /* 0x000000001d00720c */ /* 0x000fc40003f46070 */
[-C--:B------:R-:W-:Y:S02]  /*0450*/  ISETP.GE.AND.EX P1, PT, R25, R2.reuse, PT, P1 ;  /* 0x000000021900720c */ /* 0x080fe40003f26310 */
[----:B------:R-:W-:Y:S02]  /*0460*/  ISETP.GE.AND.EX P2, PT, R6, R2, PT, P2 ;  /* 0x000000020600720c */ /* 0x000fe40003f46320 */
[----:B------:R-:W-:-:S04]  /*0470*/  @!P3 LEA R20, P4, R27, R12, 0x3 ;  /* 0x0000000c1b14b211 */ /* 0x000fc800078818ff */
[----:B------:R-:W-:Y:S02]  /*0480*/  @!P3 LEA.HI.X R21, R27, R13, R15, 0x3, P4 ;  /* 0x0000000d1b15b211 */ /* 0x000fe400020f1c0f */
[----:B------:R-:W-:-:S03]  /*0490*/  @!P0 LEA R18, P4, R7, R12, 0x3 ;  /* 0x0000000c07128211 */ /* 0x000fc600078818ff */
[-C--:B------:R-:W-:Y:S01]  /*04a0*/  @!P1 LEA R22, P5, R23, R12.reuse, 0x3 ;  /* 0x0000000c17169211 */ /* 0x080fe200078a18ff */
[----:B------:R0:W5:Y:S01]  /*04b0*/  @!P3 LDG.E.64 R4, desc[UR12][R20.64] ;  /* 0x0000000c1404b981 */ /* 0x000162000c1e1b00 */
[-C--:B------:R-:W-:Y:S02]  /*04c0*/  @!P0 LEA.HI.X R19, R7, R13.reuse, R9, 0x3, P4 ;  /* 0x0000000d07138211 */ /* 0x080fe400020f1c09 */
[----:B------:R-:W-:Y:S02]  /*04d0*/  @!P2 LEA R24, P4, R29, R12, 0x3 ;  /* 0x0000000c1d18a211 */ /* 0x000fe400078818ff */
[-C--:B------:R-:W-:Y:S01]  /*04e0*/  @!P1 LEA.HI.X R23, R23, R13.reuse, R25, 0x3, P5 ;  /* 0x0000000d17179211 */ /* 0x080fe200028f1c19 */
[----:B------:R2:W5:Y:S01]  /*04f0*/  @!P0 LDG.E.64 R16, desc[UR12][R18.64] ;  /* 0x0000000c12108981 */ /* 0x000562000c1e1b00 */
[----:B------:R-:W-:Y:S02]  /*0500*/  @!P2 LEA.HI.X R25, R29, R13, R6, 0x3, P4 ;  /* 0x0000000d1d19a211 */ /* 0x000fe400020f1c06 */
[----:B0-----:R-:W-:-:S02]  /*0510*/  CS2R R20, SRZ ;  /* 0x0000000000147805 */ /* 0x001fc4000001ff00 */
[----:B--2---:R-:W-:-:S04]  /*0520*/  CS2R R18, SRZ ;  /* 0x0000000000127805 */ /* 0x004fc8000001ff00 */
[----:B------:R0:W5:Y:S04]  /*0530*/  @!P2 LDG.E.64 R20, desc[UR12][R24.64] ;  /* 0x0000000c1814a981 */ /* 0x000168000c1e1b00 */
[----:B------:R0:W5:Y:S01]  /*0540*/  @!P1 LDG.E.64 R18, desc[UR12][R22.64] ;  /* 0x0000000c16129981 */ /* 0x000162000c1e1b00 */
[----:B------:R-:W-:Y:S04]  /*0550*/  BSSY.RECONVERGENT B0, `(.L_x_59) ;  /* 0x0000009000007945 */ /* 0x000fe80003800200 */
[----:B------:R-:W-:Y:S05]  /*0560*/  @P3 BRA `(.L_x_60) ;  /* 0x00000000001c3947 */ /* 0x000fea0003800000 */
[C---:B-1---5:R-:W-:Y:S02]  /*0570*/  ISETP.GT.U32.AND P3, PT, R4.reuse, UR14, PT ;  /* 0x0000000e04007c0c */ /* 0x062fe4000bf64070 */
[----:B0-----:R-:W-:Y:S02]  /*0580*/  LEA R22, P4, R27, R10, 0x3 ;  /* 0x0000000a1b167211 */ /* 0x001fe400078818ff */
[----:B------:R-:W-:Y:S02]  /*0590*/  ISETP.GT.AND.EX P3, PT, R5, UR15, PT, P3 ;  /* 0x0000000f05007c0c */ /* 0x000fe4000bf64330 */
[----:B------:R-:W-:Y:S02]  /*05a0*/  LEA.HI.X R23, R27, R11, R15, 0x3, P4 ;  /* 0x0000000b1b177211 */ /* 0x000fe400020f1c0f */
[----:B------:R-:W-:Y:S02]  /*05b0*/  SEL R4, R4, UR14, P3 ;  /* 0x0000000e04047c07 */ /* 0x000fe40009800000 */
[----:B------:R-:W-:-:S05]  /*05c0*/  SEL R5, R5, UR15, P3 ;  /* 0x0000000f05057c07 */ /* 0x000fca0009800000 */
[----:B------:R2:W-:Y:S02]  /*05d0*/  STG.E.64 desc[UR12][R22.64], R4 ;  /* 0x0000000416007986 */ /* 0x0005e4000c101b0c */
.L_x_60:
[----:B-1----:R-:W-:Y:S05]  /*05e0*/  BSYNC.RECONVERGENT B0 ;  /* 0x0000000000007941 */ /* 0x002fea0003800200 */
.L_x_59:
[----:B------:R-:W-:Y:S04]  /*05f0*/  BSSY.RECONVERGENT B0, `(.L_x_61) ;  /* 0x0000009000007945 */ /* 0x000fe80003800200 */
[----:B------:R-:W-:Y:S05]  /*0600*/  @P0 BRA `(.L_x_62) ;  /* 0x00000000001c0947 */ /* 0x000fea0003800000 */
[C---:B-----5:R-:W-:Y:S02]  /*0610*/  ISETP.GT.U32.AND P0, PT, R16.reuse, UR14, PT ;  /* 0x0000000e10007c0c */ /* 0x060fe4000bf04070 */
[----:B--2---:R-:W-:Y:S02]  /*0620*/  LEA R4, P3, R7, R10, 0x3 ;  /* 0x0000000a07047211 */ /* 0x004fe400078618ff */
[----:B------:R-:W-:Y:S02]  /*0630*/  ISETP.GT.AND.EX P0, PT, R17, UR15, PT, P0 ;  /* 0x0000000f11007c0c */ /* 0x000fe4000bf04300 */
[----:B------:R-:W-:Y:S02]  /*0640*/  LEA.HI.X R5, R7, R11, R9, 0x3, P3 ;  /* 0x0000000b07057211 */ /* 0x000fe400018f1c09 */
[----:B------:R-:W-:Y:S02]  /*0650*/  SEL R16, R16, UR14, P0 ;  /* 0x0000000e10107c07 */ /* 0x000fe40008000000 */
[----:B------:R-:W-:-:S05]  /*0660*/  SEL R17, R17, UR15, P0 ;  /* 0x0000000f11117c07 */ /* 0x000fca0008000000 */
[----:B------:R1:W-:Y:S02]  /*0670*/  STG.E.64 desc[UR12][R4.64], R16 ;  /* 0x0000001004007986 */ /* 0x0003e4000c101b0c */
.L_x_62:
[----:B------:R-:W-:Y:S05]  /*0680*/  BSYNC.RECONVERGENT B0 ;  /* 0x0000000000007941 */ /* 0x000fea0003800200 */
.L_x_61:
[----:B------:R-:W-:Y:S04]  /*0690*/  BSSY.RECONVERGENT B0, `(.L_x_63) ;  /* 0x000000b000007945 */ /* 0x000fe80003800200 */
[----:B------:R-:W-:Y:S05]  /*06a0*/  @P1 BRA `(.L_x_64) ;  /* 0x0000000000241947 */ /* 0x000fea0003800000 */
[----:B-12--5:R-:W-:Y:S02]  /*06b0*/  IADD3 R5, P1, PT, R7, UR11, RZ ;  /* 0x0000000b07057c10 */ /* 0x026fe4000ff3e0ff */
[----:B------:R-:W-:-:S03]  /*06c0*/  ISETP.GT.U32.AND P0, PT, R18, UR14, PT ;  /* 0x0000000e12007c0c */ /* 0x000fc6000bf04070 */
[----:B------:R-:W-:Y:S01]  /*06d0*/  IMAD.X R8, RZ, RZ, R9, P1 ;  /* 0x000000ffff087224 */ /* 0x000fe200008e0609 */
[----:B------:R-:W-:Y:S02]  /*06e0*/  LEA R4, P1, R5, R10, 0x3 ;  /* 0x0000000a05047211 */ /* 0x000fe400078218ff */
[----:B------:R-:W-:Y:S02]  /*06f0*/  ISETP.GT.AND.EX P0, PT, R19, UR15, PT, P0 ;  /* 0x0000000f13007c0c */ /* 0x000fe4000bf04300 */
[----:B------:R-:W-:Y:S02]  /*0700*/  LEA.HI.X R5, R5, R11, R8, 0x3, P1 ;  /* 0x0000000b05057211 */ /* 0x000fe400008f1c08 */
[----:B------:R-:W-:Y:S02]  /*0710*/  SEL R16, R18, UR14, P0 ;  /* 0x0000000e12107c07 */ /* 0x000fe40008000000 */
[----:B------:R-:W-:-:S05]  /*0720*/  SEL R17, R19, UR15, P0 ;  /* 0x0000000f13117c07 */ /* 0x000fca0008000000 */
[----:B------:R3:W-:Y:S02]  /*0730*/  STG.E.64 desc[UR12][R4.64], R16 ;  /* 0x0000001004007986 */ /* 0x0007e4000c101b0c */
.L_x_64:
[----:B------:R-:W-:Y:S05]  /*0740*/  BSYNC.RECONVERGENT B0 ;  /* 0x0000000000007941 */ /* 0x000fea0003800200 */
.L_x_63:
[----:B------:R-:W-:Y:S04]  /*0750*/  BSSY.RECONVERGENT B0, `(.L_x_65) ;  /* 0x0000009000007945 */ /* 0x000fe80003800200 */
[----:B------:R-:W-:Y:S05]  /*0760*/  @P2 BRA `(.L_x_66) ;  /* 0x00000000001c2947 */ /* 0x000fea0003800000 */
[C---:B-----5:R-:W-:Y:S02]  /*0770*/  ISETP.GT.U32.AND P0, PT, R20.reuse, UR14, PT ;  /* 0x0000000e14007c0c */ /* 0x060fe4000bf04070 */
[----:B-1-3--:R-:W-:Y:S02]  /*0780*/  LEA R16, P1, R29, R10, 0x3 ;  /* 0x0000000a1d107211 */ /* 0x00afe400078218ff */
[----:B------:R-:W-:Y:S02]  /*0790*/  ISETP.GT.AND.EX P0, PT, R21, UR15, PT, P0 ;  /* 0x0000000f15007c0c */ /* 0x000fe4000bf04300 */
[----:B------:R-:W-:Y:S02]  /*07a0*/  LEA.HI.X R17, R29, R11, R6, 0x3, P1 ;  /* 0x0000000b1d117211 */ /* 0x000fe400008f1c06 */
[----:B--2---:R-:W-:Y:S02]  /*07b0*/  SEL R4, R20, UR14, P0 ;  /* 0x0000000e14047c07 */ /* 0x004fe40008000000 */
[----:B------:R-:W-:-:S05]  /*07c0*/  SEL R5, R21, UR15, P0 ;  /* 0x0000000f15057c07 */ /* 0x000fca0008000000 */
[----:B------:R4:W-:Y:S02]  /*07d0*/  STG.E.64 desc[UR12][R16.64], R4 ;  /* 0x0000000410007986 */ /* 0x0009e4000c101b0c */
.L_x_66:
[----:B------:R-:W-:Y:S05]  /*07e0*/  BSYNC.RECONVERGENT B0 ;  /* 0x0000000000007941 */ /* 0x000fea0003800200 */
.L_x_65:
[----:B------:R-:W-:Y:S01]  /*07f0*/  USHF.L.U32 UR10, UR11, 0x2, URZ ;  /* 0x000000020b0a7899 */ /* 0x000fe200080006ff */
[----:B-1-345:R-:W-:-:S05]  /*0800*/  CS2R R16, SRZ ;  /* 0x0000000000107805 */ /* 0x03afca000001ff00 */
[----:B--2---:R-:W-:Y:S02]  /*0810*/  IADD3 R5, P0, PT, R27, UR10, RZ ;  /* 0x0000000a1b057c10 */ /* 0x004fe4000ff1e0ff */
[----:B------:R-:W-:Y:S02]  /*0820*/  IADD3 R7, P1, PT, R7, UR10, RZ ;  /* 0x0000000a07077c10 */ /* 0x000fe4000ff3e0ff */
[-C--:B------:R-:W-:Y:S01]  /*0830*/  ISETP.GE.U32.AND P3, PT, R5, R0.reuse, PT ;  /* 0x000000000500720c */ /* 0x080fe20003f66070 */
[----:B------:R-:W-:Y:S01]  /*0840*/  IMAD.X R4, RZ, RZ, R15, P0 ;  /* 0x000000ffff047224 */ /* 0x000fe200000e060f */
[C---:B0-----:R-:W-:Y:S01]  /*0850*/  IADD3 R25, P2, PT, R7.reuse, UR11, RZ ;  /* 0x0000000b07197c10 */ /* 0x041fe2000ff5e0ff */
[----:B------:R-:W-:Y:S01]  /*0860*/  IMAD.X R6, RZ, RZ, R9, P1 ;  /* 0x000000ffff067224 */ /* 0x000fe200008e0609 */
[----:B------:R-:W-:Y:S02]  /*0870*/  ISETP.GE.U32.AND P0, PT, R7, R0, PT ;  /* 0x000000000700720c */ /* 0x000fe40003f06070 */
[----:B------:R-:W-:-:S02]  /*0880*/  CS2R R14, SRZ ;  /* 0x00000000000e7805 */ /* 0x000fc4000001ff00 */
[----:B------:R-:W-:Y:S01]  /*0890*/  ISETP.GE.AND.EX P3, PT, R4, R2, PT, P3 ;  /* 0x000000020400720c */ /* 0x000fe20003f66330 */
[----:B------:R-:W-:Y:S01]  /*08a0*/  IMAD.X R27, RZ, RZ, R6, P2 ;  /* 0x000000ffff1b7224 */ /* 0x000fe200010e0606 */
[C---:B------:R-:W-:Y:S02]  /*08b0*/  IADD3 R29, P4, PT, R25.reuse, UR11, RZ ;  /* 0x0000000b191d7c10 */ /* 0x040fe4000ff9e0ff */
[----:B------:R-:W-:Y:S02]  /*08c0*/  ISETP.GE.U32.AND P1, PT, R25, R0, PT ;  /* 0x000000001900720c */ /* 0x000fe40003f26070 */
[-C--:B------:R-:W-:Y:S01]  /*08d0*/  ISETP.GE.AND.EX P0, PT, R6, R2.reuse, PT, P0 ;  /* 0x000000020600720c */ /* 0x080fe20003f06300 */
[----:B------:R-:W-:Y:S01]  /*08e0*/  IMAD.X R24, RZ, RZ, R27, P4 ;  /* 0x000000ffff187224 */ /* 0x000fe200020e061b */
[----:B------:R-:W-:Y:S02]  /*08f0*/  ISETP.GE.AND.EX P1, PT, R27, R2, PT, P1 ;  /* 0x000000021b00720c */ /* 0x000fe40003f26310 */
[----:B------:R-:W-:-:S03]  /*0900*/  ISETP.GE.U32.AND P2, PT, R29, R0, PT ;  /* 0x000000001d00720c */ /* 0x000fc60003f46070 */
[C---:B------:R-:W-:Y:S02]  /*0910*/  @!P3 LEA R18, P4, R5.reuse, R12, 0x3 ;  /* 0x0000000c0512b211 */ /* 0x040fe400078818ff */
[----:B------:R-:W-:Y:S02]  /*0920*/  ISETP.GE.AND.EX P2, PT, R24, R2, PT, P2 ;  /* 0x000000021800720c */ /* 0x000fe40003f46320 */
[-C--:B------:R-:W-:Y:S02]  /*0930*/  @!P3 LEA.HI.X R19, R5, R13.reuse, R4, 0x3, P4 ;  /* 0x0000000d0513b211 */ /* 0x080fe400020f1c04 */
[-C--:B------:R-:W-:Y:S02]  /*0940*/  @!P0 LEA R8, P5, R7, R12.reuse, 0x3 ;  /* 0x0000000c07088211 */ /* 0x080fe400078a18ff */
[----:B------:R-:W-:Y:S01]  /*0950*/  @!P1 LEA R22, P4, R25, R12, 0x3 ;  /* 0x0000000c19169211 */ /* 0x000fe200078818ff */
[----:B------:R0:W5:Y:S01]  /*0960*/  @!P3 LDG.E.64 R14, desc[UR12][R18.64] ;  /* 0x0000000c120eb981 */ /* 0x000162000c1e1b00 */
[----:B------:R-:W-:-:S02]  /*0970*/  @!P0 LEA.HI.X R9, R7, R13, R6, 0x3, P5 ;  /* 0x0000000d07098211 */ /* 0x000fc400028f1c06 */
[----:B------:R-:W-:Y:S02]  /*0980*/  @!P1 LEA.HI.X R23, R25, R13, R27, 0x3, P4 ;  /* 0x0000000d19179211 */ /* 0x000fe400020f1c1b */
[----:B------:R-:W-:Y:S01]  /*0990*/  CS2R R20, SRZ ;  /* 0x0000000000147805 */ /* 0x000fe2000001ff00 */
[----:B------:R1:W5:Y:S01]  /*09a0*/  @!P0 LDG.E.64 R16, desc[UR12][R8.64] ;  /* 0x0000000c08108981 */ /* 0x000362000c1e1b00 */
[----:B0-----:R-:W-:-:S04]  /*09b0*/  @!P2 LEA R18, P4, R29, R12, 0x3 ;  /* 0x0000000c1d12a211 */ /* 0x001fc800078818ff */
[----:B------:R-:W-:Y:S02]  /*09c0*/  @!P2 LEA.HI.X R19, R29, R13, R24, 0x3, P4 ;  /* 0x0000000d1d13a211 */ /* 0x000fe400020f1c18 */
[----:B-1----:R-:W-:-:S03]  /*09d0*/  CS2R R8, SRZ ;  /* 0x0000000000087805 */ /* 0x002fc6000001ff00 */
[----:B------:R0:W5:Y:S04]  /*09e0*/  @!P2 LDG.E.64 R20, desc[UR12][R18.64] ;  /* 0x0000000c1214a981 */ /* 0x000168000c1e1b00 */
[----:B------:R0:W5:Y:S01]  /*09f0*/  @!P1 LDG.E.64 R8, desc[UR12][R22.64] ;  /* 0x0000000c16089981 */ /* 0x000162000c1e1b00 */
[----:B------:R-:W-:Y:S04]  /*0a00*/  BSSY.RECONVERGENT B0, `(.L_x_67) ;  /* 0x0000009000007945 */ /* 0x000fe80003800200 */
[----:B------:R-:W-:Y:S05]  /*0a10*/  @P3 BRA `(.L_x_68) ;  /* 0x00000000001c3947 */ /* 0x000fea0003800000 */
[C---:B-----5:R-:W-:Y:S02]  /*0a20*/  ISETP.GT.U32.AND P3, PT, R14.reuse, UR14, PT ;  /* 0x0000000e0e007c0c */ /* 0x060fe4000bf64070 */
[----:B0-----:R-:W-:Y:S02]  /*0a30*/  LEA R18, P4, R5, R10, 0x3 ;  /* 0x0000000a05127211 */ /* 0x001fe400078818ff */
[----:B------:R-:W-:Y:S02]  /*0a40*/  ISETP.GT.AND.EX P3, PT, R15, UR15, PT, P3 ;  /* 0x0000000f0f007c0c */ /* 0x000fe4000bf64330 */
[----:B------:R-:W-:Y:S02]  /*0a50*/  LEA.HI.X R19, R5, R11, R4, 0x3, P4 ;  /* 0x0000000b05137211 */ /* 0x000fe400020f1c04 */
[----:B------:R-:W-:Y:S02]  /*0a60*/  SEL R4, R14, UR14, P3 ;  /* 0x0000000e0e047c07 */ /* 0x000fe40009800000 */
[----:B------:R-:W-:-:S05]  /*0a70*/  SEL R5, R15, UR15, P3 ;  /* 0x0000000f0f057c07 */ /* 0x000fca0009800000 */
[----:B------:R1:W-:Y:S02]  /*0a80*/  STG.E.64 desc[UR12][R18.64], R4 ;  /* 0x0000000412007986 */ /* 0x0003e4000c101b0c */
.L_x_68:
[----:B------:R-:W-:Y:S05]  /*0a90*/  BSYNC.RECONVERGENT B0 ;  /* 0x0000000000007941 */ /* 0x000fea0003800200 */
.L_x_67:
[----:B------:R-:W-:Y:S04]  /*0aa0*/  BSSY.RECONVERGENT B0, `(.L_x_69) ;  /* 0x0000009000007945 */ /* 0x000fe80003800200 */
[----:B------:R-:W-:Y:S05]  /*0ab0*/  @P0 BRA `(.L_x_70) ;  /* 0x00000000001c0947 */ /* 0x000fea0003800000 */
[C---:B-----5:R-:W-:Y:S02]  /*0ac0*/  ISETP.GT.U32.AND P0, PT, R16.reuse, UR14, PT ;  /* 0x0000000e10007c0c */ /* 0x060fe4000bf04070 */
[----:B-1----:R-:W-:Y:S02]  /*0ad0*/  LEA R4, P3, R7, R10, 0x3 ;  /* 0x0000000a07047211 */ /* 0x002fe400078618ff */
[----:B------:R-:W-:Y:S02]  /*0ae0*/  ISETP.GT.AND.EX P0, PT, R17, UR15, PT, P0 ;  /* 0x0000000f11007c0c */ /* 0x000fe4000bf04300 */
[----:B------:R-:W-:Y:S02]  /*0af0*/  LEA.HI.X R5, R7, R11, R6, 0x3, P3 ;  /* 0x0000000b07057211 */ /* 0x000fe400018f1c06 */
[----:B------:R-:W-:Y:S02]  /*0b00*/  SEL R6, R16, UR14, P0 ;  /* 0x0000000e10067c07 */ /* 0x000fe40008000000 */
[----:B------:R-:W-:-:S05]  /*0b10*/  SEL R7, R17, UR15, P0 ;  /* 0x0000000f11077c07 */ /* 0x000fca0008000000 */
[----:B------:R2:W-:Y:S02]  /*0b20*/  STG.E.64 desc[UR12][R4.64], R6 ;  /* 0x0000000604007986 */ /* 0x0005e4000c101b0c */
.L_x_70:
[----:B------:R-:W-:Y:S05]  /*0b30*/  BSYNC.RECONVERGENT B0 ;  /* 0x0000000000007941 */ /* 0x000fea0003800200 */
.L_x_69:
[----:B------:R-:W-:Y:S04]  /*0b40*/  BSSY.RECONVERGENT B0, `(.L_x_71) ;  /* 0x0000009000007945 */ /* 0x000fe80003800200 */
[----:B------:R-:W-:Y:S05]  /*0b50*/  @P1 BRA `(.L_x_72) ;  /* 0x00000000001c1947 */ /* 0x000fea0003800000 */
[C---:B-----5:R-:W-:Y:S02]  /*0b60*/  ISETP.GT.U32.AND P0, PT, R8.reuse, UR14, PT ;  /* 0x0000000e08007c0c */ /* 0x060fe4000bf04070 */
[----:B--2---:R-:W-:Y:S02]  /*0b70*/  LEA R6, P1, R25, R10, 0x3 ;  /* 0x0000000a19067211 */ /* 0x004fe400078218ff */
[----:B------:R-:W-:Y:S02]  /*0b80*/  ISETP.GT.AND.EX P0, PT, R9, UR15, PT, P0 ;  /* 0x0000000f09007c0c */ /* 0x000fe4000bf04300 */
[----:B------:R-:W-:Y:S02]  /*0b90*/  LEA.HI.X R7, R25, R11, R27, 0x3, P1 ;  /* 0x0000000b19077211 */ /* 0x000fe400008f1c1b */
[----:B-1----:R-:W-:Y:S02]  /*0ba0*/  SEL R4, R8, UR14, P0 ;  /* 0x0000000e08047c07 */ /* 0x002fe40008000000 */
[----:B------:R-:W-:-:S05]  /*0bb0*/  SEL R5, R9, UR15, P0 ;  /* 0x0000000f09057c07 */ /* 0x000fca0008000000 */
[----:B------:R3:W-:Y:S02]  /*0bc0*/  STG.E.64 desc[UR12][R6.64], R4 ;  /* 0x0000000406007986 */ /* 0x0007e4000c101b0c */
.L_x_72:
[----:B------:R-:W-:Y:S05]  /*0bd0*/  BSYNC.RECONVERGENT B0 ;  /* 0x0000000000007941 */ /* 0x000fea0003800200 */
.L_x_71:
[----:B------:R-:W-:Y:S04]  /*0be0*/  BSSY.RECONVERGENT B0, `(.L_x_73) ;  /* 0x0000009000007945 */ /* 0x000fe80003800200 */
[----:B------:R-:W-:Y:S05]  /*0bf0*/  @P2 BRA `(.L_x_74) ;  /* 0x00000000001c2947 */ /* 0x000fea0003800000 */
[C---:B-----5:R-:W-:Y:S02]  /*0c00*/  ISETP.GT.U32.AND P0, PT, R20.reuse, UR14, PT ;  /* 0x0000000e14007c0c */ /* 0x060fe4000bf04070 */
[----:B--23--:R-:W-:Y:S02]  /*0c10*/  LEA R6, P1, R29, R10, 0x3 ;  /* 0x0000000a1d067211 */ /* 0x00cfe400078218ff */
[----:B------:R-:W-:Y:S02]  /*0c20*/  ISETP.GT.AND.EX P0, PT, R21, UR15, PT, P0 ;  /* 0x0000000f15007c0c */ /* 0x000fe4000bf04300 */
[----:B------:R-:W-:Y:S02]  /*0c30*/  LEA.HI.X R7, R29, R11, R24, 0x3, P1 ;  /* 0x0000000b1d077211 */ /* 0x000fe400008f1c18 */
[----:B-1----:R-:W-:Y:S02]  /*0c40*/  SEL R4, R20, UR14, P0 ;  /* 0x0000000e14047c07 */ /* 0x002fe40008000000 */
[----:B------:R-:W-:-:S05]  /*0c50*/  SEL R5, R21, UR15, P0 ;  /* 0x0000000f15057c07 */ /* 0x000fca0008000000 */
[----:B------:R4:W-:Y:S02]  /*0c60*/  STG.E.64 desc[UR12][R6.64], R4 ;  /* 0x0000000406007986 */ /* 0x0009e4000c101b0c */
.L_x_74:
[----:B------:R-:W-:Y:S05]  /*0c70*/  BSYNC.RECONVERGENT B0 ;  /* 0x0000000000007941 */ /* 0x000fea0003800200 */
.L_x_73:
[----:B------:R-:W-:Y:S02]  /*0c80*/  UIADD3 UR4, UP0, UPT, UR4, 0x2, URZ ;  /* 0x0000000204047890 */ /* 0x000fe4000ff1e0ff */
[----:B------:R-:W-:Y:S02]  /*0c90*/  USHF.L.U32 UR10, UR11, 0x2, URZ ;  /* 0x000000020b0a7899 */ /* 0x000fe400080006ff */
[----:B------:R-:W-:Y:S02]  /*0ca0*/  UIADD3.X UR5, UPT, UPT, URZ, UR5, URZ, UP0, !UPT ;  /* 0x00000005ff057290 */ /* 0x000fe400087fe4ff */
[----:B------:R-:W-:Y:S02]  /*0cb0*/  UISETP.NE.U32.AND UP0, UPT, UR4, UR9, UPT ;  /* 0x000000090400728c */ /* 0x000fe4000bf05070 */
[----:B------:R-:W-:Y:S02]  /*0cc0*/  ULEA UR6, UP1, UR10, UR6, 0x1 ;  /* 0x000000060a067291 */ /* 0x000fe4000f8208ff */
[----:B------:R-:W-:-:S02]  /*0cd0*/  UISETP.NE.AND.EX UP0, UPT, UR5, URZ, UPT, UP0 ;  /* 0x000000ff0500728c */ /* 0x000fc4000bf05300 */
[----:B------:R-:W-:-:S07]  /*0ce0*/  ULEA.HI.X UR7, UR10, UR7, URZ, 0x1, UP1 ;  /* 0x000000070a077291 */ /* 0x000fce00088f0cff */
[----:B------:R-:W-:Y:S05]  /*0cf0*/  BRA.U UP0, `(.L_x_75) ;  /* 0xfffffff500947547 */ /* 0x000fea000b83ffff */
.L_x_58:
[----:B------:R-:W-:-:S04]  /*0d00*/  ULOP3.LUT UR10, UR8, 0x1, URZ, 0xc0, !UPT ;  /* 0x00000001080a7892 */ /* 0x000fc8000f8ec0ff */
[----:B------:R-:W-:-:S06]  /*0d10*/  UISETP.NE.U32.AND UP0, UPT, UR10, 0x1, UPT ;  /* 0x000000010a00788c */ /* 0x000fcc000bf05070 */
[----:B------:R-:W-:-:S13]  /*0d20*/  PLOP3.LUT P0, PT, PT, PT, UP0, 0x80, 0x8 ;  /* 0x000000000008781c */ /* 0x000fda0003f0f008 */
[----:B------:R-:W-:Y:S05]  /*0d30*/  @!P0 EXIT ;  /* 0x000000000000894d */ /* 0x000fea0003800000 */
[----:B0----5:R-:W-:Y:S02]  /*0d40*/  IADD3 R20, P0, PT, R3, UR6, RZ ;  /* 0x0000000603147c10 */ /* 0x021fe4000ff1e0ff */
[----:B--234-:R-:W-:Y:S02]  /*0d50*/  CS2R R6, SRZ ;  /* 0x0000000000067805 */ /* 0x01cfe4000001ff00 */
[----:B------:R-:W-:Y:S02]  /*0d60*/  CS2R R16, SRZ ;  /* 0x0000000000107805 */ /* 0x000fe4000001ff00 */
[----:B-1----:R-:W-:Y:S02]  /*0d70*/  CS2R R18, SRZ ;  /* 0x0000000000127805 */ /* 0x002fe4000001ff00 */
[C---:B------:R-:W-:Y:S01]  /*0d80*/  ISETP.GE.U32.AND P3, PT, R20.reuse, R0, PT ;  /* 0x000000001400720c */ /* 0x040fe20003f66070 */
[----:B------:R-:W-:Y:S01]  /*0d90*/  IMAD.X R22, RZ, RZ, UR7, P0 ;  /* 0x00000007ff167e24 */ /* 0x000fe200080e06ff */
[----:B------:R-:W-:Y:S01]  /*0da0*/  IADD3 R27, P0, PT, R20, UR11, RZ ;  /* 0x0000000b141b7c10 */ /* 0x000fe2000ff1e0ff */
[----:B------:R-:W0:Y:S03]  /*0db0*/  LDCU.64 UR4, c[0x0][0xfd0] ;  /* 0x0001fa00ff0477ac */ /* 0x000e260008000a00 */
[----:B------:R-:W-:Y:S01]  /*0dc0*/  IADD3 R25, P4, PT, R27, UR11, RZ ;  /* 0x0000000b1b197c10 */ /* 0x000fe2000ff9e0ff */
[----:B------:R-:W-:Y:S01]  /*0dd0*/  IMAD.X R29, RZ, RZ, R22, P0 ;  /* 0x000000ffff1d7224 */ /* 0x000fe200000e0616 */
[----:B------:R-:W-:-:S02]  /*0de0*/  ISETP.GE.AND.EX P3, PT, R22, R2, PT, P3 ;  /* 0x000000021600720c */ /* 0x000fc40003f66330 */
[-C--:B------:R-:W-:Y:S01]  /*0df0*/  ISETP.GE.U32.AND P2, PT, R27, R0.reuse, PT ;  /* 0x000000001b00720c */ /* 0x080fe20003f46070 */
[----:B------:R-:W-:Y:S01]  /*0e00*/  IMAD.X R23, RZ, RZ, R29, P4 ;  /* 0x000000ffff177224 */ /* 0x000fe200020e061d */
[C---:B------:R-:W-:Y:S02]  /*0e10*/  IADD3 R21, P5, PT, R25.reuse, UR11, RZ ;  /* 0x0000000b19157c10 */ /* 0x040fe4000ffbe0ff */
[----:B------:R-:W-:Y:S02]  /*0e20*/  ISETP.GE.U32.AND P1, PT, R25, R0, PT ;  /* 0x000000001900720c */ /* 0x000fe40003f26070 */
[-C--:B------:R-:W-:Y:S01]  /*0e30*/  ISETP.GE.AND.EX P2, PT, R29, R2.reuse, PT, P2 ;  /* 0x000000021d00720c */ /* 0x080fe20003f46320 */
[----:B------:R-:W-:Y:S01]  /*0e40*/  IMAD.X R3, RZ, RZ, R23, P5 ;  /* 0x000000ffff037224 */ /* 0x000fe200028e0617 */
[----:B------:R-:W-:Y:S02]  /*0e50*/  ISETP.GE.AND.EX P1, PT, R23, R2, PT, P1 ;  /* 0x000000021700720c */ /* 0x000fe40003f26310 */
[----:B------:R-:W-:-:S02]  /*0e60*/  ISETP.GE.U32.AND P0, PT, R21, R0, PT ;  /* 0x000000001500720c */ /* 0x000fc40003f06070 */
[C---:B------:R-:W-:Y:S02]  /*0e70*/  @!P3 LEA R4, P4, R20.reuse, R12, 0x3 ;  /* 0x0000000c1404b211 */ /* 0x040fe400078818ff */
[----:B------:R-:W-:Y:S02]  /*0e80*/  ISETP.GE.AND.EX P0, PT, R3, R2, PT, P0 ;  /* 0x000000020300720c */ /* 0x000fe40003f06300 */
[----:B------:R-:W-:-:S03]  /*0e90*/  @!P3 LEA.HI.X R5, R20, R13, R22, 0x3, P4 ;  /* 0x0000000d1405b211 */ /* 0x000fc600020f1c16 */
[-C--:B------:R-:W-:Y:S02]  /*0ea0*/  @!P2 LEA R8, P4, R27, R12.reuse, 0x3 ;  /* 0x0000000c1b08a211 */ /* 0x080fe400078818ff */
[-C--:B------:R-:W-:Y:S01]  /*0eb0*/  @!P1 LEA R14, P5, R25, R12.reuse, 0x3 ;  /* 0x0000000c190e9211 */ /* 0x080fe200078a18ff */
[----:B------:R-:W0:Y:S01]  /*0ec0*/  @!P3 LDG.E.64 R6, desc[UR12][R4.64] ;  /* 0x0000000c0406b981 */ /* 0x000e22000c1e1b00 */
[-C--:B------:R-:W-:Y:S02]  /*0ed0*/  @!P2 LEA.HI.X R9, R27, R13.reuse, R29, 0x3, P4 ;  /* 0x0000000d1b09a211 */ /* 0x080fe400020f1c1d */
[-C--:B------:R-:W-:Y:S02]  /*0ee0*/  @!P1 LEA.HI.X R15, R25, R13.reuse, R23, 0x3, P5 ;  /* 0x0000000d190f9211 */ /* 0x080fe400028f1c17 */
[C---:B------:R-:W-:Y:S01]  /*0ef0*/  @!P0 LEA R12, P4, R21.reuse, R12, 0x3 ;  /* 0x0000000c150c8211 */ /* 0x040fe200078818ff */
[----:B------:R1:W2:Y:S03]  /*0f00*/  @!P2 LDG.E.64 R16, desc[UR12][R8.64] ;  /* 0x0000000c0810a981 */ /* 0x0002a6000c1e1b00 */
[----:B------:R-:W-:Y:S01]  /*0f10*/  @!P0 LEA.HI.X R13, R21, R13, R3, 0x3, P4 ;  /* 0x0000000d150d8211 */ /* 0x000fe200020f1c03 */
[----:B------:R-:W3:Y:S01]  /*0f20*/  @!P1 LDG.E.64 R18, desc[UR12][R14.64] ;  /* 0x0000000c0e129981 */ /* 0x000ee2000c1e1b00 */
[----:B-1----:R-:W-:-:S06]  /*0f30*/  CS2R R8, SRZ ;  /* 0x0000000000087805 */ /* 0x002fcc000001ff00 */
[----:B------:R1:W4:Y:S01]  /*0f40*/  @!P0 LDG.E.64 R8, desc[UR12][R12.64] ;  /* 0x0000000c0c088981 */ /* 0x000322000c1e1b00 */
[----:B------:R-:W-:-:S04]  /*0f50*/  @!P3 LEA R4, P4, R20, R10, 0x3 ;  /* 0x0000000a1404b211 */ /* 0x000fc800078818ff */
[----:B------:R-:W-:Y:S02]  /*0f60*/  @!P3 LEA.HI.X R5, R20, R11, R22, 0x3, P4 ;  /* 0x0000000b1405b211 */ /* 0x000fe400020f1c16 */
[----:B-1----:R-:W-:-:S04]  /*0f70*/  @!P2 LEA R12, P6, R27, R10, 0x3 ;  /* 0x0000000a1b0ca211 */ /* 0x002fc800078c18ff */
[----:B------:R-:W-:Y:S02]  /*0f80*/  @!P2 LEA.HI.X R13, R27, R11, R29, 0x3, P6 ;  /* 0x0000000b1b0da211 */ /* 0x000fe400030f1c1d */
[----:B0-----:R-:W-:-:S04]  /*0f90*/  ISETP.GT.U32.AND P5, PT, R6, UR4, PT ;  /* 0x0000000406007c0c */ /* 0x001fc8000bfa4070 */
[C---:B------:R-:W-:Y:S02]  /*0fa0*/  ISETP.GT.AND.EX P5, PT, R7.reuse, UR5, PT, P5 ;  /* 0x0000000507007c0c */ /* 0x040fe4000bfa4350 */
[----:B--2---:R-:W-:Y:S02]  /*0fb0*/  ISETP.GT.U32.AND P4, PT, R16, UR4, PT ;  /* 0x0000000410007c0c */ /* 0x004fe4000bf84070 */
[----:B------:R-:W-:Y:S02]  /*0fc0*/  SEL R14, R6, UR4, P5 ;  /* 0x00000004060e7c07 */ /* 0x000fe4000a800000 */
[----:B------:R-:W-:Y:S02]  /*0fd0*/  SEL R15, R7, UR5, P5 ;  /* 0x00000005070f7c07 */ /* 0x000fe4000a800000 */
[----:B---3--:R-:W-:Y:S02]  /*0fe0*/  ISETP.GT.U32.AND P5, PT, R18, UR4, PT ;  /* 0x0000000412007c0c */ /* 0x008fe4000bfa4070 */
[----:B------:R-:W-:Y:S01]  /*0ff0*/  ISETP.GT.AND.EX P4, PT, R17, UR5, PT, P4 ;  /* 0x0000000511007c0c */ /* 0x000fe2000bf84340 */
[----:B------:R0:W-:Y:S01]  /*1000*/  @!P3 STG.E.64 desc[UR12][R4.64], R14 ;  /* 0x0000000e0400b986 */ /* 0x0001e2000c101b0c */
[----:B------:R-:W-:-:S02]  /*1010*/  @!P1 LEA R6, P6, R25, R10, 0x3 ;  /* 0x0000000a19069211 */ /* 0x000fc400078c18ff */
[----:B------:R-:W-:Y:S02]  /*1020*/  ISETP.GT.AND.EX P5, PT, R19, UR5, PT, P5 ;  /* 0x0000000513007c0c */ /* 0x000fe4000bfa4350 */
[----:B------:R-:W-:Y:S02]  /*1030*/  SEL R16, R16, UR4, P4 ;  /* 0x0000000410107c07 */ /* 0x000fe4000a000000 */
[----:B------:R-:W-:Y:S02]  /*1040*/  SEL R17, R17, UR5, P4 ;  /* 0x0000000511117c07 */ /* 0x000fe4000a000000 */
[----:B----4-:R-:W-:Y:S02]  /*1050*/  ISETP.GT.U32.AND P4, PT, R8, UR4, PT ;  /* 0x0000000408007c0c */ /* 0x010fe4000bf84070 */
[----:B------:R-:W-:Y:S01]  /*1060*/  @!P1 LEA.HI.X R7, R25, R11, R23, 0x3, P6 ;  /* 0x0000000b19079211 */ /* 0x000fe200030f1c17 */
[----:B------:R0:W-:Y:S01]  /*1070*/  @!P2 STG.E.64 desc[UR12][R12.64], R16 ;  /* 0x000000100c00a986 */ /* 0x0001e2000c101b0c */
[----:B------:R-:W-:-:S02]  /*1080*/  SEL R18, R18, UR4, P5 ;  /* 0x0000000412127c07 */ /* 0x000fc4000a800000 */
[----:B------:R-:W-:Y:S02]  /*1090*/  SEL R19, R19, UR5, P5 ;  /* 0x0000000513137c07 */ /* 0x000fe4000a800000 */
[----:B------:R-:W-:-:S03]  /*10a0*/  ISETP.GT.AND.EX P3, PT, R9, UR5, PT, P4 ;  /* 0x0000000509007c0c */ /* 0x000fc6000bf64340 */
[----:B------:R0:W-:Y:S01]  /*10b0*/  @!P1 STG.E.64 desc[UR12][R6.64], R18 ;  /* 0x0000001206009986 */ /* 0x0001e2000c101b0c */
[----:B------:R-:W-:Y:S02]  /*10c0*/  SEL R8, R8, UR4, P3 ;  /* 0x0000000408087c07 */ /* 0x000fe40009800000 */
[----:B------:R-:W-:Y:S01]  /*10d0*/  SEL R9, R9, UR5, P3 ;  /* 0x0000000509097c07 */ /* 0x000fe20009800000 */
[----:B------:R-:W-:Y:S06]  /*10e0*/  @P0 EXIT ;  /* 0x000000000000094d */ /* 0x000fec0003800000 */
[----:B------:R-:W-:-:S04]  /*10f0*/  LEA R2, P0, R21, R10, 0x3 ;  /* 0x0000000a15027211 */ /* 0x000fc800078018ff */
[----:B------:R-:W-:-:S05]  /*1100*/  LEA.HI.X R3, R21, R11, R3, 0x3, P0 ;  /* 0x0000000b15037211 */ /* 0x000fca00000f1c03 */
[----:B------:R-:W-:Y:S01]  /*1110*/  STG.E.64 desc[UR12][R2.64], R8 ;  /* 0x0000000802007986 */ /* 0x000fe2000c101b0c */
[----:B------:R-:W-:Y:S05]  /*1120*/  EXIT ;  /* 0x000000000000794d */ /* 0x000fea0003800000 */
.L_x_57:
[----:B------:R-:W0:Y:S02]  /*1130*/  S2R R3, SR_TID.X ;  /* 0x0000000000037919 */ /* 0x000e240000002100 */
[----:B0-----:R-:W-:-:S03]  /*1140*/  IMAD.WIDE.U32 R4, R3, 0x4, RZ ;  /* 0x0000000403047825 */ /* 0x001fc600078e00ff */
[----:B------:R-:W-:-:S04]  /*1150*/  ISETP.GE.U32.AND P0, PT, R4, R0, PT ;  /* 0x000000000400720c */ /* 0x000fc80003f06070 */
[----:B------:R-:W-:-:S13]  /*1160*/  ISETP.GE.AND.EX P0, PT, R5, R2, PT, P0 ;  /* 0x000000020500720c */ /* 0x000fda0003f06300 */
[----:B------:R-:W-:Y:S05]  /*1170*/  @P0 EXIT ;  /* 0x000000000000094d */ /* 0x000fea0003800000 */
[----:B------:R-:W-:Y:S01]  /*1180*/  IMAD.MOV.U32 R8, RZ, RZ, RZ ;  /* 0x000000ffff087224 */ /* 0x000fe200078e00ff */
[----:B------:R-:W0:Y:S01]  /*1190*/  LDCU UR4, c[0x0][0x360] ;  /* 0x00006c00ff0477ac */ /* 0x000e220008000800 */
[----:B------:R-:W1:Y:S05]  /*11a0*/  LDCU.64 UR6, c[0x0][0xfd0] ;  /* 0x0001fa00ff0677ac */ /* 0x000e6a0008000a00 */
.L_x_76:
[C---:B--2---:R-:W-:Y:S01]  /*11b0*/  IMAD.SHL.U32 R15, R3.reuse, 0x20, RZ ;  /* 0x00000020030f7824 */ /* 0x044fe200078e00ff */
[----:B------:R-:W-:-:S04]  /*11c0*/  SHF.L.U64.HI R9, R3, 0x5, R8 ;  /* 0x0000000503097819 */ /* 0x000fc80000010208 */
[----:B------:R-:W-:-:S05]  /*11d0*/  IADD3 R4, P0, PT, R12, R15, RZ ;  /* 0x0000000f0c047210 */ /* 0x000fca0007f1e0ff */
[----:B------:R-:W-:-:S06]  /*11e0*/  IMAD.X R5, R13, 0x1, R9, P0 ;  /* 0x000000010d057824 */ /* 0x000fcc00000e0609 */
[----:B------:R-:W1:Y:S01]  /*11f0*/  LDG.E.ENL2.256 R16, R4, desc[UR12][R4.64] ;  /* 0xfe00000c0404797e */ /* 0x000e620008121910 */
[----:B------:R-:W-:-:S05]  /*1200*/  IADD3 R14, P4, PT, R10, R15, RZ ;  /* 0x0000000f0a0e7210 */ /* 0x000fca0007f9e0ff */
[----:B------:R-:W-:Y:S01]  /*1210*/  IMAD.X R15, R11, 0x1, R9, P4 ;  /* 0x000000010b0f7824 */ /* 0x000fe200020e0609 */
[----:B-1----:R-:W-:Y:S02]  /*1220*/  ISETP.GT.U32.AND P0, PT, R4, UR6, PT ;  /* 0x0000000604007c0c */ /* 0x002fe4000bf04070 */
[----:B------:R-:W-:Y:S02]  /*1230*/  ISETP.GT.U32.AND P1, PT, R6, UR6, PT ;  /* 0x0000000606007c0c */ /* 0x000fe4000bf24070 */
[C---:B------:R-:W-:Y:S02]  /*1240*/  ISETP.GT.AND.EX P0, PT, R5.reuse, UR7, PT, P0 ;  /* 0x0000000705007c0c */ /* 0x040fe4000bf04300 */
[----:B------:R-:W-:Y:S02]  /*1250*/  ISETP.GT.U32.AND P3, PT, R18, UR6, PT ;  /* 0x0000000612007c0c */ /* 0x000fe4000bf64070 */
[----:B------:R-:W-:Y:S02]  /*1260*/  SEL R4, R4, UR6, P0 ;  /* 0x0000000604047c07 */ /* 0x000fe40008000000 */
[----:B------:R-:W-:-:S02]  /*1270*/  SEL R5, R5, UR7, P0 ;  /* 0x0000000705057c07 */ /* 0x000fc40008000000 */
[C---:B------:R-:W-:Y:S02]  /*1280*/  ISETP.GT.AND.EX P0, PT, R7.reuse, UR7, PT, P1 ;  /* 0x0000000707007c0c */ /* 0x040fe4000bf04310 */
[----:B------:R-:W-:Y:S02]  /*1290*/  ISETP.GT.U32.AND P2, PT, R16, UR6, PT ;  /* 0x0000000610007c0c */ /* 0x000fe4000bf44070 */
[----:B------:R-:W-:Y:S02]  /*12a0*/  SEL R6, R6, UR6, P0 ;  /* 0x0000000606067c07 */ /* 0x000fe40008000000 */
[----:B------:R-:W-:Y:S02]  /*12b0*/  SEL R7, R7, UR7, P0 ;  /* 0x0000000707077c07 */ /* 0x000fe40008000000 */
[----:B------:R-:W-:Y:S02]  /*12c0*/  ISETP.GT.AND.EX P0, PT, R19, UR7, PT, P3 ;  /* 0x0000000713007c0c */ /* 0x000fe4000bf04330 */
[----:B------:R-:W-:-:S02]  /*12d0*/  ISETP.GT.AND.EX P1, PT, R17, UR7, PT, P2 ;  /* 0x0000000711007c0c */ /* 0x000fc4000bf24320 */
[----:B------:R-:W-:Y:S02]  /*12e0*/  SEL R18, R18, UR6, P0 ;  /* 0x0000000612127c07 */ /* 0x000fe40008000000 */
[----:B------:R-:W-:Y:S02]  /*12f0*/  SEL R19, R19, UR7, P0 ;  /* 0x0000000713137c07 */ /* 0x000fe40008000000 */
[----:B0-----:R-:W-:Y:S02]  /*1300*/  IADD3 R3, P0, PT, R3, UR4, RZ ;  /* 0x0000000403037c10 */ /* 0x001fe4000ff1e0ff */
[----:B------:R-:W-:Y:S02]  /*1310*/  SEL R16, R16, UR6, P1 ;  /* 0x0000000610107c07 */ /* 0x000fe40008800000 */
[----:B------:R-:W-:Y:S01]  /*1320*/  SEL R17, R17, UR7, P1 ;  /* 0x0000000711117c07 */ /* 0x000fe20008800000 */
[C---:B------:R-:W-:Y:S02]  /*1330*/  IMAD.SHL.U32 R9, R3.reuse, 0x4, RZ ;  /* 0x0000000403097824 */ /* 0x040fe400078e00ff */
[----:B------:R-:W-:Y:S01]  /*1340*/  IMAD.X R8, RZ, RZ, R8, P0 ;  /* 0x000000ffff087224 */ /* 0x000fe200000e0608 */
[----:B------:R-:W-:Y:S01]  /*1350*/  LOP3.LUT P0, RZ, R3, 0xffffc000, RZ, 0xc0, !PT ;  /* 0xffffc00003ff7812 */ /* 0x000fe2000780c0ff */
[----:B------:R2:W-:Y:S01]  /*1360*/  STG.E.ENL2.256 desc[UR12][R14.64], R4, R16 ;  /* 0xf80000040e10797f */ /* 0x0005e2000f12180c */
[----:B------:R-:W-:-:S02]  /*1370*/  ISETP.LT.U32.AND P1, PT, R9, R0, PT ;  /* 0x000000000900720c */ /* 0x000fc40003f21070 */
[----:B------:R-:W-:Y:S02]  /*1380*/  SHF.L.U64.HI R9, R3, 0x2, R8 ;  /* 0x0000000203097819 */ /* 0x000fe40000010208 */
[----:B------:R-:W-:Y:S02]  /*1390*/  LOP3.LUT P0, RZ, R8, 0x3fffffff, RZ, 0xc0, P0 ;  /* 0x3fffffff08ff7812 */ /* 0x000fe4000000c0ff */
[----:B------:R-:W-:-:S13]  /*13a0*/  ISETP.LT.AND.EX P1, PT, R9, R2, PT, P1 ;  /* 0x000000020900720c */ /* 0x000fda0003f21310 */
[----:B------:R-:W-:Y:S05]  /*13b0*/  @!P0 BRA P1, `(.L_x_76) ;  /* 0xfffffffc007c8947 */ /* 0x000fea000083ffff */
[----:B------:R-:W-:Y:S05]  /*13c0*/  EXIT ;  /* 0x000000000000794d */ /* 0x000fea0003800000 */
        .weak           $__internal_5_$__cuda_sm20_div_u16
        .type           $__internal_5_$__cuda_sm20_div_u16,@function
        .size           $__internal_5_$__cuda_sm20_div_u16,(.L_x_4649 - $__internal_5_$__cuda_sm20_div_u16)
$__internal_5_$__cuda_sm20_div_u16:
        /* <DEDUP_REMOVED lines=11> */
[----:B------:R-:W-:Y:S02]  /*1480*/  VIADD R4, R5, 0x2 ;  /* 0x0000000205047836 */ /* 0x000fe40000000000 */
[----:B------:R-:W-:Y:S02]  /*1490*/  IMAD.MOV.U32 R5, RZ, RZ, 0x0 ;  /* 0x00000000ff057424 */ /* 0x000fe400078e00ff */
[----:B------:R-:W-:Y:S01]  /*14a0*/  FMUL.RZ R3, R3, R4 ;  /* 0x0000000403037220 */ /* 0x000fe2000040c000 */
[----:B------:R-:W-:-:S05]  /*14b0*/  IMAD.MOV.U32 R4, RZ, RZ, R7 ;  /* 0x000000ffff047224 */ /* 0x000fca00078e0007 */
[----:B------:R-:W0:Y:S02]  /*14c0*/  F2I.U32.TRUNC.NTZ R3, R3 ;  /* 0x0000000300037305 */ /* 0x000e24000020f000 */
[----:B0-----:R-:W-:-:S13]  /*14d0*/  R2UR UR4, R3 ;  /* 0x00000000030472ca */ /* 0x001fda00000e0000 */
[----:B------:R-:W-:-:S07]  /*14e0*/  ULOP3.LUT UR8, UR4, 0xffff, URZ, 0xc0, !UPT ;  /* 0x0000ffff04087892 */ /* 0x000fce000f8ec0ff */
[----:B------:R-:W-:Y:S01]  /*14f0*/  @!UP0 UMOV UR8, 0xffffffff ;  /* 0xffffffff00088882 */ /* 0x000fe20000000000 */
[----:B------:R-:W-:Y:S05]  /*1500*/  RET.REL.NODEC R4 `(_ZN2at6native57_GLOBAL__N__f3eca4a2_24_ForeachBinaryOpScalar_cu_86b9896c25multi_tensor_apply_kernelINS1_18TensorListMetadataILi2EEENS1_21BinaryOpScalarFunctorIlLi2ELi1ELi1EEEJNS0_7maximumIlEElEEEvT_T0_DpT1_) ;  /* 0xffffffe804bc7950 */ /* 0x000fea0003c3ffff */
.L_x_77:
        /* <DEDUP_REMOVED lines=15> */
.L_x_4649:


//--------------------- .text._ZN2at6native57_GLOBAL__N__f3eca4a2_24_ForeachBinaryOpScalar_cu_86b9896c25multi_tensor_apply_kernelINS1_18TensorListMetadataILi2EEENS1_21BinaryOpScalarFunctorIiLi2ELi1ELi1EEEJNS0_7maximumIiEEiEEEvT_T0_DpT1_ --------------------------
	.section	.text._ZN2at6native57_GLOBAL__N__f3eca4a2_24_ForeachBinaryOpScalar_cu_86b9896c25multi_tensor_apply_kernelINS1_18TensorListMetadataILi2EEENS1_21BinaryOpScalarFunctorIiLi2ELi1ELi1EEEJNS0_7maximumIiEEiEEEvT_T0_DpT1_,"ax",@progbits
	.align	128
.text._ZN2at6native57_GLOBAL__N__f3eca4a2_24_ForeachBinaryOpScalar_cu_86b9896c25multi_tensor_apply_kernelINS1_18TensorListMetadataILi2EEENS1_21BinaryOpScalarFunctorIiLi2ELi1ELi1EEEJNS0_7maximumIiEEiEEEvT_T0_DpT1_:
        .type           _ZN2at6native57_GLOBAL__N__f3eca4a2_24_ForeachBinaryOpScalar_cu_86b9896c25multi_tensor_apply_kernelINS1_18TensorListMetadataILi2EEENS1_21BinaryOpScalarFunctorIiLi2ELi1ELi1EEEJNS0_7maximumIiEEiEEEvT_T0_DpT1_,@function
        .size           _ZN2at6native57_GLOBAL__N__f3eca4a2_24_ForeachBinaryOpScalar_cu_86b9896c25multi_tensor_apply_kernelINS1_18TensorListMetadataILi2EEENS1_21BinaryOpScalarFunctorIiLi2ELi1ELi1EEEJNS0_7maximumIiEEiEEEvT_T0_DpT1_,(.L_x_4651 - _ZN2at6native57_GLOBAL__N__f3eca4a2_24_ForeachBinaryOpScalar_cu_86b9896c25multi_tensor_apply_kernelINS1_18TensorListMetadataILi2EEENS1_21BinaryOpScalarFunctorIiLi2ELi1ELi1EEEJNS0_7maximumIiEEiEEEvT_T0_DpT1_)
        .other          _ZN2at6native57_GLOBAL__N__f3eca4a2_24_ForeachBinaryOpScalar_cu_86b9896c25multi_tensor_apply_kernelINS1_18TensorListMetadataILi2EEENS1_21BinaryOpScalarFunctorIiLi2ELi1ELi1EEEJNS0_7maximumIiEEiEEEvT_T0_DpT1_,@"STO_CUDA_ENTRY STV_DEFAULT"
_ZN2at6native57_GLOBAL__N__f3eca4a2_24_ForeachBinaryOpScalar_cu_86b9896c25multi_tensor_apply_kernelINS1_18TensorListMetadataILi2EEENS1_21BinaryOpScalarFunctorIiLi2ELi1ELi1EEEJNS0_7maximumIiEEiEEEvT_T0_DpT1_:
        /* <DEDUP_REMOVED lines=38> */
[----:B------:R-:W-:Y:S05]  /*0260*/  CALL.REL.NOINC `($__internal_6_$__cuda_sm20_div_u16) ;  /* 0x0000000c003c7944 */ /* 0x000fea0003c00000 */
        /* <DEDUP_REMOVED lines=13> */
.L_x_80:
[----:B01----:R-:W-:Y:S01]  /*0340*/  IADD3 R21, P0, PT, R3, UR6, RZ ;  /* 0x0000000603157c10 */ /* 0x003fe2000ff1e0ff */
[----:B------:R-:W-:-:S03]  /*0350*/  IMAD.MOV.U32 R18, RZ, RZ, RZ ;  /* 0x000000ffff127224 */ /* 0x000fc600078e00ff */
        /* <DEDUP_REMOVED lines=9> */
[----:B------:R-:W-:-:S05]  /*03f0*/  ISETP.GE.AND.EX P3, PT, R17, R2, PT, P3 ;  /* 0x000000021100720c */ /* 0x000fca0003f66330 */
[C---:B------:R-:W-:Y:S01]  /*0400*/  @!P1 LEA R6, P0, R21.reuse, R12, 0x2 ;  /* 0x0000000c15069211 */ /* 0x040fe200078010ff */
[----:B------:R-:W-:Y:S01]  /*0410*/  IMAD.MOV.U32 R4, RZ, RZ, RZ ;  /* 0x000000ffff047224 */ /* 0x000fe200078e00ff */
[----:B------:R-:W0:Y:S02]  /*0420*/  @!P1 LDC R20, c[0x0][0xfcc] ;  /* 0x0003f300ff149b82 */ /* 0x000e240000000800 */
[----:B------:R-:W-:Y:S02]  /*0430*/  @!P1 LEA.HI.X R7, R21, R13, R25, 0x2, P0 ;  /* 0x0000000d15079211 */ /* 0x000fe400000f1419 */
[----:B------:R-:W-:Y:S02]  /*0440*/  ISETP.GE.AND.EX P2, PT, R23, R2, PT, P2 ;  /* 0x000000021700720c */ /* 0x000fe40003f46320 */
[----:B------:R-:W-:Y:S01]  /*0450*/  IADD3 R19, P5, PT, R16, UR11, RZ ;  /* 0x0000000b10137c10 */ /* 0x000fe2000ffbe0ff */
[----:B------:R1:W0:Y:S01]  /*0460*/  @!P1 LDG.E R18, desc[UR12][R6.64] ;  /* 0x0000000c06129981 */ /* 0x000222000c1e1900 */
[----:B------:R-:W-:-:S02]  /*0470*/  @!P3 LEA R14, P4, R5, R12, 0x2 ;  /* 0x0000000c050eb211 */ /* 0x000fc400078810ff */
[----:B------:R-:W-:Y:S01]  /*0480*/  ISETP.GE.U32.AND P0, PT, R19, R0, PT ;  /* 0x000000001300720c */ /* 0x000fe20003f06070 */
[----:B------:R-:W-:Y:S01]  /*0490*/  IMAD.X R9, RZ, RZ, R23, P5 ;  /* 0x000000ffff097224 */ /* 0x000fe200028e0617 */
[----:B------:R-:W-:-:S04]  /*04a0*/  @!P3 LEA.HI.X R15, R5, R13, R17, 0x2, P4 ;  /* 0x0000000d050fb211 */ /* 0x000fc800020f1411 */
[----:B------:R-:W-:Y:S01]  /*04b0*/  ISETP.GE.AND.EX P0, PT, R9, R2, PT, P0 ;  /* 0x000000020900720c */ /* 0x000fe20003f06300 */
[----:B-1----:R-:W-:Y:S01]  /*04c0*/  IMAD.MOV.U32 R6, RZ, RZ, RZ ;  /* 0x000000ffff067224 */ /* 0x002fe200078e00ff */
[C---:B------:R-:W-:Y:S01]  /*04d0*/  @!P2 LEA R28, P4, R16.reuse, R12, 0x2 ;  /* 0x0000000c101ca211 */ /* 0x040fe200078810ff */
[----:B------:R-:W2:Y:S01]  /*04e0*/  @!P3 LDG.E R4, desc[UR12][R14.64] ;  /* 0x0000000c0e04b981 */ /* 0x000ea2000c1e1900 */
[----:B------:R-:W-:Y:S01]  /*04f0*/  IMAD.MOV.U32 R8, RZ, RZ, RZ ;  /* 0x000000ffff087224 */ /* 0x000fe200078e00ff */
[----:B------:R-:W2:Y:S01]  /*0500*/  @!P3 LDC R7, c[0x0][0xfcc] ;  /* 0x0003f300ff07bb82 */ /* 0x000ea20000000800 */
[----:B------:R-:W-:-:S05]  /*0510*/  @!P2 LEA.HI.X R29, R16, R13, R23, 0x2, P4 ;  /* 0x0000000d101da211 */ /* 0x000fca00020f1417 */
[----:B------:R1:W3:Y:S02]  /*0520*/  @!P2 LDG.E R6, desc[UR12][R28.64] ;  /* 0x0000000c1c06a981 */ /* 0x0002e4000c1e1900 */
[----:B------:R-:W-:-:S04]  /*0530*/  @!P0 LEA R26, P4, R19, R12, 0x2 ;  /* 0x0000000c131a8211 */ /* 0x000fc800078810ff */
[----:B------:R-:W-:Y:S01]  /*0540*/  @!P0 LEA.HI.X R27, R19, R13, R9, 0x2, P4 ;  /* 0x0000000d131b8211 */ /* 0x000fe200020f1409 */
[----:B-1----:R-:W3:Y:S04]  /*0550*/  @!P2 LDC R29, c[0x0][0xfcc] ;  /* 0x0003f300ff1dab82 */ /* 0x002ee80000000800 */
[----:B------:R1:W4:Y:S01]  /*0560*/  @!P0 LDG.E R8, desc[UR12][R26.64] ;  /* 0x0000000c1a088981 */ /* 0x000322000c1e1900 */
[----:B------:R-:W-:-:S04]  /*0570*/  @!P1 LEA R14, P4, R21, R10, 0x2 ;  /* 0x0000000a150e9211 */ /* 0x000fc800078810ff */
[----:B------:R-:W-:Y:S02]  /*0580*/  @!P1 LEA.HI.X R15, R21, R11, R25, 0x2, P4 ;  /* 0x0000000b150f9211 */ /* 0x000fe400020f1419 */
[----:B------:R-:W-:-:S04]  /*0590*/  @!P2 LEA R22, P4, R16, R10, 0x2 ;  /* 0x0000000a1016a211 */ /* 0x000fc800078810ff */
[----:B------:R-:W-:Y:S02]  /*05a0*/  @!P2 LEA.HI.X R23, R16, R11, R23, 0x2, P4 ;  /* 0x0000000b1017a211 */ /* 0x000fe400020f1417 */
[----:B------:R-:W-:Y:S02]  /*05b0*/  IADD3 R21, P4, PT, R21, UR10, RZ ;  /* 0x0000000a15157c10 */ /* 0x000fe4000ff9e0ff */
[----:B0-----:R-:W-:Y:S02]  /*05c0*/  @!P1 VIMNMX R20, PT, PT, R18, R20, !PT ;  /* 0x0000001412149248 */ /* 0x001fe40007fe0100 */
[----:B------:R-:W-:-:S03]  /*05d0*/  @!P0 LEA R18, P5, R19, R10, 0x2 ;  /* 0x0000000a13128211 */ /* 0x000fc600078a10ff */
[----:B------:R0:W-:Y:S01]  /*05e0*/  @!P1 STG.E desc[UR12][R14.64], R20 ;  /* 0x000000140e009986 */ /* 0x0001e2000c10190c */
[----:B------:R-:W-:Y:S02]  /*05f0*/  @!P0 LEA.HI.X R19, R19, R11, R9, 0x2, P5 ;  /* 0x0000000b13138211 */ /* 0x000fe400028f1409 */
[----:B-1----:R-:W-:Y:S01]  /*0600*/  IADD3 R27, P5, PT, R5, UR10, RZ ;  /* 0x0000000a051b7c10 */ /* 0x002fe2000ffbe0ff */
[----:B------:R-:W4:Y:S01]  /*0610*/  @!P0 LDC R9, c[0x0][0xfcc] ;  /* 0x0003f300ff098b82 */ /* 0x000f220000000800 */
[----:B------:R-:W-:Y:S01]  /*0620*/  ISETP.GE.U32.AND P1, PT, R21, R0, PT ;  /* 0x000000001500720c */ /* 0x000fe20003f26070 */
[----:B0-----:R-:W-:Y:S01]  /*0630*/  IMAD.X R15, RZ, RZ, R25, P4 ;  /* 0x000000ffff0f7224 */ /* 0x001fe200020e0619 */
[----:B------:R-:W-:-:S04]  /*0640*/  @!P3 LEA R24, P4, R5, R10, 0x2 ;  /* 0x0000000a0518b211 */ /* 0x000fc800078810ff */
[--C-:B------:R-:W-:Y:S01]  /*0650*/  @!P3 LEA.HI.X R25, R5, R11, R17.reuse, 0x2, P4 ;  /* 0x0000000b0519b211 */ /* 0x100fe200020f1411 */
[----:B------:R-:W-:Y:S01]  /*0660*/  IMAD.X R17, RZ, RZ, R17, P5 ;  /* 0x000000ffff117224 */ /* 0x000fe200028e0611 */
[----:B------:R-:W-:Y:S02]  /*0670*/  IADD3 R5, P5, PT, R27, UR11, RZ ;  /* 0x0000000b1b057c10 */ /* 0x000fe4000ffbe0ff */
[----:B--2---:R-:W-:Y:S02]  /*0680*/  @!P3 VIMNMX R16, PT, PT, R4, R7, !PT ;  /* 0x000000070410b248 */ /* 0x004fe40007fe0100 */
[----:B------:R-:W-:Y:S01]  /*0690*/  ISETP.GE.AND.EX P1, PT, R15, R2, PT, P1 ;  /* 0x000000020f00720c */ /* 0x000fe20003f26310 */
[----:B------:R-:W-:Y:S01]  /*06a0*/  IMAD.X R4, RZ, RZ, R17, P5 ;  /* 0x000000ffff047224 */ /* 0x000fe200028e0611 */
[----:B------:R-:W-:Y:S02]  /*06b0*/  IADD3 R7, P6, PT, R5, UR11, RZ ;  /* 0x0000000b05077c10 */ /* 0x000fe4000ffde0ff */
[----:B------:R-:W-:Y:S01]  /*06c0*/  ISETP.GE.U32.AND P4, PT, R27, R0, PT ;  /* 0x000000001b00720c */ /* 0x000fe20003f86070 */
[----:B------:R4:W-:Y:S01]  /*06d0*/  @!P3 STG.E desc[UR12][R24.64], R16 ;  /* 0x000000101800b986 */ /* 0x0009e2000c10190c */
[----:B---3--:R-:W-:Y:S01]  /*06e0*/  @!P2 VIMNMX R14, PT, PT, R6, R29, !PT ;  /* 0x0000001d060ea248 */ /* 0x008fe20007fe0100 */
[----:B------:R-:W-:Y:S01]  /*06f0*/  IMAD.X R6, RZ, RZ, R4, P6 ;  /* 0x000000ffff067224 */ /* 0x000fe200030e0604 */
[----:B------:R-:W-:-:S02]  /*0700*/  ISETP.GE.AND.EX P3, PT, R17, R2, PT, P4 ;  /* 0x000000021100720c */ /* 0x000fc40003f66340 */
[-C--:B------:R-:W-:Y:S02]  /*0710*/  ISETP.GE.U32.AND P5, PT, R5, R0.reuse, PT ;  /* 0x000000000500720c */ /* 0x080fe40003fa6070 */
[----:B------:R-:W-:Y:S01]  /*0720*/  ISETP.GE.U32.AND P4, PT, R7, R0, PT ;  /* 0x000000000700720c */ /* 0x000fe20003f86070 */
[----:B------:R0:W-:Y:S01]  /*0730*/  @!P2 STG.E desc[UR12][R22.64], R14 ;  /* 0x0000000e1600a986 */ /* 0x0001e2000c10190c */
[-C--:B------:R-:W-:Y:S02]  /*0740*/  ISETP.GE.AND.EX P2, PT, R4, R2.reuse, PT, P5 ;  /* 0x000000020400720c */ /* 0x080fe40003f46350 */
[----:B------:R-:W-:Y:S02]  /*0750*/  ISETP.GE.AND.EX P4, PT, R6, R2, PT, P4 ;  /* 0x000000020600720c */ /* 0x000fe40003f86340 */
[----:B------:R-:W-:Y:S02]  /*0760*/  @!P1 LEA R28, P5, R21, R12, 0x2 ;  /* 0x0000000c151c9211 */ /* 0x000fe400078a10ff */
[----:B----4-:R-:W-:-:S02]  /*0770*/  @!P0 VIMNMX R16, PT, PT, R8, R9, !PT ;  /* 0x0000000908108248 */ /* 0x010fc40007fe0100 */
[----:B------:R-:W-:Y:S02]  /*0780*/  CS2R R8, SRZ ;  /* 0x0000000000087805 */ /* 0x000fe4000001ff00 */
[----:B------:R-:W-:Y:S02]  /*0790*/  @!P1 LEA.HI.X R29, R21, R13, R15, 0x2, P5 ;  /* 0x0000000d151d9211 */ /* 0x000fe400028f140f */
[----:B------:R-:W-:Y:S01]  /*07a0*/  @!P3 LEA R24, P6, R27, R12, 0x2 ;  /* 0x0000000c1b18b211 */ /* 0x000fe200078c10ff */
[----:B------:R1:W-:Y:S01]  /*07b0*/  @!P0 STG.E desc[UR12][R18.64], R16 ;  /* 0x0000001012008986 */ /* 0x0003e2000c10190c */
[----:B0-----:R-:W-:-:S03]  /*07c0*/  CS2R R22, SRZ ;  /* 0x0000000000167805 */ /* 0x001fc6000001ff00 */
[----:B------:R0:W2:Y:S01]  /*07d0*/  @!P1 LDG.E R8, desc[UR12][R28.64] ;  /* 0x0000000c1c089981 */ /* 0x0000a2000c1e1900 */
[-C--:B------:R-:W-:Y:S01]  /*07e0*/  @!P3 LEA.HI.X R25, R27, R13.reuse, R17, 0x2, P6 ;  /* 0x0000000d1b19b211 */ /* 0x080fe200030f1411 */
[----:B------:R-:W3:Y:S04]  /*07f0*/  @!P4 LDC R26, c[0x0][0xfcc] ;  /* 0x0003f300ff1acb82 */ /* 0x000ee80000000800 */
[----:B------:R4:W5:Y:S01]  /*0800*/  @!P3 LDG.E R9, desc[UR12][R24.64] ;  /* 0x0000000c1809b981 */ /* 0x000962000c1e1900 */
[-C--:B-1----:R-:W-:Y:S02]  /*0810*/  @!P2 LEA R18, P0, R5, R12.reuse, 0x2 ;  /* 0x0000000c0512a211 */ /* 0x082fe400078010ff */
[----:B0-----:R-:W-:Y:S02]  /*0820*/  @!P4 LEA R28, P5, R7, R12, 0x2 ;  /* 0x0000000c071cc211 */ /* 0x001fe400078a10ff */
[----:B------:R-:W-:-:S02]  /*0830*/  @!P2 LEA.HI.X R19, R5, R13, R4, 0x2, P0 ;  /* 0x0000000d0513a211 */ /* 0x000fc400000f1404 */
[----:B------:R-:W-:Y:S01]  /*0840*/  @!P4 LEA.HI.X R29, R7, R13, R6, 0x2, P5 ;  /* 0x0000000d071dc211 */ /* 0x000fe200028f1406 */
[----:B----4-:R-:W5:Y:S02]  /*0850*/  @!P3 LDC R24, c[0x0][0xfcc] ;  /* 0x0003f300ff18bb82 */ /* 0x010f640000000800 */
[----:B------:R0:W4:Y:S04]  /*0860*/  @!P2 LDG.E R22, desc[UR12][R18.64] ;  /* 0x0000000c1216a981 */ /* 0x000128000c1e1900 */
[----:B------:R-:W3:Y:S02]  /*0870*/  @!P4 LDG.E R23, desc[UR12][R28.64] ;  /* 0x0000000c1c17c981 */ /* 0x000ee4000c1e1900 */
[----:B------:R-:W4:Y:S08]  /*0880*/  @!P2 LDC R25, c[0x0][0xfcc] ;  /* 0x0003f300ff19ab82 */ /* 0x000f300000000800 */
[----:B0-----:R-:W2:Y:S01]  /*0890*/  @!P1 LDC R19, c[0x0][0xfcc] ;  /* 0x0003f300ff139b82 */ /* 0x001ea20000000800 */
[----:B------:R-:W-:-:S02]  /*08a0*/  @!P1 LEA R14, P0, R21, R10, 0x2 ;  /* 0x0000000a150e9211 */ /* 0x000fc400078010ff */
[-C--:B------:R-:W-:Y:S02]  /*08b0*/  @!P3 LEA R16, P5, R27, R10.reuse, 0x2 ;  /* 0x0000000a1b10b211 */ /* 0x080fe400078a10ff */
[-C--:B------:R-:W-:Y:S02]  /*08c0*/  @!P1 LEA.HI.X R15, R21, R11.reuse, R15, 0x2, P0 ;  /* 0x0000000b150f9211 */ /* 0x080fe400000f140f */
[----:B------:R-:W-:Y:S02]  /*08d0*/  @!P3 LEA.HI.X R17, R27, R11, R17, 0x2, P5 ;  /* 0x0000000b1b11b211 */ /* 0x000fe400028f1411 */
[-C--:B------:R-:W-:Y:S02]  /*08e0*/  @!P2 LEA R18, P0, R5, R10.reuse, 0x2 ;  /* 0x0000000a0512a211 */ /* 0x080fe400078010ff */
[----:B------:R-:W-:-:S04]  /*08f0*/  @!P4 LEA R20, P5, R7, R10, 0x2 ;  /* 0x0000000a0714c211 */ /* 0x000fc800078a10ff */
[----:B------:R-:W-:Y:S01]  /*0900*/  @!P4 LEA.HI.X R21, R7, R11, R6, 0x2, P5 ;  /* 0x0000000b0715c211 */ /* 0x000fe200028f1406 */
[----:B------:R-:W-:-:S04]  /*0910*/  UIADD3 UR4, UP0, UPT, UR4, 0x2, URZ ;  /* 0x0000000204047890 */ /* 0x000fc8000ff1e0ff */
[----:B------:R-:W-:Y:S02]  /*0920*/  UIADD3.X UR5, UPT, UPT, URZ, UR5, URZ, UP0, !UPT ;  /* 0x00000005ff057290 */ /* 0x000fe400087fe4ff */
[----:B------:R-:W-:-:S04]  /*0930*/  UISETP.NE.U32.AND UP0, UPT, UR4, UR9, UPT ;  /* 0x000000090400728c */ /* 0x000fc8000bf05070 */
[----:B------:R-:W-:Y:S02]  /*0940*/  UISETP.NE.AND.EX UP0, UPT, UR5, URZ, UPT, UP0 ;  /* 0x000000ff0500728c */ /* 0x000fe4000bf05300 */
[----:B------:R-:W-:-:S04]  /*0950*/  ULEA UR6, UP1, UR10, UR6, 0x1 ;  /* 0x000000060a067291 */ /* 0x000fc8000f8208ff */
[----:B------:R-:W-:Y:S01]  /*0960*/  ULEA.HI.X UR7, UR10, UR7, URZ, 0x1, UP1 ;  /* 0x000000070a077291 */ /* 0x000fe200088f0cff */
[----:B--2---:R-:W-:Y:S02]  /*0970*/  @!P1 VIMNMX R27, PT, PT, R8, R19, !PT ;  /* 0x00000013081b9248 */ /* 0x004fe40007fe0100 */
[----:B------:R-:W-:Y:S02]  /*0980*/  @!P2 LEA.HI.X R19, R5, R11, R4, 0x2, P0 ;  /* 0x0000000b0513a211 */ /* 0x000fe400000f1404 */
[----:B-----5:R-:W-:Y:S01]  /*0990*/  @!P3 VIMNMX R9, PT, PT, R9, R24, !PT ;  /* 0x000000180909b248 */ /* 0x020fe20007fe0100 */
[----:B------:R1:W-:Y:S04]  /*09a0*/  @!P1 STG.E desc[UR12][R14.64], R27 ;  /* 0x0000001b0e009986 */ /* 0x0003e8000c10190c */
[----:B------:R1:W-:Y:S01]  /*09b0*/  @!P3 STG.E desc[UR12][R16.64], R9 ;  /* 0x000000091000b986 */ /* 0x0003e2000c10190c */
[----:B----4-:R-:W-:-:S02]  /*09c0*/  @!P2 VIMNMX R25, PT, PT, R22, R25, !PT ;  /* 0x000000191619a248 */ /* 0x010fc40007fe0100 */
[----:B---3--:R-:W-:-:S03]  /*09d0*/  @!P4 VIMNMX R23, PT, PT, R23, R26, !PT ;  /* 0x0000001a1717c248 */ /* 0x008fc60007fe0100 */
[----:B------:R1:W-:Y:S04]  /*09e0*/  @!P2 STG.E desc[UR12][R18.64], R25 ;  /* 0x000000191200a986 */ /* 0x0003e8000c10190c */
[----:B------:R1:W-:Y:S01]  /*09f0*/  @!P4 STG.E desc[UR12][R20.64], R23 ;  /* 0x000000171400c986 */ /* 0x0003e2000c10190c */
[----:B------:R-:W-:Y:S05]  /*0a00*/  BRA.U UP0, `(.L_x_80) ;  /* 0xfffffff9004c7547 */ /* 0x000fea000b83ffff */
.L_x_79:
[----:B------:R-:W-:-:S04]  /*0a10*/  ULOP3.LUT UR4, UR8, 0x1, URZ, 0xc0, !UPT ;  /* 0x0000000108047892 */ /* 0x000fc8000f8ec0ff */
[----:B------:R-:W-:-:S06]  /*0a20*/  UISETP.NE.U32.AND UP0, UPT, UR4, 0x1, UPT ;  /* 0x000000010400788c */ /* 0x000fcc000bf05070 */
[----:B------:R-:W-:-:S13]  /*0a30*/  PLOP3.LUT P0, PT, PT, PT, UP0, 0x80, 0x8 ;  /* 0x000000000008781c */ /* 0x000fda0003f0f008 */
[----:B------:R-:W-:Y:S05]  /*0a40*/  @!P0 EXIT ;  /* 0x000000000000894d */ /* 0x000fea0003800000 */
[----:B01----:R-:W-:Y:S01]  /*0a50*/  IADD3 R9, P1, PT, R3, UR6, RZ ;  /* 0x0000000603097c10 */ /* 0x003fe2000ff3e0ff */
[----:B------:R-:W-:Y:S01]  /*0a60*/  IMAD.MOV.U32 R18, RZ, RZ, RZ ;  /* 0x000000ffff127224 */ /* 0x000fe200078e00ff */
[----:B------:R-:W0:Y:S02]  /*0a70*/  LDCU UR4, c[0x0][0xfcc] ;  /* 0x0001f980ff0477ac */ /* 0x000e240008000800 */
[C---:B------:R-:W-:Y:S01]  /*0a80*/  ISETP.GE.U32.AND P0, PT, R9.reuse, R0, PT ;  /* 0x000000000900720c */ /* 0x040fe20003f06070 */
[----:B------:R-:W-:Y:S01]  /*0a90*/  IMAD.X R15, RZ, RZ, UR7, P1 ;  /* 0x00000007ff0f7e24 */ /* 0x000fe200088e06ff */
[----:B------:R-:W-:-:S04]  /*0aa0*/  IADD3 R21, P1, PT, R9, UR11, RZ ;  /* 0x0000000b09157c10 */ /* 0x000fc8000ff3e0ff */
[----:B------:R-:W-:Y:S01]  /*0ab0*/  IADD3 R23, P3, PT, R21, UR11, RZ ;  /* 0x0000000b15177c10 */ /* 0x000fe2000ff7e0ff */
[----:B------:R-:W-:Y:S01]  /*0ac0*/  IMAD.X R19, RZ, RZ, R15, P1 ;  /* 0x000000ffff137224 */ /* 0x000fe200008e060f */
[----:B------:R-:W-:Y:S02]  /*0ad0*/  ISETP.GE.AND.EX P0, PT, R15, R2, PT, P0 ;  /* 0x000000020f00720c */ /* 0x000fe40003f06300 */
[-C--:B------:R-:W-:Y:S01]  /*0ae0*/  ISETP.GE.U32.AND P1, PT, R21, R0.reuse, PT ;  /* 0x000000001500720c */ /* 0x080fe20003f26070 */
[----:B------:R-:W-:Y:S01]  /*0af0*/  IMAD.X R17, RZ, RZ, R19, P3 ;  /* 0x000000ffff117224 */ /* 0x000fe200018e0613 */
[C---:B------:R-:W-:Y:S02]  /*0b00*/  IADD3 R7, P4, PT, R23.reuse, UR11, RZ ;  /* 0x0000000b17077c10 */ /* 0x040fe4000ff9e0ff */
[----:B------:R-:W-:Y:S02]  /*0b10*/  ISETP.GE.U32.AND P2, PT, R23, R0, PT ;  /* 0x000000001700720c */ /* 0x000fe40003f46070 */
[-C--:B------:R-:W-:Y:S01]  /*0b20*/  ISETP.GE.AND.EX P1, PT, R19, R2.reuse, PT, P1 ;  /* 0x000000021300720c */ /* 0x080fe20003f26310 */
[----:B------:R-:W-:Y:S01]  /*0b30*/  IMAD.X R25, RZ, RZ, R17, P4 ;  /* 0x000000ffff197224 */ /* 0x000fe200020e0611 */
[----:B------:R-:W-:-:S02]  /*0b40*/  ISETP.GE.AND.EX P2, PT, R17, R2, PT, P2 ;  /* 0x000000021100720c */ /* 0x000fc40003f46320 */
[----:B------:R-:W-:Y:S01]  /*0b50*/  ISETP.GE.U32.AND P3, PT, R7, R0, PT ;  /* 0x000000000700720c */ /* 0x000fe20003f66070 */
[----:B------:R-:W-:Y:S01]  /*0b60*/  IMAD.MOV.U32 R0, RZ, RZ, RZ ;  /* 0x000000ffff007224 */ /* 0x000fe200078e00ff */
[----:B------:R-:W-:Y:S02]  /*0b70*/  @!P0 LEA R26, P4, R9, R12, 0x2 ;  /* 0x0000000c091a8211 */ /* 0x000fe400078810ff */
[----:B------:R-:W-:Y:S02]  /*0b80*/  ISETP.GE.AND.EX P3, PT, R25, R2, PT, P3 ;  /* 0x000000021900720c */ /* 0x000fe40003f66330 */
[----:B------:R-:W-:-:S03]  /*0b90*/  @!P0 LEA.HI.X R27, R9, R13, R15, 0x2, P4 ;  /* 0x0000000d091b8211 */ /* 0x000fc600020f140f */
[-C--:B------:R-:W-:Y:S02]  /*0ba0*/  @!P1 LEA R4, P4, R21, R12.reuse, 0x2 ;  /* 0x0000000c15049211 */ /* 0x080fe400078810ff */
[-C--:B------:R-:W-:Y:S01]  /*0bb0*/  @!P2 LEA R2, P5, R23, R12.reuse, 0x2 ;  /* 0x0000000c1702a211 */ /* 0x080fe200078a10ff */
[----:B------:R-:W-:Y:S01]  /*0bc0*/  IMAD.MOV.U32 R6, RZ, RZ, RZ ;  /* 0x000000ffff067224 */ /* 0x000fe200078e00ff */
[-C--:B------:R-:W-:Y:S01]  /*0bd0*/  @!P1 LEA.HI.X R5, R21, R13.reuse, R19, 0x2, P4 ;  /* 0x0000000d15059211 */ /* 0x080fe200020f1413 */
[----:B------:R-:W0:Y:S01]  /*0be0*/  @!P0 LDG.E R0, desc[UR12][R26.64] ;  /* 0x0000000c1a008981 */ /* 0x000e22000c1e1900 */
[----:B------:R-:W-:Y:S02]  /*0bf0*/  @!P2 LEA.HI.X R3, R23, R13, R17, 0x2, P5 ;  /* 0x0000000d1703a211 */ /* 0x000fe400028f1411 */
[----:B------:R-:W-:Y:S01]  /*0c00*/  @!P3 LEA R12, P4, R7, R12, 0x2 ;  /* 0x0000000c070cb211 */ /* 0x000fe200078810ff */
[----:B------:R-:W2:Y:S01]  /*0c10*/  @!P1 LDG.E R18, desc[UR12][R4.64] ;  /* 0x0000000c04129981 */ /* 0x000ea2000c1e1900 */
[----:B------:R-:W-:-:S02]  /*0c20*/  IMAD.MOV.U32 R20, RZ, RZ, RZ ;  /* 0x000000ffff147224 */ /* 0x000fc400078e00ff */
[----:B------:R-:W-:Y:S01]  /*0c30*/  @!P3 LEA.HI.X R13, R7, R13, R25, 0x2, P4 ;  /* 0x0000000d070db211 */ /* 0x000fe200020f1419 */
[----:B------:R2:W3:Y:S04]  /*0c40*/  @!P2 LDG.E R6, desc[UR12][R2.64] ;  /* 0x0000000c0206a981 */ /* 0x0004e8000c1e1900 */
[----:B------:R-:W4:Y:S01]  /*0c50*/  @!P3 LDG.E R20, desc[UR12][R12.64] ;  /* 0x0000000c0c14b981 */ /* 0x000f22000c1e1900 */
[-C--:B------:R-:W-:Y:S02]  /*0c60*/  @!P0 LEA R8, P4, R9, R10.reuse, 0x2 ;  /* 0x0000000a09088211 */ /* 0x080fe400078810ff */
[-C--:B------:R-:W-:Y:S02]  /*0c70*/  @!P1 LEA R14, P5, R21, R10.reuse, 0x2 ;  /* 0x0000000a150e9211 */ /* 0x080fe400078a10ff */
[----:B------:R-:W-:-:S02]  /*0c80*/  @!P2 LEA R16, P6, R23, R10, 0x2 ;  /* 0x0000000a1710a211 */ /* 0x000fc400078c10ff */
[-C--:B------:R-:W-:Y:S02]  /*0c90*/  @!P0 LEA.HI.X R9, R9, R11.reuse, R15, 0x2, P4 ;  /* 0x0000000b09098211 */ /* 0x080fe400020f140f */
[-C--:B------:R-:W-:Y:S02]  /*0ca0*/  @!P1 LEA.HI.X R15, R21, R11.reuse, R19, 0x2, P5 ;  /* 0x0000000b150f9211 */ /* 0x080fe400028f1413 */
[----:B------:R-:W-:Y:S02]  /*0cb0*/  @!P2 LEA.HI.X R17, R23, R11, R17, 0x2, P6 ;  /* 0x0000000b1711a211 */ /* 0x000fe400030f1411 */
[----:B0-----:R-:W-:Y:S02]  /*0cc0*/  VIMNMX R27, PT, PT, R0, UR4, !PT ;  /* 0x00000004001b7c48 */ /* 0x001fe4000ffe0100 */
[----:B--2---:R-:W-:-:S03]  /*0cd0*/  VIMNMX R3, PT, PT, R18, UR4, !PT ;  /* 0x0000000412037c48 */ /* 0x004fc6000ffe0100 */
[----:B------:R0:W-:Y:S01]  /*0ce0*/  @!P0 STG.E desc[UR12][R8.64], R27 ;  /* 0x0000001b08008986 */ /* 0x0001e2000c10190c */
[----:B---3--:R-:W-:-:S03]  /*0cf0*/  VIMNMX R5, PT, PT, R6, UR4, !PT ;  /* 0x0000000406057c48 */ /* 0x008fc6000ffe0100 */
[----:B------:R0:W-:Y:S01]  /*0d00*/  @!P1 STG.E desc[UR12][R14.64], R3 ;  /* 0x000000030e009986 */ /* 0x0001e2000c10190c */
[----:B----4-:R-:W-:-:S03]  /*0d10*/  VIMNMX R13, PT, PT, R20, UR4, !PT ;  /* 0x00000004140d7c48 */ /* 0x010fc6000ffe0100 */
[----:B------:R0:W-:Y:S01]  /*0d20*/  @!P2 STG.E desc[UR12][R16.64], R5 ;  /* 0x000000051000a986 */ /* 0x0001e2000c10190c */
[----:B------:R-:W-:Y:S05]  /*0d30*/  @P3 EXIT ;  /* 0x000000000000394d */ /* 0x000fea0003800000 */
[----:B------:R-:W-:-:S04]  /*0d40*/  LEA R2, P0, R7, R10, 0x2 ;  /* 0x0000000a07027211 */ /* 0x000fc800078010ff */
[----:B0-----:R-:W-:-:S05]  /*0d50*/  LEA.HI.X R3, R7, R11, R25, 0x2, P0 ;  /* 0x0000000b07037211 */ /* 0x001fca00000f1419 */
[----:B------:R-:W-:Y:S01]  /*0d60*/  STG.E desc[UR12][R2.64], R13 ;  /* 0x0000000d02007986 */ /* 0x000fe2000c10190c */
[----:B------:R-:W-:Y:S05]  /*0d70*/  EXIT ;  /* 0x000000000000794d */ /* 0x000fea0003800000 */
.L_x_78:
        /* <DEDUP_REMOVED lines=8> */
.L_x_81:
[C---:B--2---:R-:W-:Y:S01]  /*0e00*/  IMAD.SHL.U32 R9, R14.reuse, 0x10, RZ ;  /* 0x000000100e097824 */ /* 0x044fe200078e00ff */
[----:B------:R-:W-:-:S04]  /*0e10*/  SHF.L.U64.HI R15, R14, 0x4, R17 ;  /* 0x000000040e0f7819 */ /* 0x000fc80000010211 */
[----:B------:R-:W-:-:S05]  /*0e20*/  IADD3 R2, P0, PT, R12, R9, RZ ;  /* 0x000000090c027210 */ /* 0x000fca0007f1e0ff */
[----:B------:R-:W-:-:S05]  /*0e30*/  IMAD.X R3, R13, 0x1, R15, P0 ;  /* 0x000000010d037824 */ /* 0x000fca00000e060f */
[----:B------:R2:W1:Y:S01]  /*0e40*/  LDG.E.128 R4, desc[UR12][R2.64] ;  /* 0x0000000c02047981 */ /* 0x000462000c1e1d00 */
[----:B------:R-:W-:-:S05]  /*0e50*/  IADD3 R8, P0, PT, R10, R9, RZ ;  /* 0x000000090a087210 */ /* 0x000fca0007f1e0ff */
[----:B------:R-:W-:Y:S01]  /*0e60*/  IMAD.X R9, R11, 0x1, R15, P0 ;  /* 0x000000010b097824 */ /* 0x000fe200000e060f */
[----:B0-----:R-:W-:-:S05]  /*0e70*/  IADD3 R14, P0, PT, R14, UR4, RZ ;  /* 0x000000040e0e7c10 */ /* 0x001fca000ff1e0ff */
[C---:B------:R-:W-:Y:S02]  /*0e80*/  IMAD.SHL.U32 R15, R14.reuse, 0x4, RZ ;  /* 0x000000040e0f7824 */ /* 0x040fe400078e00ff */
[----:B------:R-:W-:Y:S01]  /*0e90*/  IMAD.X R17, RZ, RZ, R17, P0 ;  /* 0x000000ffff117224 */ /* 0x000fe200000e0611 */
[C---:B------:R-:W-:Y:S02]  /*0ea0*/  LOP3.LUT P0, RZ, R14.reuse, 0xffffc000, RZ, 0xc0, !PT ;  /* 0xffffc0000eff7812 */ /* 0x040fe4000780c0ff */
[----:B------:R-:W-:Y:S02]  /*0eb0*/  ISETP.LT.U32.AND P1, PT, R15, R0, PT ;  /* 0x000000000f00720c */ /* 0x000fe40003f21070 */
[----:B--2---:R-:W-:Y:S02]  /*0ec0*/  SHF.L.U64.HI R2, R14, 0x2, R17 ;  /* 0x000000020e027819 */ /* 0x004fe40000010211 */
[----:B------:R-:W-:Y:S02]  /*0ed0*/  LOP3.LUT P0, RZ, R17, 0x3fffffff, RZ, 0xc0, P0 ;  /* 0x3fffffff11ff7812 */ /* 0x000fe4000000c0ff */
[----:B------:R-:W-:-:S02]  /*0ee0*/  ISETP.LT.AND.EX P1, PT, R2, R19, PT, P1 ;  /* 0x000000130200720c */ /* 0x000fc40003f21310 */
[----:B-1----:R-:W-:Y:S02]  /*0ef0*/  VIMNMX R4, PT, PT, R4, UR5, !PT ;  /* 0x0000000504047c48 */ /* 0x002fe4000ffe0100 */
[----:B------:R-:W-:Y:S02]  /*0f00*/  VIMNMX R5, PT, PT, R5, UR5, !PT ;  /* 0x0000000505057c48 */ /* 0x000fe4000ffe0100 */
[----:B------:R-:W-:Y:S02]  /*0f10*/  VIMNMX R6, PT, PT, R6, UR5, !PT ;  /* 0x0000000506067c48 */ /* 0x000fe4000ffe0100 */
[----:B------:R-:W-:-:S05]  /*0f20*/  VIMNMX R7, PT, PT, R7, UR5, !PT ;  /* 0x0000000507077c48 */ /* 0x000fca000ffe0100 */
[----:B------:R2:W-:Y:S01]  /*0f30*/  STG.E.128 desc[UR12][R8.64], R4 ;  /* 0x0000000408007986 */ /* 0x0005e2000c101d0c */
[----:B------:R-:W-:Y:S05]  /*0f40*/  @!P0 BRA P1, `(.L_x_81) ;  /* 0xfffffffc00ac8947 */ /* 0x000fea000083ffff */
[----:B------:R-:W-:Y:S05]  /*0f50*/  EXIT ;  /* 0x000000000000794d */ /* 0x000fea0003800000 */
        .weak           $__internal_6_$__cuda_sm20_div_u16
        .type           $__internal_6_$__cuda_sm20_div_u16,@function
        .size           $__internal_6_$__cuda_sm20_div_u16,(.L_x_4651 - $__internal_6_$__cuda_sm20_div_u16)
$__internal_6_$__cuda_sm20_div_u16:
        /* <DEDUP_REMOVED lines=19> */
[----:B------:R-:W-:Y:S05]  /*1090*/  RET.REL.NODEC R4 `(_ZN2at6native57_GLOBAL__N__f3eca4a2_24_ForeachBinaryOpScalar_cu_86b9896c25multi_tensor_apply_kernelINS1_18TensorListMetadataILi2EEENS1_21BinaryOpScalarFunctorIiLi2ELi1ELi1EEEJNS0_7maximumIiEEiEEEvT_T0_DpT1_) ;  /* 0xffffffec04d87950 */ /* 0x000fea0003c3ffff */
.L_x_82:
        /* <DEDUP_REMOVED lines=14> */
.L_x_4651:


//--------------------- .text._ZN2at6native57_GLOBAL__N__f3eca4a2_24_ForeachBinaryOpScalar_cu_86b9896c25multi_tensor_apply_kernelINS1_18TensorListMetadataILi2EEENS1_21BinaryOpScalarFunctorIaLi2ELi1ELi1EEEJNS0_7maximumIaEEaEEEvT_T0_DpT1_ --------------------------
	.section	.text._ZN2at6native57_GLOBAL__N__f3eca4a2_24_ForeachBinaryOpScalar_cu_86b9896c25multi_tensor_apply_kernelINS1_18TensorListMetadataILi2EEENS1_21BinaryOpScalarFunctorIaLi2ELi1ELi1EEEJNS0_7maximumIaEEaEEEvT_T0_DpT1_,"ax",@progbits
	.align	128
.text._ZN2at6native57_GLOBAL__N__f3eca4a2_24_ForeachBinaryOpScalar_cu_86b9896c25multi_tensor_apply_kernelINS1_18TensorListMetadataILi2EEENS1_21BinaryOpScalarFunctorIaLi2ELi1ELi1EEEJNS0_7maximumIaEEaEEEvT_T0_DpT1_:
        .type           _ZN2at6native57_GLOBAL__N__f3eca4a2_24_ForeachBinaryOpScalar_cu_86b9896c25multi_tensor_apply_kernelINS1_18TensorListMetadataILi2EEENS1_21BinaryOpScalarFunctorIaLi2ELi1ELi1EEEJNS0_7maximumIaEEaEEEvT_T0_DpT1_,@function
        .size           _ZN2at6native57_GLOBAL__N__f3eca4a2_24_ForeachBinaryOpScalar_cu_86b9896c25multi_tensor_apply_kernelINS1_18TensorListMetadataILi2EEENS1_21BinaryOpScalarFunctorIaLi2ELi1ELi1EEEJNS0_7maximumIaEEaEEEvT_T0_DpT1_,(.L_x_4653 - _ZN2at6native57_GLOBAL__N__f3eca4a2_24_ForeachBinaryOpScalar_cu_86b9896c25multi_tensor_apply_kernelINS1_18TensorListMetadataILi2EEENS1_21BinaryOpScalarFunctorIaLi2ELi1ELi1EEEJNS0_7maximumIaEEaEEEvT_T0_DpT1_)
        .other          _ZN2at6native57_GLOBAL__N__f3eca4a2_24_ForeachBinaryOpScalar_cu_86b9896c25multi_tensor_apply_kernelINS1_18TensorListMetadataILi2EEENS1_21BinaryOpScalarFunctorIaLi2ELi1ELi1EEEJNS0_7maximumIaEEaEEEvT_T0_DpT1_,@"STO_CUDA_ENTRY STV_DEFAULT"
_ZN2at6native57_GLOBAL__N__f3eca4a2_24_ForeachBinaryOpScalar_cu_86b9896c25multi_tensor_apply_kernelINS1_18TensorListMetadataILi2EEENS1_21BinaryOpScalarFunctorIaLi2ELi1ELi1EEEJNS0_7maximumIaEEaEEEvT_T0_DpT1_:
        /* <DEDUP_REMOVED lines=10> */
[----:B--2---:R-:W-:-:S04]  /*00a0*/  UIMAD.WIDE UR4, UR5, 0x10000, URZ ;  /* 0x00010000050478a5 */ /* 0x004fc8000f8e02ff */
[----:B0-----:R-:W-:Y:S02]  /*00b0*/  UIADD3 UR30, UP0, UPT, UR4, UR6, URZ ;  /* 0x00000006041e7290 */ /* 0x001fe4000ff1e0ff */
[----:B---3--:R-:W-:Y:S02]  /*00c0*/  UIADD3 UR27, UP1, UPT, UR4, UR10, URZ ;  /* 0x0000000a041b7290 */ /* 0x008fe4000ff3e0ff */
[----:B------:R-:W-:Y:S02]  /*00d0*/  UIADD3.X UR7, UPT, UPT, UR5, UR7, URZ, UP0, !UPT ;  /* 0x0000000705077290 */ /* 0x000fe400087fe4ff */
[----:B----4-:R-:W-:Y:S02]  /*00e0*/  UIADD3 UR12, UP2, UPT, -UR4, UR8, URZ ;  /* 0x00000008040c7290 */ /* 0x010fe4000ff5e1ff */
[----:B------:R-:W-:Y:S02]  /*00f0*/  ULOP3.LUT UR4, UR30, UR8, UR27, 0xfe, !UPT ;  /* 0x000000081e047292 */ /* 0x000fe4000f8efe1b */
[----:B------:R-:W-:-:S02]  /*0100*/  UIADD3.X UR8, UPT, UPT, UR5, UR11, URZ, UP1, !UPT ;  /* 0x0000000b05087290 */ /* 0x000fc40008ffe4ff */
[----:B------:R-:W-:Y:S02]  /*0110*/  ULOP3.LUT UP0, URZ, UR4, 0x3, URZ, 0xc0, !UPT ;  /* 0x0000000304ff7892 */ /* 0x000fe4000f80c0ff */
[----:B------:R-:W-:-:S07]  /*0120*/  UIADD3.X UR5, UPT, UPT, ~UR5, UR9, URZ, UP2, !UPT ;  /* 0x0000000905057290 */ /* 0x000fce00097fe5ff */
        /* <DEDUP_REMOVED lines=20> */
[----:B------:R-:W-:Y:S05]  /*0270*/  CALL.REL.NOINC `($__internal_7_$__cuda_sm20_div_u16) ;  /* 0x0000001000f07944 */ /* 0x000fea0003c00000 */
[----:B------:R-:W-:Y:S01]  /*0280*/  UISETP.GE.U32.AND UP0, UPT, UR6, UR4, UPT ;  /* 0x000000040600728c */ /* 0x000fe2000bf06070 */
[----:B------:R-:W-:Y:S02]  /*0290*/  UMOV UR5, URZ ;  /* 0x000000ff00057c82 */ /* 0x000fe40008000000 */
[----:B------:R-:W-:Y:S01]  /*02a0*/  UMOV UR4, URZ ;  /* 0x000000ff00047c82 */ /* 0x000fe20008000000 */
[----:B------:R-:W-:-:S09]  /*02b0*/  UISETP.GE.U32.AND.EX UP0, UPT, UR10, URZ, UPT, UP0 ;  /* 0x000000ff0a00728c */ /* 0x000fd2000bf06100 */
[----:B------:R-:W-:Y:S05]  /*02c0*/  BRA.U !UP0, `(.L_x_84) ;  /* 0x0000000d08107547 */ /* 0x000fea000b800000 */
[----:B------:R-:W0:Y:S01]  /*02d0*/  S2UR UR4, SR_CTAID.X ;  /* 0x00000000000479c3 */ /* 0x000e220000002500 */
[----:B------:R-:W1:Y:S01]  /*02e0*/  LDCU UR33, c[0x0][0x360] ;  /* 0x00006c00ff2177ac */ /* 0x000e620008000800 */
[----:B------:R-:W2:Y:S01]  /*02f0*/  S2R R2, SR_TID.X ;  /* 0x0000000000027919 */ /* 0x000ea20000002100 */
[----:B------:R-:W-:Y:S01]  /*0300*/  IMAD.MOV.U32 R3, RZ, RZ, RZ ;  /* 0x000000ffff037224 */ /* 0x000fe200078e00ff */
[----:B------:R-:W-:-:S04]  /*0310*/  ULOP3.LUT UR6, UR9, 0xffff, URZ, 0xc0, !UPT ;  /* 0x0000ffff09067892 */ /* 0x000fc8000f8ec0ff */
[----:B------:R-:W-:-:S04]  /*0320*/  UIADD3 UR6, UPT, UPT, UR6, 0x1, URZ ;  /* 0x0000000106067890 */ /* 0x000fc8000fffe0ff */
[----:B------:R-:W-:Y:S01]  /*0330*/  ULOP3.LUT UR24, UR6, 0x1fffe, URZ, 0xc0, !UPT ;  /* 0x0001fffe06187892 */ /* 0x000fe2000f8ec0ff */
[----:B0-----:R-:W0:Y:S01]  /*0340*/  LDCU.U8 UR5, c[0x0][UR4+0x980] ;  /* 0x00013000040577ac */ /* 0x001e220008000000 */
[----:B------:R-:W-:-:S12]  /*0350*/  UIMAD UR4, UR4, 0x3, UR4 ;  /* 0x00000003040478a4 */ /* 0x000fd8000f8e0204 */
[----:B------:R-:W3:Y:S01]  /*0360*/  LDCU UR18, c[0x0][UR4+0xac0] ;  /* 0x00015800041277ac */ /* 0x000ee20008000800 */
[----:B0-----:R-:W-:-:S12]  /*0370*/  USHF.L.U32 UR10, UR5, 0x3, URZ ;  /* 0x00000003050a7899 */ /* 0x001fd800080006ff */
[----:B------:R-:W0:Y:S01]  /*0380*/  LDCU.64 UR4, c[0x0][UR10+0x380] ;  /* 0x000070000a0477ac */ /* 0x000e220008000a00 */
[----:B------:R-:W4:Y:S01]  /*0390*/  LDCU.64 UR10, c[0x0][UR10+0x580] ;  /* 0x0000b0000a0a77ac */ /* 0x000f220008000a00 */
[----:B---3--:R-:W-:-:S04]  /*03a0*/  UIMAD.WIDE UR18, UR18, 0x10000, URZ ;  /* 0x00010000121278a5 */ /* 0x008fc8000f8e02ff */
[----:B-1----:R-:W-:Y:S02]  /*03b0*/  ULEA UR25, UP0, UR33, UR18, 0x2 ;  /* 0x0000001221197291 */ /* 0x002fe4000f8010ff */
[----:B------:R-:W-:Y:S02]  /*03c0*/  UIMAD.WIDE.U32 UR20, UR33, 0x2, UR18 ;  /* 0x00000002211478a5 */ /* 0x000fe4000f8e0012 */
[----:B------:R-:W-:Y:S02]  /*03d0*/  UIMAD.WIDE.U32 UR22, UR33, 0x3, UR18 ;  /* 0x00000003211678a5 */ /* 0x000fe4000f8e0012 */
[----:B------:R-:W-:Y:S02]  /*03e0*/  UIADD3.X UR26, UPT, UPT, URZ, UR19, URZ, UP0, !UPT ;  /* 0x00000013ff1a7290 */ /* 0x000fe400087fe4ff */
[----:B0-----:R-:W-:Y:S02]  /*03f0*/  UIADD3 UR45, UP4, UPT, UR4, UR25, URZ ;  /* 0x00000019042d7290 */ /* 0x001fe4000ff9e0ff */
[----:B----4-:R-:W-:-:S02]  /*0400*/  UIADD3 UR25, UP1, UPT, UR10, UR25, URZ ;  /* 0x000000190a197290 */ /* 0x010fc4000ff3e0ff */
[----:B------:R-:W-:Y:S02]  /*0410*/  UIMAD.WIDE.U32 UR16, UR33, 0x5, UR18 ;  /* 0x00000005211078a5 */ /* 0x000fe4000f8e0012 */
[----:B------:R-:W-:Y:S02]  /*0420*/  UIADD3 UR43, UP0, UPT, UR4, UR20, URZ ;  /* 0x00000014042b7290 */ /* 0x000fe4000ff1e0ff */
[----:B------:R-:W-:Y:S02]  /*0430*/  UIADD3 UR42, UP6, UPT, UR10, UR20, URZ ;  /* 0x000000140a2a7290 */ /* 0x000fe4000ffde0ff */
[----:B------:R-:W-:Y:S02]  /*0440*/  UIMAD.WIDE.U32 UR14, UR33, 0x6, UR18 ;  /* 0x00000006210e78a5 */ /* 0x000fe4000f8e0012 */
[----:B------:R-:W-:Y:S02]  /*0450*/  UIADD3 UR40, UP5, UPT, UR4, UR22, URZ ;  /* 0x0000001604287290 */ /* 0x000fe4000ffbe0ff */
[----:B------:R-:W-:-:S02]  /*0460*/  UIADD3.X UR46, UPT, UPT, UR5, UR26, URZ, UP4, !UPT ;  /* 0x0000001a052e7290 */ /* 0x000fc4000a7fe4ff */
[----:B------:R-:W-:Y:S02]  /*0470*/  UIMAD.WIDE.U32 UR12, UR33, 0x7, UR18 ;  /* 0x00000007210c78a5 */ /* 0x000fe4000f8e0012 */
[----:B------:R-:W-:Y:S02]  /*0480*/  UIADD3 UR6, UP2, UPT, UR18, UR33, URZ ;  /* 0x0000002112067290 */ /* 0x000fe4000ff5e0ff */
[----:B------:R-:W-:Y:S02]  /*0490*/  UIADD3 UR39, UP3, UPT, UR10, UR22, URZ ;  /* 0x000000160a277290 */ /* 0x000fe4000ff7e0ff */
[----:B------:R-:W-:Y:S02]  /*04a0*/  UIADD3.X UR26, UPT, UPT, UR11, UR26, URZ, UP1, !UPT ;  /* 0x0000001a0b1a7290 */ /* 0x000fe40008ffe4ff */
[----:B------:R-:W-:Y:S02]  /*04b0*/  UIADD3 UR37, UP1, UPT, UR10, UR16, URZ ;  /* 0x000000100a257290 */ /* 0x000fe4000ff3e0ff */
[----:B------:R-:W-:-:S02]  /*04c0*/  UIADD3 UR38, UP4, UPT, UR4, UR16, URZ ;  /* 0x0000001004267290 */ /* 0x000fc4000ff9e0ff */
[----:B------:R-:W-:Y:S02]  /*04d0*/  UIADD3.X UR44, UPT, UPT, UR5, UR21, URZ, UP0, !UPT ;  /* 0x00000015052c7290 */ /* 0x000fe400087fe4ff */
[----:B------:R-:W-:Y:S02]  /*04e0*/  UIADD3.X UR20, UPT, UPT, UR11, UR21, URZ, UP6, !UPT ;  /* 0x000000150b147290 */ /* 0x000fe4000b7fe4ff */
[----:B------:R-:W-:Y:S02]  /*04f0*/  UIADD3 UR36, UP0, UPT, UR4, UR14, URZ ;  /* 0x0000000e04247290 */ /* 0x000fe4000ff1e0ff */
[----:B------:R-:W-:Y:S02]  /*0500*/  UIADD3 UR35, UP6, UPT, UR10, UR14, URZ ;  /* 0x0000000e0a237290 */ /* 0x000fe4000ffde0ff */
[----:B------:R-:W-:Y:S02]  /*0510*/  UIADD3.X UR41, UPT, UPT, UR5, UR23, URZ, UP5, !UPT ;  /* 0x0000001705297290 */ /* 0x000fe4000affe4ff */
[----:B------:R-:W-:-:S02]  /*0520*/  UIADD3 UR34, UP5, UPT, UR4, UR12, URZ ;  /* 0x0000000c04227290 */ /* 0x000fc4000ffbe0ff */
[----:B------:R-:W-:Y:S02]  /*0530*/  UIADD3.X UR22, UPT, UPT, UR11, UR23, URZ, UP3, !UPT ;  /* 0x000000170b167290 */ /* 0x000fe40009ffe4ff */
[----:B------:R-:W-:Y:S02]  /*0540*/  UIADD3.X UR18, UPT, UPT, URZ, UR19, URZ, UP2, !UPT ;  /* 0x00000013ff127290 */ /* 0x000fe400097fe4ff */
[----:B------:R-:W-:Y:S02]  /*0550*/  UIADD3 UR21, UP3, UPT, UR10, UR12, URZ ;  /* 0x0000000c0a157290 */ /* 0x000fe4000ff7e0ff */
[----:B------:R-:W-:Y:S02]  /*0560*/  UIADD3 UR19, UP2, UPT, UR10, UR6, URZ ;  /* 0x000000060a137290 */ /* 0x000fe4000ff5e0ff */
[----:B------:R-:W-:Y:S02]  /*0570*/  UIADD3.X UR16, UPT, UPT, UR11, UR17, URZ, UP1, !UPT ;  /* 0x000000110b107290 */ /* 0x000fe40008ffe4ff */
[----:B------:R-:W-:-:S02]  /*0580*/  UIADD3.X UR23, UPT, UPT, UR5, UR17, URZ, UP4, !UPT ;  /* 0x0000001105177290 */ /* 0x000fc4000a7fe4ff */
[----:B------:R-:W-:Y:S02]  /*0590*/  UIADD3 UR10, UP1, UPT, UR4, UR6, URZ ;  /* 0x00000006040a7290 */ /* 0x000fe4000ff3e0ff */
[----:B------:R-:W-:Y:S02]  /*05a0*/  UIADD3.X UR17, UPT, UPT, UR5, UR15, URZ, UP0, !UPT ;  /* 0x0000000f05117290 */ /* 0x000fe400087fe4ff */
[----:B------:R-:W-:Y:S02]  /*05b0*/  UIADD3.X UR14, UPT, UPT, UR11, UR15, URZ, UP6, !UPT ;  /* 0x0000000f0b0e7290 */ /* 0x000fe4000b7fe4ff */
[----:B------:R-:W-:Y:S02]  /*05c0*/  UIADD3.X UR15, UPT, UPT, UR5, UR13, URZ, UP5, !UPT ;  /* 0x0000000d050f7290 */ /* 0x000fe4000affe4ff */
[----:B------:R-:W-:Y:S02]  /*05d0*/  UIADD3.X UR13, UPT, UPT, UR11, UR13, URZ, UP3, !UPT ;  /* 0x0000000d0b0d7290 */ /* 0x000fe40009ffe4ff */
[----:B------:R-:W-:-:S02]  /*05e0*/  UIADD3.X UR12, UPT, UPT, UR11, UR18, URZ, UP2, !UPT ;  /* 0x000000120b0c7290 */ /* 0x000fc400097fe4ff */
[----:B------:R-:W-:Y:S01]  /*05f0*/  UIADD3.X UR11, UPT, UPT, UR5, UR18, URZ, UP1, !UPT ;  /* 0x00000012050b7290 */ /* 0x000fe20008ffe4ff */
[----:B------:R-:W-:Y:S01]  /*0600*/  UMOV UR6, URZ ;  /* 0x000000ff00067c82 */ /* 0x000fe20008000000 */
[----:B------:R-:W-:Y:S01]  /*0610*/  UMOV UR4, URZ ;  /* 0x000000ff00047c82 */ /* 0x000fe20008000000 */
[----:B--2---:R-:W-:-:S09]  /*0620*/  UMOV UR5, URZ ;  /* 0x000000ff00057c82 */ /* 0x004fd20008000000 */
.L_x_85:
[C---:B0-----:R-:W-:Y:S02]  /*0630*/  IADD3 R0, P1, PT, R2.reuse, UR33, RZ ;  /* 0x0000002102007c10 */ /* 0x041fe4000ff3e0ff */
[----:B------:R-:W-:Y:S02]  /*0640*/  ISETP.GE.U32.AND P0, PT, R2, UR32, PT ;  /* 0x0000002002007c0c */ /* 0x000fe4000bf06070 */
[----:B------:R-:W-:Y:S01]  /*0650*/  ISETP.GE.U32.AND P4, PT, R0, UR32, PT ;  /* 0x0000002000007c0c */ /* 0x000fe2000bf86070 */
[----:B------:R-:W-:Y:S01]  /*0660*/  IMAD.X R0, RZ, RZ, R3, P1 ;  /* 0x000000ffff007224 */ /* 0x000fe200008e0603 */
[----:B------:R-:W-:Y:S02]  /*0670*/  ISETP.GE.AND.EX P0, PT, R3, UR31, PT, P0 ;  /* 0x0000001f03007c0c */ /* 0x000fe4000bf06300 */
[----:B------:R-:W-:Y:S02]  /*0680*/  PRMT R14, RZ, 0x7610, R14 ;  /* 0x00007610ff0e7816 */ /* 0x000fe4000000000e */
[----:B------:R-:W-:Y:S01]  /*0690*/  ISETP.GE.AND.EX P4, PT, R0, UR31, PT, P4 ;  /* 0x0000001f00007c0c */ /* 0x000fe2000bf86340 */
[----:B------:R-:W-:-:S08]  /*06a0*/  IMAD.U32 R7, RZ, RZ, UR33 ;  /* 0x00000021ff077e24 */ /* 0x000fd0000f8e00ff */
[----:B------:R-:W-:-:S04]  /*06b0*/  @!P0 IADD3 R4, P1, PT, R2, UR30, RZ ;  /* 0x0000001e02048c10 */ /* 0x000fc8000ff3e0ff */
[----:B------:R-:W-:Y:S02]  /*06c0*/  @!P0 IADD3.X R5, PT, PT, R3, UR7, RZ, P1, !PT ;  /* 0x0000000703058c10 */ /* 0x000fe40008ffe4ff */
[----:B------:R-:W-:-:S03]  /*06d0*/  @!P4 IADD3 R8, P1, PT, R2, UR10, RZ ;  /* 0x0000000a0208cc10 */ /* 0x000fc6000ff3e0ff */
[----:B------:R-:W2:Y:S01]  /*06e0*/  @!P0 LDG.E.U8 R14, desc[UR28][R4.64] ;  /* 0x0000001c040e8981 */ /* 0x000ea2000c1e1100 */
[----:B------:R-:W-:Y:S02]  /*06f0*/  @!P4 IADD3.X R9, PT, PT, R3, UR11, RZ, P1, !PT ;  /* 0x0000000b0309cc10 */ /* 0x000fe40008ffe4ff */
[----:B------:R-:W-:Y:S02]  /*0700*/  IADD3 R16, P1, P2, R7, UR33, R2 ;  /* 0x0000002107107c10 */ /* 0x000fe4000fa3e002 */
[----:B------:R-:W-:Y:S02]  /*0710*/  PRMT R15, RZ, 0x7610, R15 ;  /* 0x00007610ff0f7816 */ /* 0x000fe4000000000f */
[----:B------:R-:W-:Y:S02]  /*0720*/  IADD3 R0, P5, PT, R16, UR33, RZ ;  /* 0x0000002110007c10 */ /* 0x000fe4000ffbe0ff */
[----:B------:R-:W-:Y:S02]  /*0730*/  IADD3.X R7, PT, PT, RZ, RZ, R3, P1, P2 ;  /* 0x000000ffff077210 */ /* 0x000fe40000fe4403 */
[----:B------:R-:W-:Y:S01]  /*0740*/  ISETP.GE.U32.AND P2, PT, R0, UR32, PT ;  /* 0x0000002000007c0c */ /* 0x000fe2000bf46070 */
[----:B------:R0:W3:Y:S01]  /*0750*/  @!P4 LDG.E.U8 R15, desc[UR28][R8.64] ;  /* 0x0000001c080fc981 */ /* 0x0000e2000c1e1100 */
[----:B------:R-:W-:Y:S01]  /*0760*/  ISETP.GE.U32.AND P3, PT, R16, UR32, PT ;  /* 0x0000002010007c0c */ /* 0x000fe2000bf66070 */
[----:B------:R-:W-:Y:S01]  /*0770*/  IMAD.X R0, RZ, RZ, R7, P5 ;  /* 0x000000ffff007224 */ /* 0x000fe200028e0607 */
[----:B------:R-:W-:-:S02]  /*0780*/  PRMT R6, RZ, 0x7610, R6 ;  /* 0x00007610ff067816 */ /* 0x000fc40000000006 */
[----:B------:R-:W-:Y:S02]  /*0790*/  ISETP.GE.AND.EX P3, PT, R7, UR31, PT, P3 ;  /* 0x0000001f07007c0c */ /* 0x000fe4000bf66330 */
[----:B------:R-:W-:Y:S02]  /*07a0*/  ISETP.GE.AND.EX P2, PT, R0, UR31, PT, P2 ;  /* 0x0000001f00007c0c */ /* 0x000fe4000bf46320 */
[----:B------:R-:W-:-:S09]  /*07b0*/  PRMT R0, RZ, 0x7610, R0 ;  /* 0x00007610ff007816 */ /* 0x000fd20000000000 */
[C---:B------:R-:W-:Y:S02]  /*07c0*/  @!P3 IADD3 R10, P1, PT, R2.reuse, UR43, RZ ;  /* 0x0000002b020abc10 */ /* 0x040fe4000ff3e0ff */
[----:B------:R-:W-:Y:S02]  /*07d0*/  @!P2 IADD3 R12, P5, PT, R2, UR40, RZ ;  /* 0x00000028020cac10 */ /* 0x000fe4000ffbe0ff */
[C---:B------:R-:W-:Y:S02]  /*07e0*/  @!P3 IADD3.X R11, PT, PT, R3.reuse, UR44, RZ, P1, !PT ;  /* 0x0000002c030bbc10 */ /* 0x040fe40008ffe4ff */
[----:B------:R-:W-:-:S03]  /*07f0*/  @!P2 IADD3.X R13, PT, PT, R3, UR41, RZ, P5, !PT ;  /* 0x00000029030dac10 */ /* 0x000fc6000affe4ff */
[----:B------:R1:W4:Y:S04]  /*0800*/  @!P3 LDG.E.U8 R0, desc[UR28][R10.64] ;  /* 0x0000001c0a00b981 */ /* 0x000328000c1e1100 */
[----:B------:R5:W4:Y:S01]  /*0810*/  @!P2 LDG.E.U8 R6, desc[UR28][R12.64] ;  /* 0x0000001c0c06a981 */ /* 0x000b22000c1e1100 */
[----:B0-----:R-:W0:Y:S01]  /*0820*/  @!P0 LDC.S8 R8, c[0x0][0xfca] ;  /* 0x0003f280ff088b82 */ /* 0x001e220000000200 */
[----:B------:R-:W-:Y:S01]  /*0830*/  @!P0 IADD3 R4, P1, PT, R2, UR27, RZ ;  /* 0x0000001b02048c10 */ /* 0x000fe2000ff3e0ff */
[----:B------:R-:W-:-:S03]  /*0840*/  IMAD.U32 R17, RZ, RZ, UR33 ;  /* 0x00000021ff117e24 */ /* 0x000fc6000f8e00ff */
[----:B------:R-:W-:Y:S02]  /*0850*/  @!P0 IADD3.X R5, PT, PT, R3, UR8, RZ, P1, !PT ;  /* 0x0000000803058c10 */ /* 0x000fe40008ffe4ff */
[----:B-1----:R-:W-:Y:S01]  /*0860*/  IADD3 R11, P1, P5, R17, UR33, R16 ;  /* 0x00000021110b7c10 */ /* 0x002fe2000fd3e010 */
[----:B------:R-:W1:Y:S01]  /*0870*/  @!P4 LDC.S8 R9, c[0x0][0xfca] ;  /* 0x0003f280ff09cb82 */ /* 0x000e620000000200 */
[----:B------:R-:W-:Y:S02]  /*0880*/  IMAD.U32 R16, RZ, RZ, UR33 ;  /* 0x00000021ff107e24 */ /* 0x000fe4000f8e00ff */
[----:B-----5:R-:W-:Y:S02]  /*0890*/  IADD3.X R12, PT, PT, RZ, RZ, R7, P1, P5 ;  /* 0x000000ffff0c7210 */ /* 0x020fe40000fea407 */
[----:B------:R-:W-:-:S03]  /*08a0*/  ISETP.GE.U32.AND P1, PT, R11, UR32, PT ;  /* 0x000000200b007c0c */ /* 0x000fc6000bf26070 */
[----:B------:R-:W5:Y:S01]  /*08b0*/  @!P3 LDC.S8 R13, c[0x0][0xfca] ;  /* 0x0003f280ff0dbb82 */ /* 0x000f620000000200 */
[----:B------:R-:W-:Y:S02]  /*08c0*/  ISETP.GE.AND.EX P1, PT, R12, UR31, PT, P1 ;  /* 0x0000001f0c007c0c */ /* 0x000fe4000bf26310 */
[----:B0-----:R-:W-:Y:S02]  /*08d0*/  @!P0 PRMT R8, R8, 0x7710, RZ ;  /* 0x0000771008088816 */ /* 0x001fe400000000ff */
[----:B------:R-:W-:Y:S02]  /*08e0*/  PRMT R17, RZ, 0x7610, R17 ;  /* 0x00007610ff117816 */ /* 0x000fe40000000011 */
[----:B--2---:R-:W-:-:S04]  /*08f0*/  @!P0 PRMT R14, R14, 0x8880, RZ ;  /* 0x000088800e0e8816 */ /* 0x004fc800000000ff */
[----:B------:R-:W-:-:S04]  /*0900*/  @!P0 PRMT R14, R14, 0x7710, RZ ;  /* 0x000077100e0e8816 */ /* 0x000fc800000000ff */
[----:B------:R-:W-:Y:S02]  /*0910*/  @!P0 VIMNMX.S16x2 R14, PT, PT, R14, R8, !PT ;  /* 0x000000080e0e8248 */ /* 0x000fe40007fe0300 */
[----:B-1----:R-:W-:Y:S02]  /*0920*/  @!P4 PRMT R8, R9, 0x7710, RZ ;  /* 0x000077100908c816 */ /* 0x002fe400000000ff */
[----:B---3--:R-:W-:Y:S02]  /*0930*/  @!P4 PRMT R15, R15, 0x8880, RZ ;  /* 0x000088800f0fc816 */ /* 0x008fe400000000ff */
[----:B------:R-:W-:Y:S02]  /*0940*/  PRMT R9, R14, 0x7610, R9 ;  /* 0x000076100e097816 */ /* 0x000fe40000000009 */
[----:B------:R-:W-:Y:S01]  /*0950*/  @!P4 PRMT R10, R15, 0x7710, RZ ;  /* 0x000077100f0ac816 */ /* 0x000fe200000000ff */
[----:B------:R-:W0:Y:S02]  /*0960*/  @!P2 LDC.S8 R14, c[0x0][0xfca] ;  /* 0x0003f280ff0eab82 */ /* 0x000e240000000200 */
[----:B------:R1:W-:Y:S01]  /*0970*/  @!P0 STG.E.U8 desc[UR28][R4.64], R9 ;  /* 0x0000000904008986 */ /* 0x0003e2000c10111c */
[----:B------:R-:W-:-:S02]  /*0980*/  @!P4 VIMNMX.S16x2 R10, PT, PT, R10, R8, !PT ;  /* 0x000000080a0ac248 */ /* 0x000fc40007fe0300 */
[----:B------:R-:W-:Y:S02]  /*0990*/  @!P4 IADD3 R8, P0, PT, R2, UR19, RZ ;  /* 0x000000130208cc10 */ /* 0x000fe4000ff1e0ff */
[----:B------:R-:W-:Y:S02]  /*09a0*/  PRMT R15, R10, 0x7610, R15 ;  /* 0x000076100a0f7816 */ /* 0x000fe4000000000f */
[----:B------:R-:W-:Y:S02]  /*09b0*/  IADD3 R10, P5, P6, R16, UR33, R11 ;  /* 0x00000021100a7c10 */ /* 0x000fe4000febe00b */
[----:B-1----:R-:W-:Y:S02]  /*09c0*/  @!P4 IADD3.X R9, PT, PT, R3, UR12, RZ, P0, !PT ;  /* 0x0000000c0309cc10 */ /* 0x002fe400087fe4ff */
[----:B------:R-:W-:Y:S02]  /*09d0*/  IADD3 R7, P0, PT, R11, UR33, RZ ;  /* 0x000000210b077c10 */ /* 0x000fe4000ff1e0ff */
[--C-:B------:R-:W-:Y:S01]  /*09e0*/  IADD3.X R11, PT, PT, RZ, RZ, R12.reuse, P5, P6 ;  /* 0x000000ffff0b7210 */ /* 0x100fe20002fec40c */
[----:B------:R1:W-:Y:S01]  /*09f0*/  @!P4 STG.E.U8 desc[UR28][R8.64], R15 ;  /* 0x0000000f0800c986 */ /* 0x0003e2000c10111c */
[----:B------:R-:W-:Y:S01]  /*0a00*/  ISETP.GE.U32.AND P4, PT, R7, UR32, PT ;  /* 0x0000002007007c0c */ /* 0x000fe2000bf86070 */
[----:B------:R-:W-:Y:S01]  /*0a10*/  IMAD.X R5, RZ, RZ, R12, P0 ;  /* 0x000000ffff057224 */ /* 0x000fe200000e060c */
[----:B------:R-:W-:-:S02]  /*0a20*/  @!P3 IADD3 R4, P6, PT, R2, UR42, RZ ;  /* 0x0000002a0204bc10 */ /* 0x000fc4000ffde0ff */
[----:B------:R-:W-:Y:S02]  /*0a30*/  IADD3 R7, P5, PT, R10, UR33, RZ ;  /* 0x000000210a077c10 */ /* 0x000fe4000ffbe0ff */
[----:B------:R-:W-:Y:S02]  /*0a40*/  ISETP.GE.AND.EX P4, PT, R5, UR31, PT, P4 ;  /* 0x0000001f05007c0c */ /* 0x000fe4000bf86340 */
[----:B----4-:R-:W-:Y:S02]  /*0a50*/  @!P3 PRMT R0, R0, 0x8880, RZ ;  /* 0x000088800000b816 */ /* 0x010fe400000000ff */
[----:B------:R-:W-:Y:S02]  /*0a60*/  @!P2 PRMT R6, R6, 0x8880, RZ ;  /* 0x000088800606a816 */ /* 0x000fe400000000ff */
[----:B------:R-:W-:Y:S02]  /*0a70*/  @!P3 IADD3.X R5, PT, PT, R3, UR20, RZ, P6, !PT ;  /* 0x000000140305bc10 */ /* 0x000fe4000b7fe4ff */
[----:B------:R-:W-:Y:S01]  /*0a80*/  ISETP.GE.U32.AND P6, PT, R7, UR32, PT ;  /* 0x0000002007007c0c */ /* 0x000fe2000bfc6070 */
[----:B------:R-:W-:Y:S01]  /*0a90*/  IMAD.X R7, RZ, RZ, R11, P5 ;  /* 0x000000ffff077224 */ /* 0x000fe200028e060b */
[----:B------:R-:W-:-:S02]  /*0aa0*/  ISETP.GE.U32.AND P0, PT, R10, UR32, PT ;  /* 0x000000200a007c0c */ /* 0x000fc4000bf06070 */
[----:B-----5:R-:W-:Y:S02]  /*0ab0*/  @!P3 PRMT R10, R13, 0x7710, RZ ;  /* 0x000077100d0ab816 */ /* 0x020fe400000000ff */
[----:B------:R-:W-:Y:S02]  /*0ac0*/  @!P3 PRMT R0, R0, 0x7710, RZ ;  /* 0x000077100000b816 */ /* 0x000fe400000000ff */
[----:B-1----:R-:W-:Y:S02]  /*0ad0*/  @!P2 PRMT R8, R6, 0x7710, RZ ;  /* 0x000077100608a816 */ /* 0x002fe400000000ff */
[----:B0-----:R-:W-:Y:S02]  /*0ae0*/  @!P2 PRMT R14, R14, 0x7710, RZ ;  /* 0x000077100e0ea816 */ /* 0x001fe400000000ff */
[----:B------:R-:W-:Y:S02]  /*0af0*/  @!P2 IADD3 R6, P5, PT, R2, UR39, RZ ;  /* 0x000000270206ac10 */ /* 0x000fe4000ffbe0ff */
[----:B------:R-:W-:-:S02]  /*0b00*/  ISETP.GE.AND.EX P6, PT, R7, UR31, PT, P6 ;  /* 0x0000001f07007c0c */ /* 0x000fc4000bfc6360 */
[----:B------:R-:W-:Y:S02]  /*0b10*/  @!P3 VIMNMX.S16x2 R0, PT, PT, R0, R10, !PT ;  /* 0x0000000a0000b248 */ /* 0x000fe40007fe0300 */
[----:B------:R-:W-:Y:S02]  /*0b20*/  @!P2 VIMNMX.S16x2 R9, PT, PT, R8, R14, !PT ;  /* 0x0000000e0809a248 */ /* 0x000fe40007fe0300 */
[----:B------:R-:W-:Y:S02]  /*0b30*/  @!P2 IADD3.X R7, PT, PT, R3, UR22, RZ, P5, !PT ;  /* 0x000000160307ac10 */ /* 0x000fe4000affe4ff */
[----:B------:R-:W-:Y:S02]  /*0b40*/  @!P1 IADD3 R8, P5, PT, R2, UR45, RZ ;  /* 0x0000002d02089c10 */ /* 0x000fe4000ffbe0ff */
[----:B------:R-:W-:Y:S02]  /*0b50*/  ISETP.GE.AND.EX P0, PT, R11, UR31, PT, P0 ;  /* 0x0000001f0b007c0c */ /* 0x000fe4000bf06300 */
[----:B------:R-:W-:-:S02]  /*0b60*/  PRMT R11, R0, 0x7610, R11 ;  /* 0x00007610000b7816 */ /* 0x000fc4000000000b */
[----:B------:R-:W-:Y:S02]  /*0b70*/  PRMT R0, RZ, 0x7610, R0 ;  /* 0x00007610ff007816 */ /* 0x000fe40000000000 */
[----:B------:R-:W-:Y:S01]  /*0b80*/  PRMT R13, R9, 0x7610, R13 ;  /* 0x00007610090d7816 */ /* 0x000fe2000000000d */
[----:B------:R0:W-:Y:S01]  /*0b90*/  @!P3 STG.E.U8 desc[UR28][R4.64], R11 ;  /* 0x0000000b0400b986 */ /* 0x0001e2000c10111c */
[----:B------:R-:W-:-:S03]  /*0ba0*/  @!P1 IADD3.X R9, PT, PT, R3, UR46, RZ, P5, !PT ;  /* 0x0000002e03099c10 */ /* 0x000fc6000affe4ff */
[----:B------:R1:W-:Y:S01]  /*0bb0*/  @!P2 STG.E.U8 desc[UR28][R6.64], R13 ;  /* 0x0000000d0600a986 */ /* 0x0003e2000c10111c */
[----:B------:R-:W-:-:S03]  /*0bc0*/  @!P4 IADD3 R10, P2, PT, R2, UR38, RZ ;  /* 0x00000026020acc10 */ /* 0x000fc6000ff5e0ff */
[----:B------:R2:W3:Y:S01]  /*0bd0*/  @!P1 LDG.E.U8 R0, desc[UR28][R8.64] ;  /* 0x0000001c08009981 */ /* 0x0004e2000c1e1100 */
[----:B------:R-:W-:Y:S02]  /*0be0*/  PRMT R16, RZ, 0x7610, R16 ;  /* 0x00007610ff107816 */ /* 0x000fe40000000010 */
[C---:B0-----:R-:W-:Y:S02]  /*0bf0*/  @!P4 IADD3.X R11, PT, PT, R3.reuse, UR23, RZ, P2, !PT ;  /* 0x00000017030bcc10 */ /* 0x041fe400097fe4ff */
[C---:B------:R-:W-:Y:S02]  /*0c00*/  @!P0 IADD3 R12, P2, PT, R2.reuse, UR36, RZ ;  /* 0x00000024020c8c10 */ /* 0x040fe4000ff5e0ff */
[----:B------:R-:W-:Y:S01]  /*0c10*/  @!P6 IADD3 R14, P3, PT, R2, UR34, RZ ;  /* 0x00000022020eec10 */ /* 0x000fe2000ff7e0ff */
[----:B------:R0:W4:Y:S01]  /*0c20*/  @!P4 LDG.E.U8 R16, desc[UR28][R10.64] ;  /* 0x0000001c0a10c981 */ /* 0x000122000c1e1100 */
[----:B-1----:R-:W-:Y:S02]  /*0c30*/  @!P0 IADD3.X R13, PT, PT, R3, UR17, RZ, P2, !PT ;  /* 0x00000011030d8c10 */ /* 0x002fe400097fe4ff */
[----:B------:R-:W-:-:S02]  /*0c40*/  PRMT R6, RZ, 0x7610, R6 ;  /* 0x00007610ff067816 */ /* 0x000fc40000000006 */
[----:B------:R-:W-:Y:S01]  /*0c50*/  @!P6 IADD3.X R15, PT, PT, R3, UR15, RZ, P3, !PT ;  /* 0x0000000f030fec10 */ /* 0x000fe20009ffe4ff */
[----:B------:R-:W5:Y:S04]  /*0c60*/  @!P0 LDG.E.U8 R17, desc[UR28][R12.64] ;  /* 0x0000001c0c118981 */ /* 0x000f68000c1e1100 */
[----:B------:R1:W5:Y:S01]  /*0c70*/  @!P6 LDG.E.U8 R6, desc[UR28][R14.64] ;  /* 0x0000001c0e06e981 */ /* 0x000362000c1e1100 */
[----:B------:R-:W1:Y:S01]  /*0c80*/  @!P1 LDC.S8 R4, c[0x0][0xfca] ;  /* 0x0003f280ff049b82 */ /* 0x000e620000000200 */
[----:B------:R-:W-:Y:S02]  /*0c90*/  UIADD3 UR24, UP0, UPT, UR24, -0x2, URZ ;  /* 0xfffffffe18187890 */ /* 0x000fe4000ff1e0ff */
[----:B------:R-:W-:Y:S02]  /*0ca0*/  UIMAD.WIDE.U32 UR4, UR33, 0x8, UR4 ;  /* 0x00000008210478a5 */ /* 0x000fe4000f8e0004 */
[----:B------:R-:W-:-:S02]  /*0cb0*/  UIADD3.X UR6, UPT, UPT, UR6, -0x1, URZ, UP0, !UPT ;  /* 0xffffffff06067890 */ /* 0x000fc400087fe4ff */
[----:B------:R-:W-:Y:S01]  /*0cc0*/  UISETP.NE.U32.AND UP0, UPT, UR24, URZ, UPT ;  /* 0x000000ff1800728c */ /* 0x000fe2000bf05070 */
[----:B------:R-:W4:Y:S03]  /*0cd0*/  @!P4 LDC.S8 R7, c[0x0][0xfca] ;  /* 0x0003f280ff07cb82 */ /* 0x000f260000000200 */
[----:B------:R-:W-:-:S05]  /*0ce0*/  UISETP.NE.AND.EX UP0, UPT, UR6, URZ, UPT, UP0 ;  /* 0x000000ff0600728c */ /* 0x000fca000bf05300 */
[----:B--2---:R-:W2:Y:S08]  /*0cf0*/  @!P0 LDC.S8 R9, c[0x0][0xfca] ;  /* 0x0003f280ff098b82 */ /* 0x004eb00000000200 */
[----:B0-----:R-:W0:Y:S01]  /*0d00*/  @!P6 LDC.S8 R11, c[0x0][0xfca] ;  /* 0x0003f280ff0beb82 */ /* 0x001e220000000200 */
[----:B-1----:R-:W-:Y:S02]  /*0d10*/  @!P1 PRMT R8, R4, 0x7710, RZ ;  /* 0x0000771004089816 */ /* 0x002fe400000000ff */
[----:B------:R-:W-:-:S04]  /*0d20*/  @!P1 IADD3 R4, P2, PT, R2, UR25, RZ ;  /* 0x0000001902049c10 */ /* 0x000fc8000ff5e0ff */
[----:B------:R-:W-:Y:S02]  /*0d30*/  @!P1 IADD3.X R5, PT, PT, R3, UR26, RZ, P2, !PT ;  /* 0x0000001a03059c10 */ /* 0x000fe400097fe4ff */
[----:B--2---:R-:W-:Y:S02]  /*0d40*/  @!P0 PRMT R10, R9, 0x7710, RZ ;  /* 0x00007710090a8816 */ /* 0x004fe400000000ff */
[----:B0-----:R-:W-:Y:S01]  /*0d50*/  @!P6 PRMT R14, R11, 0x7710, RZ ;  /* 0x000077100b0ee816 */ /* 0x001fe200000000ff */
[----:B------:R-:W-:Y:S01]  /*0d60*/  IMAD.U32 R11, RZ, RZ, UR33 ;  /* 0x00000021ff0b7e24 */ /* 0x000fe2000f8e00ff */
[----:B---3--:R-:W-:-:S04]  /*0d70*/  @!P1 PRMT R0, R0, 0x8880, RZ ;  /* 0x0000888000009816 */ /* 0x008fc800000000ff */
[----:B------:R-:W-:-:S04]  /*0d80*/  @!P1 PRMT R0, R0, 0x7710, RZ ;  /* 0x0000771000009816 */ /* 0x000fc800000000ff */
[----:B------:R-:W-:Y:S02]  /*0d90*/  @!P1 VIMNMX.S16x2 R0, PT, PT, R0, R8, !PT ;  /* 0x0000000800009248 */ /* 0x000fe40007fe0300 */
[----:B----4-:R-:W-:Y:S02]  /*0da0*/  @!P4 PRMT R16, R16, 0x8880, RZ ;  /* 0x000088801010c816 */ /* 0x010fe400000000ff */
[----:B------:R-:W-:Y:S02]  /*0db0*/  PRMT R13, R0, 0x7610, R13 ;  /* 0x00007610000d7816 */ /* 0x000fe4000000000d */
[----:B------:R-:W-:Y:S02]  /*0dc0*/  @!P4 PRMT R8, R7, 0x7710, RZ ;  /* 0x000077100708c816 */ /* 0x000fe400000000ff */
[----:B------:R-:W-:Y:S01]  /*0dd0*/  @!P4 PRMT R0, R16, 0x7710, RZ ;  /* 0x000077101000c816 */ /* 0x000fe200000000ff */
[----:B------:R0:W-:Y:S01]  /*0de0*/  @!P1 STG.E.U8 desc[UR28][R4.64], R13 ;  /* 0x0000000d04009986 */ /* 0x0001e2000c10111c */
[----:B-----5:R-:W-:-:S02]  /*0df0*/  @!P0 PRMT R17, R17, 0x8880, RZ ;  /* 0x0000888011118816 */ /* 0x020fc400000000ff */
[----:B------:R-:W-:Y:S02]  /*0e00*/  @!P4 VIMNMX.S16x2 R0, PT, PT, R0, R8, !PT ;  /* 0x000000080000c248 */ /* 0x000fe40007fe0300 */
[----:B------:R-:W-:Y:S02]  /*0e10*/  @!P6 PRMT R12, R6, 0x8880, RZ ;  /* 0x00008880060ce816 */ /* 0x000fe400000000ff */
[----:B------:R-:W-:Y:S02]  /*0e20*/  @!P0 PRMT R8, R17, 0x7710, RZ ;  /* 0x0000771011088816 */ /* 0x000fe400000000ff */
[----:B------:R-:W-:Y:S02]  /*0e30*/  @!P4 IADD3 R6, P1, PT, R2, UR37, RZ ;  /* 0x000000250206cc10 */ /* 0x000fe4000ff3e0ff */
[----:B------:R-:W-:Y:S02]  /*0e40*/  @!P0 VIMNMX.S16x2 R10, PT, PT, R8, R10, !PT ;  /* 0x0000000a080a8248 */ /* 0x000fe40007fe0300 */
[----:B------:R-:W-:-:S02]  /*0e50*/  @!P0 IADD3 R8, P2, PT, R2, UR35, RZ ;  /* 0x0000002302088c10 */ /* 0x000fc4000ff5e0ff */
[C---:B------:R-:W-:Y:S02]  /*0e60*/  @!P4 IADD3.X R7, PT, PT, R3.reuse, UR16, RZ, P1, !PT ;  /* 0x000000100307cc10 */ /* 0x040fe40008ffe4ff */
[----:B------:R-:W-:Y:S02]  /*0e70*/  @!P6 PRMT R12, R12, 0x7710, RZ ;  /* 0x000077100c0ce816 */ /* 0x000fe400000000ff */
[----:B0-----:R-:W-:Y:S01]  /*0e80*/  @!P6 IADD3 R4, P1, PT, R2, UR21, RZ ;  /* 0x000000150204ec10 */ /* 0x001fe2000ff3e0ff */
[----:B------:R0:W-:Y:S01]  /*0e90*/  @!P4 STG.E.U8 desc[UR28][R6.64], R0 ;  /* 0x000000000600c986 */ /* 0x0001e2000c10111c */
[C---:B------:R-:W-:Y:S02]  /*0ea0*/  @!P0 IADD3.X R9, PT, PT, R3.reuse, UR14, RZ, P2, !PT ;  /* 0x0000000e03098c10 */ /* 0x040fe400097fe4ff */
[----:B------:R-:W-:Y:S02]  /*0eb0*/  @!P6 VIMNMX.S16x2 R12, PT, PT, R12, R14, !PT ;  /* 0x0000000e0c0ce248 */ /* 0x000fe40007fe0300 */
[----:B------:R-:W-:Y:S01]  /*0ec0*/  @!P6 IADD3.X R5, PT, PT, R3, UR13, RZ, P1, !PT ;  /* 0x0000000d0305ec10 */ /* 0x000fe20008ffe4ff */
[----:B------:R0:W-:Y:S01]  /*0ed0*/  @!P0 STG.E.U8 desc[UR28][R8.64], R10 ;  /* 0x0000000a08008986 */ /* 0x0001e2000c10111c */
[----:B------:R-:W-:-:S03]  /*0ee0*/  IMAD.WIDE.U32 R2, R11, 0x8, R2 ;  /* 0x000000080b027825 */ /* 0x000fc600078e0002 */
[----:B------:R0:W-:Y:S01]  /*0ef0*/  @!P6 STG.E.U8 desc[UR28][R4.64], R12 ;  /* 0x0000000c0400e986 */ /* 0x0001e2000c10111c */
[----:B------:R-:W-:Y:S05]  /*0f00*/  BRA.U UP0, `(.L_x_85) ;  /* 0xfffffff500c87547 */ /* 0x000fea000b83ffff */
.L_x_84:
[----:B------:R-:W-:-:S04]  /*0f10*/  ULOP3.LUT UR6, UR9, 0x1, URZ, 0xc0, !UPT ;  /* 0x0000000109067892 */ /* 0x000fc8000f8ec0ff */
[----:B------:R-:W-:-:S06]  /*0f20*/  UISETP.NE.U32.AND UP0, UPT, UR6, 0x1, UPT ;  /* 0x000000010600788c */ /* 0x000fcc000bf05070 */
[----:B------:R-:W-:-:S13]  /*0f30*/  PLOP3.LUT P0, PT, PT, PT, UP0, 0x80, 0x8 ;  /* 0x000000000008781c */ /* 0x000fda0003f0f008 */
[----:B------:R-:W-:Y:S05]  /*0f40*/  @!P0 EXIT ;  /* 0x000000000000894d */ /* 0x000fea0003800000 */
[----:B------:R-:W1:Y:S01]  /*0f50*/  S2R R15, SR_TID.X ;  /* 0x00000000000f7919 */ /* 0x000e620000002100 */
[----:B------:R-:W2:Y:S01]  /*0f60*/  LDCU UR6, c[0x0][0x360] ;  /* 0x00006c00ff0677ac */ /* 0x000ea20008000800 */
[----:B0-----:R-:W-:Y:S02]  /*0f70*/  PRMT R4, RZ, 0x7610, R4 ;  /* 0x00007610ff047816 */ /* 0x001fe40000000004 */
[----:B-1----:R-:W-:-:S04]  /*0f80*/  IADD3 R15, P1, PT, R15, UR4, RZ ;  /* 0x000000040f0f7c10 */ /* 0x002fc8000ff3e0ff */
[C---:B------:R-:W-:Y:S01]  /*0f90*/  ISETP.GE.U32.AND P0, PT, R15.reuse, UR32, PT ;  /* 0x000000200f007c0c */ /* 0x040fe2000bf06070 */
[----:B------:R-:W-:Y:S01]  /*0fa0*/  IMAD.X R20, RZ, RZ, UR5, P1 ;  /* 0x00000005ff147e24 */ /* 0x000fe200088e06ff */
[----:B--2---:R-:W-:-:S04]  /*0fb0*/  IADD3 R16, P1, PT, R15, UR6, RZ ;  /* 0x000000060f107c10 */ /* 0x004fc8000ff3e0ff */
[----:B------:R-:W-:Y:S01]  /*0fc0*/  ISETP.GE.AND.EX P0, PT, R20, UR31, PT, P0 ;  /* 0x0000001f14007c0c */ /* 0x000fe2000bf06300 */
[----:B------:R-:W-:Y:S01]  /*0fd0*/  IMAD.X R19, RZ, RZ, R20, P1 ;  /* 0x000000ffff137224 */ /* 0x000fe200008e0614 */
[C---:B------:R-:W-:Y:S02]  /*0fe0*/  IADD3 R5, P3, PT, R16.reuse, UR6, RZ ;  /* 0x0000000610057c10 */ /* 0x040fe4000ff7e0ff */
[----:B------:R-:W-:Y:S02]  /*0ff0*/  ISETP.GE.U32.AND P1, PT, R16, UR32, PT ;  /* 0x0000002010007c0c */ /* 0x000fe4000bf26070 */
[----:B------:R-:W-:Y:S01]  /*1000*/  ISETP.GE.U32.AND P2, PT, R5, UR32, PT ;  /* 0x0000002005007c0c */ /* 0x000fe2000bf46070 */
[----:B------:R-:W-:Y:S01]  /*1010*/  IMAD.X R18, RZ, RZ, R19, P3 ;  /* 0x000000ffff127224 */ /* 0x000fe200018e0613 */
[----:B------:R-:W-:Y:S02]  /*1020*/  ISETP.GE.AND.EX P1, PT, R19, UR31, PT, P1 ;  /* 0x0000001f13007c0c */ /* 0x000fe4000bf26310 */
[----:B------:R-:W-:-:S02]  /*1030*/  IADD3 R0, P4, PT, R5, UR6, RZ ;  /* 0x0000000605007c10 */ /* 0x000fc4000ff9e0ff */
[----:B------:R-:W-:Y:S02]  /*1040*/  ISETP.GE.AND.EX P2, PT, R18, UR31, PT, P2 ;  /* 0x0000001f12007c0c */ /* 0x000fe4000bf46320 */
[----:B------:R-:W-:Y:S01]  /*1050*/  @!P0 IADD3 R2, P3, PT, R15, UR30, RZ ;  /* 0x0000001e0f028c10 */ /* 0x000fe2000ff7e0ff */
[----:B------:R-:W-:-:S03]  /*1060*/  IMAD.X R17, RZ, RZ, R18, P4 ;  /* 0x000000ffff117224 */ /* 0x000fc600020e0612 */
[----:B------:R-:W-:Y:S02]  /*1070*/  @!P0 IADD3.X R3, PT, PT, R20, UR7, RZ, P3, !PT ;  /* 0x0000000714038c10 */ /* 0x000fe40009ffe4ff */
[----:B------:R-:W-:Y:S02]  /*1080*/  ISETP.GE.U32.AND P3, PT, R0, UR32, PT ;  /* 0x0000002000007c0c */ /* 0x000fe4000bf66070 */
[----:B------:R-:W-:Y:S01]  /*1090*/  @!P1 IADD3 R6, P4, PT, R16, UR30, RZ ;  /* 0x0000001e10069c10 */ /* 0x000fe2000ff9e0ff */
[----:B------:R0:W2:Y:S01]  /*10a0*/  @!P0 LDG.E.U8 R4, desc[UR28][R2.64] ;  /* 0x0000001c02048981 */ /* 0x0000a2000c1e1100 */
[----:B------:R-:W-:Y:S02]  /*10b0*/  ISETP.GE.AND.EX P3, PT, R17, UR31, PT, P3 ;  /* 0x0000001f11007c0c */ /* 0x000fe4000bf66330 */
[----:B------:R-:W-:Y:S02]  /*10c0*/  @!P2 IADD3 R8, P5, PT, R5, UR30, RZ ;  /* 0x0000001e0508ac10 */ /* 0x000fe4000ffbe0ff */
[----:B------:R-:W-:-:S02]  /*10d0*/  PRMT R12, RZ, 0x7610, R12 ;  /* 0x00007610ff0c7816 */ /* 0x000fc4000000000c */
[----:B------:R-:W-:Y:S02]  /*10e0*/  PRMT R13, RZ, 0x7610, R13 ;  /* 0x00007610ff0d7816 */ /* 0x000fe4000000000d */
[----:B------:R-:W-:Y:S02]  /*10f0*/  @!P1 IADD3.X R7, PT, PT, R19, UR7, RZ, P4, !PT ;  /* 0x0000000713079c10 */ /* 0x000fe4000a7fe4ff */
[----:B------:R-:W-:-:S03]  /*1100*/  @!P2 IADD3.X R9, PT, PT, R18, UR7, RZ, P5, !PT ;  /* 0x000000071209ac10 */ /* 0x000fc6000affe4ff */
[----:B------:R1:W3:Y:S01]  /*1110*/  @!P1 LDG.E.U8 R12, desc[UR28][R6.64] ;  /* 0x0000001c060c9981 */ /* 0x0002e2000c1e1100 */
[----:B------:R-:W-:-:S03]  /*1120*/  @!P3 IADD3 R10, P4, PT, R0, UR30, RZ ;  /* 0x0000001e000abc10 */ /* 0x000fc6000ff9e0ff */
[----:B------:R-:W4:Y:S01]  /*1130*/  @!P2 LDG.E.U8 R13, desc[UR28][R8.64] ;  /* 0x0000001c080da981 */ /* 0x000f22000c1e1100 */
[----:B------:R-:W-:Y:S02]  /*1140*/  PRMT R14, RZ, 0x7610, R14 ;  /* 0x00007610ff0e7816 */ /* 0x000fe4000000000e */
[----:B------:R-:W-:-:S05]  /*1150*/  @!P3 IADD3.X R11, PT, PT, R17, UR7, RZ, P4, !PT ;  /* 0x00000007110bbc10 */ /* 0x000fca000a7fe4ff */
[----:B------:R5:W5:Y:S01]  /*1160*/  @!P3 LDG.E.U8 R14, desc[UR28][R10.64] ;  /* 0x0000001c0a0eb981 */ /* 0x000b62000c1e1100 */
[----:B------:R-:W1:Y:S01]  /*1170*/  LDCU.S8 UR4, c[0x0][0xfca] ;  /* 0x0001f940ff0477ac */ /* 0x000e620008000200 */
[----:B0-----:R-:W-:-:S04]  /*1180*/  @!P0 IADD3 R2, P4, PT, R15, UR27, RZ ;  /* 0x0000001b0f028c10 */ /* 0x001fc8000ff9e0ff */
[----:B------:R-:W-:Y:S01]  /*1190*/  @!P0 IADD3.X R3, PT, PT, R20, UR8, RZ, P4, !PT ;  /* 0x0000000814038c10 */ /* 0x000fe2000a7fe4ff */
[----:B-1----:R-:W-:Y:S01]  /*11a0*/  UPRMT UR4, UR4, 0x7710, URZ ;  /* 0x0000771004047896 */ /* 0x002fe200080000ff */
[----:B------:R-:W-:Y:S02]  /*11b0*/  @!P1 IADD3 R6, P4, PT, R16, UR27, RZ ;  /* 0x0000001b10069c10 */ /* 0x000fe4000ff9e0ff */
[----:B--2---:R-:W-:-:S04]  /*11c0*/  PRMT R4, R4, 0x8880, RZ ;  /* 0x0000888004047816 */ /* 0x004fc800000000ff */
[----:B------:R-:W-:-:S04]  /*11d0*/  PRMT R4, R4, 0x7710, RZ ;  /* 0x0000771004047816 */ /* 0x000fc800000000ff */
[----:B------:R-:W-:Y:S02]  /*11e0*/  VIMNMX.S16x2 R7, PT, PT, R4, UR4, !PT ;  /* 0x0000000404077c48 */ /* 0x000fe4000ffe0300 */
[----:B---3--:R-:W-:Y:S02]  /*11f0*/  PRMT R12, R12, 0x8880, RZ ;  /* 0x000088800c0c7816 */ /* 0x008fe400000000ff */
[----:B----4-:R-:W-:Y:S02]  /*1200*/  PRMT R13, R13, 0x8880, RZ ;  /* 0x000088800d0d7816 */ /* 0x010fe400000000ff */
[----:B-----5:R-:W-:Y:S02]  /*1210*/  PRMT R10, R7, 0x7610, R10 ;  /* 0x00007610070a7816 */ /* 0x020fe4000000000a */
[----:B------:R-:W-:Y:S02]  /*1220*/  PRMT R8, R12, 0x7710, RZ ;  /* 0x000077100c087816 */ /* 0x000fe400000000ff */
[----:B------:R-:W-:Y:S01]  /*1230*/  PRMT R4, R13, 0x7710, RZ ;  /* 0x000077100d047816 */ /* 0x000fe200000000ff */
[----:B------:R0:W-:Y:S01]  /*1240*/  @!P0 STG.E.U8 desc[UR28][R2.64], R10 ;  /* 0x0000000a02008986 */ /* 0x0001e2000c10111c */
[----:B------:R-:W-:-:S02]  /*1250*/  VIMNMX.S16x2 R8, PT, PT, R8, UR4, !PT ;  /* 0x0000000408087c48 */ /* 0x000fc4000ffe0300 */
[----:B------:R-:W-:Y:S02]  /*1260*/  VIMNMX.S16x2 R9, PT, PT, R4, UR4, !PT ;  /* 0x0000000404097c48 */ /* 0x000fe4000ffe0300 */
[----:B------:R-:W-:Y:S02]  /*1270*/  @!P2 IADD3 R4, P0, PT, R5, UR27, RZ ;  /* 0x0000001b0504ac10 */ /* 0x000fe4000ff1e0ff */
[----:B------:R-:W-:Y:S02]  /*1280*/  PRMT R14, R14, 0x8880, RZ ;  /* 0x000088800e0e7816 */ /* 0x000fe400000000ff */
[----:B------:R-:W-:Y:S02]  /*1290*/  @!P1 IADD3.X R7, PT, PT, R19, UR8, RZ, P4, !PT ;  /* 0x0000000813079c10 */ /* 0x000fe4000a7fe4ff */
[----:B------:R-:W-:Y:S02]  /*12a0*/  @!P2 IADD3.X R5, PT, PT, R18, UR8, RZ, P0, !PT ;  /* 0x000000081205ac10 */ /* 0x000fe400087fe4ff */
[----:B0-----:R-:W-:-:S02]  /*12b0*/  PRMT R3, R8, 0x7610, R3 ;  /* 0x0000761008037816 */ /* 0x001fc40000000003 */
[----:B------:R-:W-:-:S03]  /*12c0*/  PRMT R8, R14, 0x7710, RZ ;  /* 0x000077100e087816 */ /* 0x000fc600000000ff */
[----:B------:R0:W-:Y:S01]  /*12d0*/  @!P1 STG.E.U8 desc[UR28][R6.64], R3 ;  /* 0x0000000306009986 */ /* 0x0001e2000c10111c */
[----:B------:R-:W-:-:S03]  /*12e0*/  VIMNMX.S16x2 R8, PT, PT, R8, UR4, !PT ;  /* 0x0000000408087c48 */ /* 0x000fc6000ffe0300 */
[----:B------:R0:W-:Y:S01]  /*12f0*/  @!P2 STG.E.U8 desc[UR28][R4.64], R9 ;  /* 0x000000090400a986 */ /* 0x0001e2000c10111c */
[----:B------:R-:W-:Y:S05]  /*1300*/  @P3 EXIT ;  /* 0x000000000000394d */ /* 0x000fea0003800000 */
[----:B------:R-:W-:-:S04]  /*1310*/  IADD3 R2, P0, PT, R0, UR27, RZ ;  /* 0x0000001b00027c10 */ /* 0x000fc8000ff1e0ff */
[----:B0-----:R-:W-:-:S05]  /*1320*/  IADD3.X R3, PT, PT, R17, UR8, RZ, P0, !PT ;  /* 0x0000000811037c10 */ /* 0x001fca00087fe4ff */
[----:B------:R-:W-:Y:S01]  /*1330*/  STG.E.U8 desc[UR28][R2.64], R8 ;  /* 0x0000000802007986 */ /* 0x000fe2000c10111c */
[----:B------:R-:W-:Y:S05]  /*1340*/  EXIT ;  /* 0x000000000000794d */ /* 0x000fea0003800000 */
.L_x_83:
[----:B------:R-:W0:Y:S02]  /*1350*/  S2R R3, SR_TID.X ;  /* 0x0000000000037919 */ /* 0x000e240000002100 */
[----:B0-----:R-:W-:-:S03]  /*1360*/  IMAD.WIDE.U32 R4, R3, 0x4, RZ ;  /* 0x0000000403047825 */ /* 0x001fc600078e00ff */
[----:B------:R-:W-:-:S04]  /*1370*/  ISETP.GE.U32.AND P0, PT, R4, UR12, PT ;  /* 0x0000000c04007c0c */ /* 0x000fc8000bf06070 */
[----:B------:R-:W-:-:S13]  /*1380*/  ISETP.GE.AND.EX P0, PT, R5, UR5, PT, P0 ;  /* 0x0000000505007c0c */ /* 0x000fda000bf06300 */
[----:B------:R-:W-:Y:S05]  /*1390*/  @P0 EXIT ;  /* 0x000000000000094d */ /* 0x000fea0003800000 */
[----:B------:R-:W0:Y:S01]  /*13a0*/  LDCU.S8 UR4, c[0x0][0xfca] ;  /* 0x0001f940ff0477ac */ /* 0x000e220008000200 */
[----:B------:R-:W-:Y:S01]  /*13b0*/  IMAD.MOV.U32 R0, RZ, RZ, RZ ;  /* 0x000000ffff007224 */ /* 0x000fe200078e00ff */
[----:B------:R-:W1:Y:S01]  /*13c0*/  LDCU UR6, c[0x0][0x360] ;  /* 0x00006c00ff0677ac */ /* 0x000e620008000800 */
[----:B0-----:R-:W-:-:S12]  /*13d0*/  UPRMT UR4, UR4, 0x7710, URZ ;  /* 0x0000771004047896 */ /* 0x001fd800080000ff */
.L_x_86:
[C---:B------:R-:W-:Y:S01]  /*13e0*/  IMAD.SHL.U32 R9, R3.reuse, 0x4, RZ ;  /* 0x0000000403097824 */ /* 0x040fe200078e00ff */
[----:B------:R-:W-:-:S04]  /*13f0*/  SHF.L.U64.HI R11, R3, 0x2, R0 ;  /* 0x00000002030b7819 */ /* 0x000fc80000010200 */
[----:B------:R-:W-:-:S04]  /*1400*/  IADD3 R4, P0, PT, R9, UR30, RZ ;  /* 0x0000001e09047c10 */ /* 0x000fc8000ff1e0ff */
[----:B------:R-:W-:-:S05]  /*1410*/  IADD3.X R5, PT, PT, R11, UR7, RZ, P0, !PT ;  /* 0x000000070b057c10 */ /* 0x000fca00087fe4ff */
[----:B------:R-:W2:Y:S02]  /*1420*/  LDG.E R4, desc[UR28][R4.64] ;  /* 0x0000001c04047981 */ /* 0x000ea4000c1e1900 */
[--C-:B--2---:R-:W-:Y:S02]  /*1430*/  SHF.R.S32.HI R6, RZ, 0x8, R4.reuse ;  /* 0x00000008ff067819 */ /* 0x104fe40000011404 */
[--C-:B------:R-:W-:Y:S02]  /*1440*/  SHF.R.S32.HI R10, RZ, 0x18, R4.reuse ;  /* 0x00000018ff0a7819 */ /* 0x100fe40000011404 */
[----:B------:R-:W-:Y:S02]  /*1450*/  SGXT R6, R6, 0x8 ;  /* 0x000000080606781a */ /* 0x000fe40000000200 */
[----:B------:R-:W-:Y:S02]  /*1460*/  SHF.R.S32.HI R8, RZ, 0x10, R4 ;  /* 0x00000010ff087819 */ /* 0x000fe40000011404 */
[----:B------:R-:W-:-:S02]  /*1470*/  SGXT R2, R4, 0x8 ;  /* 0x000000080402781a */ /* 0x000fc40000000200 */
[----:B------:R-:W-:Y:S02]  /*1480*/  SGXT R10, R10, 0x8 ;  /* 0x000000080a0a781a */ /* 0x000fe40000000200 */
[----:B------:R-:W-:Y:S02]  /*1490*/  VIMNMX.S16x2 R6, PT, PT, R6, UR4, !PT ;  /* 0x0000000406067c48 */ /* 0x000fe4000ffe0300 */
[----:B------:R-:W-:Y:S02]  /*14a0*/  SGXT R8, R8, 0x8 ;  /* 0x000000080808781a */ /* 0x000fe40000000200 */
[----:B------:R-:W-:Y:S02]  /*14b0*/  VIMNMX.S16x2 R2, PT, PT, R2, UR4, !PT ;  /* 0x0000000402027c48 */ /* 0x000fe4000ffe0300 */
[----:B------:R-:W-:Y:S02]  /*14c0*/  VIMNMX.S16x2 R10, PT, PT, R10, UR4, !PT ;  /* 0x000000040a0a7c48 */ /* 0x000fe4000ffe0300 */
[----:B------:R-:W-:-:S02]  /*14d0*/  PRMT R4, R6, 0x7610, R4 ;  /* 0x0000761006047816 */ /* 0x000fc40000000004 */
[----:B------:R-:W-:Y:S02]  /*14e0*/  VIMNMX.S16x2 R5, PT, PT, R8, UR4, !PT ;  /* 0x0000000408057c48 */ /* 0x000fe4000ffe0300 */
[----:B------:R-:W-:Y:S02]  /*14f0*/  PRMT R6, R10, 0x7610, R6 ;  /* 0x000076100a067816 */ /* 0x000fe40000000006 */
[----:B------:R-:W-:Y:S02]  /*1500*/  LOP3.LUT R7, R2, 0xffff, RZ, 0xc0, !PT ;  /* 0x0000ffff02077812 */ /* 0x000fe400078ec0ff */
[----:B------:R-:W-:Y:S02]  /*1510*/  LOP3.LUT R4, R4, 0xffff, RZ, 0xc0, !PT ;  /* 0x0000ffff04047812 */ /* 0x000fe400078ec0ff */
[----:B------:R-:W-:Y:S02]  /*1520*/  LOP3.LUT R6, R6, 0xffff, RZ, 0xc0, !PT ;  /* 0x0000ffff06067812 */ /* 0x000fe400078ec0ff */
[----:B------:R-:W-:-:S02]  /*1530*/  LOP3.LUT R5, R5, 0xffff, RZ, 0xc0, !PT ;  /* 0x0000ffff05057812 */ /* 0x000fc400078ec0ff */
[----:B------:R-:W-:Y:S02]  /*1540*/  PRMT R7, R7, 0x3340, R4 ;  /* 0x0000334007077816 */ /* 0x000fe40000000004 */
[----:B------:R-:W-:Y:S02]  /*1550*/  IADD3 R4, P0, PT, R9, UR27, RZ ;  /* 0x0000001b09047c10 */ /* 0x000fe4000ff1e0ff */
[----:B------:R-:W-:Y:S02]  /*1560*/  PRMT R6, R5, 0x3340, R6 ;  /* 0x0000334005067816 */ /* 0x000fe40000000006 */
[----:B------:R-:W-:Y:S02]  /*1570*/  IADD3.X R5, PT, PT, R11, UR8, RZ, P0, !PT ;  /* 0x000000080b057c10 */ /* 0x000fe400087fe4ff */
[----:B-1----:R-:W-:Y:S02]  /*1580*/  IADD3 R3, P0, PT, R3, UR6, RZ ;  /* 0x0000000603037c10 */ /* 0x002fe4000ff1e0ff */
[----:B------:R-:W-:-:S03]  /*1590*/  PRMT R7, R7, 0x5410, R6 ;  /* 0x0000541007077816 */ /* 0x000fc60000000006 */
[C---:B------:R-:W-:Y:S02]  /*15a0*/  IMAD.SHL.U32 R2, R3.reuse, 0x4, RZ ;  /* 0x0000000403027824 */ /* 0x040fe400078e00ff */
[----:B------:R-:W-:Y:S01]  /*15b0*/  IMAD.X R0, RZ, RZ, R0, P0 ;  /* 0x000000ffff007224 */ /* 0x000fe200000e0600 */
[----:B------:R0:W-:Y:S01]  /*15c0*/  STG.E desc[UR28][R4.64], R7 ;  /* 0x0000000704007986 */ /* 0x0001e2000c10191c */
[C---:B------:R-:W-:Y:S02]  /*15d0*/  LOP3.LUT P0, RZ, R3.reuse, 0xffffc000, RZ, 0xc0, !PT ;  /* 0xffffc00003ff7812 */ /* 0x040fe4000780c0ff */
[----:B------:R-:W-:Y:S02]  /*15e0*/  ISETP.LT.U32.AND P1, PT, R2, UR12, PT ;  /* 0x0000000c02007c0c */ /* 0x000fe4000bf21070 */
[----:B------:R-:W-:Y:S02]  /*15f0*/  SHF.L.U64.HI R2, R3, 0x2, R0 ;  /* 0x0000000203027819 */ /* 0x000fe40000010200 */
[----:B------:R-:W-:-:S02]  /*1600*/  LOP3.LUT P0, RZ, R0, 0x3fffffff, RZ, 0xc0, P0 ;  /* 0x3fffffff00ff7812 */ /* 0x000fc4000000c0ff */
[----:B------:R-:W-:-:S13]  /*1610*/  ISETP.LT.AND.EX P1, PT, R2, UR5, PT, P1 ;  /* 0x0000000502007c0c */ /* 0x000fda000bf21310 */
[----:B0-----:R-:W-:Y:S05]  /*1620*/  @!P0 BRA P1, `(.L_x_86) ;  /* 0xfffffffc006c8947 */ /* 0x001fea000083ffff */
[----:B------:R-:W-:Y:S05]  /*1630*/  EXIT ;  /* 0x000000000000794d */ /* 0x000fea0003800000 */
        .weak           $__internal_7_$__cuda_sm20_div_u16
        .type           $__internal_7_$__cuda_sm20_div_u16,@function
        .size           $__internal_7_$__cuda_sm20_div_u16,(.L_x_4653 - $__internal_7_$__cuda_sm20_div_u16)
$__internal_7_$__cuda_sm20_div_u16:
        /* <DEDUP_REMOVED lines=19> */
[----:B------:R-:W-:Y:S05]  /*1770*/  RET.REL.NODEC R2 `(_ZN2at6native57_GLOBAL__N__f3eca4a2_24_ForeachBinaryOpScalar_cu_86b9896c25multi_tensor_apply_kernelINS1_18TensorListMetadataILi2EEENS1_21BinaryOpScalarFunctorIaLi2ELi1ELi1EEEJNS0_7maximumIaEEaEEEvT_T0_DpT1_) ;  /* 0xffffffe802207950 */ /* 0x000fea0003c3ffff */
.L_x_87:
        /* <DEDUP_REMOVED lines=16> */
.L_x_4653:


//--------------------- .text._ZN2at6native57_GLOBAL__N__f3eca4a2_24_ForeachBinaryOpScalar_cu_86b9896c25multi_tensor_apply_kernelINS1_18TensorListMetadataILi2EEENS1_21BinaryOpScalarFunctorIhLi2ELi1ELi1EEEJNS0_7maximumIhEEhEEEvT_T0_DpT1_ --------------------------
	.section	.text._ZN2at6native57_GLOBAL__N__f3eca4a2_24_ForeachBinaryOpScalar_cu_86b9896c25multi_tensor_apply_kernelINS1_18TensorListMetadataILi2EEENS1_21BinaryOpScalarFunctorIhLi2ELi1ELi1EEEJNS0_7maximumIhEEhEEEvT_T0_DpT1_,"ax",@progbits
	.align	128
.text._ZN2at6native57_GLOBAL__N__f3eca4a2_24_ForeachBinaryOpScalar_cu_86b9896c25multi_tensor_apply_kernelINS1_18TensorListMetadataILi2EEENS1_21BinaryOpScalarFunctorIhLi2ELi1ELi1EEEJNS0_7maximumIhEEhEEEvT_T0_DpT1_:
        .type           _ZN2at6native57_GLOBAL__N__f3eca4a2_24_ForeachBinaryOpScalar_cu_86b9896c25multi_tensor_apply_kernelINS1_18TensorListMetadataILi2EEENS1_21BinaryOpScalarFunctorIhLi2ELi1ELi1EEEJNS0_7maximumIhEEhEEEvT_T0_DpT1_,@function
        .size           _ZN2at6native57_GLOBAL__N__f3eca4a2_24_ForeachBinaryOpScalar_cu_86b9896c25multi_tensor_apply_kernelINS1_18TensorListMetadataILi2EEENS1_21BinaryOpScalarFunctorIhLi2ELi1ELi1EEEJNS0_7maximumIhEEhEEEvT_T0_DpT1_,(.L_x_4655 - _ZN2at6native57_GLOBAL__N__f3eca4a2_24_ForeachBinaryOpScalar_cu_86b9896c25multi_tensor_apply_kernelINS1_18TensorListMetadataILi2EEENS1_21BinaryOpScalarFunctorIhLi2ELi1ELi1EEEJNS0_7maximumIhEEhEEEvT_T0_DpT1_)
        .other          _ZN2at6native57_GLOBAL__N__f3eca4a2_24_ForeachBinaryOpScalar_cu_86b9896c25multi_tensor_apply_kernelINS1_18TensorListMetadataILi2EEENS1_21BinaryOpScalarFunctorIhLi2ELi1ELi1EEEJNS0_7maximumIhEEhEEEvT_T0_DpT1_,@"STO_CUDA_ENTRY STV_DEFAULT"
_ZN2at6native57_GLOBAL__N__f3eca4a2_24_ForeachBinaryOpScalar_cu_86b9896c25multi_tensor_apply_kernelINS1_18TensorListMetadataILi2EEENS1_21BinaryOpScalarFunctorIhLi2ELi1ELi1EEEJNS0_7maximumIhEEhEEEvT_T0_DpT1_:
        /* <DEDUP_REMOVED lines=39> */
[----:B------:R-:W-:Y:S05]  /*0270*/  CALL.REL.NOINC `($__internal_8_$__cuda_sm20_div_u16) ;  /* 0x00000010007c7944 */ /* 0x000fea0003c00000 */
        /* <DEDUP_REMOVED lines=59> */
.L_x_90:
[C---:B------:R-:W-:Y:S01]  /*0630*/  ISETP.GE.U32.AND P0, PT, R2.reuse, UR32, PT ;  /* 0x0000002002007c0c */ /* 0x040fe2000bf06070 */
[----:B------:R-:W-:Y:S01]  /*0640*/  IMAD.U32 R17, RZ, RZ, UR33 ;  /* 0x00000021ff117e24 */ /* 0x000fe2000f8e00ff */
[----:B0-----:R-:W-:Y:S02]  /*0650*/  IADD3 R0, P1, PT, R2, UR33, RZ ;  /* 0x0000002102007c10 */ /* 0x001fe4000ff3e0ff */
[----:B------:R-:W-:Y:S02]  /*0660*/  ISETP.GE.AND.EX P0, PT, R3, UR31, PT, P0 ;  /* 0x0000001f03007c0c */ /* 0x000fe4000bf06300 */
[----:B------:R-:W-:Y:S01]  /*0670*/  ISETP.GE.U32.AND P4, PT, R0, UR32, PT ;  /* 0x0000002000007c0c */ /* 0x000fe2000bf86070 */
[----:B------:R-:W-:Y:S01]  /*0680*/  IMAD.X R0, RZ, RZ, R3, P1 ;  /* 0x000000ffff007224 */ /* 0x000fe200008e0603 */
[----:B------:R-:W-:-:S04]  /*0690*/  PRMT R9, RZ, 0x7610, R9 ;  /* 0x00007610ff097816 */ /* 0x000fc80000000009 */
[----:B------:R-:W-:-:S05]  /*06a0*/  ISETP.GE.AND.EX P4, PT, R0, UR31, PT, P4 ;  /* 0x0000001f00007c0c */ /* 0x000fca000bf86340 */
[----:B------:R-:W-:-:S04]  /*06b0*/  @!P0 IADD3 R6, P1, PT, R2, UR30, RZ ;  /* 0x0000001e02068c10 */ /* 0x000fc8000ff3e0ff */
[----:B------:R-:W-:Y:S02]  /*06c0*/  @!P0 IADD3.X R7, PT, PT, R3, UR7, RZ, P1, !PT ;  /* 0x0000000703078c10 */ /* 0x000fe40008ffe4ff */
[----:B------:R-:W-:Y:S02]  /*06d0*/  IADD3 R17, P2, P3, R17, UR33, R2 ;  /* 0x0000002111117c10 */ /* 0x000fe4000fb5e002 */
[----:B------:R-:W-:Y:S01]  /*06e0*/  @!P4 IADD3 R10, P1, PT, R2, UR8, RZ ;  /* 0x00000008020acc10 */ /* 0x000fe2000ff3e0ff */
[----:B------:R0:W2:Y:S01]  /*06f0*/  @!P0 LDG.E.U8 R9, desc[UR28][R6.64] ;  /* 0x0000001c06098981 */ /* 0x0000a2000c1e1100 */
[----:B------:R-:W-:Y:S02]  /*0700*/  IADD3.X R4, PT, PT, RZ, RZ, R3, P2, P3 ;  /* 0x000000ffff047210 */ /* 0x000fe400017e6403 */
[----:B------:R-:W-:Y:S02]  /*0710*/  @!P4 IADD3.X R11, PT, PT, R3, UR9, RZ, P1, !PT ;  /* 0x00000009030bcc10 */ /* 0x000fe40008ffe4ff */
[----:B------:R-:W-:-:S02]  /*0720*/  IADD3 R0, P1, PT, R17, UR33, RZ ;  /* 0x0000002111007c10 */ /* 0x000fc4000ff3e0ff */
[----:B------:R-:W-:Y:S02]  /*0730*/  PRMT R16, RZ, 0x7610, R16 ;  /* 0x00007610ff107816 */ /* 0x000fe40000000010 */
[----:B------:R-:W-:Y:S02]  /*0740*/  ISETP.GE.U32.AND P3, PT, R17, UR32, PT ;  /* 0x0000002011007c0c */ /* 0x000fe4000bf66070 */
[----:B------:R-:W-:Y:S01]  /*0750*/  ISETP.GE.U32.AND P2, PT, R0, UR32, PT ;  /* 0x0000002000007c0c */ /* 0x000fe2000bf46070 */
[----:B------:R-:W-:Y:S01]  /*0760*/  IMAD.X R0, RZ, RZ, R4, P1 ;  /* 0x000000ffff007224 */ /* 0x000fe200008e0604 */
[----:B------:R-:W-:Y:S01]  /*0770*/  ISETP.GE.AND.EX P3, PT, R4, UR31, PT, P3 ;  /* 0x0000001f04007c0c */ /* 0x000fe2000bf66330 */
[----:B------:R-:W3:Y:S01]  /*0780*/  @!P4 LDG.E.U8 R16, desc[UR28][R10.64] ;  /* 0x0000001c0a10c981 */ /* 0x000ee2000c1e1100 */
[----:B------:R-:W-:Y:S02]  /*0790*/  PRMT R8, RZ, 0x7610, R8 ;  /* 0x00007610ff087816 */ /* 0x000fe40000000008 */
[----:B------:R-:W-:-:S02]  /*07a0*/  ISETP.GE.AND.EX P2, PT, R0, UR31, PT, P2 ;  /* 0x0000001f00007c0c */ /* 0x000fc4000bf46320 */
[----:B------:R-:W-:-:S07]  /*07b0*/  PRMT R5, RZ, 0x7610, R5 ;  /* 0x00007610ff057816 */ /* 0x000fce0000000005 */
[----:B------:R-:W-:-:S04]  /*07c0*/  @!P3 IADD3 R12, P1, PT, R2, UR43, RZ ;  /* 0x0000002b020cbc10 */ /* 0x000fc8000ff3e0ff */
[----:B------:R-:W-:Y:S02]  /*07d0*/  @!P3 IADD3.X R13, PT, PT, R3, UR44, RZ, P1, !PT ;  /* 0x0000002c030dbc10 */ /* 0x000fe40008ffe4ff */
[----:B------:R-:W-:-:S03]  /*07e0*/  @!P2 IADD3 R14, P5, PT, R2, UR40, RZ ;  /* 0x00000028020eac10 */ /* 0x000fc6000ffbe0ff */
[----:B------:R-:W4:Y:S01]  /*07f0*/  @!P3 LDG.E.U8 R8, desc[UR28][R12.64] ;  /* 0x0000001c0c08b981 */ /* 0x000f22000c1e1100 */
[----:B------:R-:W-:-:S05]  /*0800*/  @!P2 IADD3.X R15, PT, PT, R3, UR41, RZ, P5, !PT ;  /* 0x00000029030fac10 */ /* 0x000fca000affe4ff */
[----:B------:R1:W5:Y:S01]  /*0810*/  @!P2 LDG.E.U8 R5, desc[UR28][R14.64] ;  /* 0x0000001c0e05a981 */ /* 0x000362000c1e1100 */
[----:B------:R-:W2:Y:S08]  /*0820*/  @!P0 LDC.U8 R18, c[0x0][0xfca] ;  /* 0x0003f280ff128b82 */ /* 0x000eb00000000000 */
[----:B------:R-:W3:Y:S01]  /*0830*/  @!P4 LDC.U8 R0, c[0x0][0xfca] ;  /* 0x0003f280ff00cb82 */ /* 0x000ee20000000000 */
[----:B0-----:R-:W-:-:S04]  /*0840*/  @!P0 IADD3 R6, P1, PT, R2, UR27, RZ ;  /* 0x0000001b02068c10 */ /* 0x001fc8000ff3e0ff */
[----:B------:R-:W-:Y:S01]  /*0850*/  @!P0 IADD3.X R7, PT, PT, R3, UR10, RZ, P1, !PT ;  /* 0x0000000a03078c10 */ /* 0x000fe20008ffe4ff */
[----:B-1----:R-:W-:Y:S01]  /*0860*/  IMAD.U32 R14, RZ, RZ, UR33 ;  /* 0x00000021ff0e7e24 */ /* 0x002fe2000f8e00ff */
[----:B--2---:R-:W-:-:S04]  /*0870*/  @!P0 LOP3.LUT R10, R9, 0xff, RZ, 0xc0, !PT ;  /* 0x000000ff090a8812 */ /* 0x004fc800078ec0ff */
[----:B------:R-:W-:Y:S01]  /*0880*/  @!P0 VIMNMX.U16x2 R10, PT, PT, R10, R18, !PT ;  /* 0x000000120a0a8248 */ /* 0x000fe20007fe0200 */
[----:B------:R-:W-:-:S05]  /*0890*/  IMAD.U32 R18, RZ, RZ, UR33 ;  /* 0x00000021ff127e24 */ /* 0x000fca000f8e00ff */
[----:B------:R-:W-:Y:S02]  /*08a0*/  IADD3 R17, P1, P5, R18, UR33, R17 ;  /* 0x0000002112117c10 */ /* 0x000fe4000fd3e011 */
[----:B------:R-:W-:Y:S02]  /*08b0*/  PRMT R11, R10, 0x7610, R11 ;  /* 0x000076100a0b7816 */ /* 0x000fe4000000000b */
[----:B------:R-:W-:Y:S02]  /*08c0*/  IADD3.X R12, PT, PT, RZ, RZ, R4, P1, P5 ;  /* 0x000000ffff0c7210 */ /* 0x000fe40000fea404 */
[----:B---3--:R-:W-:Y:S01]  /*08d0*/  @!P4 LOP3.LUT R16, R16, 0xff, RZ, 0xc0, !PT ;  /* 0x000000ff1010c812 */ /* 0x008fe200078ec0ff */
[----:B------:R-:W0:Y:S01]  /*08e0*/  @!P3 LDC.U8 R4, c[0x0][0xfca] ;  /* 0x0003f280ff04bb82 */ /* 0x000e220000000000 */
[----:B------:R1:W-:Y:S01]  /*08f0*/  @!P0 STG.E.U8 desc[UR28][R6.64], R11 ;  /* 0x0000000b06008986 */ /* 0x0003e2000c10111c */
[----:B------:R-:W-:Y:S02]  /*0900*/  @!P4 IADD3 R10, P0, PT, R2, UR19, RZ ;  /* 0x00000013020acc10 */ /* 0x000fe4000ff1e0ff */
[----:B------:R-:W-:-:S04]  /*0910*/  @!P4 VIMNMX.U16x2 R16, PT, PT, R16, R0, !PT ;  /* 0x000000001010c248 */ /* 0x000fc80007fe0200 */
[----:B------:R-:W2:Y:S01]  /*0920*/  @!P2 LDC.U8 R0, c[0x0][0xfca] ;  /* 0x0003f280ff00ab82 */ /* 0x000ea20000000000 */
[----:B------:R-:W-:Y:S02]  /*0930*/  ISETP.GE.U32.AND P1, PT, R17, UR32, PT ;  /* 0x0000002011007c0c */ /* 0x000fe4000bf26070 */
[----:B-1----:R-:W-:Y:S02]  /*0940*/  @!P4 IADD3.X R11, PT, PT, R3, UR12, RZ, P0, !PT ;  /* 0x0000000c030bcc10 */ /* 0x002fe400087fe4ff */
[----:B------:R-:W-:Y:S02]  /*0950*/  IADD3 R9, P0, PT, R17, UR33, RZ ;  /* 0x0000002111097c10 */ /* 0x000fe4000ff1e0ff */
[----:B------:R-:W-:Y:S01]  /*0960*/  IADD3 R7, P5, P6, R14, UR33, R17 ;  /* 0x000000210e077c10 */ /* 0x000fe2000febe011 */
[----:B------:R4:W-:Y:S01]  /*0970*/  @!P4 STG.E.U8 desc[UR28][R10.64], R16 ;  /* 0x000000100a00c986 */ /* 0x0009e2000c10111c */
[----:B------:R-:W-:Y:S01]  /*0980*/  ISETP.GE.AND.EX P1, PT, R12, UR31, PT, P1 ;  /* 0x0000001f0c007c0c */ /* 0x000fe2000bf26310 */
[--C-:B------:R-:W-:Y:S01]  /*0990*/  IMAD.X R13, RZ, RZ, R12.reuse, P0 ;  /* 0x000000ffff0d7224 */ /* 0x100fe200000e060c */
[----:B------:R-:W-:-:S02]  /*09a0*/  IADD3.X R12, PT, PT, RZ, RZ, R12, P5, P6 ;  /* 0x000000ffff0c7210 */ /* 0x000fc40002fec40c */
[----:B------:R-:W-:Y:S02]  /*09b0*/  ISETP.GE.U32.AND P4, PT, R9, UR32, PT ;  /* 0x0000002009007c0c */ /* 0x000fe4000bf86070 */
[----:B------:R-:W-:Y:S02]  /*09c0*/  @!P3 IADD3 R6, P6, PT, R2, UR42, RZ ;  /* 0x0000002a0206bc10 */ /* 0x000fe4000ffde0ff */
[C---:B------:R-:W-:Y:S02]  /*09d0*/  IADD3 R9, P5, PT, R7.reuse, UR33, RZ ;  /* 0x0000002107097c10 */ /* 0x040fe4000ffbe0ff */
[----:B------:R-:W-:Y:S02]  /*09e0*/  ISETP.GE.U32.AND P0, PT, R7, UR32, PT ;  /* 0x0000002007007c0c */ /* 0x000fe4000bf06070 */
[----:B------:R-:W-:Y:S02]  /*09f0*/  @!P3 IADD3.X R7, PT, PT, R3, UR20, RZ, P6, !PT ;  /* 0x000000140307bc10 */ /* 0x000fe4000b7fe4ff */
[----:B----4-:R-:W-:-:S02]  /*0a00*/  @!P3 LOP3.LUT R10, R8, 0xff, RZ, 0xc0, !PT ;  /* 0x000000ff080ab812 */ /* 0x010fc400078ec0ff */
[----:B------:R-:W-:Y:S01]  /*0a10*/  ISETP.GE.U32.AND P6, PT, R9, UR32, PT ;  /* 0x0000002009007c0c */ /* 0x000fe2000bfc6070 */
[----:B------:R-:W-:Y:S01]  /*0a20*/  IMAD.X R9, RZ, RZ, R12, P5 ;  /* 0x000000ffff097224 */ /* 0x000fe200028e060c */
[----:B------:R-:W-:Y:S02]  /*0a30*/  ISETP.GE.AND.EX P4, PT, R13, UR31, PT, P4 ;  /* 0x0000001f0d007c0c */ /* 0x000fe4000bf86340 */
[----:B------:R-:W-:Y:S02]  /*0a40*/  ISETP.GE.AND.EX P0, PT, R12, UR31, PT, P0 ;  /* 0x0000001f0c007c0c */ /* 0x000fe4000bf06300 */
[----:B------:R-:W-:Y:S02]  /*0a50*/  @!P2 IADD3 R8, P5, PT, R2, UR39, RZ ;  /* 0x000000270208ac10 */ /* 0x000fe4000ffbe0ff */
[----:B0-----:R-:W-:Y:S02]  /*0a60*/  @!P3 VIMNMX.U16x2 R10, PT, PT, R10, R4, !PT ;  /* 0x000000040a0ab248 */ /* 0x001fe40007fe0200 */
[----:B-----5:R-:W-:-:S02]  /*0a70*/  @!P2 LOP3.LUT R12, R5, 0xff, RZ, 0xc0, !PT ;  /* 0x000000ff050ca812 */ /* 0x020fc400078ec0ff */
[----:B------:R-:W-:Y:S02]  /*0a80*/  ISETP.GE.AND.EX P6, PT, R9, UR31, PT, P6 ;  /* 0x0000001f09007c0c */ /* 0x000fe4000bfc6360 */
[----:B------:R-:W-:Y:S02]  /*0a90*/  @!P2 IADD3.X R9, PT, PT, R3, UR22, RZ, P5, !PT ;  /* 0x000000160309ac10 */ /* 0x000fe4000affe4ff */
[----:B------:R-:W-:Y:S02]  /*0aa0*/  PRMT R11, R10, 0x7610, R11 ;  /* 0x000076100a0b7816 */ /* 0x000fe4000000000b */
[----:B--2---:R-:W-:Y:S02]  /*0ab0*/  @!P2 VIMNMX.U16x2 R0, PT, PT, R12, R0, !PT ;  /* 0x000000000c00a248 */ /* 0x004fe40007fe0200 */
[----:B------:R-:W-:Y:S01]  /*0ac0*/  @!P1 IADD3 R4, P5, PT, R2, UR45, RZ ;  /* 0x0000002d02049c10 */ /* 0x000fe2000ffbe0ff */
[----:B------:R0:W-:Y:S01]  /*0ad0*/  @!P3 STG.E.U8 desc[UR28][R6.64], R11 ;  /* 0x0000000b0600b986 */ /* 0x0001e2000c10111c */
[----:B------:R-:W-:-:S02]  /*0ae0*/  PRMT R16, RZ, 0x7610, R16 ;  /* 0x00007610ff107816 */ /* 0x000fc40000000010 */
[C---:B------:R-:W-:Y:S01]  /*0af0*/  @!P1 IADD3.X R5, PT, PT, R3.reuse, UR46, RZ, P5, !PT ;  /* 0x0000002e03059c10 */ /* 0x040fe2000affe4ff */
[----:B------:R1:W-:Y:S01]  /*0b00*/  @!P2 STG.E.U8 desc[UR28][R8.64], R0 ;  /* 0x000000000800a986 */ /* 0x0003e2000c10111c */
[C---:B------:R-:W-:Y:S02]  /*0b10*/  @!P4 IADD3 R10, P2, PT, R2.reuse, UR38, RZ ;  /* 0x00000026020acc10 */ /* 0x040fe4000ff5e0ff */
[----:B------:R-:W-:Y:S01]  /*0b20*/  PRMT R17, RZ, 0x7610, R17 ;  /* 0x00007610ff117816 */ /* 0x000fe20000000011 */
[----:B------:R2:W3:Y:S01]  /*0b30*/  @!P1 LDG.E.U8 R16, desc[UR28][R4.64] ;  /* 0x0000001c04109981 */ /* 0x0004e2000c1e1100 */
[C---:B------:R-:W-:Y:S02]  /*0b40*/  @!P0 IADD3 R12, P3, PT, R2.reuse, UR36, RZ ;  /* 0x00000024020c8c10 */ /* 0x040fe4000ff7e0ff */
[----:B0-----:R-:W-:Y:S02]  /*0b50*/  @!P4 IADD3.X R11, PT, PT, R3, UR23, RZ, P2, !PT ;  /* 0x00000017030bcc10 */ /* 0x001fe400097fe4ff */
[----:B------:R-:W-:-:S02]  /*0b60*/  @!P6 IADD3 R14, P2, PT, R2, UR34, RZ ;  /* 0x00000022020eec10 */ /* 0x000fc4000ff5e0ff */
[----:B------:R-:W-:Y:S01]  /*0b70*/  PRMT R18, RZ, 0x7610, R18 ;  /* 0x00007610ff127816 */ /* 0x000fe20000000012 */
[----:B------:R-:W4:Y:S01]  /*0b80*/  @!P4 LDG.E.U8 R17, desc[UR28][R10.64] ;  /* 0x0000001c0a11c981 */ /* 0x000f22000c1e1100 */
[C---:B------:R-:W-:Y:S02]  /*0b90*/  @!P0 IADD3.X R13, PT, PT, R3.reuse, UR17, RZ, P3, !PT ;  /* 0x00000011030d8c10 */ /* 0x040fe40009ffe4ff */
[----:B------:R-:W-:Y:S02]  /*0ba0*/  PRMT R7, RZ, 0x7610, R7 ;  /* 0x00007610ff077816 */ /* 0x000fe40000000007 */
[----:B------:R-:W-:Y:S01]  /*0bb0*/  @!P6 IADD3.X R15, PT, PT, R3, UR15, RZ, P2, !PT ;  /* 0x0000000f030fec10 */ /* 0x000fe200097fe4ff */
[----:B------:R-:W5:Y:S04]  /*0bc0*/  @!P0 LDG.E.U8 R18, desc[UR28][R12.64] ;  /* 0x0000001c0c128981 */ /* 0x000f68000c1e1100 */
[----:B------:R-:W5:Y:S01]  /*0bd0*/  @!P6 LDG.E.U8 R7, desc[UR28][R14.64] ;  /* 0x0000001c0e07e981 */ /* 0x000f62000c1e1100 */
[----:B------:R-:W0:Y:S08]  /*0be0*/  @!P1 LDC.U8 R20, c[0x0][0xfca] ;  /* 0x0003f280ff149b82 */ /* 0x000e300000000000 */
[----:B------:R-:W5:Y:S08]  /*0bf0*/  @!P4 LDC.U8 R6, c[0x0][0xfca] ;  /* 0x0003f280ff06cb82 */ /* 0x000f700000000000 */
[----:B--2---:R-:W2:Y:S08]  /*0c00*/  @!P0 LDC.U8 R4, c[0x0][0xfca] ;  /* 0x0003f280ff048b82 */ /* 0x004eb00000000000 */
[----:B-1----:R-:W1:Y:S01]  /*0c10*/  @!P6 LDC.U8 R0, c[0x0][0xfca] ;  /* 0x0003f280ff00eb82 */ /* 0x002e620000000000 */
[----:B------:R-:W-:-:S04]  /*0c20*/  @!P1 IADD3 R8, P2, PT, R2, UR25, RZ ;  /* 0x0000001902089c10 */ /* 0x000fc8000ff5e0ff */
[----:B------:R-:W-:Y:S01]  /*0c30*/  @!P1 IADD3.X R9, PT, PT, R3, UR26, RZ, P2, !PT ;  /* 0x0000001a03099c10 */ /* 0x000fe200097fe4ff */
[----:B------:R-:W-:-:S04]  /*0c40*/  UIADD3 UR24, UP0, UPT, UR24, -0x2, URZ ;  /* 0xfffffffe18187890 */ /* 0x000fc8000ff1e0ff */
[----:B------:R-:W-:Y:S02]  /*0c50*/  UIADD3.X UR6, UPT, UPT, UR6, -0x1, URZ, UP0, !UPT ;  /* 0xffffffff06067890 */ /* 0x000fe400087fe4ff */
[----:B------:R-:W-:-:S04]  /*0c60*/  UISETP.NE.U32.AND UP0, UPT, UR24, URZ, UPT ;  /* 0x000000ff1800728c */ /* 0x000fc8000bf05070 */
[----:B------:R-:W-:Y:S02]  /*0c70*/  UISETP.NE.AND.EX UP0, UPT, UR6, URZ, UPT, UP0 ;  /* 0x000000ff0600728c */ /* 0x000fe4000bf05300 */
[----:B------:R-:W-:Y:S01]  /*0c80*/  UIMAD.WIDE.U32 UR4, UR33, 0x8, UR4 ;  /* 0x00000008210478a5 */ /* 0x000fe2000f8e0004 */
[----:B---3--:R-:W-:-:S04]  /*0c90*/  @!P1 LOP3.LUT R16, R16, 0xff, RZ, 0xc0, !PT ;  /* 0x000000ff10109812 */ /* 0x008fc800078ec0ff */
[----:B0-----:R-:W-:Y:S02]  /*0ca0*/  @!P1 VIMNMX.U16x2 R16, PT, PT, R16, R20, !PT ;  /* 0x0000001410109248 */ /* 0x001fe40007fe0200 */
[----:B----4-:R-:W-:-:S03]  /*0cb0*/  @!P4 LOP3.LUT R10, R17, 0xff, RZ, 0xc0, !PT ;  /* 0x000000ff110ac812 */ /* 0x010fc600078ec0ff */
[----:B------:R0:W-:Y:S01]  /*0cc0*/  @!P1 STG.E.U8 desc[UR28][R8.64], R16 ;  /* 0x0000001008009986 */ /* 0x0001e2000c10111c */
[----:B-----5:R-:W-:Y:S02]  /*0cd0*/  @!P0 LOP3.LUT R18, R18, 0xff, RZ, 0xc0, !PT ;  /* 0x000000ff12128812 */ /* 0x020fe400078ec0ff */
[----:B0-----:R-:W-:Y:S02]  /*0ce0*/  @!P4 VIMNMX.U16x2 R9, PT, PT, R10, R6, !PT ;  /* 0x000000060a09c248 */ /* 0x001fe40007fe0200 */
[----:B------:R-:W-:Y:S02]  /*0cf0*/  @!P4 IADD3 R6, P1, PT, R2, UR37, RZ ;  /* 0x000000250206cc10 */ /* 0x000fe4000ff3e0ff */
[----:B------:R-:W-:Y:S02]  /*0d00*/  @!P6 LOP3.LUT R10, R7, 0xff, RZ, 0xc0, !PT ;  /* 0x000000ff070ae812 */ /* 0x000fe400078ec0ff */
[----:B--2---:R-:W-:Y:S02]  /*0d10*/  @!P0 VIMNMX.U16x2 R18, PT, PT, R18, R4, !PT ;  /* 0x0000000412128248 */ /* 0x004fe40007fe0200 */
[----:B------:R-:W-:-:S02]  /*0d20*/  @!P0 IADD3 R4, P2, PT, R2, UR35, RZ ;  /* 0x0000002302048c10 */ /* 0x000fc4000ff5e0ff */
[----:B------:R-:W-:Y:S02]  /*0d30*/  @!P4 IADD3.X R7, PT, PT, R3, UR16, RZ, P1, !PT ;  /* 0x000000100307cc10 */ /* 0x000fe40008ffe4ff */
[----:B-1----:R-:W-:Y:S02]  /*0d40*/  @!P6 VIMNMX.U16x2 R0, PT, PT, R10, R0, !PT ;  /* 0x000000000a00e248 */ /* 0x002fe40007fe0200 */
[----:B------:R-:W-:Y:S02]  /*0d50*/  @!P6 IADD3 R10, P1, PT, R2, UR21, RZ ;  /* 0x00000015020aec10 */ /* 0x000fe4000ff3e0ff */
[----:B------:R-:W-:Y:S02]  /*0d60*/  PRMT R8, R9, 0x7610, R8 ;  /* 0x0000761009087816 */ /* 0x000fe40000000008 */
[C---:B------:R-:W-:Y:S02]  /*0d70*/  @!P0 IADD3.X R5, PT, PT, R3.reuse, UR14, RZ, P2, !PT ;  /* 0x0000000e03058c10 */ /* 0x040fe400097fe4ff */
[----:B------:R-:W-:Y:S01]  /*0d80*/  @!P6 IADD3.X R11, PT, PT, R3, UR13, RZ, P1, !PT ;  /* 0x0000000d030bec10 */ /* 0x000fe20008ffe4ff */
[----:B------:R0:W-:Y:S04]  /*0d90*/  @!P4 STG.E.U8 desc[UR28][R6.64], R8 ;  /* 0x000000080600c986 */ /* 0x0001e8000c10111c */
[----:B------:R0:W-:Y:S04]  /*0da0*/  @!P0 STG.E.U8 desc[UR28][R4.64], R18 ;  /* 0x0000001204008986 */ /* 0x0001e8000c10111c */
[----:B------:R0:W-:Y:S01]  /*0db0*/  @!P6 STG.E.U8 desc[UR28][R10.64], R0 ;  /* 0x000000000a00e986 */ /* 0x0001e2000c10111c */
[----:B------:R-:W-:-:S04]  /*0dc0*/  IMAD.U32 R9, RZ, RZ, UR33 ;  /* 0x00000021ff097e24 */ /* 0x000fc8000f8e00ff */
[----:B------:R-:W-:Y:S01]  /*0dd0*/  IMAD.WIDE.U32 R2, R9, 0x8, R2 ;  /* 0x0000000809027825 */ /* 0x000fe200078e0002 */
[----:B------:R-:W-:Y:S06]  /*0de0*/  BRA.U UP0, `(.L_x_90) ;  /* 0xfffffff900107547 */ /* 0x000fec000b83ffff */
.L_x_89:
        /* <DEDUP_REMOVED lines=15> */
[----:B------:R-:W-:Y:S01]  /*0ee0*/  IADD3 R0, P5, PT, R5, UR6, RZ ;  /* 0x0000000605007c10 */ /* 0x000fe2000ffbe0ff */
[----:B------:R-:W-:Y:S01]  /*0ef0*/  IMAD.X R18, RZ, RZ, R19, P3 ;  /* 0x000000ffff127224 */ /* 0x000fe200018e0613 */
[----:B------:R-:W-:Y:S02]  /*0f00*/  ISETP.GE.AND.EX P1, PT, R19, UR31, PT, P1 ;  /* 0x0000001f13007c0c */ /* 0x000fe4000bf26310 */
[----:B------:R-:W-:Y:S01]  /*0f10*/  ISETP.GE.U32.AND P2, PT, R5, UR32, PT ;  /* 0x0000002005007c0c */ /* 0x000fe2000bf46070 */
[----:B------:R-:W-:Y:S01]  /*0f20*/  IMAD.X R17, RZ, RZ, R18, P5 ;  /* 0x000000ffff117224 */ /* 0x000fe200028e0612 */
[----:B------:R-:W-:-:S02]  /*0f30*/  ISETP.GE.U32.AND P3, PT, R0, UR32, PT ;  /* 0x0000002000007c0c */ /* 0x000fc4000bf66070 */
[----:B------:R-:W-:Y:S02]  /*0f40*/  @!P0 IADD3 R2, P4, PT, R15, UR30, RZ ;  /* 0x0000001e0f028c10 */ /* 0x000fe4000ff9e0ff */
[----:B------:R-:W-:Y:S02]  /*0f50*/  ISETP.GE.AND.EX P2, PT, R18, UR31, PT, P2 ;  /* 0x0000001f12007c0c */ /* 0x000fe4000bf46320 */
[----:B------:R-:W-:Y:S02]  /*0f60*/  @!P0 IADD3.X R3, PT, PT, R20, UR7, RZ, P4, !PT ;  /* 0x0000000714038c10 */ /* 0x000fe4000a7fe4ff */
[----:B------:R-:W-:Y:S02]  /*0f70*/  ISETP.GE.AND.EX P3, PT, R17, UR31, PT, P3 ;  /* 0x0000001f11007c0c */ /* 0x000fe4000bf66330 */
[----:B------:R-:W-:Y:S01]  /*0f80*/  @!P1 IADD3 R6, P4, PT, R16, UR30, RZ ;  /* 0x0000001e10069c10 */ /* 0x000fe2000ff9e0ff */
[----:B------:R0:W2:Y:S01]  /*0f90*/  @!P0 LDG.E.U8 R4, desc[UR28][R2.64] ;  /* 0x0000001c02048981 */ /* 0x0000a2000c1e1100 */
[----:B------:R-:W-:-:S02]  /*0fa0*/  PRMT R12, RZ, 0x7610, R12 ;  /* 0x00007610ff0c7816 */ /* 0x000fc4000000000c */
[----:B------:R-:W-:-:S03]  /*0fb0*/  @!P1 IADD3.X R7, PT, PT, R19, UR7, RZ, P4, !PT ;  /* 0x0000000713079c10 */ /* 0x000fc6000a7fe4ff */
[----:B------:R-:W-:Y:S02]  /*0fc0*/  @!P2 IADD3 R8, P5, PT, R5, UR30, RZ ;  /* 0x0000001e0508ac10 */ /* 0x000fe4000ffbe0ff */
[----:B------:R-:W-:Y:S01]  /*0fd0*/  PRMT R13, RZ, 0x7610, R13 ;  /* 0x00007610ff0d7816 */ /* 0x000fe2000000000d */
[----:B------:R-:W3:Y:S01]  /*0fe0*/  @!P1 LDG.E.U8 R12, desc[UR28][R6.64] ;  /* 0x0000001c060c9981 */ /* 0x000ee2000c1e1100 */
[----:B------:R-:W-:Y:S02]  /*0ff0*/  @!P2 IADD3.X R9, PT, PT, R18, UR7, RZ, P5, !PT ;  /* 0x000000071209ac10 */ /* 0x000fe4000affe4ff */
[----:B------:R-:W-:Y:S02]  /*1000*/  @!P3 IADD3 R10, P4, PT, R0, UR30, RZ ;  /* 0x0000001e000abc10 */ /* 0x000fe4000ff9e0ff */
[----:B------:R-:W-:Y:S01]  /*1010*/  PRMT R14, RZ, 0x7610, R14 ;  /* 0x00007610ff0e7816 */ /* 0x000fe2000000000e */
[----:B------:R1:W4:Y:S01]  /*1020*/  @!P2 LDG.E.U8 R13, desc[UR28][R8.64] ;  /* 0x0000001c080da981 */ /* 0x000322000c1e1100 */
[----:B------:R-:W-:-:S05]  /*1030*/  @!P3 IADD3.X R11, PT, PT, R17, UR7, RZ, P4, !PT ;  /* 0x00000007110bbc10 */ /* 0x000fca000a7fe4ff */
[----:B------:R5:W4:Y:S01]  /*1040*/  @!P3 LDG.E.U8 R14, desc[UR28][R10.64] ;  /* 0x0000001c0a0eb981 */ /* 0x000b22000c1e1100 */
[----:B------:R-:W5:Y:S01]  /*1050*/  LDCU.U8 UR4, c[0x0][0xfca] ;  /* 0x0001f940ff0477ac */ /* 0x000f620008000000 */
[----:B0-----:R-:W-:-:S04]  /*1060*/  @!P0 IADD3 R2, P4, PT, R15, UR27, RZ ;  /* 0x0000001b0f028c10 */ /* 0x001fc8000ff9e0ff */
[----:B------:R-:W-:Y:S02]  /*1070*/  @!P0 IADD3.X R3, PT, PT, R20, UR10, RZ, P4, !PT ;  /* 0x0000000a14038c10 */ /* 0x000fe4000a7fe4ff */
[----:B-1----:R-:W-:-:S04]  /*1080*/  @!P1 IADD3 R8, P4, PT, R16, UR27, RZ ;  /* 0x0000001b10089c10 */ /* 0x002fc8000ff9e0ff */
[----:B------:R-:W-:Y:S02]  /*1090*/  @!P1 IADD3.X R9, PT, PT, R19, UR10, RZ, P4, !PT ;  /* 0x0000000a13099c10 */ /* 0x000fe4000a7fe4ff */
[----:B--2---:R-:W-:-:S04]  /*10a0*/  LOP3.LUT R4, R4, 0xff, RZ, 0xc0, !PT ;  /* 0x000000ff04047812 */ /* 0x004fc800078ec0ff */
[----:B-----5:R-:W-:-:S04]  /*10b0*/  VIMNMX.U16x2 R7, PT, PT, R4, UR4, !PT ;  /* 0x0000000404077c48 */ /* 0x020fc8000ffe0200 */
[----:B------:R-:W-:Y:S02]  /*10c0*/  PRMT R11, R7, 0x7610, R11 ;  /* 0x00007610070b7816 */ /* 0x000fe4000000000b */
[----:B---3--:R-:W-:-:S03]  /*10d0*/  LOP3.LUT R4, R12, 0xff, RZ, 0xc0, !PT ;  /* 0x000000ff0c047812 */ /* 0x008fc600078ec0ff */
[----:B------:R0:W-:Y:S01]  /*10e0*/  @!P0 STG.E.U8 desc[UR28][R2.64], R11 ;  /* 0x0000000b02008986 */ /* 0x0001e2000c10111c */
[----:B------:R-:W-:Y:S02]  /*10f0*/  VIMNMX.U16x2 R7, PT, PT, R4, UR4, !PT ;  /* 0x0000000404077c48 */ /* 0x000fe4000ffe0200 */
[----:B----4-:R-:W-:Y:S02]  /*1100*/  LOP3.LUT R6, R13, 0xff, RZ, 0xc0, !PT ;  /* 0x000000ff0d067812 */ /* 0x010fe400078ec0ff */
[----:B------:R-:W-:Y:S02]  /*1110*/  @!P2 IADD3 R4, P0, PT, R5, UR27, RZ ;  /* 0x0000001b0504ac10 */ /* 0x000fe4000ff1e0ff */
[----:B------:R-:W-:Y:S02]  /*1120*/  VIMNMX.U16x2 R6, PT, PT, R6, UR4, !PT ;  /* 0x0000000406067c48 */ /* 0x000fe4000ffe0200 */
[----:B------:R-:W-:Y:S02]  /*1130*/  @!P2 IADD3.X R5, PT, PT, R18, UR10, RZ, P0, !PT ;  /* 0x0000000a1205ac10 */ /* 0x000fe400087fe4ff */
[----:B------:R-:W-:Y:S01]  /*1140*/  LOP3.LUT R14, R14, 0xff, RZ, 0xc0, !PT ;  /* 0x000000ff0e0e7812 */ /* 0x000fe200078ec0ff */
[----:B------:R0:W-:Y:S03]  /*1150*/  @!P1 STG.E.U8 desc[UR28][R8.64], R7 ;  /* 0x0000000708009986 */ /* 0x0001e6000c10111c */
[----:B------:R-:W-:Y:S01]  /*1160*/  VIMNMX.U16x2 R14, PT, PT, R14, UR4, !PT ;  /* 0x000000040e0e7c48 */ /* 0x000fe2000ffe0200 */
[----:B------:R0:W-:Y:S01]  /*1170*/  @!P2 STG.E.U8 desc[UR28][R4.64], R6 ;  /* 0x000000060400a986 */ /* 0x0001e2000c10111c */
[----:B------:R-:W-:Y:S05]  /*1180*/  @P3 EXIT ;  /* 0x000000000000394d */ /* 0x000fea0003800000 */
[----:B0-----:R-:W-:-:S04]  /*1190*/  IADD3 R2, P0, PT, R0, UR27, RZ ;  /* 0x0000001b00027c10 */ /* 0x001fc8000ff1e0ff */
[----:B------:R-:W-:-:S05]  /*11a0*/  IADD3.X R3, PT, PT, R17, UR10, RZ, P0, !PT ;  /* 0x0000000a11037c10 */ /* 0x000fca00087fe4ff */
[----:B------:R-:W-:Y:S01]  /*11b0*/  STG.E.U8 desc[UR28][R2.64], R14 ;  /* 0x0000000e02007986 */ /* 0x000fe2000c10111c */
[----:B------:R-:W-:Y:S05]  /*11c0*/  EXIT ;  /* 0x000000000000794d */ /* 0x000fea0003800000 */
.L_x_88:
[----:B------:R-:W0:Y:S02]  /*11d0*/  S2R R3, SR_TID.X ;  /* 0x0000000000037919 */ /* 0x000e240000002100 */
[----:B0-----:R-:W-:-:S03]  /*11e0*/  IMAD.WIDE.U32 R4, R3, 0x4, RZ ;  /* 0x0000000403047825 */ /* 0x001fc600078e00ff */
[----:B------:R-:W-:-:S04]  /*11f0*/  ISETP.GE.U32.AND P0, PT, R4, UR12, PT ;  /* 0x0000000c04007c0c */ /* 0x000fc8000bf06070 */
[----:B------:R-:W-:-:S13]  /*1200*/  ISETP.GE.AND.EX P0, PT, R5, UR5, PT, P0 ;  /* 0x0000000505007c0c */ /* 0x000fda000bf06300 */
[----:B------:R-:W-:Y:S05]  /*1210*/  @P0 EXIT ;  /* 0x000000000000094d */ /* 0x000fea0003800000 */
[----:B------:R-:W-:Y:S01]  /*1220*/  IMAD.MOV.U32 R0, RZ, RZ, RZ ;  /* 0x000000ffff007224 */ /* 0x000fe200078e00ff */
[----:B------:R-:W0:Y:S01]  /*1230*/  LDCU UR4, c[0x0][0x360] ;  /* 0x00006c00ff0477ac */ /* 0x000e220008000800 */
[----:B------:R-:W1:Y:S05]  /*1240*/  LDCU.U8 UR6, c[0x0][0xfca] ;  /* 0x0001f940ff0677ac */ /* 0x000e6a0008000000 */
.L_x_91:
[C---:B------:R-:W-:Y:S01]  /*1250*/  IMAD.SHL.U32 R9, R3.reuse, 0x4, RZ ;  /* 0x0000000403097824 */ /* 0x040fe200078e00ff */
[----:B------:R-:W-:-:S04]  /*1260*/  SHF.L.U64.HI R11, R3, 0x2, R0 ;  /* 0x00000002030b7819 */ /* 0x000fc80000010200 */
[----:B------:R-:W-:-:S04]  /*1270*/  IADD3 R4, P0, PT, R9, UR30, RZ ;  /* 0x0000001e09047c10 */ /* 0x000fc8000ff1e0ff */
[----:B------:R-:W-:-:S05]  /*1280*/  IADD3.X R5, PT, PT, R11, UR7, RZ, P0, !PT ;  /* 0x000000070b057c10 */ /* 0x000fca00087fe4ff */
[----:B------:R-:W2:Y:S02]  /*1290*/  LDG.E R4, desc[UR28][R4.64] ;  /* 0x0000001c04047981 */ /* 0x000ea4000c1e1900 */
[C---:B--2---:R-:W-:Y:S02]  /*12a0*/  PRMT R8, R4.reuse, 0x7772, RZ ;  /* 0x0000777204087816 */ /* 0x044fe400000000ff */
[C---:B------:R-:W-:Y:S02]  /*12b0*/  PRMT R2, R4.reuse, 0x7770, RZ ;  /* 0x0000777004027816 */ /* 0x040fe400000000ff */
[----:B------:R-:W-:Y:S02]  /*12c0*/  PRMT R10, R4, 0x7773, RZ ;  /* 0x00007773040a7816 */ /* 0x000fe400000000ff */
[----:B-1----:R-:W-:Y:S02]  /*12d0*/  VIMNMX.U16x2 R8, PT, PT, R8, UR6, !PT ;  /* 0x0000000608087c48 */ /* 0x002fe4000ffe0200 */
[----:B------:R-:W-:-:S02]  /*12e0*/  PRMT R6, R4, 0x7771, RZ ;  /* 0x0000777104067816 */ /* 0x000fc400000000ff */
[----:B------:R-:W-:Y:S02]  /*12f0*/  VIMNMX.U16x2 R2, PT, PT, R2, UR6, !PT ;  /* 0x0000000602027c48 */ /* 0x000fe4000ffe0200 */
[----:B------:R-:W-:Y:S02]  /*1300*/  VIMNMX.U16x2 R5, PT, PT, R10, UR6, !PT ;  /* 0x000000060a057c48 */ /* 0x000fe4000ffe0200 */
[----:B------:R-:W-:Y:S02]  /*1310*/  PRMT R4, R8, 0x7610, R4 ;  /* 0x0000761008047816 */ /* 0x000fe40000000004 */
[----:B------:R-:W-:Y:S02]  /*1320*/  VIMNMX.U16x2 R6, PT, PT, R6, UR6, !PT ;  /* 0x0000000606067c48 */ /* 0x000fe4000ffe0200 */
[----:B------:R-:W-:Y:S02]  /*1330*/  LOP3.LUT R7, R2, 0xffff, RZ, 0xc0, !PT ;  /* 0x0000ffff02077812 */ /* 0x000fe400078ec0ff */
[----:B------:R-:W-:-:S02]  /*1340*/  LOP3.LUT R5, R5, 0xffff, RZ, 0xc0, !PT ;  /* 0x0000ffff05057812 */ /* 0x000fc400078ec0ff */
[----:B------:R-:W-:Y:S02]  /*1350*/  LOP3.LUT R2, R4, 0xffff, RZ, 0xc0, !PT ;  /* 0x0000ffff04027812 */ /* 0x000fe400078ec0ff */
[----:B------:R-:W-:Y:S02]  /*1360*/  IADD3 R4, P0, PT, R9, UR27, RZ ;  /* 0x0000001b09047c10 */ /* 0x000fe4000ff1e0ff */
[----:B------:R-:W-:Y:S02]  /*1370*/  LOP3.LUT R6, R6, 0xffff, RZ, 0xc0, !PT ;  /* 0x0000ffff06067812 */ /* 0x000fe400078ec0ff */
[----:B------:R-:W-:Y:S02]  /*1380*/  PRMT R2, R2, 0x3340, R5 ;  /* 0x0000334002027816 */ /* 0x000fe40000000005 */
[----:B------:R-:W-:Y:S02]  /*1390*/  IADD3.X R5, PT, PT, R11, UR10, RZ, P0, !PT ;  /* 0x0000000a0b057c10 */ /* 0x000fe400087fe4ff */
[----:B------:R-:W-:-:S02]  /*13a0*/  PRMT R7, R7, 0x3340, R6 ;  /* 0x0000334007077816 */ /* 0x000fc40000000006 */
[----:B0-----:R-:W-:Y:S02]  /*13b0*/  IADD3 R3, P0, PT, R3, UR4, RZ ;  /* 0x0000000403037c10 */ /* 0x001fe4000ff1e0ff */
        /* <DEDUP_REMOVED lines=9> */
[----:B--2---:R-:W-:Y:S05]  /*1450*/  @!P0 BRA P1, `(.L_x_91) ;  /* 0xfffffffc007c8947 */ /* 0x004fea000083ffff */
[----:B------:R-:W-:Y:S05]  /*1460*/  EXIT ;  /* 0x000000000000794d */ /* 0x000fea0003800000 */
        .weak           $__internal_8_$__cuda_sm20_div_u16
        .type           $__internal_8_$__cuda_sm20_div_u16,@function
        .size           $__internal_8_$__cuda_sm20_div_u16,(.L_x_4655 - $__internal_8_$__cuda_sm20_div_u16)
$__internal_8_$__cuda_sm20_div_u16:
        /* <DEDUP_REMOVED lines=19> */
[----:B------:R-:W-:Y:S05]  /*15a0*/  RET.REL.NODEC R2 `(_ZN2at6native57_GLOBAL__N__f3eca4a2_24_ForeachBinaryOpScalar_cu_86b9896c25multi_tensor_apply_kernelINS1_18TensorListMetadataILi2EEENS1_21BinaryOpScalarFunctorIhLi2ELi1ELi1EEEJNS0_7maximumIhEEhEEEvT_T0_DpT1_) ;  /* 0xffffffe802947950 */ /* 0x000fea0003c3ffff */
.L_x_92:
        /* <DEDUP_REMOVED lines=13> */
.L_x_4655:


//--------------------- .text._ZN2at6native57_GLOBAL__N__f3eca4a2_24_ForeachBinaryOpScalar_cu_86b9896c25multi_tensor_apply_kernelINS1_18TensorListMetadataILi1EEENS1_21BinaryOpScalarFunctorIN3c108BFloat16ELi1ELi1ELi0EEEJNS0_7maximumIfEEfEEEvT_T0_DpT1_ --------------------------
	.section	.text._ZN2at6native57_GLOBAL__N__f3eca4a2_24_ForeachBinaryOpScalar_cu_86b9896c25multi_tensor_apply_kernelINS1_18TensorListMetadataILi1EEENS1_21BinaryOpScalarFunctorIN3c108BFloat16ELi1ELi1ELi0EEEJNS0_7maximumIfEEfEEEvT_T0_DpT1_,"ax",@progbits
	.align	128
.text._ZN2at6native57_GLOBAL__N__f3eca4a2_24_ForeachBinaryOpScalar_cu_86b9896c25multi_tensor_apply_kernelINS1_18TensorListMetadataILi1EEENS1_21BinaryOpScalarFunctorIN3c108BFloat16ELi1ELi1ELi0EEEJNS0_7maximumIfEEfEEEvT_T0_DpT1_:
        .type           _ZN2at6native57_GLOBAL__N__f3eca4a2_24_ForeachBinaryOpScalar_cu_86b9896c25multi_tensor_apply_kernelINS1_18TensorListMetadataILi1EEENS1_21BinaryOpScalarFunctorIN3c108BFloat16ELi1ELi1ELi0EEEJNS0_7maximumIfEEfEEEvT_T0_DpT1_,@function
        .size           _ZN2at6native57_GLOBAL__N__f3eca4a2_24_ForeachBinaryOpScalar_cu_86b9896c25multi_tensor_apply_kernelINS1_18TensorListMetadataILi1EEENS1_21BinaryOpScalarFunctorIN3c108BFloat16ELi1ELi1ELi0EEEJNS0_7maximumIfEEfEEEvT_T0_DpT1_,(.L_x_4657 - _ZN2at6native57_GLOBAL__N__f3eca4a2_24_ForeachBinaryOpScalar_cu_86b9896c25multi_tensor_apply_kernelINS1_18TensorListMetadataILi1EEENS1_21BinaryOpScalarFunctorIN3c108BFloat16ELi1ELi1ELi0EEEJNS0_7maximumIfEEfEEEvT_T0_DpT1_)
        .other          _ZN2at6native57_GLOBAL__N__f3eca4a2_24_ForeachBinaryOpScalar_cu_86b9896c25multi_tensor_apply_kernelINS1_18TensorListMetadataILi1EEENS1_21BinaryOpScalarFunctorIN3c108BFloat16ELi1ELi1ELi0EEEJNS0_7maximumIfEEfEEEvT_T0_DpT1_,@"STO_CUDA_ENTRY STV_DEFAULT"
_ZN2at6native57_GLOBAL__N__f3eca4a2_24_ForeachBinaryOpScalar_cu_86b9896c25multi_tensor_apply_kernelINS1_18TensorListMetadataILi1EEENS1_21BinaryOpScalarFunctorIN3c108BFloat16ELi1ELi1ELi0EEEJNS0_7maximumIfEEfEEEvT_T0_DpT1_:
        /* <DEDUP_REMOVED lines=9> */
[----:B--2---:R-:W-:Y:S02]  /*0090*/  UIMAD.WIDE UR10, UR8, 0x10000, URZ ;  /* 0x00010000080a78a5 */ /* 0x004fe4000f8e02ff */
[----:B0-----:R-:W-:Y:S02]  /*00a0*/  UIMAD.WIDE UR8, UR8, 0x20000, UR6 ;  /* 0x00020000080878a5 */ /* 0x001fe4000f8e0206 */
[----:B---3--:R-:W-:Y:S02]  /*00b0*/  ULOP3.LUT UR6, UR4, 0x3, URZ, 0xc0, !UPT ;  /* 0x0000000304067892 */ /* 0x008fe4000f8ec0ff */
[----:B------:R-:W-:Y:S02]  /*00c0*/  UIADD3 UR17, UP1, UPT, UR4, -UR10, URZ ;  /* 0x8000000a04117290 */ /* 0x000fe4000ff3e0ff */
[----:B------:R-:W-:-:S02]  /*00d0*/  ULOP3.LUT UP0, URZ, UR6, 0x7, UR8, 0xf8, !UPT ;  /* 0x0000000706ff7892 */ /* 0x000fc4000f80f808 */
[----:B------:R-:W-:Y:S02]  /*00e0*/  UIADD3.X UR10, UPT, UPT, UR5, ~UR11, URZ, UP1, !UPT ;  /* 0x8000000b050a7290 */ /* 0x000fe40008ffe4ff */
[----:B------:R-:W-:-:S09]  /*00f0*/  ULOP3.LUT UP0, URZ, URZ, URZ, URZ, 0xfc, UP0 ;  /* 0x000000ffffff7292 */ /* 0x000fd2000800fcff */
[----:B-1----:R-:W-:Y:S05]  /*0100*/  BRA.U !UP0, `(.L_x_93) ;  /* 0x0000000d08a07547 */ /* 0x002fea000b800000 */
[----:B------:R-:W-:-:S04]  /*0110*/  UISETP.GE.U32.AND UP0, UPT, UR17, 0x1, UPT ;  /* 0x000000011100788c */ /* 0x000fc8000bf06070 */
[----:B------:R-:W-:-:S06]  /*0120*/  UISETP.GE.AND.EX UP0, UPT, UR10, URZ, UPT, UP0 ;  /* 0x000000ff0a00728c */ /* 0x000fcc000bf06300 */
[----:B------:R-:W-:-:S13]  /*0130*/  PLOP3.LUT P0, PT, PT, PT, UP0, 0x80, 0x8 ;  /* 0x000000000008781c */ /* 0x000fda0003f0f008 */
[----:B------:R-:W-:Y:S05]  /*0140*/  @!P0 EXIT ;  /* 0x000000000000894d */ /* 0x000fea0003800000 */
[----:B------:R-:W0:Y:S01]  /*0150*/  LDCU UR14, c[0x0][0x360] ;  /* 0x00006c00ff0e77ac */ /* 0x000e220008000800 */
[----:B------:R-:W-:Y:S02]  /*0160*/  PRMT R0, RZ, 0x7610, R0 ;  /* 0x00007610ff007816 */ /* 0x000fe40000000000 */
        /* <DEDUP_REMOVED lines=14> */
[----:B------:R-:W-:Y:S05]  /*0250*/  CALL.REL.NOINC `($__internal_9_$__cuda_sm20_div_u16) ;  /* 0x0000000c00f47944 */ /* 0x000fea0003c00000 */
[----:B------:R-:W0:Y:S01]  /*0260*/  S2R R10, SR_TID.X ;  /* 0x00000000000a7919 */ /* 0x000e220000002100 */
[----:B------:R-:W-:Y:S01]  /*0270*/  UISETP.GE.U32.AND UP0, UPT, UR4, UR11, UPT ;  /* 0x0000000b0400728c */ /* 0x000fe2000bf06070 */
[----:B------:R-:W-:Y:S01]  /*0280*/  LOP3.LUT R6, R6, 0xffff, RZ, 0xc0, !PT ;  /* 0x0000ffff06067812 */ /* 0x000fe200078ec0ff */
[----:B------:R-:W-:Y:S01]  /*0290*/  UMOV UR6, URZ ;  /* 0x000000ff00067c82 */ /* 0x000fe20008000000 */
[----:B------:R-:W-:Y:S01]  /*02a0*/  UMOV UR7, URZ ;  /* 0x000000ff00077c82 */ /* 0x000fe20008000000 */
[----:B------:R-:W-:Y:S01]  /*02b0*/  UISETP.GE.U32.AND.EX UP0, UPT, UR5, URZ, UPT, UP0 ;  /* 0x000000ff0500728c */ /* 0x000fe2000bf06100 */
[----:B------:R-:W-:-:S04]  /*02c0*/  LOP3.LUT R2, R6, 0x1, RZ, 0xc0, !PT ;  /* 0x0000000106027812 */ /* 0x000fc800078ec0ff */
[----:B------:R-:W-:-:S04]  /*02d0*/  ISETP.NE.U32.AND P0, PT, R2, 0x1, PT ;  /* 0x000000010200780c */ /* 0x000fc80003f05070 */
[----:B------:R-:W-:Y:S01]  /*02e0*/  ISETP.NE.U32.AND.EX P0, PT, RZ, RZ, PT, P0 ;  /* 0x000000ffff00720c */ /* 0x000fe20003f05100 */
[----:B------:R-:W-:-:S12]  /*02f0*/  BRA.U !UP0, `(.L_x_94) ;  /* 0x0000000908307547 */ /* 0x000fd8000b800000 */
[----:B------:R-:W-:Y:S01]  /*0300*/  VIADD R11, R6, 0x1 ;  /* 0x00000001060b7836 */ /* 0x000fe20000000000 */
[----:B------:R-:W1:Y:S04]  /*0310*/  LDCU UR10, c[0x0][0x10ac] ;  /* 0x00021580ff0a77ac */ /* 0x000e680008000800 */
[----:B------:R-:W-:Y:S01]  /*0320*/  LOP3.LUT R11, R11, 0x1fffe, RZ, 0xc0, !PT ;  /* 0x0001fffe0b0b7812 */ /* 0x000fe200078ec0ff */
[----:B------:R-:W-:Y:S01]  /*0330*/  UMOV UR6, URZ ;  /* 0x000000ff00067c82 */ /* 0x000fe20008000000 */
[----:B------:R-:W-:Y:S01]  /*0340*/  UMOV UR7, URZ ;  /* 0x000000ff00077c82 */ /* 0x000fe20008000000 */
[----:B------:R-:W-:Y:S01]  /*0350*/  UMOV UR4, URZ ;  /* 0x000000ff00047c82 */ /* 0x000fe20008000000 */
[----:B------:R-:W-:-:S05]  /*0360*/  UMOV UR5, URZ ;  /* 0x000000ff00057c82 */ /* 0x000fca0008000000 */
.L_x_95:
[----:B0-----:R-:W-:Y:S01]  /*0370*/  IADD3 R13, P2, PT, R10, UR6, RZ ;  /* 0x000000060a0d7c10 */ /* 0x001fe2000ff5e0ff */
[----:B------:R-:W-:Y:S01]  /*0380*/  IMAD.U32 R9, RZ, RZ, UR14 ;  /* 0x0000000eff097e24 */ /* 0x000fe2000f8e00ff */
[----:B------:R-:W-:Y:S02]  /*0390*/  PRMT R16, RZ, 0x7610, R16 ;  /* 0x00007610ff107816 */ /* 0x000fe40000000010 */
[C---:B------:R-:W-:Y:S01]  /*03a0*/  ISETP.GE.U32.AND P1, PT, R13.reuse, UR15, PT ;  /* 0x0000000f0d007c0c */ /* 0x040fe2000bf26070 */
[----:B------:R-:W-:Y:S01]  /*03b0*/  IMAD.X R12, RZ, RZ, UR7, P2 ;  /* 0x00000007ff0c7e24 */ /* 0x000fe200090e06ff */
[C---:B------:R-:W-:Y:S02]  /*03c0*/  IADD3 R15, P4, PT, R13.reuse, UR14, RZ ;  /* 0x0000000e0d0f7c10 */ /* 0x040fe4000ff9e0ff */
[C---:B------:R-:W-:Y:S02]  /*03d0*/  LEA R2, P2, R13.reuse, UR8, 0x1 ;  /* 0x000000080d027c11 */ /* 0x040fe4000f8408ff */
[----:B------:R-:W-:Y:S01]  /*03e0*/  ISETP.GE.AND.EX P1, PT, R12, UR16, PT, P1 ;  /* 0x000000100c007c0c */ /* 0x000fe2000bf26310 */
[--C-:B------:R-:W-:Y:S01]  /*03f0*/  IMAD.X R14, RZ, RZ, R12.reuse, P4 ;  /* 0x000000ffff0e7224 */ /* 0x100fe200020e060c */
[----:B------:R-:W-:-:S02]  /*0400*/  LEA.HI.X R3, R13, UR9, R12, 0x1, P2 ;  /* 0x000000090d037c11 */ /* 0x000fc400090f0c0c */
[----:B------:R-:W-:Y:S01]  /*0410*/  ISETP.GE.U32.AND P3, PT, R15, UR15, PT ;  /* 0x0000000f0f007c0c */ /* 0x000fe2000bf66070 */
[----:B------:R-:W-:-:S03]  /*0420*/  IMAD.U32 R5, RZ, RZ, UR14 ;  /* 0x0000000eff057e24 */ /* 0x000fc6000f8e00ff */
[----:B------:R-:W-:-:S05]  /*0430*/  ISETP.GE.AND.EX P3, PT, R14, UR16, PT, P3 ;  /* 0x000000100e007c0c */ /* 0x000fca000bf66330 */
[----:B------:R-:W2:Y:S01]  /*0440*/  @!P1 LDG.E.U16 R16, desc[UR12][R2.64] ;  /* 0x0000000c02109981 */ /* 0x000ea2000c1e1500 */
[----:B------:R-:W-:Y:S01]  /*0450*/  IADD3 R4, P6, PT, R15, UR14, RZ ;  /* 0x0000000e0f047c10 */ /* 0x000fe2000ffde0ff */
[----:B------:R-:W-:Y:S01]  /*0460*/  IMAD.U32 R7, RZ, RZ, UR14 ;  /* 0x0000000eff077e24 */ /* 0x000fe2000f8e00ff */
[----:B------:R-:W-:Y:S02]  /*0470*/  LEA R8, P4, R9, R2, 0x1 ;  /* 0x0000000209087211 */ /* 0x000fe400078808ff */
[----:B------:R-:W-:Y:S02]  /*0480*/  PRMT R17, RZ, 0x7610, R17 ;  /* 0x00007610ff117816 */ /* 0x000fe40000000011 */
[----:B------:R-:W-:Y:S01]  /*0490*/  LEA.HI.X R9, R5, R3, RZ, 0x1, P4 ;  /* 0x0000000305097211 */ /* 0x000fe200020f0cff */
[----:B------:R-:W-:Y:S01]  /*04a0*/  IMAD.X R5, RZ, RZ, R14, P6 ;  /* 0x000000ffff057224 */ /* 0x000fe200030e060e */
[C---:B------:R-:W-:Y:S02]  /*04b0*/  ISETP.GE.U32.AND P2, PT, R4.reuse, UR15, PT ;  /* 0x0000000f04007c0c */ /* 0x040fe4000bf46070 */
[----:B------:R-:W-:Y:S01]  /*04c0*/  IADD3 R4, P5, PT, R4, UR14, RZ ;  /* 0x0000000e04047c10 */ /* 0x000fe2000ffbe0ff */
[----:B------:R-:W3:Y:S01]  /*04d0*/  @!P3 LDG.E.U16 R17, desc[UR12][R8.64] ;  /* 0x0000000c0811b981 */ /* 0x000ee2000c1e1500 */
[----:B------:R-:W-:-:S02]  /*04e0*/  ISETP.GE.AND.EX P2, PT, R5, UR16, PT, P2 ;  /* 0x0000001005007c0c */ /* 0x000fc4000bf46320 */
[----:B------:R-:W-:Y:S01]  /*04f0*/  ISETP.GE.U32.AND P4, PT, R4, UR15, PT ;  /* 0x0000000f04007c0c */ /* 0x000fe2000bf86070 */
[----:B------:R-:W-:Y:S01]  /*0500*/  IMAD.X R4, RZ, RZ, R5, P5 ;  /* 0x000000ffff047224 */ /* 0x000fe200028e0605 */
[----:B------:R-:W-:Y:S01]  /*0510*/  LEA R6, P5, R7, R8, 0x1 ;  /* 0x0000000807067211 */ /* 0x000fe200078a08ff */
[----:B------:R-:W-:Y:S02]  /*0520*/  IMAD.U32 R5, RZ, RZ, UR14 ;  /* 0x0000000eff057e24 */ /* 0x000fe4000f8e00ff */
[----:B------:R-:W-:Y:S01]  /*0530*/  IMAD.U32 R19, RZ, RZ, UR14 ;  /* 0x0000000eff137e24 */ /* 0x000fe2000f8e00ff */
[----:B------:R-:W-:Y:S02]  /*0540*/  ISETP.GE.AND.EX P4, PT, R4, UR16, PT, P4 ;  /* 0x0000001004007c0c */ /* 0x000fe4000bf86340 */
[----:B------:R-:W-:Y:S02]  /*0550*/  PRMT R18, RZ, 0x7610, R18 ;  /* 0x00007610ff127816 */ /* 0x000fe40000000012 */
[----:B------:R-:W-:-:S02]  /*0560*/  LEA.HI.X R7, R5, R9, RZ, 0x1, P5 ;  /* 0x0000000905077211 */ /* 0x000fc400028f0cff */
[----:B------:R-:W-:Y:S02]  /*0570*/  LEA R4, P5, R19, R6, 0x1 ;  /* 0x0000000613047211 */ /* 0x000fe400078a08ff */
[----:B------:R-:W-:Y:S01]  /*0580*/  PRMT R19, RZ, 0x7610, R19 ;  /* 0x00007610ff137816 */ /* 0x000fe20000000013 */
[----:B------:R-:W4:Y:S01]  /*0590*/  @!P2 LDG.E.U16 R18, desc[UR12][R6.64] ;  /* 0x0000000c0612a981 */ /* 0x000f22000c1e1500 */
[----:B------:R-:W-:-:S05]  /*05a0*/  LEA.HI.X R5, R5, R7, RZ, 0x1, P5 ;  /* 0x0000000705057211 */ /* 0x000fca00028f0cff */
[----:B------:R-:W5:Y:S01]  /*05b0*/  @!P4 LDG.E.U16 R19, desc[UR12][R4.64] ;  /* 0x0000000c0413c981 */ /* 0x000f62000c1e1500 */
[----:B--2---:R-:W-:-:S05]  /*05c0*/  IMAD.U32 R16, R16, 0x10000, RZ ;  /* 0x0001000010107824 */ /* 0x004fca00078e00ff */
[C---:B------:R-:W-:Y:S02]  /*05d0*/  FSETP.NAN.FTZ.AND P5, PT, |R16|.reuse, |R16|, PT ;  /* 0x400000101000720b */ /* 0x040fe40003fb8200 */
[----:B-1----:R-:W-:Y:S01]  /*05e0*/  FSETP.GT.FTZ.AND P6, PT, R16, UR10, PT ;  /* 0x0000000a10007c0b */ /* 0x002fe2000bfd4000 */
[----:B---3--:R-:W-:-:S10]  /*05f0*/  IMAD.U32 R17, R17, 0x10000, RZ ;  /* 0x0001000011117824 */ /* 0x008fd400078e00ff */
[----:B------:R-:W-:Y:S02]  /*0600*/  @!P5 FSEL R16, R16, UR10, P6 ;  /* 0x0000000a1010dc08 */ /* 0x000fe4000b000000 */
[C---:B------:R-:W-:Y:S02]  /*0610*/  FSETP.NAN.FTZ.AND P5, PT, |R17|.reuse, |R17|, PT ;  /* 0x400000111100720b */ /* 0x040fe40003fb8200 */
[----:B------:R-:W-:Y:S01]  /*0620*/  FSETP.GT.FTZ.AND P6, PT, R17, UR10, PT ;  /* 0x0000000a11007c0b */ /* 0x000fe2000bfd4000 */
[----:B----4-:R-:W-:-:S10]  /*0630*/  IMAD.U32 R18, R18, 0x10000, RZ ;  /* 0x0001000012127824 */ /* 0x010fd400078e00ff */
[----:B------:R-:W-:Y:S02]  /*0640*/  @!P5 FSEL R17, R17, UR10, P6 ;  /* 0x0000000a1111dc08 */ /* 0x000fe4000b000000 */
[----:B------:R-:W-:Y:S01]  /*0650*/  FSETP.NAN.FTZ.AND P6, PT, |R18|, |R18|, PT ;  /* 0x400000121200720b */ /* 0x000fe20003fd8200 */
[----:B-----5:R-:W-:Y:S01]  /*0660*/  IMAD.U32 R19, R19, 0x10000, RZ ;  /* 0x0001000013137824 */ /* 0x020fe200078e00ff */
[----:B------:R-:W-:-:S04]  /*0670*/  F2FP.BF16.F32.PACK_AB R16, RZ, R16 ;  /* 0x00000010ff10723e */ /* 0x000fc800000010ff */
[----:B------:R-:W-:Y:S01]  /*0680*/  FSETP.NAN.FTZ.AND P5, PT, |R19|, |R19|, PT ;  /* 0x400000131300720b */ /* 0x000fe20003fb8200 */
[----:B------:R0:W-:Y:S01]  /*0690*/  @!P1 STG.E.U16 desc[UR12][R2.64], R16 ;  /* 0x0000001002009986 */ /* 0x0001e2000c10150c */
[----:B------:R-:W-:Y:S02]  /*06a0*/  FSETP.GT.FTZ.AND P1, PT, R18, UR10, PT ;  /* 0x0000000a12007c0b */ /* 0x000fe4000bf34000 */
[----:B------:R-:W-:-:S03]  /*06b0*/  F2FP.BF16.F32.PACK_AB R17, RZ, R17 ;  /* 0x00000011ff11723e */ /* 0x000fc600000010ff */
[----:B------:R-:W-:Y:S02]  /*06c0*/  @!P6 FSEL R18, R18, UR10, P1 ;  /* 0x0000000a1212ec08 */ /* 0x000fe40008800000 */
[----:B------:R-:W-:Y:S02]  /*06d0*/  IADD3 R15, P6, PT, R15, UR11, RZ ;  /* 0x0000000b0f0f7c10 */ /* 0x000fe4000ffde0ff */
[----:B------:R-:W-:Y:S02]  /*06e0*/  FSETP.GT.FTZ.AND P1, PT, R19, UR10, PT ;  /* 0x0000000a13007c0b */ /* 0x000fe4000bf34000 */
[----:B------:R-:W-:Y:S01]  /*06f0*/  PRMT R21, R17, 0x7610, R21 ;  /* 0x0000761011157816 */ /* 0x000fe20000000015 */
[----:B------:R-:W-:Y:S01]  /*0700*/  IMAD.X R20, RZ, RZ, R14, P6 ;  /* 0x000000ffff147224 */ /* 0x000fe200030e060e */
[----:B------:R-:W-:Y:S01]  /*0710*/  @!P5 FSEL R19, R19, UR10, P1 ;  /* 0x0000000a1313dc08 */ /* 0x000fe20008800000 */
[----:B0-----:R-:W-:Y:S01]  /*0720*/  @!P3 IMAD.MOV.U32 R16, RZ, RZ, R8 ;  /* 0x000000ffff10b224 */ /* 0x001fe200078e0008 */
[----:B------:R-:W-:Y:S01]  /*0730*/  ISETP.GE.U32.AND P1, PT, R15, UR15, PT ;  /* 0x0000000f0f007c0c */ /* 0x000fe2000bf26070 */
[----:B------:R-:W-:Y:S01]  /*0740*/  @!P3 IMAD.MOV.U32 R17, RZ, RZ, R9 ;  /* 0x000000ffff11b224 */ /* 0x000fe200078e0009 */
[----:B------:R-:W-:-:S02]  /*0750*/  F2FP.BF16.F32.PACK_AB R18, RZ, R18 ;  /* 0x00000012ff12723e */ /* 0x000fc400000010ff */
[----:B------:R-:W-:Y:S02]  /*0760*/  ISETP.GE.AND.EX P1, PT, R20, UR16, PT, P1 ;  /* 0x0000001014007c0c */ /* 0x000fe4000bf26310 */
[----:B------:R0:W-:Y:S01]  /*0770*/  @!P3 STG.E.U16 desc[UR12][R16.64], R21 ;  /* 0x000000151000b986 */ /* 0x0001e2000c10150c */
[C---:B------:R-:W-:Y:S02]  /*0780*/  LEA R8, P3, R15.reuse, UR8, 0x1 ;  /* 0x000000080f087c11 */ /* 0x040fe4000f8608ff */
[----:B------:R-:W-:Y:S02]  /*0790*/  F2FP.BF16.F32.PACK_AB R19, RZ, R19 ;  /* 0x00000013ff13723e */ /* 0x000fe400000010ff */
[C---:B------:R-:W-:Y:S01]  /*07a0*/  IADD3 R14, P5, PT, R15.reuse, UR14, RZ ;  /* 0x0000000e0f0e7c10 */ /* 0x040fe2000ffbe0ff */
[----:B------:R1:W-:Y:S01]  /*07b0*/  @!P2 STG.E.U16 desc[UR12][R6.64], R18 ;  /* 0x000000120600a986 */ /* 0x0003e2000c10150c */
[--C-:B------:R-:W-:Y:S02]  /*07c0*/  LEA.HI.X R9, R15, UR9, R20.reuse, 0x1, P3 ;  /* 0x000000090f097c11 */ /* 0x100fe400098f0c14 */
[----:B------:R-:W-:Y:S01]  /*07d0*/  PRMT R15, RZ, 0x7610, R15 ;  /* 0x00007610ff0f7816 */ /* 0x000fe2000000000f */
[----:B------:R-:W-:Y:S01]  /*07e0*/  IMAD.X R20, RZ, RZ, R20, P5 ;  /* 0x000000ffff147224 */ /* 0x000fe200028e0614 */
[----:B------:R-:W-:Y:S01]  /*07f0*/  ISETP.GE.U32.AND P2, PT, R14, UR15, PT ;  /* 0x0000000f0e007c0c */ /* 0x000fe2000bf46070 */
[----:B0-----:R-:W-:Y:S01]  /*0800*/  IMAD.U32 R17, RZ, RZ, UR14 ;  /* 0x0000000eff117e24 */ /* 0x001fe2000f8e00ff */
[----:B-1----:R-:W-:-:S02]  /*0810*/  PRMT R7, R19, 0x7610, R7 ;  /* 0x0000761013077816 */ /* 0x002fc40000000007 */
[----:B------:R-:W-:-:S03]  /*0820*/  ISETP.GE.AND.EX P2, PT, R20, UR16, PT, P2 ;  /* 0x0000001014007c0c */ /* 0x000fc6000bf46320 */
[----:B------:R0:W-:Y:S04]  /*0830*/  @!P4 STG.E.U16 desc[UR12][R4.64], R7 ;  /* 0x000000070400c986 */ /* 0x0001e8000c10150c */
[----:B------:R-:W2:Y:S01]  /*0840*/  @!P1 LDG.E.U16 R15, desc[UR12][R8.64] ;  /* 0x0000000c080f9981 */ /* 0x000ea2000c1e1500 */
[----:B------:R-:W-:Y:S01]  /*0850*/  IMAD.U32 R19, RZ, RZ, UR14 ;  /* 0x0000000eff137e24 */ /* 0x000fe2000f8e00ff */
[----:B------:R-:W-:Y:S02]  /*0860*/  LEA R6, P3, R17, R8, 0x1 ;  /* 0x0000000811067211 */ /* 0x000fe400078608ff */
[----:B------:R-:W-:Y:S02]  /*0870*/  IADD3 R16, P4, PT, R13, UR11, RZ ;  /* 0x0000000b0d107c10 */ /* 0x000fe4000ff9e0ff */
[----:B------:R-:W-:-:S02]  /*0880*/  PRMT R13, RZ, 0x7610, R13 ;  /* 0x00007610ff0d7816 */ /* 0x000fc4000000000d */
[----:B0-----:R-:W-:Y:S01]  /*0890*/  LEA.HI.X R7, R19, R9, RZ, 0x1, P3 ;  /* 0x0000000913077211 */ /* 0x001fe200018f0cff */
[----:B------:R-:W-:Y:S01]  /*08a0*/  IMAD.X R12, RZ, RZ, R12, P4 ;  /* 0x000000ffff0c7224 */ /* 0x000fe200020e060c */
[----:B------:R-:W-:Y:S01]  /*08b0*/  ISETP.GE.U32.AND P3, PT, R16, UR15, PT ;  /* 0x0000000f10007c0c */ /* 0x000fe2000bf66070 */
[----:B------:R-:W-:Y:S02]  /*08c0*/  IMAD.U32 R5, RZ, RZ, UR11 ;  /* 0x0000000bff057e24 */ /* 0x000fe4000f8e00ff */
[----:B------:R-:W3:Y:S01]  /*08d0*/  @!P2 LDG.E.U16 R13, desc[UR12][R6.64] ;  /* 0x0000000c060da981 */ /* 0x000ee2000c1e1500 */
[----:B------:R-:W-:Y:S02]  /*08e0*/  ISETP.GE.AND.EX P3, PT, R12, UR16, PT, P3 ;  /* 0x000000100c007c0c */ /* 0x000fe4000bf66330 */
[----:B------:R-:W-:Y:S01]  /*08f0*/  LEA R4, P4, R5, R2, 0x1 ;  /* 0x0000000205047211 */ /* 0x000fe200078808ff */
[----:B------:R-:W-:Y:S01]  /*0900*/  IMAD.U32 R2, RZ, RZ, UR11 ;  /* 0x0000000bff027e24 */ /* 0x000fe2000f8e00ff */
[----:B------:R-:W-:-:S02]  /*0910*/  IADD3 R14, P5, PT, R14, UR14, RZ ;  /* 0x0000000e0e0e7c10 */ /* 0x000fc4000ffbe0ff */
[----:B------:R-:W-:Y:S02]  /*0920*/  PRMT R12, RZ, 0x7610, R12 ;  /* 0x00007610ff0c7816 */ /* 0x000fe4000000000c */
[----:B------:R-:W-:Y:S01]  /*0930*/  LEA.HI.X R5, R2, R3, RZ, 0x1, P4 ;  /* 0x0000000302057211 */ /* 0x000fe200020f0cff */
[----:B------:R-:W-:Y:S01]  /*0940*/  IMAD.X R20, RZ, RZ, R20, P5 ;  /* 0x000000ffff147224 */ /* 0x000fe200028e0614 */
[----:B------:R-:W-:Y:S01]  /*0950*/  ISETP.GE.U32.AND P4, PT, R14, UR15, PT ;  /* 0x0000000f0e007c0c */ /* 0x000fe2000bf86070 */
[----:B------:R-:W-:Y:S02]  /*0960*/  IMAD.U32 R3, RZ, RZ, UR14 ;  /* 0x0000000eff037e24 */ /* 0x000fe4000f8e00ff */
[----:B------:R-:W4:Y:S01]  /*0970*/  @!P3 LDG.E.U16 R12, desc[UR12][R4.64] ;  /* 0x0000000c040cb981 */ /* 0x000f22000c1e1500 */
[----:B------:R-:W-:Y:S02]  /*0980*/  ISETP.GE.AND.EX P4, PT, R20, UR16, PT, P4 ;  /* 0x0000001014007c0c */ /* 0x000fe4000bf86340 */
[----:B------:R-:W-:-:S02]  /*0990*/  LEA R2, P5, R3, R6, 0x1 ;  /* 0x0000000603027211 */ /* 0x000fc400078a08ff */
[----:B------:R-:W-:Y:S02]  /*09a0*/  PRMT R14, RZ, 0x7610, R14 ;  /* 0x00007610ff0e7816 */ /* 0x000fe4000000000e */
[----:B------:R-:W-:-:S07]  /*09b0*/  LEA.HI.X R3, R17, R7, RZ, 0x1, P5 ;  /* 0x0000000711037211 */ /* 0x000fce00028f0cff */
[----:B------:R-:W5:Y:S01]  /*09c0*/  @!P4 LDG.E.U16 R14, desc[UR12][R2.64] ;  /* 0x0000000c020ec981 */ /* 0x000f62000c1e1500 */
[----:B------:R-:W-:-:S04]  /*09d0*/  UIADD3 UR4, UP0, UPT, UR4, 0x2, URZ ;  /* 0x0000000204047890 */ /* 0x000fc8000ff1e0ff */
[----:B------:R-:W-:Y:S02]  /*09e0*/  UIADD3.X UR5, UPT, UPT, URZ, UR5, URZ, UP0, !UPT ;  /* 0x00000005ff057290 */ /* 0x000fe400087fe4ff */
[----:B------:R-:W-:-:S04]  /*09f0*/  ULEA UR6, UP0, UR11, UR6, 0x1 ;  /* 0x000000060b067291 */ /* 0x000fc8000f8008ff */
[----:B------:R-:W-:Y:S01]  /*0a00*/  ULEA.HI.X UR7, UR11, UR7, URZ, 0x1, UP0 ;  /* 0x000000070b077291 */ /* 0x000fe200080f0cff */
[----:B--2---:R-:W-:-:S05]  /*0a10*/  IMAD.U32 R15, R15, 0x10000, RZ ;  /* 0x000100000f0f7824 */ /* 0x004fca00078e00ff */
[C---:B------:R-:W-:Y:S02]  /*0a20*/  FSETP.NAN.FTZ.AND P5, PT, |R15|.reuse, |R15|, PT ;  /* 0x4000000f0f00720b */ /* 0x040fe40003fb8200 */
[----:B------:R-:W-:Y:S01]  /*0a30*/  FSETP.GT.FTZ.AND P6, PT, R15, UR10, PT ;  /* 0x0000000a0f007c0b */ /* 0x000fe2000bfd4000 */
[----:B---3--:R-:W-:-:S10]  /*0a40*/  IMAD.U32 R13, R13, 0x10000, RZ ;  /* 0x000100000d0d7824 */ /* 0x008fd400078e00ff */
[----:B------:R-:W-:Y:S02]  /*0a50*/  @!P5 FSEL R15, R15, UR10, P6 ;  /* 0x0000000a0f0fdc08 */ /* 0x000fe4000b000000 */
[C---:B------:R-:W-:Y:S02]  /*0a60*/  FSETP.NAN.FTZ.AND P5, PT, |R13|.reuse, |R13|, PT ;  /* 0x4000000d0d00720b */ /* 0x040fe40003fb8200 */
[----:B------:R-:W-:Y:S01]  /*0a70*/  FSETP.GT.FTZ.AND P6, PT, R13, UR10, PT ;  /* 0x0000000a0d007c0b */ /* 0x000fe2000bfd4000 */
[----:B----4-:R-:W-:-:S10]  /*0a80*/  IMAD.U32 R12, R12, 0x10000, RZ ;  /* 0x000100000c0c7824 */ /* 0x010fd400078e00ff */
[----:B------:R-:W-:Y:S02]  /*0a90*/  @!P5 FSEL R13, R13, UR10, P6 ;  /* 0x0000000a0d0ddc08 */ /* 0x000fe4000b000000 */
[C---:B------:R-:W-:Y:S02]  /*0aa0*/  FSETP.NAN.FTZ.AND P5, PT, |R12|.reuse, |R12|, PT ;  /* 0x4000000c0c00720b */ /* 0x040fe40003fb8200 */
[----:B------:R-:W-:Y:S01]  /*0ab0*/  FSETP.GT.FTZ.AND P6, PT, R12, UR10, PT ;  /* 0x0000000a0c007c0b */ /* 0x000fe2000bfd4000 */
[----:B-----5:R-:W-:-:S10]  /*0ac0*/  IMAD.U32 R14, R14, 0x10000, RZ ;  /* 0x000100000e0e7824 */ /* 0x020fd400078e00ff */
[----:B------:R-:W-:Y:S02]  /*0ad0*/  @!P5 FSEL R12, R12, UR10, P6 ;  /* 0x0000000a0c0cdc08 */ /* 0x000fe4000b000000 */
[C---:B------:R-:W-:Y:S02]  /*0ae0*/  FSETP.NAN.FTZ.AND P5, PT, |R14|.reuse, |R14|, PT ;  /* 0x4000000e0e00720b */ /* 0x040fe40003fb8200 */
[----:B------:R-:W-:Y:S02]  /*0af0*/  FSETP.GT.FTZ.AND P6, PT, R14, UR10, PT ;  /* 0x0000000a0e007c0b */ /* 0x000fe4000bfd4000 */
[----:B------:R-:W-:Y:S02]  /*0b00*/  F2FP.BF16.F32.PACK_AB R12, RZ, R12 ;  /* 0x0000000cff0c723e */ /* 0x000fe400000010ff */
[----:B------:R-:W-:Y:S02]  /*0b10*/  F2FP.BF16.F32.PACK_AB R15, RZ, R15 ;  /* 0x0000000fff0f723e */ /* 0x000fe400000010ff */
[----:B------:R-:W-:-:S05]  /*0b20*/  F2FP.BF16.F32.PACK_AB R13, RZ, R13 ;  /* 0x0000000dff0d723e */ /* 0x000fca00000010ff */
[----:B------:R-:W-:Y:S01]  /*0b30*/  @!P5 FSEL R14, R14, UR10, P6 ;  /* 0x0000000a0e0edc08 */ /* 0x000fe2000b000000 */
[----:B------:R2:W-:Y:S03]  /*0b40*/  @!P3 STG.E.U16 desc[UR12][R4.64], R12 ;  /* 0x0000000c0400b986 */ /* 0x0005e6000c10150c */
[----:B------:R-:W-:Y:S01]  /*0b50*/  F2FP.BF16.F32.PACK_AB R14, RZ, R14 ;  /* 0x0000000eff0e723e */ /* 0x000fe200000010ff */
[----:B------:R2:W-:Y:S01]  /*0b60*/  @!P1 STG.E.U16 desc[UR12][R8.64], R15 ;  /* 0x0000000f08009986 */ /* 0x0005e2000c10150c */
[----:B------:R-:W-:-:S03]  /*0b70*/  ISETP.NE.U32.AND P1, PT, R11, UR4, PT ;  /* 0x000000040b007c0c */ /* 0x000fc6000bf25070 */
[----:B------:R2:W-:Y:S04]  /*0b80*/  @!P2 STG.E.U16 desc[UR12][R6.64], R13 ;  /* 0x0000000d0600a986 */ /* 0x0005e8000c10150c */
[----:B------:R2:W-:Y:S01]  /*0b90*/  @!P4 STG.E.U16 desc[UR12][R2.64], R14 ;  /* 0x0000000e0200c986 */ /* 0x0005e2000c10150c */
[----:B------:R-:W-:-:S13]  /*0ba0*/  ISETP.NE.AND.EX P1, PT, RZ, UR5, PT, P1 ;  /* 0x00000005ff007c0c */ /* 0x000fda000bf25310 */
[----:B--2---:R-:W-:Y:S05]  /*0bb0*/  @P1 BRA `(.L_x_95) ;  /* 0xfffffff400ec1947 */ /* 0x004fea000383ffff */
.L_x_94:
[----:B------:R-:W-:Y:S05]  /*0bc0*/  @!P0 EXIT ;  /* 0x000000000000894d */ /* 0x000fea0003800000 */
[----:B0-----:R-:W-:Y:S01]  /*0bd0*/  IADD3 R10, P0, PT, R10, UR6, RZ ;  /* 0x000000060a0a7c10 */ /* 0x001fe2000ff1e0ff */
[----:B------:R-:W-:Y:S01]  /*0be0*/  IMAD.U32 R7, RZ, RZ, UR14 ;  /* 0x0000000eff077e24 */ /* 0x000fe2000f8e00ff */
[----:B------:R-:W-:Y:S01]  /*0bf0*/  PRMT R11, RZ, 0x7610, R11 ;  /* 0x00007610ff0b7816 */ /* 0x000fe2000000000b */
[----:B------:R-:W-:Y:S02]  /*0c00*/  USHF.L.U32 UR4, UR14, 0x1, URZ ;  /* 0x000000010e047899 */ /* 0x000fe400080006ff */
[C---:B------:R-:W-:Y:S01]  /*0c10*/  IADD3 R4, P1, PT, R10.reuse, UR14, RZ ;  /* 0x0000000e0a047c10 */ /* 0x040fe2000ff3e0ff */
[----:B------:R-:W-:Y:S01]  /*0c20*/  IMAD.X R5, RZ, RZ, UR7, P0 ;  /* 0x00000007ff057e24 */ /* 0x000fe200080e06ff */
[----:B------:R-:W-:Y:S02]  /*0c30*/  LEA R2, P2, R10, UR8, 0x1 ;  /* 0x000000080a027c11 */ /* 0x000fe4000f8408ff */
[----:B------:R-:W-:Y:S01]  /*0c40*/  ISETP.GE.U32.AND P0, PT, R4, UR15, PT ;  /* 0x0000000f04007c0c */ /* 0x000fe2000bf06070 */
[--C-:B------:R-:W-:Y:S01]  /*0c50*/  IMAD.X R6, RZ, RZ, R5.reuse, P1 ;  /* 0x000000ffff067224 */ /* 0x100fe200008e0605 */
[----:B------:R-:W-:-:S02]  /*0c60*/  LEA.HI.X R3, R10, UR9, R5, 0x1, P2 ;  /* 0x000000090a037c11 */ /* 0x000fc400090f0c05 */
[----:B------:R-:W-:Y:S02]  /*0c70*/  IADD3 R8, P2, PT, R4, UR14, RZ ;  /* 0x0000000e04087c10 */ /* 0x000fe4000ff5e0ff */
[----:B------:R-:W-:Y:S02]  /*0c80*/  ISETP.GE.AND.EX P0, PT, R6, UR16, PT, P0 ;  /* 0x0000001006007c0c */ /* 0x000fe4000bf06300 */
[----:B------:R-:W-:Y:S01]  /*0c90*/  ISETP.GE.U32.AND P1, PT, R10, UR15, PT ;  /* 0x0000000f0a007c0c */ /* 0x000fe2000bf26070 */
[----:B------:R-:W-:Y:S01]  /*0ca0*/  IMAD.X R9, RZ, RZ, R6, P2 ;  /* 0x000000ffff097224 */ /* 0x000fe200010e0606 */
[----:B------:R-:W-:Y:S01]  /*0cb0*/  ISETP.GE.U32.AND P2, PT, R8, UR15, PT ;  /* 0x0000000f08007c0c */ /* 0x000fe2000bf46070 */
[----:B------:R-:W-:Y:S01]  /*0cc0*/  IMAD.WIDE.U32 R6, R7, 0x2, R2 ;  /* 0x0000000207067825 */ /* 0x000fe200078e0002 */
[----:B------:R-:W-:Y:S02]  /*0cd0*/  ISETP.GE.AND.EX P1, PT, R5, UR16, PT, P1 ;  /* 0x0000001005007c0c */ /* 0x000fe4000bf26310 */
[----:B------:R-:W-:Y:S01]  /*0ce0*/  ISETP.GE.AND.EX P2, PT, R9, UR16, PT, P2 ;  /* 0x0000001009007c0c */ /* 0x000fe2000bf46320 */
[----:B------:R-:W-:Y:S01]  /*0cf0*/  USHF.R.U32.HI UR5, URZ, 0x1f, UR14 ;  /* 0x0000001fff057899 */ /* 0x000fe2000801160e */
[----:B------:R-:W-:-:S03]  /*0d00*/  PRMT R10, RZ, 0x7610, R10 ;  /* 0x00007610ff0a7816 */ /* 0x000fc6000000000a */
[----:B------:R-:W2:Y:S01]  /*0d10*/  @!P0 LDG.E.U16 R11, desc[UR12][R6.64] ;  /* 0x0000000c060b8981 */ /* 0x000ea2000c1e1500 */
[----:B------:R-:W-:Y:S02]  /*0d20*/  IADD3 R4, P3, PT, R6, UR4, RZ ;  /* 0x0000000406047c10 */ /* 0x000fe4000ff7e0ff */
[----:B------:R-:W-:Y:S02]  /*0d30*/  IADD3 R8, P4, PT, R8, UR14, RZ ;  /* 0x0000000e08087c10 */ /* 0x000fe4000ff9e0ff */
[----:B------:R-:W-:Y:S01]  /*0d40*/  PRMT R12, RZ, 0x7610, R12 ;  /* 0x00007610ff0c7816 */ /* 0x000fe2000000000c */
[----:B------:R-:W3:Y:S01]  /*0d50*/  @!P1 LDG.E.U16 R10, desc[UR12][R2.64] ;  /* 0x0000000c020a9981 */ /* 0x000ee2000c1e1500 */
[----:B------:R-:W-:Y:S01]  /*0d60*/  IADD3.X R5, PT, PT, R7, UR5, RZ, P3, !PT ;  /* 0x0000000507057c10 */ /* 0x000fe20009ffe4ff */
[----:B------:R-:W-:Y:S01]  /*0d70*/  IMAD.X R9, RZ, RZ, R9, P4 ;  /* 0x000000ffff097224 */ /* 0x000fe200020e0609 */
[----:B------:R-:W-:-:S03]  /*0d80*/  ISETP.GE.U32.AND P3, PT, R8, UR15, PT ;  /* 0x0000000f08007c0c */ /* 0x000fc6000bf66070 */
[----:B------:R-:W4:Y:S01]  /*0d90*/  @!P2 LDG.E.U16 R12, desc[UR12][R4.64] ;  /* 0x0000000c040ca981 */ /* 0x000f22000c1e1500 */
[----:B------:R-:W-:Y:S02]  /*0da0*/  ISETP.GE.AND.EX P3, PT, R9, UR16, PT, P3 ;  /* 0x0000001009007c0c */ /* 0x000fe4000bf66330 */
[----:B------:R-:W-:Y:S01]  /*0db0*/  IADD3 R8, P4, PT, R4, UR4, RZ ;  /* 0x0000000404087c10 */ /* 0x000fe2000ff9e0ff */
[----:B------:R-:W0:Y:S03]  /*0dc0*/  LDCU UR4, c[0x0][0x10ac] ;  /* 0x00021580ff0477ac */ /* 0x000e260008000800 */
[----:B------:R-:W-:-:S07]  /*0dd0*/  IADD3.X R9, PT, PT, R5, UR5, RZ, P4, !PT ;  /* 0x0000000505097c10 */ /* 0x000fce000a7fe4ff */
[----:B------:R-:W5:Y:S01]  /*0de0*/  @!P3 LDG.E.U16 R0, desc[UR12][R8.64] ;  /* 0x0000000c0800b981 */ /* 0x000f62000c1e1500 */
[----:B--2---:R-:W-:-:S05]  /*0df0*/  IMAD.U32 R11, R11, 0x10000, RZ ;  /* 0x000100000b0b7824 */ /* 0x004fca00078e00ff */
[C---:B------:R-:W-:Y:S01]  /*0e00*/  FSETP.NAN.FTZ.AND P5, PT, |R11|.reuse, |R11|, PT ;  /* 0x4000000b0b00720b */ /* 0x040fe20003fb8200 */
[----:B---3--:R-:W-:Y:S01]  /*0e10*/  IMAD.U32 R10, R10, 0x10000, RZ ;  /* 0x000100000a0a7824 */ /* 0x008fe200078e00ff */
[----:B0-----:R-:W-:-:S04]  /*0e20*/  FSETP.GT.FTZ.AND P6, PT, R11, UR4, PT ;  /* 0x000000040b007c0b */ /* 0x001fc8000bfd4000 */
[----:B------:R-:W-:Y:S01]  /*0e30*/  FSETP.NAN.FTZ.AND P4, PT, |R10|, |R10|, PT ;  /* 0x4000000a0a00720b */ /* 0x000fe20003f98200 */
[----:B----4-:R-:W-:-:S06]  /*0e40*/  IMAD.U32 R12, R12, 0x10000, RZ ;  /* 0x000100000c0c7824 */ /* 0x010fcc00078e00ff */
[----:B------:R-:W-:Y:S02]  /*0e50*/  @!P5 FSEL R11, R11, UR4, P6 ;  /* 0x000000040b0bdc08 */ /* 0x000fe4000b000000 */
[----:B------:R-:W-:Y:S02]  /*0e60*/  FSETP.NAN.FTZ.AND P5, PT, |R12|, |R12|, PT ;  /* 0x4000000c0c00720b */ /* 0x000fe40003fb8200 */
[C---:B------:R-:W-:Y:S02]  /*0e70*/  FSETP.GT.FTZ.AND P6, PT, R10.reuse, UR4, PT ;  /* 0x000000040a007c0b */ /* 0x040fe4000bfd4000 */
[----:B------:R-:W-:Y:S02]  /*0e80*/  F2FP.BF16.F32.PACK_AB R11, RZ, R11 ;  /* 0x0000000bff0b723e */ /* 0x000fe400000010ff */
[----:B------:R-:W-:Y:S01]  /*0e90*/  @!P4 FSEL R10, R10, UR4, P6 ;  /* 0x000000040a0acc08 */ /* 0x000fe2000b000000 */
[----:B-----5:R-:W-:Y:S01]  /*0ea0*/  IMAD.U32 R0, R0, 0x10000, RZ ;  /* 0x0001000000007824 */ /* 0x020fe200078e00ff */
[----:B------:R-:W-:-:S02]  /*0eb0*/  FSETP.GT.FTZ.AND P4, PT, R12, UR4, PT ;  /* 0x000000040c007c0b */ /* 0x000fc4000bf94000 */
[----:B------:R-:W-:-:S03]  /*0ec0*/  F2FP.BF16.F32.PACK_AB R10, RZ, R10 ;  /* 0x0000000aff0a723e */ /* 0x000fc600000010ff */
[----:B------:R-:W-:Y:S02]  /*0ed0*/  @!P5 FSEL R12, R12, UR4, P4 ;  /* 0x000000040c0cdc08 */ /* 0x000fe4000a000000 */
[----:B------:R-:W-:Y:S01]  /*0ee0*/  FSETP.NAN.FTZ.AND P4, PT, |R0|, |R0|, PT ;  /* 0x400000000000720b */ /* 0x000fe20003f98200 */
[----:B------:R0:W-:Y:S01]  /*0ef0*/  @!P1 STG.E.U16 desc[UR12][R2.64], R10 ;  /* 0x0000000a02009986 */ /* 0x0001e2000c10150c */
[----:B------:R-:W-:-:S03]  /*0f00*/  F2FP.BF16.F32.PACK_AB R12, RZ, R12 ;  /* 0x0000000cff0c723e */ /* 0x000fc600000010ff */
[----:B------:R0:W-:Y:S01]  /*0f10*/  @!P0 STG.E.U16 desc[UR12][R6.64], R11 ;  /* 0x0000000b06008986 */ /* 0x0001e2000c10150c */
[----:B------:R-:W-:-:S03]  /*0f20*/  FSETP.GT.FTZ.AND P0, PT, R0, UR4, PT ;  /* 0x0000000400007c0b */ /* 0x000fc6000bf14000 */
[----:B------:R0:W-:Y:S04]  /*0f30*/  @!P2 STG.E.U16 desc[UR12][R4.64], R12 ;  /* 0x0000000c0400a986 */ /* 0x0001e8000c10150c */
[----:B------:R-:W-:Y:S01]  /*0f40*/  @!P4 FSEL R0, R0, UR4, P0 ;  /* 0x000000040000cc08 */ /* 0x000fe20008000000 */
[----:B------:R-:W-:Y:S06]  /*0f50*/  @P3 EXIT ;  /* 0x000000000000394d */ /* 0x000fec0003800000 */
[----:B------:R-:W-:-:S05]  /*0f60*/  F2FP.BF16.F32.PACK_AB R0, RZ, R0 ;  /* 0x00000000ff00723e */ /* 0x000fca00000010ff */
[----:B------:R-:W-:Y:S01]  /*0f70*/  STG.E.U16 desc[UR12][R8.64], R0 ;  /* 0x0000000008007986 */ /* 0x000fe2000c10150c */
[----:B------:R-:W-:Y:S05]  /*0f80*/  EXIT ;  /* 0x000000000000794d */ /* 0x000fea0003800000 */
.L_x_93:
[----:B------:R-:W0:Y:S02]  /*0f90*/  S2R R8, SR_TID.X ;  /* 0x0000000000087919 */ /* 0x000e240000002100 */
[----:B0-----:R-:W-:-:S03]  /*0fa0*/  IMAD.WIDE.U32 R2, R8, 0x4, RZ ;  /* 0x0000000408027825 */ /* 0x001fc600078e00ff */
[----:B------:R-:W-:-:S04]  /*0fb0*/  ISETP.GE.U32.AND P0, PT, R2, UR17, PT ;  /* 0x0000001102007c0c */ /* 0x000fc8000bf06070 */
[----:B------:R-:W-:-:S13]  /*0fc0*/  ISETP.GE.AND.EX P0, PT, R3, UR10, PT, P0 ;  /* 0x0000000a03007c0c */ /* 0x000fda000bf06300 */
[----:B------:R-:W-:Y:S05]  /*0fd0*/  @P0 EXIT ;  /* 0x000000000000094d */ /* 0x000fea0003800000 */
[----:B------:R-:W-:Y:S01]  /*0fe0*/  IMAD.MOV.U32 R9, RZ, RZ, RZ ;  /* 0x000000ffff097224 */ /* 0x000fe200078e00ff */
[----:B------:R-:W0:Y:S01]  /*0ff0*/  LDCU UR4, c[0x0][0x360] ;  /* 0x00006c00ff0477ac */ /* 0x000e220008000800 */
[----:B------:R-:W1:Y:S05]  /*1000*/  LDCU UR5, c[0x0][0x10ac] ;  /* 0x00021580ff0577ac */ /* 0x000e6a0008000800 */
.L_x_96:
[----:B------:R-:W-:-:S04]  /*1010*/  LEA R2, P0, R8, UR8, 0x3 ;  /* 0x0000000808027c11 */ /* 0x000fc8000f8018ff */
[----:B------:R-:W-:-:S05]  /*1020*/  LEA.HI.X R3, R8, UR9, R9, 0x3, P0 ;  /* 0x0000000908037c11 */ /* 0x000fca00080f1c09 */
[----:B------:R-:W2:Y:S02]  /*1030*/  LDG.E.64 R6, desc[UR12][R2.64] ;  /* 0x0000000c02067981 */ /* 0x000ea4000c1e1b00 */
[C---:B--2---:R-:W-:Y:S01]  /*1040*/  IMAD.U32 R5, R6.reuse, 0x10000, RZ ;  /* 0x0001000006057824 */ /* 0x044fe200078e00ff */
[C---:B------:R-:W-:Y:S02]  /*1050*/  PRMT R4, R7.reuse, 0x7632, R4 ;  /* 0x0000763207047816 */ /* 0x040fe40000000004 */
[----:B------:R-:W-:Y:S01]  /*1060*/  PRMT R0, R6, 0x7632, R0 ;  /* 0x0000763206007816 */ /* 0x000fe20000000000 */
[----:B------:R-:W-:Y:S01]  /*1070*/  IMAD.U32 R6, R7, 0x10000, RZ ;  /* 0x0001000007067824 */ /* 0x000fe200078e00ff */
[C---:B------:R-:W-:Y:S01]  /*1080*/  FSETP.NAN.FTZ.AND P4, PT, |R5|.reuse, |R5|, PT ;  /* 0x400000050500720b */ /* 0x040fe20003f98200 */
[----:B------:R-:W-:Y:S01]  /*1090*/  IMAD.U32 R7, R4, 0x10000, RZ ;  /* 0x0001000004077824 */ /* 0x000fe200078e00ff */
[----:B-1----:R-:W-:Y:S01]  /*10a0*/  FSETP.GT.FTZ.AND P5, PT, R5, UR5, PT ;  /* 0x0000000505007c0b */ /* 0x002fe2000bfb4000 */
[----:B------:R-:W-:Y:S01]  /*10b0*/  IMAD.U32 R0, R0, 0x10000, RZ ;  /* 0x0001000000007824 */ /* 0x000fe200078e00ff */
[----:B------:R-:W-:-:S02]  /*10c0*/  FSETP.NAN.FTZ.AND P3, PT, |R6|, |R6|, PT ;  /* 0x400000060600720b */ /* 0x000fc40003f78200 */
[----:B------:R-:W-:Y:S02]  /*10d0*/  FSETP.NAN.FTZ.AND P0, PT, |R7|, |R7|, PT ;  /* 0x400000070700720b */ /* 0x000fe40003f18200 */
[----:B------:R-:W-:Y:S02]  /*10e0*/  FSETP.NAN.FTZ.AND P1, PT, |R0|, |R0|, PT ;  /* 0x400000000000720b */ /* 0x000fe40003f38200 */
[----:B------:R-:W-:-:S03]  /*10f0*/  FSETP.GT.FTZ.AND P2, PT, R6, UR5, PT ;  /* 0x0000000506007c0b */ /* 0x000fc6000bf54000 */
[----:B------:R-:W-:Y:S02]  /*1100*/  @!P4 FSEL R5, R5, UR5, P5 ;  /* 0x000000050505cc08 */ /* 0x000fe4000a800000 */
[C---:B------:R-:W-:Y:S02]  /*1110*/  FSETP.GT.FTZ.AND P5, PT, R7.reuse, UR5, PT ;  /* 0x0000000507007c0b */ /* 0x040fe4000bfb4000 */
[C---:B------:R-:W-:Y:S02]  /*1120*/  FSETP.GT.FTZ.AND P4, PT, R0.reuse, UR5, PT ;  /* 0x0000000500007c0b */ /* 0x040fe4000bf94000 */
[----:B------:R-:W-:Y:S02]  /*1130*/  @!P0 FSEL R7, R7, UR5, P5 ;  /* 0x0000000507078c08 */ /* 0x000fe4000a800000 */
[----:B------:R-:W-:Y:S02]  /*1140*/  @!P1 FSEL R0, R0, UR5, P4 ;  /* 0x0000000500009c08 */ /* 0x000fe4000a000000 */
[----:B0-----:R-:W-:-:S02]  /*1150*/  IADD3 R8, P0, PT, R8, UR4, RZ ;  /* 0x0000000408087c10 */ /* 0x001fc4000ff1e0ff */
[----:B------:R-:W-:Y:S02]  /*1160*/  @!P3 FSEL R6, R6, UR5, P2 ;  /* 0x000000050606bc08 */ /* 0x000fe40009000000 */
[----:B------:R-:W-:Y:S01]  /*1170*/  F2FP.BF16.F32.PACK_AB R4, R0, R5 ;  /* 0x000000050004723e */ /* 0x000fe200000010ff */
[C---:B------:R-:W-:Y:S01]  /*1180*/  IMAD.SHL.U32 R0, R8.reuse, 0x4, RZ ;  /* 0x0000000408007824 */ /* 0x040fe200078e00ff */
[----:B------:R-:W-:Y:S01]  /*1190*/  F2FP.BF16.F32.PACK_AB R5, R7, R6 ;  /* 0x000000060705723e */ /* 0x000fe200000010ff */
[----:B------:R-:W-:Y:S01]  /*11a0*/  IMAD.X R9, RZ, RZ, R9, P0 ;  /* 0x000000ffff097224 */ /* 0x000fe200000e0609 */
[----:B------:R-:W-:Y:S02]  /*11b0*/  LOP3.LUT P0, RZ, R8, 0xffffc000, RZ, 0xc0, !PT ;  /* 0xffffc00008ff7812 */ /* 0x000fe4000780c0ff */
[----:B------:R-:W-:Y:S01]  /*11c0*/  ISETP.LT.U32.AND P1, PT, R0, UR17, PT ;  /* 0x0000001100007c0c */ /* 0x000fe2000bf21070 */
[----:B------:R2:W-:Y:S01]  /*11d0*/  STG.E.64 desc[UR12][R2.64], R4 ;  /* 0x0000000402007986 */ /* 0x0005e2000c101b0c */
[----:B------:R-:W-:-:S02]  /*11e0*/  SHF.L.U64.HI R0, R8, 0x2, R9 ;  /* 0x0000000208007819 */ /* 0x000fc40000010209 */
[----:B------:R-:W-:Y:S02]  /*11f0*/  LOP3.LUT P0, RZ, R9, 0x3fffffff, RZ, 0xc0, P0 ;  /* 0x3fffffff09ff7812 */ /* 0x000fe4000000c0ff */
[----:B------:R-:W-:-:S13]  /*1200*/  ISETP.LT.AND.EX P1, PT, R0, UR10, PT, P1 ;  /* 0x0000000a00007c0c */ /* 0x000fda000bf21310 */
[----:B--2---:R-:W-:Y:S05]  /*1210*/  @!P0 BRA P1, `(.L_x_96) ;  /* 0xfffffffc007c8947 */ /* 0x004fea000083ffff */
[----:B------:R-:W-:Y:S05]  /*1220*/  EXIT ;  /* 0x000000000000794d */ /* 0x000fea0003800000 */
        .weak           $__internal_9_$__cuda_sm20_div_u16
        .type           $__internal_9_$__cuda_sm20_div_u16,@function
        .size           $__internal_9_$__cuda_sm20_div_u16,(.L_x_4657 - $__internal_9_$__cuda_sm20_div_u16)
$__internal_9_$__cuda_sm20_div_u16:
[----:B------:R-:W0:Y:S01]  /*1230*/  I2F.U16 R2, UR7 ;  /* 0x0000000700027d06 */ /* 0x000e220008101000 */
[----:B------:R-:W-:Y:S01]  /*1240*/  IMAD.MOV.U32 R3, RZ, RZ, 0x4b800000 ;  /* 0x4b800000ff037424 */ /* 0x000fe200078e00ff */
[C---:B0-----:R-:W-:Y:S02]  /*1250*/  FSETP.GEU.AND P1, PT, |R2|.reuse, 1.175494350822287508e-38, PT ;  /* 0x008000000200780b */ /* 0x041fe40003f2e200 */
[----:B------:R-:W-:Y:S02]  /*1260*/  FSETP.GT.AND P0, PT, |R2|, 8.50705917302346158658e+37, PT ;  /* 0x7e8000000200780b */ /* 0x000fe40003f04200 */
[----:B------:R-:W-:-:S04]  /*1270*/  FSEL R3, R3, 1, !P1 ;  /* 0x3f80000003037808 */ /* 0x000fc80004800000 */
[----:B------:R-:W-:Y:S02]  /*1280*/  FSEL R3, R3, 0.25, !P0 ;  /* 0x3e80000003037808 */ /* 0x000fe40004000000 */
[----:B------:R-:W-:-:S03]  /*1290*/  ISETP.NE.U32.AND P0, PT, RZ, UR7, PT ;  /* 0x00000007ff007c0c */ /* 0x000fc6000bf05070 */
[----:B------:R-:W-:Y:S01]  /*12a0*/  FMUL R4, R2, R3 ;  /* 0x0000000302047220 */ /* 0x000fe20000400000 */
[----:B------:R-:W-:-:S05]  /*12b0*/  I2FP.F32.U32.RZ R2, UR6 ;  /* 0x0000000600027c45 */ /* 0x000fca000820d000 */
[----:B------:R-:W0:Y:S02]  /*12c0*/  MUFU.RCP R4, R4 ;  /* 0x0000000400047308 */ /* 0x000e240000001000 */
[----:B0-----:R-:W-:-:S04]  /*12d0*/  FMUL R3, R3, R4 ;  /* 0x0000000403037220 */ /* 0x001fc80000400000 */
[----:B------:R-:W-:-:S04]  /*12e0*/  VIADD R3, R3, 0x2 ;  /* 0x0000000203037836 */ /* 0x000fc80000000000 */
[----:B------:R-:W-:Y:S01]  /*12f0*/  FMUL.RZ R5, R2, R3 ;  /* 0x0000000302057220 */ /* 0x000fe2000040c000 */
[----:B------:R-:W-:Y:S02]  /*1300*/  IMAD.MOV.U32 R2, RZ, RZ, R7 ;  /* 0x000000ffff027224 */ /* 0x000fe400078e0007 */
[----:B------:R-:W-:-:S03]  /*1310*/  IMAD.MOV.U32 R3, RZ, RZ, 0x0 ;  /* 0x00000000ff037424 */ /* 0x000fc600078e00ff */
[----:B------:R-:W0:Y:S02]  /*1320*/  F2I.U32.TRUNC.NTZ R5, R5 ;  /* 0x0000000500057305 */ /* 0x000e24000020f000 */
[----:B0-----:R-:W-:Y:S01]  /*1330*/  LOP3.LUT R6, R5, 0xffff, RZ, 0xc0, !PT ;  /* 0x0000ffff05067812 */ /* 0x001fe200078ec0ff */
[----:B------:R-:W-:Y:S01]  /*1340*/  @!P0 IMAD.MOV.U32 R6, RZ, RZ, -0x1 ;  /* 0xffffffffff068424 */ /* 0x000fe200078e00ff */
[----:B------:R-:W-:Y:S06]  /*1350*/  RET.REL.NODEC R2 `(_ZN2at6native57_GLOBAL__N__f3eca4a2_24_ForeachBinaryOpScalar_cu_86b9896c25multi_tensor_apply_kernelINS1_18TensorListMetadataILi1EEENS1_21BinaryOpScalarFunctorIN3c108BFloat16ELi1ELi1ELi0EEEJNS0_7maximumIfEEfEEEvT_T0_DpT1_) ;  /* 0xffffffec02287950 */ /* 0x000fec0003c3ffff */
.L_x_97:
        /* <DEDUP_REMOVED lines=10> */
.L_x_4657:


//--------------------- .text._ZN2at6native57_GLOBAL__N__f3eca4a2_24_ForeachBinaryOpScalar_cu_86b9896c25multi_tensor_apply_kernelINS1_18TensorListMetadataILi1EEENS1_21BinaryOpScalarFunctorIN3c104HalfELi1ELi1ELi0EEEJNS0_7maximumIfEEfEEEvT_T0_DpT1_ --------------------------
	.section	.text._ZN2at6native57_GLOBAL__N__f3eca4a2_24_ForeachBinaryOpScalar_cu_86b9896c25multi_tensor_apply_kernelINS1_18TensorListMetadataILi1EEENS1_21BinaryOpScalarFunctorIN3c104HalfELi1ELi1ELi0EEEJNS0_7maximumIfEEfEEEvT_T0_DpT1_,"ax",@progbits
	.align	128
.text._ZN2at6native57_GLOBAL__N__f3eca4a2_24_ForeachBinaryOpScalar_cu_86b9896c25multi_tensor_apply_kernelINS1_18TensorListMetadataILi1EEENS1_21BinaryOpScalarFunctorIN3c104HalfELi1ELi1ELi0EEEJNS0_7maximumIfEEfEEEvT_T0_DpT1_:
        .type           _ZN2at6native57_GLOBAL__N__f3eca4a2_24_ForeachBinaryOpScalar_cu_86b9896c25multi_tensor_apply_kernelINS1_18TensorListMetadataILi1EEENS1_21BinaryOpScalarFunctorIN3c104HalfELi1ELi1ELi0EEEJNS0_7maximumIfEEfEEEvT_T0_DpT1_,@function
        .size           _ZN2at6native57_GLOBAL__N__f3eca4a2_24_ForeachBinaryOpScalar_cu_86b9896c25multi_tensor_apply_kernelINS1_18TensorListMetadataILi1EEENS1_21BinaryOpScalarFunctorIN3c104HalfELi1ELi1ELi0EEEJNS0_7maximumIfEEfEEEvT_T0_DpT1_,(.L_x_4659 - _ZN2at6native57_GLOBAL__N__f3eca4a2_24_ForeachBinaryOpScalar_cu_86b9896c25multi_tensor_apply_kernelINS1_18TensorListMetadataILi1EEENS1_21BinaryOpScalarFunctorIN3c104HalfELi1ELi1ELi0EEEJNS0_7maximumIfEEfEEEvT_T0_DpT1_)
        .other          _ZN2at6native57_GLOBAL__N__f3eca4a2_24_ForeachBinaryOpScalar_cu_86b9896c25multi_tensor_apply_kernelINS1_18TensorListMetadataILi1EEENS1_21BinaryOpScalarFunctorIN3c104HalfELi1ELi1ELi0EEEJNS0_7maximumIfEEfEEEvT_T0_DpT1_,@"STO_CUDA_ENTRY STV_DEFAULT"
_ZN2at6native57_GLOBAL__N__f3eca4a2_24_ForeachBinaryOpScalar_cu_86b9896c25multi_tensor_apply_kernelINS1_18TensorListMetadataILi1EEENS1_21BinaryOpScalarFunctorIN3c104HalfELi1ELi1ELi0EEEJNS0_7maximumIfEEfEEEvT_T0_DpT1_:
        /* <DEDUP_REMOVED lines=37> */
[----:B------:R-:W-:Y:S05]  /*0250*/  CALL.REL.NOINC `($__internal_10_$__cuda_sm20_div_u16) ;  /* 0x0000000c00ec7944 */ /* 0x000fea0003c00000 */
        /* <DEDUP_REMOVED lines=17> */
.L_x_100:
[----:B0-2---:R-:W-:Y:S01]  /*0370*/  IADD3 R13, P2, PT, R10, UR6, RZ ;  /* 0x000000060a0d7c10 */ /* 0x005fe2000ff5e0ff */
        /* <DEDUP_REMOVED lines=13> */
[----:B------:R-:W-:Y:S02]  /*0450*/  LEA R8, P2, R9, R2, 0x1 ;  /* 0x0000000209087211 */ /* 0x000fe400078408ff */
[----:B------:R-:W-:Y:S02]  /*0460*/  IADD3 R4, P4, PT, R15, UR14, RZ ;  /* 0x0000000e0f047c10 */ /* 0x000fe4000ff9e0ff */
[----:B------:R-:W-:Y:S02]  /*0470*/  PRMT R17, RZ, 0x7610, R17 ;  /* 0x00007610ff117816 */ /* 0x000fe40000000011 */
[----:B------:R-:W-:Y:S01]  /*0480*/  LEA.HI.X R9, R5, R3, RZ, 0x1, P2 ;  /* 0x0000000305097211 */ /* 0x000fe200010f0cff */
[----:B------:R-:W-:Y:S01]  /*0490*/  IMAD.X R5, RZ, RZ, R14, P4 ;  /* 0x000000ffff057224 */ /* 0x000fe200020e060e */
[C---:B------:R-:W-:Y:S02]  /*04a0*/  ISETP.GE.U32.AND P2, PT, R4.reuse, UR15, PT ;  /* 0x0000000f04007c0c */ /* 0x040fe4000bf46070 */
[----:B------:R-:W-:Y:S01]  /*04b0*/  IADD3 R4, P5, PT, R4, UR14, RZ ;  /* 0x0000000e04047c10 */ /* 0x000fe2000ffbe0ff */
[----:B------:R-:W3:Y:S01]  /*04c0*/  @!P3 LDG.E.U16 R17, desc[UR12][R8.64] ;  /* 0x0000000c0811b981 */ /* 0x000ee2000c1e1500 */
[----:B------:R-:W-:Y:S01]  /*04d0*/  IMAD.U32 R7, RZ, RZ, UR14 ;  /* 0x0000000eff077e24 */ /* 0x000fe2000f8e00ff */
[----:B------:R-:W-:Y:S01]  /*04e0*/  ISETP.GE.AND.EX P2, PT, R5, UR16, PT, P2 ;  /* 0x0000001005007c0c */ /* 0x000fe2000bf46320 */
[----:B------:R-:W-:Y:S01]  /*04f0*/  IMAD.U32 R19, RZ, RZ, UR14 ;  /* 0x0000000eff137e24 */ /* 0x000fe2000f8e00ff */
[----:B------:R-:W-:Y:S01]  /*0500*/  ISETP.GE.U32.AND P4, PT, R4, UR15, PT ;  /* 0x0000000f04007c0c */ /* 0x000fe2000bf86070 */
[----:B------:R-:W-:Y:S01]  /*0510*/  IMAD.X R4, RZ, RZ, R5, P5 ;  /* 0x000000ffff047224 */ /* 0x000fe200028e0605 */
[----:B------:R-:W-:Y:S01]  /*0520*/  LEA R6, P5, R7, R8, 0x1 ;  /* 0x0000000807067211 */ /* 0x000fe200078a08ff */
[----:B------:R-:W-:Y:S01]  /*0530*/  IMAD.U32 R5, RZ, RZ, UR14 ;  /* 0x0000000eff057e24 */ /* 0x000fe2000f8e00ff */
[----:B------:R-:W-:-:S02]  /*0540*/  PRMT R18, RZ, 0x7610, R18 ;  /* 0x00007610ff127816 */ /* 0x000fc40000000012 */
[----:B------:R-:W-:Y:S02]  /*0550*/  ISETP.GE.AND.EX P4, PT, R4, UR16, PT, P4 ;  /* 0x0000001004007c0c */ /* 0x000fe4000bf86340 */
[----:B------:R-:W-:Y:S02]  /*0560*/  LEA.HI.X R7, R5, R9, RZ, 0x1, P5 ;  /* 0x0000000905077211 */ /* 0x000fe400028f0cff */
[----:B------:R-:W-:Y:S02]  /*0570*/  LEA R4, P5, R19, R6, 0x1 ;  /* 0x0000000613047211 */ /* 0x000fe400078a08ff */
[----:B------:R-:W-:Y:S01]  /*0580*/  PRMT R19, RZ, 0x7610, R19 ;  /* 0x00007610ff137816 */ /* 0x000fe20000000013 */
[----:B------:R-:W4:Y:S01]  /*0590*/  @!P2 LDG.E.U16 R18, desc[UR12][R6.64] ;  /* 0x0000000c0612a981 */ /* 0x000f22000c1e1500 */
[----:B------:R-:W-:-:S05]  /*05a0*/  LEA.HI.X R5, R5, R7, RZ, 0x1, P5 ;  /* 0x0000000705057211 */ /* 0x000fca00028f0cff */
[----:B------:R-:W5:Y:S01]  /*05b0*/  @!P4 LDG.E.U16 R19, desc[UR12][R4.64] ;  /* 0x0000000c0413c981 */ /* 0x000f62000c1e1500 */
[----:B--2---:R-:W-:-:S05]  /*05c0*/  HADD2.F32 R16, -RZ, R16.H0_H0 ;  /* 0x20000010ff107230 */ /* 0x004fca0000004100 */
[C---:B------:R-:W-:Y:S02]  /*05d0*/  FSETP.NAN.FTZ.AND P5, PT, |R16|.reuse, |R16|, PT ;  /* 0x400000101000720b */ /* 0x040fe40003fb8200 */
[----:B-1----:R-:W-:Y:S01]  /*05e0*/  FSETP.GT.FTZ.AND P6, PT, R16, UR10, PT ;  /* 0x0000000a10007c0b */ /* 0x002fe2000bfd4000 */
[----:B---3--:R-:W-:-:S10]  /*05f0*/  HADD2.F32 R17, -RZ, R17.H0_H0 ;  /* 0x20000011ff117230 */ /* 0x008fd40000004100 */
[----:B------:R-:W-:Y:S02]  /*0600*/  @!P5 FSEL R16, R16, UR10, P6 ;  /* 0x0000000a1010dc08 */ /* 0x000fe4000b000000 */
[C---:B------:R-:W-:Y:S02]  /*0610*/  FSETP.NAN.FTZ.AND P5, PT, |R17|.reuse, |R17|, PT ;  /* 0x400000111100720b */ /* 0x040fe40003fb8200 */
[----:B------:R-:W-:Y:S02]  /*0620*/  FSETP.GT.FTZ.AND P6, PT, R17, UR10, PT ;  /* 0x0000000a11007c0b */ /* 0x000fe4000bfd4000 */
[----:B------:R-:W-:Y:S01]  /*0630*/  F2FP.F16.F32.PACK_AB R16, RZ, R16 ;  /* 0x00000010ff10723e */ /* 0x000fe200000000ff */
[----:B----4-:R-:W-:-:S04]  /*0640*/  HADD2.F32 R18, -RZ, R18.H0_H0 ;  /* 0x20000012ff127230 */ /* 0x010fc80000004100 */
[----:B------:R0:W-:Y:S04]  /*0650*/  @!P1 STG.E.U16 desc[UR12][R2.64], R16 ;  /* 0x0000001002009986 */ /* 0x0001e8000c10150c */
[----:B------:R-:W-:Y:S02]  /*0660*/  @!P5 FSEL R17, R17, UR10, P6 ;  /* 0x0000000a1111dc08 */ /* 0x000fe4000b000000 */
[C---:B------:R-:W-:Y:S01]  /*0670*/  FSETP.NAN.FTZ.AND P6, PT, |R18|.reuse, |R18|, PT ;  /* 0x400000121200720b */ /* 0x040fe20003fd8200 */
[----:B-----5:R-:W-:Y:S01]  /*0680*/  HADD2.F32 R19, -RZ, R19.H0_H0 ;  /* 0x20000013ff137230 */ /* 0x020fe20000004100 */
[----:B------:R-:W-:Y:S02]  /*0690*/  FSETP.GT.FTZ.AND P1, PT, R18, UR10, PT ;  /* 0x0000000a12007c0b */ /* 0x000fe4000bf34000 */
[----:B------:R-:W-:-:S02]  /*06a0*/  F2FP.F16.F32.PACK_AB R17, RZ, R17 ;  /* 0x00000011ff11723e */ /* 0x000fc400000000ff */
[----:B------:R-:W-:Y:S01]  /*06b0*/  FSETP.NAN.FTZ.AND P5, PT, |R19|, |R19|, PT ;  /* 0x400000131300720b */ /* 0x000fe20003fb8200 */
[----:B0-----:R-:W-:Y:S01]  /*06c0*/  @!P3 IMAD.MOV.U32 R16, RZ, RZ, R8 ;  /* 0x000000ffff10b224 */ /* 0x001fe200078e0008 */
[----:B------:R-:W-:Y:S01]  /*06d0*/  PRMT R21, R17, 0x7610, R21 ;  /* 0x0000761011157816 */ /* 0x000fe20000000015 */
[----:B------:R-:W-:-:S04]  /*06e0*/  @!P3 IMAD.MOV.U32 R17, RZ, RZ, R9 ;  /* 0x000000ffff11b224 */ /* 0x000fc800078e0009 */
[----:B------:R-:W-:Y:S01]  /*06f0*/  @!P6 FSEL R18, R18, UR10, P1 ;  /* 0x0000000a1212ec08 */ /* 0x000fe20008800000 */
[----:B------:R0:W-:Y:S01]  /*0700*/  @!P3 STG.E.U16 desc[UR12][R16.64], R21 ;  /* 0x000000151000b986 */ /* 0x0001e2000c10150c */
[----:B------:R-:W-:Y:S02]  /*0710*/  IADD3 R15, P6, PT, R15, UR11, RZ ;  /* 0x0000000b0f0f7c10 */ /* 0x000fe4000ffde0ff */
[C---:B------:R-:W-:Y:S02]  /*0720*/  FSETP.GT.FTZ.AND P1, PT, R19.reuse, UR10, PT ;  /* 0x0000000a13007c0b */ /* 0x040fe4000bf34000 */
[----:B------:R-:W-:Y:S01]  /*0730*/  F2FP.F16.F32.PACK_AB R18, RZ, R18 ;  /* 0x00000012ff12723e */ /* 0x000fe200000000ff */
[----:B------:R-:W-:Y:S01]  /*0740*/  IMAD.X R20, RZ, RZ, R14, P6 ;  /* 0x000000ffff147224 */ /* 0x000fe200030e060e */
[----:B------:R-:W-:Y:S02]  /*0750*/  @!P5 FSEL R19, R19, UR10, P1 ;  /* 0x0000000a1313dc08 */ /* 0x000fe40008800000 */
[C---:B------:R-:W-:Y:S01]  /*0760*/  ISETP.GE.U32.AND P1, PT, R15.reuse, UR15, PT ;  /* 0x0000000f0f007c0c */ /* 0x040fe2000bf26070 */
[----:B------:R1:W-:Y:S01]  /*0770*/  @!P2 STG.E.U16 desc[UR12][R6.64], R18 ;  /* 0x000000120600a986 */ /* 0x0003e2000c10150c */
[----:B------:R-:W-:Y:S01]  /*0780*/  LEA R8, P3, R15, UR8, 0x1 ;  /* 0x000000080f087c11 */ /* 0x000fe2000f8608ff */
[----:B0-----:R-:W-:Y:S01]  /*0790*/  IMAD.U32 R17, RZ, RZ, UR14 ;  /* 0x0000000eff117e24 */ /* 0x001fe2000f8e00ff */
[----:B------:R-:W-:-:S02]  /*07a0*/  ISETP.GE.AND.EX P1, PT, R20, UR16, PT, P1 ;  /* 0x0000001014007c0c */ /* 0x000fc4000bf26310 */
[----:B------:R-:W-:Y:S02]  /*07b0*/  F2FP.F16.F32.PACK_AB R19, RZ, R19 ;  /* 0x00000013ff13723e */ /* 0x000fe400000000ff */
[C---:B------:R-:W-:Y:S02]  /*07c0*/  IADD3 R14, P5, PT, R15.reuse, UR14, RZ ;  /* 0x0000000e0f0e7c10 */ /* 0x040fe4000ffbe0ff */
[--C-:B------:R-:W-:Y:S02]  /*07d0*/  LEA.HI.X R9, R15, UR9, R20.reuse, 0x1, P3 ;  /* 0x000000090f097c11 */ /* 0x100fe400098f0c14 */
[----:B------:R-:W-:Y:S01]  /*07e0*/  PRMT R15, RZ, 0x7610, R15 ;  /* 0x00007610ff0f7816 */ /* 0x000fe2000000000f */
[----:B------:R-:W-:Y:S01]  /*07f0*/  IMAD.X R20, RZ, RZ, R20, P5 ;  /* 0x000000ffff147224 */ /* 0x000fe200028e0614 */
[----:B-1----:R-:W-:Y:S02]  /*0800*/  PRMT R7, R19, 0x7610, R7 ;  /* 0x0000761013077816 */ /* 0x002fe40000000007 */
[----:B------:R-:W-:-:S03]  /*0810*/  ISETP.GE.U32.AND P2, PT, R14, UR15, PT ;  /* 0x0000000f0e007c0c */ /* 0x000fc6000bf46070 */
[----:B------:R0:W-:Y:S01]  /*0820*/  @!P4 STG.E.U16 desc[UR12][R4.64], R7 ;  /* 0x000000070400c986 */ /* 0x0001e2000c10150c */
[----:B------:R-:W-:-:S03]  /*0830*/  ISETP.GE.AND.EX P2, PT, R20, UR16, PT, P2 ;  /* 0x0000001014007c0c */ /* 0x000fc6000bf46320 */
[----:B------:R-:W2:Y:S01]  /*0840*/  @!P1 LDG.E.U16 R15, desc[UR12][R8.64] ;  /* 0x0000000c080f9981 */ /* 0x000ea2000c1e1500 */
[----:B------:R-:W-:Y:S01]  /*0850*/  IMAD.U32 R19, RZ, RZ, UR14 ;  /* 0x0000000eff137e24 */ /* 0x000fe2000f8e00ff */
[----:B------:R-:W-:Y:S02]  /*0860*/  LEA R6, P3, R17, R8, 0x1 ;  /* 0x0000000811067211 */ /* 0x000fe400078608ff */
[----:B------:R-:W-:Y:S02]  /*0870*/  IADD3 R16, P4, PT, R13, UR11, RZ ;  /* 0x0000000b0d107c10 */ /* 0x000fe4000ff9e0ff */
[----:B------:R-:W-:Y:S02]  /*0880*/  PRMT R13, RZ, 0x7610, R13 ;  /* 0x00007610ff0d7816 */ /* 0x000fe4000000000d */
[----:B0-----:R-:W-:Y:S01]  /*0890*/  LEA.HI.X R7, R19, R9, RZ, 0x1, P3 ;  /* 0x0000000913077211 */ /* 0x001fe200018f0cff */
[----:B------:R-:W-:Y:S01]  /*08a0*/  IMAD.X R12, RZ, RZ, R12, P4 ;  /* 0x000000ffff0c7224 */ /* 0x000fe200020e060c */
[----:B------:R-:W-:Y:S01]  /*08b0*/  ISETP.GE.U32.AND P3, PT, R16, UR15, PT ;  /* 0x0000000f10007c0c */ /* 0x000fe2000bf66070 */
[----:B------:R-:W-:-:S02]  /*08c0*/  IMAD.U32 R5, RZ, RZ, UR11 ;  /* 0x0000000bff057e24 */ /* 0x000fc4000f8e00ff */
[----:B------:R-:W3:Y:S01]  /*08d0*/  @!P2 LDG.E.U16 R13, desc[UR12][R6.64] ;  /* 0x0000000c060da981 */ /* 0x000ee2000c1e1500 */
[----:B------:R-:W-:Y:S02]  /*08e0*/  ISETP.GE.AND.EX P3, PT, R12, UR16, PT, P3 ;  /* 0x000000100c007c0c */ /* 0x000fe4000bf66330 */
[----:B------:R-:W-:Y:S01]  /*08f0*/  LEA R4, P4, R5, R2, 0x1 ;  /* 0x0000000205047211 */ /* 0x000fe200078808ff */
[----:B------:R-:W-:Y:S01]  /*0900*/  IMAD.U32 R2, RZ, RZ, UR11 ;  /* 0x0000000bff027e24 */ /* 0x000fe2000f8e00ff */
[----:B------:R-:W-:Y:S02]  /*0910*/  IADD3 R14, P5, PT, R14, UR14, RZ ;  /* 0x0000000e0e0e7c10 */ /* 0x000fe4000ffbe0ff */
[----:B------:R-:W-:Y:S02]  /*0920*/  PRMT R12, RZ, 0x7610, R12 ;  /* 0x00007610ff0c7816 */ /* 0x000fe4000000000c */
[----:B------:R-:W-:Y:S01]  /*0930*/  LEA.HI.X R5, R2, R3, RZ, 0x1, P4 ;  /* 0x0000000302057211 */ /* 0x000fe200020f0cff */
[----:B------:R-:W-:Y:S01]  /*0940*/  IMAD.X R20, RZ, RZ, R20, P5 ;  /* 0x000000ffff147224 */ /* 0x000fe200028e0614 */
[----:B------:R-:W-:Y:S01]  /*0950*/  ISETP.GE.U32.AND P4, PT, R14, UR15, PT ;  /* 0x0000000f0e007c0c */ /* 0x000fe2000bf86070 */
[----:B------:R-:W-:-:S02]  /*0960*/  IMAD.U32 R3, RZ, RZ, UR14 ;  /* 0x0000000eff037e24 */ /* 0x000fc4000f8e00ff */
[----:B------:R-:W4:Y:S01]  /*0970*/  @!P3 LDG.E.U16 R12, desc[UR12][R4.64] ;  /* 0x0000000c040cb981 */ /* 0x000f22000c1e1500 */
[----:B------:R-:W-:Y:S02]  /*0980*/  ISETP.GE.AND.EX P4, PT, R20, UR16, PT, P4 ;  /* 0x0000001014007c0c */ /* 0x000fe4000bf86340 */
[----:B------:R-:W-:Y:S02]  /*0990*/  LEA R2, P5, R3, R6, 0x1 ;  /* 0x0000000603027211 */ /* 0x000fe400078a08ff */
[----:B------:R-:W-:Y:S02]  /*09a0*/  PRMT R14, RZ, 0x7610, R14 ;  /* 0x00007610ff0e7816 */ /* 0x000fe4000000000e */
[----:B------:R-:W-:-:S07]  /*09b0*/  LEA.HI.X R3, R17, R7, RZ, 0x1, P5 ;  /* 0x0000000711037211 */ /* 0x000fce00028f0cff */
[----:B------:R-:W5:Y:S01]  /*09c0*/  @!P4 LDG.E.U16 R14, desc[UR12][R2.64] ;  /* 0x0000000c020ec981 */ /* 0x000f62000c1e1500 */
[----:B------:R-:W-:-:S04]  /*09d0*/  UIADD3 UR4, UP0, UPT, UR4, 0x2, URZ ;  /* 0x0000000204047890 */ /* 0x000fc8000ff1e0ff */
[----:B------:R-:W-:Y:S02]  /*09e0*/  UIADD3.X UR5, UPT, UPT, URZ, UR5, URZ, UP0, !UPT ;  /* 0x00000005ff057290 */ /* 0x000fe400087fe4ff */
[----:B------:R-:W-:-:S04]  /*09f0*/  ULEA UR6, UP0, UR11, UR6, 0x1 ;  /* 0x000000060b067291 */ /* 0x000fc8000f8008ff */
[----:B------:R-:W-:Y:S01]  /*0a00*/  ULEA.HI.X UR7, UR11, UR7, URZ, 0x1, UP0 ;  /* 0x000000070b077291 */ /* 0x000fe200080f0cff */
[----:B--2---:R-:W-:-:S05]  /*0a10*/  HADD2.F32 R15, -RZ, R15.H0_H0 ;  /* 0x2000000fff0f7230 */ /* 0x004fca0000004100 */
[C---:B------:R-:W-:Y:S02]  /*0a20*/  FSETP.NAN.FTZ.AND P5, PT, |R15|.reuse, |R15|, PT ;  /* 0x4000000f0f00720b */ /* 0x040fe40003fb8200 */
[----:B------:R-:W-:Y:S01]  /*0a30*/  FSETP.GT.FTZ.AND P6, PT, R15, UR10, PT ;  /* 0x0000000a0f007c0b */ /* 0x000fe2000bfd4000 */
[----:B---3--:R-:W-:-:S10]  /*0a40*/  HADD2.F32 R13, -RZ, R13.H0_H0 ;  /* 0x2000000dff0d7230 */ /* 0x008fd40000004100 */
[----:B------:R-:W-:Y:S02]  /*0a50*/  @!P5 FSEL R15, R15, UR10, P6 ;  /* 0x0000000a0f0fdc08 */ /* 0x000fe4000b000000 */
[C---:B------:R-:W-:Y:S02]  /*0a60*/  FSETP.NAN.FTZ.AND P5, PT, |R13|.reuse, |R13|, PT ;  /* 0x4000000d0d00720b */ /* 0x040fe40003fb8200 */
[----:B------:R-:W-:Y:S02]  /*0a70*/  FSETP.GT.FTZ.AND P6, PT, R13, UR10, PT ;  /* 0x0000000a0d007c0b */ /* 0x000fe4000bfd4000 */
[----:B------:R-:W-:Y:S01]  /*0a80*/  F2FP.F16.F32.PACK_AB R15, RZ, R15 ;  /* 0x0000000fff0f723e */ /* 0x000fe200000000ff */
[----:B----4-:R-:W-:-:S08]  /*0a90*/  HADD2.F32 R12, -RZ, R12.H0_H0 ;  /* 0x2000000cff0c7230 */ /* 0x010fd00000004100 */
[----:B------:R-:W-:Y:S02]  /*0aa0*/  @!P5 FSEL R13, R13, UR10, P6 ;  /* 0x0000000a0d0ddc08 */ /* 0x000fe4000b000000 */
[C---:B------:R-:W-:Y:S02]  /*0ab0*/  FSETP.NAN.FTZ.AND P5, PT, |R12|.reuse, |R12|, PT ;  /* 0x4000000c0c00720b */ /* 0x040fe40003fb8200 */
[----:B------:R-:W-:Y:S02]  /*0ac0*/  FSETP.GT.FTZ.AND P6, PT, R12, UR10, PT ;  /* 0x0000000a0c007c0b */ /* 0x000fe4000bfd4000 */
[----:B------:R-:W-:Y:S01]  /*0ad0*/  F2FP.F16.F32.PACK_AB R13, RZ, R13 ;  /* 0x0000000dff0d723e */ /* 0x000fe200000000ff */
[----:B-----5:R-:W-:-:S08]  /*0ae0*/  HADD2.F32 R14, -RZ, R14.H0_H0 ;  /* 0x2000000eff0e7230 */ /* 0x020fd00000004100 */
[----:B------:R-:W-:Y:S02]  /*0af0*/  @!P5 FSEL R12, R12, UR10, P6 ;  /* 0x0000000a0c0cdc08 */ /* 0x000fe4000b000000 */
[C---:B------:R-:W-:Y:S02]  /*0b00*/  FSETP.NAN.FTZ.AND P5, PT, |R14|.reuse, |R14|, PT ;  /* 0x4000000e0e00720b */ /* 0x040fe40003fb8200 */
[----:B------:R-:W-:Y:S02]  /*0b10*/  FSETP.GT.FTZ.AND P6, PT, R14, UR10, PT ;  /* 0x0000000a0e007c0b */ /* 0x000fe4000bfd4000 */
[----:B------:R-:W-:-:S05]  /*0b20*/  F2FP.F16.F32.PACK_AB R12, RZ, R12 ;  /* 0x0000000cff0c723e */ /* 0x000fca00000000ff */
[----:B------:R2:W-:Y:S04]  /*0b30*/  @!P3 STG.E.U16 desc[UR12][R4.64], R12 ;  /* 0x0000000c0400b986 */ /* 0x0005e8000c10150c */
[----:B------:R-:W-:Y:S01]  /*0b40*/  @!P5 FSEL R14, R14, UR10, P6 ;  /* 0x0000000a0e0edc08 */ /* 0x000fe2000b000000 */
[----:B------:R2:W-:Y:S01]  /*0b50*/  @!P1 STG.E.U16 desc[UR12][R8.64], R15 ;  /* 0x0000000f08009986 */ /* 0x0005e2000c10150c */
[----:B------:R-:W-:Y:S02]  /*0b60*/  ISETP.NE.U32.AND P1, PT, R11, UR4, PT ;  /* 0x000000040b007c0c */ /* 0x000fe4000bf25070 */
[----:B------:R-:W-:Y:S01]  /*0b70*/  F2FP.F16.F32.PACK_AB R14, RZ, R14 ;  /* 0x0000000eff0e723e */ /* 0x000fe200000000ff */
[----:B------:R2:W-:Y:S01]  /*0b80*/  @!P2 STG.E.U16 desc[UR12][R6.64], R13 ;  /* 0x0000000d0600a986 */ /* 0x0005e2000c10150c */
[----:B------:R-:W-:-:S03]  /*0b90*/  ISETP.NE.AND.EX P1, PT, RZ, UR5, PT, P1 ;  /* 0x00000005ff007c0c */ /* 0x000fc6000bf25310 */
[----:B------:R2:W-:Y:S10]  /*0ba0*/  @!P4 STG.E.U16 desc[UR12][R2.64], R14 ;  /* 0x0000000e0200c986 */ /* 0x0005f4000c10150c */
[----:B------:R-:W-:Y:S05]  /*0bb0*/  @P1 BRA `(.L_x_100) ;  /* 0xfffffff400ec1947 */ /* 0x000fea000383ffff */
.L_x_99:
[----:B------:R-:W-:Y:S05]  /*0bc0*/  @!P0 EXIT ;  /* 0x000000000000894d */ /* 0x000fea0003800000 */
[----:B0-----:R-:W-:Y:S01]  /*0bd0*/  IADD3 R10, P0, PT, R10, UR6, RZ ;  /* 0x000000060a0a7c10 */ /* 0x001fe2000ff1e0ff */
[----:B--2---:R-:W-:Y:S01]  /*0be0*/  IMAD.U32 R7, RZ, RZ, UR14 ;  /* 0x0000000eff077e24 */ /* 0x004fe2000f8e00ff */
        /* <DEDUP_REMOVED lines=32> */
[----:B--2---:R-:W-:-:S05]  /*0df0*/  HADD2.F32 R11, -RZ, R11.H0_H0 ;  /* 0x2000000bff0b7230 */ /* 0x004fca0000004100 */
[C---:B------:R-:W-:Y:S01]  /*0e00*/  FSETP.NAN.FTZ.AND P5, PT, |R11|.reuse, |R11|, PT ;  /* 0x4000000b0b00720b */ /* 0x040fe20003fb8200 */
[----:B---3--:R-:W-:Y:S01]  /*0e10*/  HADD2.F32 R10, -RZ, R10.H0_H0 ;  /* 0x2000000aff0a7230 */ /* 0x008fe20000004100 */
[----:B0-----:R-:W-:-:S04]  /*0e20*/  FSETP.GT.FTZ.AND P6, PT, R11, UR4, PT ;  /* 0x000000040b007c0b */ /* 0x001fc8000bfd4000 */
[----:B------:R-:W-:Y:S01]  /*0e30*/  FSETP.NAN.FTZ.AND P4, PT, |R10|, |R10|, PT ;  /* 0x4000000a0a00720b */ /* 0x000fe20003f98200 */
[----:B----4-:R-:W-:-:S06]  /*0e40*/  HADD2.F32 R12, -RZ, R12.H0_H0 ;  /* 0x2000000cff0c7230 */ /* 0x010fcc0000004100 */
[----:B------:R-:W-:Y:S02]  /*0e50*/  @!P5 FSEL R11, R11, UR4, P6 ;  /* 0x000000040b0bdc08 */ /* 0x000fe4000b000000 */
[----:B------:R-:W-:Y:S02]  /*0e60*/  FSETP.NAN.FTZ.AND P5, PT, |R12|, |R12|, PT ;  /* 0x4000000c0c00720b */ /* 0x000fe40003fb8200 */
[C---:B------:R-:W-:Y:S02]  /*0e70*/  FSETP.GT.FTZ.AND P6, PT, R10.reuse, UR4, PT ;  /* 0x000000040a007c0b */ /* 0x040fe4000bfd4000 */
[----:B------:R-:W-:Y:S02]  /*0e80*/  F2FP.F16.F32.PACK_AB R11, RZ, R11 ;  /* 0x0000000bff0b723e */ /* 0x000fe400000000ff */
[----:B------:R-:W-:Y:S01]  /*0e90*/  @!P4 FSEL R10, R10, UR4, P6 ;  /* 0x000000040a0acc08 */ /* 0x000fe2000b000000 */
[----:B-----5:R-:W-:Y:S01]  /*0ea0*/  HADD2.F32 R0, -RZ, R0.H0_H0 ;  /* 0x20000000ff007230 */ /* 0x020fe20000004100 */
[----:B------:R-:W-:-:S02]  /*0eb0*/  FSETP.GT.FTZ.AND P4, PT, R12, UR4, PT ;  /* 0x000000040c007c0b */ /* 0x000fc4000bf94000 */
[----:B------:R-:W-:-:S03]  /*0ec0*/  F2FP.F16.F32.PACK_AB R10, RZ, R10 ;  /* 0x0000000aff0a723e */ /* 0x000fc600000000ff */
[----:B------:R-:W-:Y:S02]  /*0ed0*/  @!P5 FSEL R12, R12, UR4, P4 ;  /* 0x000000040c0cdc08 */ /* 0x000fe4000a000000 */
[----:B------:R-:W-:Y:S01]  /*0ee0*/  FSETP.NAN.FTZ.AND P4, PT, |R0|, |R0|, PT ;  /* 0x400000000000720b */ /* 0x000fe20003f98200 */
[----:B------:R0:W-:Y:S01]  /*0ef0*/  @!P1 STG.E.U16 desc[UR12][R2.64], R10 ;  /* 0x0000000a02009986 */ /* 0x0001e2000c10150c */
[----:B------:R-:W-:-:S03]  /*0f00*/  F2FP.F16.F32.PACK_AB R12, RZ, R12 ;  /* 0x0000000cff0c723e */ /* 0x000fc600000000ff */
[----:B------:R0:W-:Y:S01]  /*0f10*/  @!P0 STG.E.U16 desc[UR12][R6.64], R11 ;  /* 0x0000000b06008986 */ /* 0x0001e2000c10150c */
[----:B------:R-:W-:-:S03]  /*0f20*/  FSETP.GT.FTZ.AND P0, PT, R0, UR4, PT ;  /* 0x0000000400007c0b */ /* 0x000fc6000bf14000 */
[----:B------:R0:W-:Y:S04]  /*0f30*/  @!P2 STG.E.U16 desc[UR12][R4.64], R12 ;  /* 0x0000000c0400a986 */ /* 0x0001e8000c10150c */
[----:B------:R-:W-:Y:S01]  /*0f40*/  @!P4 FSEL R0, R0, UR4, P0 ;  /* 0x000000040000cc08 */ /* 0x000fe20008000000 */
[----:B------:R-:W-:Y:S06]  /*0f50*/  @P3 EXIT ;  /* 0x000000000000394d */ /* 0x000fec0003800000 */
[----:B------:R-:W-:-:S05]  /*0f60*/  F2FP.F16.F32.PACK_AB R0, RZ, R0 ;  /* 0x00000000ff00723e */ /* 0x000fca00000000ff */
[----:B------:R-:W-:Y:S01]  /*0f70*/  STG.E.U16 desc[UR12][R8.64], R0 ;  /* 0x0000000008007986 */ /* 0x000fe2000c10150c */
[----:B------:R-:W-:Y:S05]  /*0f80*/  EXIT ;  /* 0x000000000000794d */ /* 0x000fea0003800000 */
.L_x_98:
        /* <DEDUP_REMOVED lines=8> */
.L_x_101:
[----:B------:R-:W-:-:S04]  /*1010*/  LEA R2, P0, R8, UR8, 0x3 ;  /* 0x0000000808027c11 */ /* 0x000fc8000f8018ff */
[----:B------:R-:W-:-:S05]  /*1020*/  LEA.HI.X R3, R8, UR9, R9, 0x3, P0 ;  /* 0x0000000908037c11 */ /* 0x000fca00080f1c09 */
[----:B------:R-:W2:Y:S02]  /*1030*/  LDG.E.64 R6, desc[UR12][R2.64] ;  /* 0x0000000c02067981 */ /* 0x000ea4000c1e1b00 */
[--C-:B--2---:R-:W-:Y:S02]  /*1040*/  HADD2.F32 R0, -RZ, R6.reuse.H0_H0 ;  /* 0x20000006ff007230 */ /* 0x104fe40000004100 */
[--C-:B------:R-:W-:Y:S02]  /*1050*/  HADD2.F32 R4, -RZ, R7.reuse.H0_H0 ;  /* 0x20000007ff047230 */ /* 0x100fe40000004100 */
[----:B------:R-:W-:Y:S01]  /*1060*/  HADD2.F32 R7, -RZ, R7.H1_H1 ;  /* 0x30000007ff077230 */ /* 0x000fe20000004100 */
[----:B------:R-:W-:Y:S01]  /*1070*/  FSETP.NAN.FTZ.AND P5, PT, |R0|, |R0|, PT ;  /* 0x400000000000720b */ /* 0x000fe20003fb8200 */
[----:B------:R-:W-:Y:S01]  /*1080*/  HADD2.F32 R5, -RZ, R6.H1_H1 ;  /* 0x30000006ff057230 */ /* 0x000fe20000004100 */
[----:B------:R-:W-:Y:S02]  /*1090*/  FSETP.NAN.FTZ.AND P2, PT, |R4|, |R4|, PT ;  /* 0x400000040400720b */ /* 0x000fe40003f58200 */
[----:B------:R-:W-:-:S02]  /*10a0*/  FSETP.NAN.FTZ.AND P0, PT, |R7|, |R7|, PT ;  /* 0x400000070700720b */ /* 0x000fc40003f18200 */
[C---:B------:R-:W-:Y:S02]  /*10b0*/  FSETP.NAN.FTZ.AND P4, PT, |R5|.reuse, |R5|, PT ;  /* 0x400000050500720b */ /* 0x040fe40003f98200 */
[----:B-1----:R-:W-:Y:S02]  /*10c0*/  FSETP.GT.FTZ.AND P6, PT, R0, UR5, PT ;  /* 0x0000000500007c0b */ /* 0x002fe4000bfd4000 */
[----:B------:R-:W-:Y:S02]  /*10d0*/  FSETP.GT.FTZ.AND P3, PT, R5, UR5, PT ;  /* 0x0000000505007c0b */ /* 0x000fe4000bf74000 */
[----:B------:R-:W-:Y:S02]  /*10e0*/  FSETP.GT.FTZ.AND P1, PT, R4, UR5, PT ;  /* 0x0000000504007c0b */ /* 0x000fe4000bf34000 */
[----:B------:R-:W-:Y:S02]  /*10f0*/  @!P5 FSEL R0, R0, UR5, P6 ;  /* 0x000000050000dc08 */ /* 0x000fe4000b000000 */
[----:B------:R-:W-:-:S02]  /*1100*/  FSETP.GT.FTZ.AND P5, PT, R7, UR5, PT ;  /* 0x0000000507007c0b */ /* 0x000fc4000bfb4000 */
[----:B------:R-:W-:Y:S02]  /*1110*/  @!P2 FSEL R4, R4, UR5, P1 ;  /* 0x000000050404ac08 */ /* 0x000fe40008800000 */
[----:B------:R-:W-:Y:S02]  /*1120*/  @!P0 FSEL R7, R7, UR5, P5 ;  /* 0x0000000507078c08 */ /* 0x000fe4000a800000 */
[----:B------:R-:W-:Y:S02]  /*1130*/  @!P4 FSEL R5, R5, UR5, P3 ;  /* 0x000000050505cc08 */ /* 0x000fe40009800000 */
[----:B0-----:R-:W-:Y:S02]  /*1140*/  IADD3 R8, P0, PT, R8, UR4, RZ ;  /* 0x0000000408087c10 */ /* 0x001fe4000ff1e0ff */
[----:B------:R-:W-:Y:S02]  /*1150*/  F2FP.F16.F32.PACK_AB R6, R5, R0 ;  /* 0x000000000506723e */ /* 0x000fe400000000ff */
[----:B------:R-:W-:Y:S01]  /*1160*/  F2FP.F16.F32.PACK_AB R7, R7, R4 ;  /* 0x000000040707723e */ /* 0x000fe200000000ff */
[----:B------:R-:W-:-:S02]  /*1170*/  IMAD.SHL.U32 R0, R8, 0x4, RZ ;  /* 0x0000000408007824 */ /* 0x000fc400078e00ff */
[----:B------:R-:W-:Y:S01]  /*1180*/  IMAD.X R9, RZ, RZ, R9, P0 ;  /* 0x000000ffff097224 */ /* 0x000fe200000e0609 */
[----:B------:R-:W-:Y:S01]  /*1190*/  LOP3.LUT P0, RZ, R8, 0xffffc000, RZ, 0xc0, !PT ;  /* 0xffffc00008ff7812 */ /* 0x000fe2000780c0ff */
[----:B------:R2:W-:Y:S01]  /*11a0*/  STG.E.64 desc[UR12][R2.64], R6 ;  /* 0x0000000602007986 */ /* 0x0005e2000c101b0c */
[----:B------:R-:W-:Y:S02]  /*11b0*/  ISETP.LT.U32.AND P1, PT, R0, UR17, PT ;  /* 0x0000001100007c0c */ /* 0x000fe4000bf21070 */
[----:B------:R-:W-:Y:S02]  /*11c0*/  SHF.L.U64.HI R0, R8, 0x2, R9 ;  /* 0x0000000208007819 */ /* 0x000fe40000010209 */
[----:B------:R-:W-:Y:S02]  /*11d0*/  LOP3.LUT P0, RZ, R9, 0x3fffffff, RZ, 0xc0, P0 ;  /* 0x3fffffff09ff7812 */ /* 0x000fe4000000c0ff */
[----:B------:R-:W-:-:S13]  /*11e0*/  ISETP.LT.AND.EX P1, PT, R0, UR10, PT, P1 ;  /* 0x0000000a00007c0c */ /* 0x000fda000bf21310 */
[----:B--2---:R-:W-:Y:S05]  /*11f0*/  @!P0 BRA P1, `(.L_x_101) ;  /* 0xfffffffc00848947 */ /* 0x004fea000083ffff */
[----:B------:R-:W-:Y:S05]  /*1200*/  EXIT ;  /* 0x000000000000794d */ /* 0x000fea0003800000 */
        .weak           $__internal_10_$__cuda_sm20_div_u16
        .type           $__internal_10_$__cuda_sm20_div_u16,@function
        .size           $__internal_10_$__cuda_sm20_div_u16,(.L_x_4659 - $__internal_10_$__cuda_sm20_div_u16)
$__internal_10_$__cuda_sm20_div_u16:
        /* <DEDUP_REMOVED lines=18> */
[----:B------:R-:W-:Y:S06]  /*1330*/  RET.REL.NODEC R2 `(_ZN2at6native57_GLOBAL__N__f3eca4a2_24_ForeachBinaryOpScalar_cu_86b9896c25multi_tensor_apply_kernelINS1_18TensorListMetadataILi1EEENS1_21BinaryOpScalarFunctorIN3c104HalfELi1ELi1ELi0EEEJNS0_7maximumIfEEfEEEvT_T0_DpT1_) ;  /* 0xffffffec02307950 */ /* 0x000fec0003c3ffff */
.L_x_102:
        /* <DEDUP_REMOVED lines=12> */
.L_x_4659:


//--------------------- .text._ZN2at6native57_GLOBAL__N__f3eca4a2_24_ForeachBinaryOpScalar_cu_86b9896c25multi_tensor_apply_kernelINS1_18TensorListMetadataILi1EEENS1_21BinaryOpScalarFunctorIfLi1ELi1ELi0EEEJNS0_7maximumIfEEfEEEvT_T0_DpT1_ --------------------------
	.section	.text._ZN2at6native57_GLOBAL__N__f3eca4a2_24_ForeachBinaryOpScalar_cu_86b9896c25multi_tensor_apply_kernelINS1_18TensorListMetadataILi1EEENS1_21BinaryOpScalarFunctorIfLi1ELi1ELi0EEEJNS0_7maximumIfEEfEEEvT_T0_DpT1_,"ax",@progbits
	.align	128
.text._ZN2at6native57_GLOBAL__N__f3eca4a2_24_ForeachBinaryOpScalar_cu_86b9896c25multi_tensor_apply_kernelINS1_18TensorListMetadataILi1EEENS1_21BinaryOpScalarFunctorIfLi1ELi1ELi0EEEJNS0_7maximumIfEEfEEEvT_T0_DpT1_:
        .type           _ZN2at6native57_GLOBAL__N__f3eca4a2_24_ForeachBinaryOpScalar_cu_86b9896c25multi_tensor_apply_kernelINS1_18TensorListMetadataILi1EEENS1_21BinaryOpScalarFunctorIfLi1ELi1ELi0EEEJNS0_7maximumIfEEfEEEvT_T0_DpT1_,@function
        .size           _ZN2at6native57_GLOBAL__N__f3eca4a2_24_ForeachBinaryOpScalar_cu_86b9896c25multi_tensor_apply_kernelINS1_18TensorListMetadataILi1EEENS1_21BinaryOpScalarFunctorIfLi1ELi1ELi0EEEJNS0_7maximumIfEEfEEEvT_T0_DpT1_,(.L_x_4661 - _ZN2at6native57_GLOBAL__N__f3eca4a2_24_ForeachBinaryOpScalar_cu_86b9896c25multi_tensor_apply_kernelINS1_18TensorListMetadataILi1EEENS1_21BinaryOpScalarFunctorIfLi1ELi1ELi0EEEJNS0_7maximumIfEEfEEEvT_T0_DpT1_)
        .other          _ZN2at6native57_GLOBAL__N__f3eca4a2_24_ForeachBinaryOpScalar_cu_86b9896c25multi_tensor_apply_kernelINS1_18TensorListMetadataILi1EEENS1_21BinaryOpScalarFunctorIfLi1ELi1ELi0EEEJNS0_7maximumIfEEfEEEvT_T0_DpT1_,@"STO_CUDA_ENTRY STV_DEFAULT"
_ZN2at6native57_GLOBAL__N__f3eca4a2_24_ForeachBinaryOpScalar_cu_86b9896c25multi_tensor_apply_kernelINS1_18TensorListMetadataILi1EEENS1_21BinaryOpScalarFunctorIfLi1ELi1ELi0EEEJNS0_7maximumIfEEfEEEvT_T0_DpT1_:
        /* <DEDUP_REMOVED lines=8> */
[----:B------:R-:W0:Y:S01]  /*0080*/  LDC.64 R2, c[0x0][R0+0x6f0] ;  /* 0x0001bc0000027b82 */ /* 0x000e220000000a00 */
[----:B--2---:R-:W-:-:S04]  /*0090*/  IMAD.WIDE R12, R5, 0x40000, R12 ;  /* 0x00040000050c7825 */ /* 0x004fc800078e020c */
[----:B------:R-:W-:Y:S01]  /*00a0*/  IMAD.WIDE R4, R5, 0x10000, RZ ;  /* 0x0001000005047825 */ /* 0x000fe200078e02ff */
[C---:B0-----:R-:W-:Y:S02]  /*00b0*/  LOP3.LUT R9, R2.reuse, 0x3, RZ, 0xc0, !PT ;  /* 0x0000000302097812 */ /* 0x041fe400078ec0ff */
[----:B------:R-:W-:Y:S02]  /*00c0*/  IADD3 R11, P1, PT, R2, -R4, RZ ;  /* 0x80000004020b7210 */ /* 0x000fe40007f3e0ff */
[----:B------:R-:W-:-:S03]  /*00d0*/  LOP3.LUT P0, RZ, R9, 0xf, R12, 0xf8, !PT ;  /* 0x0000000f09ff7812 */ /* 0x000fc6000780f80c */
[----:B------:R-:W-:Y:S01]  /*00e0*/  IMAD.X R15, R3, 0x1, ~R5, P1 ;  /* 0x00000001030f7824 */ /* 0x000fe200008e0e05 */
[----:B------:R-:W-:-:S13]  /*00f0*/  LOP3.LUT P0, RZ, RZ, RZ, RZ, 0xfc, P0 ;  /* 0x000000ffffff7212 */ /* 0x000fda000000fcff */
[----:B-1----:R-:W-:Y:S05]  /*0100*/  @!P0 BRA `(.L_x_103) ;  /* 0x0000000c00748947 */ /* 0x002fea0003800000 */
[----:B------:R-:W-:-:S04]  /*0110*/  ISETP.GE.U32.AND P0, PT, R11, 0x1, PT ;  /* 0x000000010b00780c */ /* 0x000fc80003f06070 */
[----:B------:R-:W-:-:S13]  /*0120*/  ISETP.GE.AND.EX P0, PT, R15, RZ, PT, P0 ;  /* 0x000000ff0f00720c */ /* 0x000fda0003f06300 */
[----:B------:R-:W-:Y:S05]  /*0130*/  @!P0 EXIT ;  /* 0x000000000000894d */ /* 0x000fea0003800000 */
[----:B------:R-:W0:Y:S01]  /*0140*/  LDC R0, c[0x0][0x360] ;  /* 0x0000d800ff007b82 */ /* 0x000e220000000800 */
[----:B------:R-:W-:-:S04]  /*0150*/  ISETP.LT.U32.AND P0, PT, R11, 0x10000, PT ;  /* 0x000100000b00780c */ /* 0x000fc80003f01070 */
[----:B------:R-:W-:-:S04]  /*0160*/  ISETP.LT.U32.AND.EX P0, PT, R15, RZ, PT, P0 ;  /* 0x000000ff0f00720c */ /* 0x000fc80003f01100 */
[----:B------:R-:W-:Y:S02]  /*0170*/  SEL R4, R11, 0x10000, P0 ;  /* 0x000100000b047807 */ /* 0x000fe40000000000 */
[----:B------:R-:W-:Y:S02]  /*0180*/  SEL R5, R15, RZ, P0 ;  /* 0x000000ff0f057207 */ /* 0x000fe40000000000 */
[----:B------:R-:W-:Y:S01]  /*0190*/  MOV R11, 0x240 ;  /* 0x00000240000b7802 */ /* 0x000fe20000000f00 */
[----:B0-----:R-:W-:-:S05]  /*01a0*/  IMAD.SHL.U32 R3, R0, 0x4, RZ ;  /* 0x0000000400037824 */ /* 0x001fca00078e00ff */
[----:B------:R-:W-:Y:S02]  /*01b0*/  ISETP.GT.U32.AND P0, PT, R4, R3, PT ;  /* 0x000000030400720c */ /* 0x000fe40003f04070 */
[----:B------:R-:W-:Y:S02]  /*01c0*/  LOP3.LUT R6, R3, 0xffff, RZ, 0xc0, !PT ;  /* 0x0000ffff03067812 */ /* 0x000fe400078ec0ff */
[----:B------:R-:W-:-:S04]  /*01d0*/  ISETP.GT.U32.AND.EX P0, PT, R5, RZ, PT, P0 ;  /* 0x000000ff0500720c */ /* 0x000fc80003f04100 */
[----:B------:R-:W-:Y:S02]  /*01e0*/  SEL R14, R4, R3, P0 ;  /* 0x00000003040e7207 */ /* 0x000fe40000000000 */
[----:B------:R-:W-:Y:S02]  /*01f0*/  SEL R15, R5, RZ, P0 ;  /* 0x000000ff050f7207 */ /* 0x000fe40000000000 */
[----:B------:R-:W-:-:S04]  /*0200*/  IADD3 R14, P1, PT, R14, -0x1, RZ ;  /* 0xffffffff0e0e7810 */ /* 0x000fc80007f3e0ff */
[----:B------:R-:W-:Y:S02]  /*0210*/  IADD3.X R15, PT, PT, R15, -0x1, RZ, P1, !PT ;  /* 0xffffffff0f0f7810 */ /* 0x000fe40000ffe4ff */
[----:B------:R-:W-:-:S07]  /*0220*/  LOP3.LUT R2, R14, 0xffff, RZ, 0xc0, !PT ;  /* 0x0000ffff0e027812 */ /* 0x000fce00078ec0ff */
[----:B------:R-:W-:Y:S05]  /*0230*/  CALL.REL.NOINC `($__internal_11_$__cuda_sm20_div_u16) ;  /* 0x0000000c00b07944 */ /* 0x000fea0003c00000 */
[----:B------:R-:W0:Y:S01]  /*0240*/  S2R R7, SR_TID.X ;  /* 0x0000000000077919 */ /* 0x000e220000002100 */
[----:B------:R-:W-:Y:S01]  /*0250*/  ISETP.GE.U32.AND P0, PT, R14, R3, PT ;  /* 0x000000030e00720c */ /* 0x000fe20003f06070 */
[----:B------:R-:W-:Y:S02]  /*0260*/  IMAD.MOV.U32 R6, RZ, RZ, RZ ;  /* 0x000000ffff067224 */ /* 0x000fe400078e00ff */
[----:B------:R-:W-:Y:S01]  /*0270*/  IMAD.MOV.U32 R8, RZ, RZ, RZ ;  /* 0x000000ffff087224 */ /* 0x000fe200078e00ff */
[----:B------:R-:W-:-:S13]  /*0280*/  ISETP.GE.U32.AND.EX P0, PT, R15, RZ, PT, P0 ;  /* 0x000000ff0f00720c */ /* 0x000fda0003f06100 */
[----:B------:R-:W-:Y:S05]  /*0290*/  @!P0 BRA `(.L_x_104) ;  /* 0x0000000800348947 */ /* 0x000fea0003800000 */
[----:B------:R-:W-:Y:S01]  /*02a0*/  LOP3.LUT R2, R9, 0xffff, RZ, 0xc0, !PT ;  /* 0x0000ffff09027812 */ /* 0x000fe200078ec0ff */
[----:B------:R-:W-:Y:S01]  /*02b0*/  IMAD.MOV.U32 R6, RZ, RZ, RZ ;  /* 0x000000ffff067224 */ /* 0x000fe200078e00ff */
[----:B------:R-:W1:Y:S01]  /*02c0*/  LDCU UR8, c[0x0][0x10ac] ;  /* 0x00021580ff0877ac */ /* 0x000e620008000800 */
[----:B------:R-:W-:Y:S02]  /*02d0*/  IMAD.MOV.U32 R8, RZ, RZ, RZ ;  /* 0x000000ffff087224 */ /* 0x000fe400078e00ff */
[----:B------:R-:W-:Y:S01]  /*02e0*/  VIADD R2, R2, 0x1 ;  /* 0x0000000102027836 */ /* 0x000fe20000000000 */
[----:B------:R-:W-:Y:S01]  /*02f0*/  UMOV UR4, URZ ;  /* 0x000000ff00047c82 */ /* 0x000fe20008000000 */
[----:B------:R-:W-:-:S03]  /*0300*/  UMOV UR5, URZ ;  /* 0x000000ff00057c82 */ /* 0x000fc60008000000 */
[----:B------:R-:W-:-:S07]  /*0310*/  LOP3.LUT R10, R2, 0x1fffe, RZ, 0xc0, !PT ;  /* 0x0001fffe020a7812 */ /* 0x000fce00078ec0ff */
.L_x_109:
[----:B0-----:R-:W-:Y:S01]  /*0320*/  IADD3 R11, P0, PT, R7, R6, RZ ;  /* 0x00000006070b7210 */ /* 0x001fe20007f1e0ff */
[----:B------:R-:W-:-:S03]  /*0330*/  IMAD.MOV.U32 R23, RZ, RZ, RZ ;  /* 0x000000ffff177224 */ /* 0x000fc600078e00ff */
[C---:B------:R-:W-:Y:S01]  /*0340*/  ISETP.GE.U32.AND P5, PT, R11.reuse, R4, PT ;  /* 0x000000040b00720c */ /* 0x040fe20003fa6070 */
[----:B------:R-:W-:Y:S01]  /*0350*/  IMAD.X R22, RZ, RZ, R8, P0 ;  /* 0x000000ffff167224 */ /* 0x000fe200000e0608 */
[----:B--2---:R-:W-:Y:S02]  /*0360*/  IADD3 R3, P2, PT, R0, R11, RZ ;  /* 0x0000000b00037210 */ /* 0x004fe40007f5e0ff */
[----:B------:R-:W-:Y:S02]  /*0370*/  LEA R2, P1, R11, R12, 0x2 ;  /* 0x0000000c0b027211 */ /* 0x000fe400078210ff */
[----:B------:R-:W-:Y:S01]  /*0380*/  ISETP.GE.AND.EX P5, PT, R22, R5, PT, P5 ;  /* 0x000000051600720c */ /* 0x000fe20003fa6350 */
[----:B------:R-:W-:Y:S01]  /*0390*/  IMAD.X R14, RZ, RZ, R22, P2 ;  /* 0x000000ffff0e7224 */ /* 0x000fe200010e0616 */
[----:B------:R-:W-:Y:S02]  /*03a0*/  ISETP.GE.U32.AND P4, PT, R3, R4, PT ;  /* 0x000000040300720c */ /* 0x000fe40003f86070 */
[----:B------:R-:W-:-:S02]  /*03b0*/  IADD3 R15, P0, PT, R0, R3, RZ ;  /* 0x00000003000f7210 */ /* 0x000fc40007f1e0ff */
[----:B------:R-:W-:Y:S02]  /*03c0*/  LEA.HI.X R3, R11, R13, R22, 0x2, P1 ;  /* 0x0000000d0b037211 */ /* 0x000fe400008f1416 */
[----:B------:R-:W-:Y:S02]  /*03d0*/  IADD3 R17, P2, PT, R0, R15, RZ ;  /* 0x0000000f00117210 */ /* 0x000fe40007f5e0ff */
[----:B------:R-:W-:Y:S01]  /*03e0*/  ISETP.GE.AND.EX P4, PT, R14, R5, PT, P4 ;  /* 0x000000050e00720c */ /* 0x000fe20003f86340 */
[----:B------:R-:W-:Y:S01]  /*03f0*/  IMAD.X R14, RZ, RZ, R14, P0 ;  /* 0x000000ffff0e7224 */ /* 0x000fe200000e060e */
[----:B------:R-:W-:Y:S01]  /*0400*/  ISETP.GE.U32.AND P3, PT, R17, R4, PT ;  /* 0x000000041100720c */ /* 0x000fe20003f66070 */
[----:B------:R-:W2:Y:S01]  /*0410*/  @!P5 LDG.E R23, desc[UR6][R2.64] ;  /* 0x000000060217d981 */ /* 0x000ea2000c1e1900 */
[----:B------:R-:W-:Y:S02]  /*0420*/  IMAD.MOV.U32 R25, RZ, RZ, RZ ;  /* 0x000000ffff197224 */ /* 0x000fe400078e00ff */
[----:B------:R-:W-:Y:S01]  /*0430*/  IMAD.MOV.U32 R27, RZ, RZ, RZ ;  /* 0x000000ffff1b7224 */ /* 0x000fe200078e00ff */
[----:B------:R-:W-:Y:S01]  /*0440*/  CS2R R28, SRZ ;  /* 0x00000000001c7805 */ /* 0x000fe2000001ff00 */
[----:B------:R-:W-:Y:S01]  /*0450*/  IMAD.X R16, RZ, RZ, R14, P2 ;  /* 0x000000ffff107224 */ /* 0x000fe200010e060e */
[----:B------:R-:W0:Y:S01]  /*0460*/  @!P5 LDC R20, c[0x0][0x10ac] ;  /* 0x00042b00ff14db82 */ /* 0x000e220000000800 */
[----:B------:R-:W-:-:S03]  /*0470*/  IMAD.WIDE.U32 R18, R0, 0x4, R2 ;  /* 0x0000000400127825 */ /* 0x000fc600078e0002 */
[-C--:B------:R-:W-:Y:S02]  /*0480*/  ISETP.GE.AND.EX P3, PT, R16, R5.reuse, PT, P3 ;  /* 0x000000051000720c */ /* 0x080fe40003f66330 */
[----:B------:R3:W4:Y:S01]  /*0490*/  @!P4 LDG.E R25, desc[UR6][R18.64] ;  /* 0x000000061219c981 */ /* 0x000722000c1e1900 */
[----:B------:R-:W-:Y:S01]  /*04a0*/  ISETP.GE.U32.AND P2, PT, R15, R4, PT ;  /* 0x000000040f00720c */ /* 0x000fe20003f46070 */
[----:B------:R-:W-:Y:S01]  /*04b0*/  IMAD.WIDE.U32 R16, R0, 0x4, R18 ;  /* 0x0000000400107825 */ /* 0x000fe200078e0012 */
[----:B------:R-:W1:Y:S02]  /*04c0*/  @!P4 LDC R26, c[0x0][0x10ac] ;  /* 0x00042b00ff1acb82 */ /* 0x000e640000000800 */
[----:B------:R-:W-:-:S06]  /*04d0*/  ISETP.GE.AND.EX P2, PT, R14, R5, PT, P2 ;  /* 0x000000050e00720c */ /* 0x000fcc0003f46320 */
[----:B------:R-:W-:Y:S01]  /*04e0*/  @!P3 IMAD.WIDE.U32 R14, R0, 0x4, R16 ;  /* 0x00000004000eb825 */ /* 0x000fe200078e0010 */
[----:B------:R-:W-:Y:S01]  /*04f0*/  PLOP3.LUT P0, PT, PT, PT, PT, 0x80, 0x8 ;  /* 0x000000000008781c */ /* 0x000fe20003f0f070 */
[----:B------:R-:W1:Y:S03]  /*0500*/  @!P3 LDC R24, c[0x0][0x10ac] ;  /* 0x00042b00ff18bb82 */ /* 0x000e660000000800 */
[----:B------:R-:W4:Y:S04]  /*0510*/  @!P3 LDG.E R27, desc[UR6][R14.64] ;  /* 0x000000060e1bb981 */ /* 0x000f28000c1e1900 */
[----:B------:R-:W4:Y:S01]  /*0520*/  @!P2 LDG.E R29, desc[UR6][R16.64] ;  /* 0x00000006101da981 */ /* 0x000f22000c1e1900 */
[----:B---3--:R-:W3:Y:S01]  /*0530*/  @!P2 LDC R18, c[0x0][0x10ac] ;  /* 0x00042b00ff12ab82 */ /* 0x008ee20000000800 */
[----:B------:R-:W-:Y:S01]  /*0540*/  IMAD.MOV.U32 R21, RZ, RZ, R3 ;  /* 0x000000ffff157224 */ /* 0x000fe200078e0003 */
[----:B--2---:R-:W-:-:S04]  /*0550*/  @!P5 FSETP.NAN.FTZ.AND P1, PT, |R23|, |R23|, PT ;  /* 0x400000171700d20b */ /* 0x004fc80003f38200 */
[----:B------:R-:W-:Y:S02]  /*0560*/  @!P5 PLOP3.LUT P0, PT, P1, PT, PT, 0x80, 0x8 ;  /* 0x000000000008d81c */ /* 0x000fe40000f0f070 */
[----:B------:R-:W-:Y:S02]  /*0570*/  PLOP3.LUT P1, PT, PT, PT, PT, 0x80, 0x8 ;  /* 0x000000000008781c */ /* 0x000fe40003f2f070 */
[----:B----4-:R-:W-:-:S04]  /*0580*/  @!P4 FSETP.NAN.FTZ.AND P6, PT, |R25|, |R25|, PT ;  /* 0x400000191900c20b */ /* 0x010fc80003fd8200 */
[----:B------:R-:W-:Y:S02]  /*0590*/  @!P4 PLOP3.LUT P1, PT, P6, PT, PT, 0x80, 0x8 ;  /* 0x000000000008c81c */ /* 0x000fe4000372f070 */
[----:B0-----:R-:W-:-:S04]  /*05a0*/  @!P5 FSETP.GT.FTZ.AND P6, PT, R23, R20, PT ;  /* 0x000000141700d20b */ /* 0x001fc80003fd4000 */
[----:B------:R-:W-:Y:S01]  /*05b0*/  @!P0 FSEL R23, R23, R20, P6 ;  /* 0x0000001417178208 */ /* 0x000fe20003000000 */
[----:B------:R-:W-:Y:S01]  /*05c0*/  IMAD.U32 R20, R11, 0x4, R12 ;  /* 0x000000040b147824 */ /* 0x000fe200078e000c */
[----:B-1----:R-:W-:-:S03]  /*05d0*/  @!P4 FSETP.GT.FTZ.AND P0, PT, R25, R26, PT ;  /* 0x0000001a1900c20b */ /* 0x002fc60003f14000 */
[----:B------:R0:W-:Y:S01]  /*05e0*/  @!P5 STG.E desc[UR6][R2.64], R23 ;  /* 0x000000170200d986 */ /* 0x0001e2000c101906 */
[----:B------:R-:W-:Y:S01]  /*05f0*/  @!P3 FSETP.NAN.FTZ.AND P5, PT, |R27|, |R27|, PT ;  /* 0x4000001b1b00b20b */ /* 0x000fe20003fb8200 */
[C---:B------:R-:W-:Y:S01]  /*0600*/  IMAD.WIDE.U32 R14, R0.reuse, 0x4, R20 ;  /* 0x00000004000e7825 */ /* 0x040fe200078e0014 */
[----:B------:R-:W-:Y:S02]  /*0610*/  @!P1 FSEL R25, R25, R26, P0 ;  /* 0x0000001a19199208 */ /* 0x000fe40000000000 */
[----:B------:R-:W-:Y:S01]  /*0620*/  PLOP3.LUT P1, PT, PT, PT, PT, 0x80, 0x8 ;  /* 0x000000000008781c */ /* 0x000fe20003f2f070 */
[----:B------:R-:W-:Y:S01]  /*0630*/  IMAD.MOV.U32 R26, RZ, RZ, RZ ;  /* 0x000000ffff1a7224 */ /* 0x000fe200078e00ff */
[----:B------:R-:W-:Y:S01]  /*0640*/  @!P3 PLOP3.LUT P1, PT, P5, PT, PT, 0x80, 0x8 ;  /* 0x000000000008b81c */ /* 0x000fe20002f2f070 */
[----:B------:R1:W-:Y:S01]  /*0650*/  @!P4 STG.E desc[UR6][R14.64], R25 ;  /* 0x000000190e00c986 */ /* 0x0003e2000c101906 */
[----:B------:R-:W-:Y:S02]  /*0660*/  @!P2 FSETP.NAN.FTZ.AND P5, PT, |R29|, |R29|, PT ;  /* 0x4000001d1d00a20b */ /* 0x000fe40003fb8200 */
[----:B------:R-:W-:Y:S01]  /*0670*/  PLOP3.LUT P0, PT, PT, PT, PT, 0x80, 0x8 ;  /* 0x000000000008781c */ /* 0x000fe20003f0f070 */
[----:B0-----:R-:W-:Y:S01]  /*0680*/  IMAD.SHL.U32 R23, R0, 0x4, RZ ;  /* 0x0000000400177824 */ /* 0x001fe200078e00ff */
[----:B------:R-:W-:-:S02]  /*0690*/  @!P2 PLOP3.LUT P0, PT, P5, PT, PT, 0x80, 0x8 ;  /* 0x000000000008a81c */ /* 0x000fc40002f0f070 */
[----:B------:R-:W-:Y:S02]  /*06a0*/  @!P3 FSETP.GT.FTZ.AND P5, PT, R27, R24, PT ;  /* 0x000000181b00b20b */ /* 0x000fe40003fb4000 */
[-C--:B------:R-:W-:Y:S02]  /*06b0*/  IADD3 R2, P4, PT, R0, R11.reuse, RZ ;  /* 0x0000000b00027210 */ /* 0x080fe40007f9e0ff */
[----:B---3--:R-:W-:Y:S02]  /*06c0*/  @!P2 FSETP.GT.FTZ.AND P6, PT, R29, R18, PT ;  /* 0x000000121d00a20b */ /* 0x008fe40003fd4000 */
[----:B------:R-:W-:Y:S02]  /*06d0*/  @!P1 FSEL R27, R27, R24, P5 ;  /* 0x000000181b1b9208 */ /* 0x000fe40002800000 */
[C---:B------:R-:W-:Y:S01]  /*06e0*/  IADD3 R19, P5, PT, R23.reuse, R2, RZ ;  /* 0x0000000217137210 */ /* 0x040fe20007fbe0ff */
[----:B------:R-:W-:Y:S01]  /*06f0*/  IMAD.X R2, RZ, RZ, R22, P4 ;  /* 0x000000ffff027224 */ /* 0x000fe200020e0616 */
[----:B------:R-:W-:-:S02]  /*0700*/  IADD3 R21, P1, PT, R23, R11, RZ ;  /* 0x0000000b17157210 */ /* 0x000fc40007f3e0ff */
[----:B------:R-:W-:Y:S01]  /*0710*/  @!P0 FSEL R29, R29, R18, P6 ;  /* 0x000000121d1d8208 */ /* 0x000fe20003000000 */
[----:B------:R-:W-:Y:S01]  /*0720*/  IMAD.X R18, RZ, RZ, R2, P5 ;  /* 0x000000ffff127224 */ /* 0x000fe200028e0602 */
[----:B------:R-:W-:Y:S01]  /*0730*/  ISETP.GE.U32.AND P4, PT, R21, R4, PT ;  /* 0x000000041500720c */ /* 0x000fe20003f86070 */
[----:B------:R-:W-:Y:S01]  /*0740*/  IMAD.X R2, RZ, RZ, R22, P1 ;  /* 0x000000ffff027224 */ /* 0x000fe200008e0616 */
[C---:B-1----:R-:W-:Y:S01]  /*0750*/  LEA R14, P5, R19.reuse, R12, 0x2 ;  /* 0x0000000c130e7211 */ /* 0x042fe200078a10ff */
[----:B------:R0:W-:Y:S01]  /*0760*/  @!P2 STG.E desc[UR6][R16.64], R29 ;  /* 0x0000001d1000a986 */ /* 0x0001e2000c101906 */
[C---:B------:R-:W-:Y:S02]  /*0770*/  IADD3 R21, P0, PT, R0.reuse, R19, RZ ;  /* 0x0000001300157210 */ /* 0x040fe40007f1e0ff */
[--C-:B------:R-:W-:Y:S02]  /*0780*/  LEA.HI.X R15, R19, R13, R18.reuse, 0x2, P5 ;  /* 0x0000000d130f7211 */ /* 0x100fe400028f1412 */
[----:B------:R-:W-:Y:S01]  /*0790*/  ISETP.GE.U32.AND P5, PT, R21, R4, PT ;  /* 0x000000041500720c */ /* 0x000fe20003fa6070 */
[----:B------:R-:W-:Y:S01]  /*07a0*/  IMAD.X R24, RZ, RZ, R18, P0 ;  /* 0x000000ffff187224 */ /* 0x000fe200000e0612 */
[----:B------:R-:W-:-:S02]  /*07b0*/  IADD3 R21, P6, PT, R0, R21, RZ ;  /* 0x0000001500157210 */ /* 0x000fc40007fde0ff */
[-C--:B------:R-:W-:Y:S02]  /*07c0*/  ISETP.GE.U32.AND P1, PT, R19, R4.reuse, PT ;  /* 0x000000041300720c */ /* 0x080fe40003f26070 */
[-C--:B------:R-:W-:Y:S01]  /*07d0*/  ISETP.GE.AND.EX P5, PT, R24, R5.reuse, PT, P5 ;  /* 0x000000051800720c */ /* 0x080fe20003fa6350 */
[----:B------:R-:W-:Y:S01]  /*07e0*/  IMAD.X R24, RZ, RZ, R24, P6 ;  /* 0x000000ffff187224 */ /* 0x000fe200030e0618 */
[-C--:B------:R-:W-:Y:S01]  /*07f0*/  ISETP.GE.AND.EX P0, PT, R18, R5.reuse, PT, P1 ;  /* 0x000000051200720c */ /* 0x080fe20003f06310 */
[----:B------:R-:W-:Y:S01]  /*0800*/  @!P3 IMAD.WIDE.U32 R18, R0, 0x4, R16 ;  /* 0x000000040012b825 */ /* 0x000fe200078e0010 */
[----:B------:R-:W-:Y:S02]  /*0810*/  ISETP.GE.U32.AND P1, PT, R21, R4, PT ;  /* 0x000000041500720c */ /* 0x000fe40003f26070 */
[----:B0-----:R-:W-:Y:S02]  /*0820*/  CS2R R16, SRZ ;  /* 0x0000000000107805 */ /* 0x001fe4000001ff00 */
[----:B------:R-:W-:-:S02]  /*0830*/  ISETP.GE.AND.EX P4, PT, R2, R5, PT, P4 ;  /* 0x000000050200720c */ /* 0x000fc40003f86340 */
[----:B------:R-:W-:Y:S01]  /*0840*/  ISETP.GE.AND.EX P1, PT, R24, R5, PT, P1 ;  /* 0x000000051800720c */ /* 0x000fe20003f26310 */
[----:B------:R0:W-:Y:S01]  /*0850*/  @!P3 STG.E desc[UR6][R18.64], R27 ;  /* 0x0000001b1200b986 */ /* 0x0001e2000c101906 */
[----:B------:R-:W-:Y:S01]  /*0860*/  LEA R24, P2, R23, R20, 0x2 ;  /* 0x0000001417187211 */ /* 0x000fe200078410ff */
[----:B------:R-:W-:-:S03]  /*0870*/  IMAD.WIDE.U32 R20, R0, 0x4, R14 ;  /* 0x0000000400147825 */ /* 0x000fc600078e000e */
[----:B------:R-:W-:Y:S01]  /*0880*/  LEA.HI.X R25, R23, R3, RZ, 0x2, P2 ;  /* 0x0000000317197211 */ /* 0x000fe200010f14ff */
[----:B------:R0:W5:Y:S01]  /*0890*/  @!P0 LDG.E R26, desc[UR6][R14.64] ;  /* 0x000000060e1a8981 */ /* 0x000162000c1e1900 */
[----:B------:R-:W-:-:S03]  /*08a0*/  IMAD.WIDE.U32 R2, R0, 0x4, R20 ;  /* 0x0000000400027825 */ /* 0x000fc600078e0014 */
[----:B------:R0:W5:Y:S04]  /*08b0*/  @!P4 LDG.E R16, desc[UR6][R24.64] ;  /* 0x000000061810c981 */ /* 0x000168000c1e1900 */
[----:B------:R0:W5:Y:S04]  /*08c0*/  @!P5 LDG.E R28, desc[UR6][R20.64] ;  /* 0x00000006141cd981 */ /* 0x000168000c1e1900 */
[----:B------:R0:W5:Y:S01]  /*08d0*/  @!P1 LDG.E R17, desc[UR6][R2.64] ;  /* 0x0000000602119981 */ /* 0x000162000c1e1900 */
[----:B------:R-:W-:Y:S04]  /*08e0*/  BSSY.RECONVERGENT B0, `(.L_x_105) ;  /* 0x000000a000007945 */ /* 0x000fe80003800200 */
[----:B------:R-:W-:Y:S05]  /*08f0*/  @P4 BRA `(.L_x_106) ;  /* 0x0000000000204947 */ /* 0x000fea0003800000 */
[----:B-----5:R-:W-:Y:S02]  /*0900*/  FSETP.NAN.FTZ.AND P3, PT, |R16|, |R16|, PT ;  /* 0x400000101000720b */ /* 0x020fe40003f78200 */
[----:B0-----:R-:W-:-:S04]  /*0910*/  LEA R14, P2, R11, R12, 0x2 ;  /* 0x0000000c0b0e7211 */ /* 0x001fc800078410ff */
[----:B------:R-:W-:Y:S02]  /*0920*/  LEA.HI.X R22, R11, R13, R22, 0x2, P2 ;  /* 0x0000000d0b167211 */ /* 0x000fe400010f1416 */
[C---:B------:R-:W-:Y:S02]  /*0930*/  LEA R14, P4, R23.reuse, R14, 0x2 ;  /* 0x0000000e170e7211 */ /* 0x040fe400078810ff */
[C---:B------:R-:W-:Y:S02]  /*0940*/  FSETP.GT.FTZ.AND P2, PT, R16.reuse, UR8, PT ;  /* 0x0000000810007c0b */ /* 0x040fe4000bf54000 */
[----:B------:R-:W-:Y:S02]  /*0950*/  LEA.HI.X R15, R23, R22, RZ, 0x2, P4 ;  /* 0x00000016170f7211 */ /* 0x000fe400020f14ff */
[----:B------:R-:W-:-:S05]  /*0960*/  @!P3 FSEL R16, R16, UR8, P2 ;  /* 0x000000081010bc08 */ /* 0x000fca0009000000 */
[----:B------:R1:W-:Y:S04]  /*0970*/  STG.E desc[UR6][R14.64], R16 ;  /* 0x000000100e007986 */ /* 0x0003e8000c101906 */
.L_x_106:
[----:B------:R-:W-:Y:S05]  /*0980*/  BSYNC.RECONVERGENT B0 ;  /* 0x0000000000007941 */ /* 0x000fea0003800200 */
.L_x_105:
[----:B------:R-:W-:Y:S04]  /*0990*/  BSSY.RECONVERGENT B0, `(.L_x_107) ;  /* 0x000000c000007945 */ /* 0x000fe80003800200 */
[----:B------:R-:W-:Y:S05]  /*09a0*/  @P0 BRA `(.L_x_108) ;  /* 0x0000000000280947 */ /* 0x000fea0003800000 */
[----:B01----:R-:W-:Y:S02]  /*09b0*/  IADD3 R14, P2, P3, R0, R6, R7 ;  /* 0x00000006000e7210 */ /* 0x003fe40007b5e007 */
[C---:B-----5:R-:W-:Y:S02]  /*09c0*/  FSETP.NAN.FTZ.AND P0, PT, |R26|.reuse, |R26|, PT ;  /* 0x4000001a1a00720b */ /* 0x060fe40003f18200 */
[----:B------:R-:W-:Y:S02]  /*09d0*/  IADD3 R11, P4, PT, R23, R14, RZ ;  /* 0x0000000e170b7210 */ /* 0x000fe40007f9e0ff */
[----:B------:R-:W-:Y:S02]  /*09e0*/  IADD3.X R15, PT, PT, RZ, R8, RZ, P2, P3 ;  /* 0x00000008ff0f7210 */ /* 0x000fe400017e64ff */
[----:B------:R-:W-:Y:S02]  /*09f0*/  LEA R14, P3, R11, R12, 0x2 ;  /* 0x0000000c0b0e7211 */ /* 0x000fe400078610ff */
[----:B------:R-:W-:Y:S01]  /*0a00*/  FSETP.GT.FTZ.AND P2, PT, R26, UR8, PT ;  /* 0x000000081a007c0b */ /* 0x000fe2000bf54000 */
[----:B------:R-:W-:-:S04]  /*0a10*/  IMAD.X R15, RZ, RZ, R15, P4 ;  /* 0x000000ffff0f7224 */ /* 0x000fc800020e060f */
[----:B------:R-:W-:Y:S02]  /*0a20*/  @!P0 FSEL R26, R26, UR8, P2 ;  /* 0x000000081a1a8c08 */ /* 0x000fe40009000000 */
[----:B------:R-:W-:-:S05]  /*0a30*/  LEA.HI.X R15, R11, R13, R15, 0x2, P3 ;  /* 0x0000000d0b0f7211 */ /* 0x000fca00018f140f */
[----:B------:R2:W-:Y:S02]  /*0a40*/  STG.E desc[UR6][R14.64], R26 ;  /* 0x0000001a0e007986 */ /* 0x0005e4000c101906 */
.L_x_108:
[----:B------:R-:W-:Y:S05]  /*0a50*/  BSYNC.RECONVERGENT B0 ;  /* 0x0000000000007941 */ /* 0x000fea0003800200 */
.L_x_107:
[----:B------:R-:W3:Y:S01]  /*0a60*/  @!P5 LDC R11, c[0x0][0x10ac] ;  /* 0x00042b00ff0bdb82 */ /* 0x000ee20000000800 */
[----:B-----5:R-:W-:Y:S01]  /*0a70*/  FSETP.NAN.OR P3, PT, |R28|, |R28|, P5 ;  /* 0x4000001c1c00720b */ /* 0x020fe20002f68600 */
[----:B------:R-:W-:Y:S01]  /*0a80*/  UIADD3 UR4, UP0, UPT, UR4, 0x2, URZ ;  /* 0x0000000204047890 */ /* 0x000fe2000ff1e0ff */
[----:B------:R-:W-:-:S03]  /*0a90*/  FSETP.NAN.OR P4, PT, |R17|, |R17|, P1 ;  /* 0x400000111100720b */ /* 0x000fc60000f88600 */
[----:B------:R-:W-:Y:S02]  /*0aa0*/  UIADD3.X UR5, UPT, UPT, URZ, UR5, URZ, UP0, !UPT ;  /* 0x00000005ff057290 */ /* 0x000fe400087fe4ff */
[----:B012---:R-:W0:Y:S01]  /*0ab0*/  @!P1 LDC R14, c[0x0][0x10ac] ;  /* 0x00042b00ff0e9b82 */ /* 0x007e220000000800 */
[----:B---3--:R-:W-:-:S05]  /*0ac0*/  @!P5 FSETP.GT.FTZ.AND P0, PT, R28, R11, PT ;  /* 0x0000000b1c00d20b */ /* 0x008fca0003f14000 */
[----:B------:R-:W-:Y:S02]  /*0ad0*/  @!P3 FSEL R28, R28, R11, P0 ;  /* 0x0000000b1c1cb208 */ /* 0x000fe40000000000 */
[----:B------:R-:W-:Y:S02]  /*0ae0*/  ISETP.NE.U32.AND P0, PT, R10, UR4, PT ;  /* 0x000000040a007c0c */ /* 0x000fe4000bf05070 */
[CC--:B0-----:R-:W-:Y:S01]  /*0af0*/  @!P1 FSETP.GT.FTZ.AND P2, PT, R17.reuse, R14.reuse, PT ;  /* 0x0000000e1100920b */ /* 0x0c1fe20003f54000 */
[----:B------:R2:W-:Y:S01]  /*0b00*/  @!P5 STG.E desc[UR6][R20.64], R28 ;  /* 0x0000001c1400d986 */ /* 0x0005e2000c101906 */
[----:B------:R-:W-:Y:S02]  /*0b10*/  ISETP.NE.AND.EX P0, PT, RZ, UR5, PT, P0 ;  /* 0x00000005ff007c0c */ /* 0x000fe4000bf05300 */
[----:B------:R-:W-:-:S05]  /*0b20*/  @!P4 FSEL R17, R17, R14, P2 ;  /* 0x0000000e1111c208 */ /* 0x000fca0001000000 */
[----:B------:R2:W-:Y:S01]  /*0b30*/  @!P1 STG.E desc[UR6][R2.64], R17 ;  /* 0x0000001102009986 */ /* 0x0005e2000c101906 */
[----:B------:R-:W-:-:S04]  /*0b40*/  LEA R6, P1, R23, R6, 0x1 ;  /* 0x0000000617067211 */ /* 0x000fc800078208ff */
[----:B------:R-:W-:Y:S01]  /*0b50*/  LEA.HI.X R8, R23, R8, RZ, 0x1, P1 ;  /* 0x0000000817087211 */ /* 0x000fe200008f0cff */
[----:B------:R-:W-:Y:S08]  /*0b60*/  @P0 BRA `(.L_x_109) ;  /* 0xfffffff400ec0947 */ /* 0x000ff0000383ffff */
.L_x_104:
[----:B------:R-:W-:-:S04]  /*0b70*/  LOP3.LUT R9, R9, 0x1, RZ, 0xc0, !PT ;  /* 0x0000000109097812 */ /* 0x000fc800078ec0ff */
[----:B------:R-:W-:-:S13]  /*0b80*/  ISETP.NE.U32.AND P0, PT, R9, 0x1, PT ;  /* 0x000000010900780c */ /* 0x000fda0003f05070 */
[----:B------:R-:W-:Y:S05]  /*0b90*/  @!P0 EXIT ;  /* 0x000000000000894d */ /* 0x000fea0003800000 */
[----:B0-----:R-:W-:Y:S01]  /*0ba0*/  IADD3 R7, P0, PT, R7, R6, RZ ;  /* 0x0000000607077210 */ /* 0x001fe20007f1e0ff */
[----:B--2---:R-:W-:Y:S02]  /*0bb0*/  IMAD.MOV.U32 R17, RZ, RZ, RZ ;  /* 0x000000ffff117224 */ /* 0x004fe400078e00ff */
[----:B------:R-:W-:Y:S01]  /*0bc0*/  IMAD.MOV.U32 R15, RZ, RZ, RZ ;  /* 0x000000ffff0f7224 */ /* 0x000fe200078e00ff */
[C---:B------:R-:W-:Y:S01]  /*0bd0*/  IADD3 R3, P4, PT, R0.reuse, R7, RZ ;  /* 0x0000000700037210 */ /* 0x040fe20007f9e0ff */
[----:B------:R-:W-:Y:S01]  /*0be0*/  IMAD.X R8, RZ, RZ, R8, P0 ;  /* 0x000000ffff087224 */ /* 0x000fe200000e0608 */
[----:B------:R-:W-:Y:S01]  /*0bf0*/  ISETP.GE.U32.AND P0, PT, R7, R4, PT ;  /* 0x000000040700720c */ /* 0x000fe20003f06070 */
[----:B------:R-:W0:Y:S01]  /*0c00*/  LDCU UR4, c[0x0][0x10ac] ;  /* 0x00021580ff0477ac */ /* 0x000e220008000800 */
[----:B------:R-:W-:Y:S01]  /*0c10*/  IADD3 R9, P2, PT, R0, R3, RZ ;  /* 0x0000000300097210 */ /* 0x000fe20007f5e0ff */
[----:B------:R-:W-:Y:S01]  /*0c20*/  IMAD.X R6, RZ, RZ, R8, P4 ;  /* 0x000000ffff067224 */ /* 0x000fe200020e0608 */
[----:B------:R-:W-:-:S02]  /*0c30*/  ISETP.GE.AND.EX P0, PT, R8, R5, PT, P0 ;  /* 0x000000050800720c */ /* 0x000fc40003f06300 */
[----:B------:R-:W-:Y:S02]  /*0c40*/  ISETP.GE.U32.AND P1, PT, R3, R4, PT ;  /* 0x000000040300720c */ /* 0x000fe40003f26070 */
[C---:B------:R-:W-:Y:S02]  /*0c50*/  LEA R2, P3, R7.reuse, R12, 0x2 ;  /* 0x0000000c07027211 */ /* 0x040fe400078610ff */
[----:B------:R-:W-:Y:S02]  /*0c60*/  IADD3 R11, P4, PT, R0, R9, RZ ;  /* 0x00000009000b7210 */ /* 0x000fe40007f9e0ff */
[----:B------:R-:W-:Y:S02]  /*0c70*/  ISETP.GE.AND.EX P1, PT, R6, R5, PT, P1 ;  /* 0x000000050600720c */ /* 0x000fe40003f26310 */
[----:B------:R-:W-:Y:S02]  /*0c80*/  LEA.HI.X R3, R7, R13, R8, 0x2, P3 ;  /* 0x0000000d07037211 */ /* 0x000fe400018f1408 */
[-C--:B------:R-:W-:Y:S01]  /*0c90*/  ISETP.GE.U32.AND P5, PT, R9, R4.reuse, PT ;  /* 0x000000040900720c */ /* 0x080fe20003fa6070 */
[C---:B------:R-:W-:Y:S01]  /*0ca0*/  IMAD.SHL.U32 R9, R0.reuse, 0x4, RZ ;  /* 0x0000000400097824 */ /* 0x040fe200078e00ff */
[----:B------:R-:W-:Y:S01]  /*0cb0*/  ISETP.GE.U32.AND P3, PT, R11, R4, PT ;  /* 0x000000040b00720c */ /* 0x000fe20003f66070 */
[----:B------:R-:W-:Y:S01]  /*0cc0*/  IMAD.X R4, RZ, RZ, R6, P2 ;  /* 0x000000ffff047224 */ /* 0x000fe200010e0606 */
[----:B------:R-:W2:Y:S01]  /*0cd0*/  @!P0 LDG.E R17, desc[UR6][R2.64] ;  /* 0x0000000602118981 */ /* 0x000ea2000c1e1900 */
[----:B------:R-:W-:-:S03]  /*0ce0*/  IMAD.WIDE.U32 R6, R0, 0x4, R2 ;  /* 0x0000000400067825 */ /* 0x000fc600078e0002 */
[----:B------:R-:W-:Y:S01]  /*0cf0*/  ISETP.GE.AND.EX P2, PT, R4, R5, PT, P5 ;  /* 0x000000050400720c */ /* 0x000fe20003f46350 */
[----:B------:R-:W-:Y:S01]  /*0d00*/  IMAD.X R8, RZ, RZ, R4, P4 ;  /* 0x000000ffff087224 */ /* 0x000fe200020e0604 */
[----:B------:R-:W-:Y:S01]  /*0d10*/  SHF.R.U32.HI R19, RZ, 0x1e, R0 ;  /* 0x0000001eff137819 */ /* 0x000fe20000011600 */
[----:B------:R-:W3:Y:S01]  /*0d20*/  @!P1 LDG.E R15, desc[UR6][R6.64] ;  /* 0x00000006060f9981 */ /* 0x000ee2000c1e1900 */
[----:B------:R-:W-:Y:S02]  /*0d30*/  IADD3 R4, P4, PT, R6, R9, RZ ;  /* 0x0000000906047210 */ /* 0x000fe40007f9e0ff */
[----:B------:R-:W-:Y:S01]  /*0d40*/  ISETP.GE.AND.EX P3, PT, R8, R5, PT, P3 ;  /* 0x000000050800720c */ /* 0x000fe20003f66330 */
[----:B------:R-:W-:Y:S01]  /*0d50*/  IMAD.MOV.U32 R13, RZ, RZ, RZ ;  /* 0x000000ffff0d7224 */ /* 0x000fe200078e00ff */
[----:B------:R-:W-:Y:S01]  /*0d60*/  IADD3 R8, P5, PT, R9, R4, RZ ;  /* 0x0000000409087210 */ /* 0x000fe20007fbe0ff */
[----:B------:R-:W-:Y:S02]  /*0d70*/  IMAD.X R5, R7, 0x1, R19, P4 ;  /* 0x0000000107057824 */ /* 0x000fe400020e0613 */
[----:B------:R-:W-:-:S02]  /*0d80*/  IMAD.MOV.U32 R11, RZ, RZ, RZ ;  /* 0x000000ffff0b7224 */ /* 0x000fc400078e00ff */
[----:B------:R-:W-:Y:S01]  /*0d90*/  IMAD.X R9, R19, 0x1, R5, P5 ;  /* 0x0000000113097824 */ /* 0x000fe200028e0605 */
[----:B------:R-:W4:Y:S05]  /*0da0*/  @!P2 LDG.E R13, desc[UR6][R4.64] ;  /* 0x00000006040da981 */ /* 0x000f2a000c1e1900 */
[----:B------:R-:W5:Y:S01]  /*0db0*/  @!P3 LDG.E R11, desc[UR6][R8.64] ;  /* 0x00000006080bb981 */ /* 0x000f62000c1e1900 */
[C---:B--2---:R-:W-:Y:S02]  /*0dc0*/  FSETP.NAN.FTZ.AND P4, PT, |R17|.reuse, |R17|, PT ;  /* 0x400000111100720b */ /* 0x044fe40003f98200 */
[----:B0-----:R-:W-:Y:S02]  /*0dd0*/  FSETP.GT.FTZ.AND P6, PT, R17, UR4, PT ;  /* 0x0000000411007c0b */ /* 0x001fe4000bfd4000 */
[----:B---3--:R-:W-:-:S09]  /*0de0*/  FSETP.NAN.FTZ.AND P5, PT, |R15|, |R15|, PT ;  /* 0x4000000f0f00720b */ /* 0x008fd20003fb8200 */
[----:B------:R-:W-:Y:S02]  /*0df0*/  @!P4 FSEL R17, R17, UR4, P6 ;  /* 0x000000041111cc08 */ /* 0x000fe4000b000000 */
[----:B------:R-:W-:Y:S02]  /*0e00*/  FSETP.GT.FTZ.AND P6, PT, R15, UR4, PT ;  /* 0x000000040f007c0b */ /* 0x000fe4000bfd4000 */
[----:B----4-:R-:W-:Y:S02]  /*0e10*/  FSETP.NAN.FTZ.AND P4, PT, |R13|, |R13|, PT ;  /* 0x4000000d0d00720b */ /* 0x010fe40003f98200 */
[----:B------:R-:W-:Y:S02]  /*0e20*/  @!P5 FSEL R15, R15, UR4, P6 ;  /* 0x000000040f0fdc08 */ /* 0x000fe4000b000000 */
[----:B-----5:R-:W-:Y:S02]  /*0e30*/  FSETP.NAN.FTZ.AND P5, PT, |R11|, |R11|, PT ;  /* 0x4000000b0b00720b */ /* 0x020fe40003fb8200 */
[----:B------:R-:W-:Y:S01]  /*0e40*/  FSETP.GT.FTZ.AND P6, PT, R13, UR4, PT ;  /* 0x000000040d007c0b */ /* 0x000fe2000bfd4000 */
[----:B------:R0:W-:Y:S01]  /*0e50*/  @!P0 STG.E desc[UR6][R2.64], R17 ;  /* 0x0000001102008986 */ /* 0x0001e2000c101906 */
[----:B------:R-:W-:-:S05]  /*0e60*/  FSETP.GT.FTZ.AND P0, PT, R11, UR4, PT ;  /* 0x000000040b007c0b */ /* 0x000fca000bf14000 */
[----:B------:R-:W-:Y:S01]  /*0e70*/  @!P4 FSEL R13, R13, UR4, P6 ;  /* 0x000000040d0dcc08 */ /* 0x000fe2000b000000 */
[----:B------:R0:W-:Y:S03]  /*0e80*/  @!P1 STG.E desc[UR6][R6.64], R15 ;  /* 0x0000000f06009986 */ /* 0x0001e6000c101906 */
[----:B------:R-:W-:Y:S01]  /*0e90*/  @!P5 FSEL R11, R11, UR4, P0 ;  /* 0x000000040b0bdc08 */ /* 0x000fe20008000000 */
[----:B------:R0:W-:Y:S01]  /*0ea0*/  @!P2 STG.E desc[UR6][R4.64], R13 ;  /* 0x0000000d0400a986 */ /* 0x0001e2000c101906 */
[----:B------:R-:W-:Y:S05]  /*0eb0*/  @P3 EXIT ;  /* 0x000000000000394d */ /* 0x000fea0003800000 */
[----:B------:R-:W-:Y:S01]  /*0ec0*/  STG.E desc[UR6][R8.64], R11 ;  /* 0x0000000b08007986 */ /* 0x000fe2000c101906 */
[----:B------:R-:W-:Y:S05]  /*0ed0*/  EXIT ;  /* 0x000000000000794d */ /* 0x000fea0003800000 */
.L_x_103:
        /* <DEDUP_REMOVED lines=8> */
.L_x_110:
[----:B------:R-:W-:-:S04]  /*0f60*/  LEA R2, P0, R9, R12, 0x4 ;  /* 0x0000000c09027211 */ /* 0x000fc800078020ff */
[----:B------:R-:W-:-:S05]  /*0f70*/  LEA.HI.X R3, R9, R13, R8, 0x4, P0 ;  /* 0x0000000d09037211 */ /* 0x000fca00000f2408 */
[----:B------:R-:W2:Y:S02]  /*0f80*/  LDG.E.128 R4, desc[UR6][R2.64] ;  /* 0x0000000602047981 */ /* 0x000ea4000c1e1d00 */
[C---:B--2---:R-:W-:Y:S02]  /*0f90*/  FSETP.NAN.FTZ.AND P5, PT, |R4|.reuse, |R4|, PT ;  /* 0x400000040400720b */ /* 0x044fe40003fb8200 */
[----:B------:R-:W-:Y:S02]  /*0fa0*/  FSETP.NAN.FTZ.AND P0, PT, |R7|, |R7|, PT ;  /* 0x400000070700720b */ /* 0x000fe40003f18200 */
[----:B-1----:R-:W-:Y:S02]  /*0fb0*/  FSETP.GT.FTZ.AND P6, PT, R4, UR5, PT ;  /* 0x0000000504007c0b */ /* 0x002fe4000bfd4000 */
[----:B------:R-:W-:Y:S02]  /*0fc0*/  FSETP.NAN.FTZ.AND P4, PT, |R5|, |R5|, PT ;  /* 0x400000050500720b */ /* 0x000fe40003f98200 */
[----:B------:R-:W-:-:S02]  /*0fd0*/  FSETP.NAN.FTZ.AND P2, PT, |R6|, |R6|, PT ;  /* 0x400000060600720b */ /* 0x000fc40003f58200 */
[----:B------:R-:W-:Y:S02]  /*0fe0*/  FSETP.GT.FTZ.AND P3, PT, R5, UR5, PT ;  /* 0x0000000505007c0b */ /* 0x000fe4000bf74000 */
[----:B------:R-:W-:Y:S02]  /*0ff0*/  FSETP.GT.FTZ.AND P1, PT, R6, UR5, PT ;  /* 0x0000000506007c0b */ /* 0x000fe4000bf34000 */
[----:B------:R-:W-:Y:S02]  /*1000*/  @!P5 FSEL R4, R4, UR5, P6 ;  /* 0x000000050404dc08 */ /* 0x000fe4000b000000 */
[----:B------:R-:W-:-:S03]  /*1010*/  FSETP.GT.FTZ.AND P5, PT, R7, UR5, PT ;  /* 0x0000000507007c0b */ /* 0x000fc6000bfb4000 */
[----:B------:R-:W-:Y:S02]  /*1020*/  @!P4 FSEL R5, R5, UR5, P3 ;  /* 0x000000050505cc08 */ /* 0x000fe40009800000 */
[----:B------:R-:W-:Y:S02]  /*1030*/  @!P0 FSEL R7, R7, UR5, P5 ;  /* 0x0000000507078c08 */ /* 0x000fe4000a800000 */
[----:B0-----:R-:W-:Y:S02]  /*1040*/  IADD3 R9, P0, PT, R9, UR4, RZ ;  /* 0x0000000409097c10 */ /* 0x001fe4000ff1e0ff */
[----:B------:R-:W-:-:S03]  /*1050*/  @!P2 FSEL R6, R6, UR5, P1 ;  /* 0x000000050606ac08 */ /* 0x000fc60008800000 */
[C---:B------:R-:W-:Y:S02]  /*1060*/  IMAD.SHL.U32 R0, R9.reuse, 0x4, RZ ;  /* 0x0000000409007824 */ /* 0x040fe400078e00ff */
[----:B------:R-:W-:Y:S01]  /*1070*/  IMAD.X R8, RZ, RZ, R8, P0 ;  /* 0x000000ffff087224 */ /* 0x000fe200000e0608 */
[----:B------:R2:W-:Y:S01]  /*1080*/  STG.E.128 desc[UR6][R2.64], R4 ;  /* 0x0000000402007986 */ /* 0x0005e2000c101d06 */
[C---:B------:R-:W-:Y:S02]  /*1090*/  LOP3.LUT P0, RZ, R9.reuse, 0xffffc000, RZ, 0xc0, !PT ;  /* 0xffffc00009ff7812 */ /* 0x040fe4000780c0ff */
[----:B------:R-:W-:Y:S02]  /*10a0*/  ISETP.LT.U32.AND P1, PT, R0, R11, PT ;  /* 0x0000000b0000720c */ /* 0x000fe40003f21070 */
[----:B------:R-:W-:Y:S02]  /*10b0*/  SHF.L.U64.HI R0, R9, 0x2, R8 ;  /* 0x0000000209007819 */ /* 0x000fe40000010208 */
[----:B------:R-:W-:-:S02]  /*10c0*/  LOP3.LUT P0, RZ, R8, 0x3fffffff, RZ, 0xc0, P0 ;  /* 0x3fffffff08ff7812 */ /* 0x000fc4000000c0ff */
[----:B------:R-:W-:-:S13]  /*10d0*/  ISETP.LT.AND.EX P1, PT, R0, R15, PT, P1 ;  /* 0x0000000f0000720c */ /* 0x000fda0003f21310 */
[----:B--2---:R-:W-:Y:S05]  /*10e0*/  @!P0 BRA P1, `(.L_x_110) ;  /* 0xfffffffc009c8947 */ /* 0x004fea000083ffff */
[----:B------:R-:W-:Y:S05]  /*10f0*/  EXIT ;  /* 0x000000000000794d */ /* 0x000fea0003800000 */
        .weak           $__internal_11_$__cuda_sm20_div_u16
        .type           $__internal_11_$__cuda_sm20_div_u16,@function
        .size           $__internal_11_$__cuda_sm20_div_u16,(.L_x_4661 - $__internal_11_$__cuda_sm20_div_u16)
$__internal_11_$__cuda_sm20_div_u16:
[----:B------:R-:W0:Y:S01]  /*1100*/  I2F.U16 R7, R6 ;  /* 0x0000000600077306 */ /* 0x000e220000101000 */
[----:B------:R-:W-:Y:S01]  /*1110*/  IMAD.MOV.U32 R8, RZ, RZ, 0x4b800000 ;  /* 0x4b800000ff087424 */ /* 0x000fe200078e00ff */
[----:B------:R-:W-:Y:S02]  /*1120*/  I2FP.F32.U32.RZ R2, R2 ;  /* 0x0000000200027245 */ /* 0x000fe4000020d000 */
[C---:B0-----:R-:W-:Y:S02]  /*1130*/  FSETP.GEU.AND P1, PT, |R7|.reuse, 1.175494350822287508e-38, PT ;  /* 0x008000000700780b */ /* 0x041fe40003f2e200 */
[----:B------:R-:W-:Y:S02]  /*1140*/  FSETP.GT.AND P0, PT, |R7|, 8.50705917302346158658e+37, PT ;  /* 0x7e8000000700780b */ /* 0x000fe40003f04200 */
[----:B------:R-:W-:-:S04]  /*1150*/  FSEL R8, R8, 1, !P1 ;  /* 0x3f80000008087808 */ /* 0x000fc80004800000 */
[----:B------:R-:W-:Y:S02]  /*1160*/  FSEL R8, R8, 0.25, !P0 ;  /* 0x3e80000008087808 */ /* 0x000fe40004000000 */
[----:B------:R-:W-:Y:S01]  /*1170*/  ISETP.NE.U32.AND P0, PT, R6, RZ, PT ;  /* 0x000000ff0600720c */ /* 0x000fe20003f05070 */
[----:B------:R-:W-:Y:S02]  /*1180*/  IMAD.MOV.U32 R6, RZ, RZ, R11 ;  /* 0x000000ffff067224 */ /* 0x000fe400078e000b */
[----:B------:R-:W-:-:S04]  /*1190*/  FMUL R10, R7, R8 ;  /* 0x00000008070a7220 */ /* 0x000fc80000400000 */
[----:B------:R-:W0:Y:S02]  /*11a0*/  MUFU.RCP R7, R10 ;  /* 0x0000000a00077308 */ /* 0x000e240000001000 */
[----:B0-----:R-:W-:-:S04]  /*11b0*/  FMUL R7, R8, R7 ;  /* 0x0000000708077220 */ /* 0x001fc80000400000 */
[----:B------:R-:W-:-:S04]  /*11c0*/  VIADD R7, R7, 0x2 ;  /* 0x0000000207077836 */ /* 0x000fc80000000000 */
[----:B------:R-:W-:Y:S01]  /*11d0*/  FMUL.RZ R2, R2, R7 ;  /* 0x0000000702027220 */ /* 0x000fe2000040c000 */
[----:B------:R-:W-:-:S05]  /*11e0*/  IMAD.MOV.U32 R7, RZ, RZ, 0x0 ;  /* 0x00000000ff077424 */ /* 0x000fca00078e00ff */
[----:B------:R-:W0:Y:S02]  /*11f0*/  F2I.U32.TRUNC.NTZ R2, R2 ;  /* 0x0000000200027305 */ /* 0x000e24000020f000 */
[----:B0-----:R-:W-:Y:S01]  /*1200*/  LOP3.LUT R9, R2, 0xffff, RZ, 0xc0, !PT ;  /* 0x0000ffff02097812 */ /* 0x001fe200078ec0ff */
[----:B------:R-:W-:Y:S01]  /*1210*/  @!P0 IMAD.MOV.U32 R9, RZ, RZ, -0x1 ;  /* 0xffffffffff098424 */ /* 0x000fe200078e00ff */
[----:B------:R-:W-:Y:S06]  /*1220*/  RET.REL.NODEC R6 `(_ZN2at6native57_GLOBAL__N__f3eca4a2_24_ForeachBinaryOpScalar_cu_86b9896c25multi_tensor_apply_kernelINS1_18TensorListMetadataILi1EEENS1_21BinaryOpScalarFunctorIfLi1ELi1ELi0EEEJNS0_7maximumIfEEfEEEvT_T0_DpT1_) ;  /* 0xffffffec06747950 */ /* 0x000fec0003c3ffff */
.L_x_111:
        /* <DEDUP_REMOVED lines=13> */
.L_x_4661:


//--------------------- .text._ZN2at6native57_GLOBAL__N__f3eca4a2_24_ForeachBinaryOpScalar_cu_86b9896c25multi_tensor_apply_kernelINS1_18TensorListMetadataILi1EEENS1_21BinaryOpScalarFunctorIdLi1ELi1ELi0EEEJNS0_7maximumIdEEdEEEvT_T0_DpT1_ --------------------------
	.section	.text._ZN2at6native57_GLOBAL__N__f3eca4a2_24_ForeachBinaryOpScalar_cu_86b9896c25multi_tensor_apply_kernelINS1_18TensorListMetadataILi1EEENS1_21BinaryOpScalarFunctorIdLi1ELi1ELi0EEEJNS0_7maximumIdEEdEEEvT_T0_DpT1_,"ax",@progbits
	.align	128
.text._ZN2at6native57_GLOBAL__N__f3eca4a2_24_ForeachBinaryOpScalar_cu_86b9896c25multi_tensor_apply_kernelINS1_18TensorListMetadataILi1EEENS1_21BinaryOpScalarFunctorIdLi1ELi1ELi0EEEJNS0_7maximumIdEEdEEEvT_T0_DpT1_:
        .type           _ZN2at6native57_GLOBAL__N__f3eca4a2_24_ForeachBinaryOpScalar_cu_86b9896c25multi_tensor_apply_kernelINS1_18TensorListMetadataILi1EEENS1_21BinaryOpScalarFunctorIdLi1ELi1ELi0EEEJNS0_7maximumIdEEdEEEvT_T0_DpT1_,@function
        .size           _ZN2at6native57_GLOBAL__N__f3eca4a2_24_ForeachBinaryOpScalar_cu_86b9896c25multi_tensor_apply_kernelINS1_18TensorListMetadataILi1EEENS1_21BinaryOpScalarFunctorIdLi1ELi1ELi0EEEJNS0_7maximumIdEEdEEEvT_T0_DpT1_,(.L_x_4663 - _ZN2at6native57_GLOBAL__N__f3eca4a2_24_ForeachBinaryOpScalar_cu_86b9896c25multi_tensor_apply_kernelINS1_18TensorListMetadataILi1EEENS1_21BinaryOpScalarFunctorIdLi1ELi1ELi0EEEJNS0_7maximumIdEEdEEEvT_T0_DpT1_)
        .other          _ZN2at6native57_GLOBAL__N__f3eca4a2_24_ForeachBinaryOpScalar_cu_86b9896c25multi_tensor_apply_kernelINS1_18TensorListMetadataILi1EEENS1_21BinaryOpScalarFunctorIdLi1ELi1ELi0EEEJNS0_7maximumIdEEdEEEvT_T0_DpT1_,@"STO_CUDA_ENTRY STV_DEFAULT"
_ZN2at6native57_GLOBAL__N__f3eca4a2_24_ForeachBinaryOpScalar_cu_86b9896c25multi_tensor_apply_kernelINS1_18TensorListMetadataILi1EEENS1_21BinaryOpScalarFunctorIdLi1ELi1ELi0EEEJNS0_7maximumIdEEdEEEvT_T0_DpT1_:
        /* <DEDUP_REMOVED lines=35> */
[----:B------:R-:W-:Y:S05]  /*0230*/  CALL.REL.NOINC `($__internal_12_$__cuda_sm20_div_u16) ;  /* 0x0000001000dc7944 */ /* 0x000fea0003c00000 */
        /* <DEDUP_REMOVED lines=15> */
.L_x_130:
[----:B0-----:R-:W-:Y:S01]  /*0330*/  IADD3 R25, P0, PT, R20, UR6, RZ ;  /* 0x0000000614197c10 */ /* 0x001fe2000ff1e0ff */
[----:B------:R-:W-:Y:S01]  /*0340*/  USHF.L.U32 UR11, UR14, 0x3, URZ ;  /* 0x000000030e0b7899 */ /* 0x000fe200080006ff */
[----:B-1---5:R-:W-:Y:S01]  /*0350*/  CS2R R12, SRZ ;  /* 0x00000000000c7805 */ /* 0x022fe2000001ff00 */
[----:B------:R-:W-:Y:S02]  /*0360*/  USHF.R.U32.HI UR15, URZ, 0x1d, UR14 ;  /* 0x0000001dff0f7899 */ /* 0x000fe4000801160e */
[C---:B------:R-:W-:Y:S01]  /*0370*/  IADD3 R21, P1, PT, R25.reuse, UR14, RZ ;  /* 0x0000000e19157c10 */ /* 0x040fe2000ff3e0ff */
[----:B------:R-:W-:Y:S01]  /*0380*/  IMAD.X R23, RZ, RZ, UR7, P0 ;  /* 0x00000007ff177e24 */ /* 0x000fe200080e06ff */
[----:B---34-:R-:W-:Y:S01]  /*0390*/  LEA R4, P6, R25, R2, 0x3 ;  /* 0x0000000219047211 */ /* 0x018fe200078c18ff */
[----:B------:R-:W-:Y:S01]  /*03a0*/  IMAD.U32 R11, RZ, RZ, UR11 ;  /* 0x0000000bff0b7e24 */ /* 0x000fe2000f8e00ff */
[----:B------:R-:W-:Y:S01]  /*03b0*/  IADD3 R5, P3, PT, R21, UR14, RZ ;  /* 0x0000000e15057c10 */ /* 0x000fe2000ff7e0ff */
[----:B------:R-:W-:Y:S01]  /*03c0*/  IMAD.X R27, RZ, RZ, R23, P1 ;  /* 0x000000ffff1b7224 */ /* 0x000fe200008e0617 */
[----:B--2---:R-:W-:Y:S01]  /*03d0*/  IADD3 R9, P5, PT, R25, UR10, RZ ;  /* 0x0000000a19097c10 */ /* 0x004fe2000ffbe0ff */
[----:B------:R-:W-:Y:S01]  /*03e0*/  IMAD.U32 R17, RZ, RZ, UR15 ;  /* 0x0000000fff117e24 */ /* 0x000fe2000f8e00ff */
[----:B------:R-:W-:-:S02]  /*03f0*/  IADD3 R7, P0, PT, R5, UR14, RZ ;  /* 0x0000000e05077c10 */ /* 0x000fc4000ff1e0ff */
[-C--:B------:R-:W-:Y:S01]  /*0400*/  ISETP.GE.U32.AND P2, PT, R5, R24.reuse, PT ;  /* 0x000000180500720c */ /* 0x080fe20003f46070 */
[----:B------:R-:W-:Y:S01]  /*0410*/  IMAD.X R5, RZ, RZ, R27, P3 ;  /* 0x000000ffff057224 */ /* 0x000fe200018e061b */
[-C--:B------:R-:W-:Y:S01]  /*0420*/  ISETP.GE.U32.AND P1, PT, R7, R24.reuse, PT ;  /* 0x000000180700720c */ /* 0x080fe20003f26070 */
[----:B------:R-:W-:Y:S01]  /*0430*/  IMAD.X R15, RZ, RZ, R23, P5 ;  /* 0x000000ffff0f7224 */ /* 0x000fe200028e0617 */
[----:B------:R-:W-:Y:S02]  /*0440*/  ISETP.GE.U32.AND P3, PT, R25, R24, PT ;  /* 0x000000181900720c */ /* 0x000fe40003f66070 */
[----:B------:R-:W-:Y:S01]  /*0450*/  ISETP.GE.AND.EX P2, PT, R5, R22, PT, P2 ;  /* 0x000000160500720c */ /* 0x000fe20003f46320 */
[----:B------:R-:W-:Y:S01]  /*0460*/  IMAD.X R5, RZ, RZ, R5, P0 ;  /* 0x000000ffff057224 */ /* 0x000fe200000e0605 */
[----:B------:R-:W-:Y:S02]  /*0470*/  ISETP.GE.U32.AND P0, PT, R21, R24, PT ;  /* 0x000000181500720c */ /* 0x000fe40003f06070 */
[----:B------:R-:W-:-:S02]  /*0480*/  ISETP.GE.AND.EX P3, PT, R23, R22, PT, P3 ;  /* 0x000000161700720c */ /* 0x000fc40003f66330 */
[-C--:B------:R-:W-:Y:S02]  /*0490*/  ISETP.GE.AND.EX P1, PT, R5, R22.reuse, PT, P1 ;  /* 0x000000160500720c */ /* 0x080fe40003f26310 */
[----:B------:R-:W-:Y:S02]  /*04a0*/  LEA.HI.X R5, R25, R3, R23, 0x3, P6 ;  /* 0x0000000319057211 */ /* 0x000fe400030f1c17 */
[----:B------:R-:W-:Y:S02]  /*04b0*/  IADD3 R6, P6, PT, R4, UR11, RZ ;  /* 0x0000000b04067c10 */ /* 0x000fe4000ffde0ff */
[----:B------:R-:W-:Y:S02]  /*04c0*/  ISETP.GE.AND.EX P0, PT, R27, R22, PT, P0 ;  /* 0x000000161b00720c */ /* 0x000fe40003f06300 */
[----:B------:R-:W-:Y:S02]  /*04d0*/  IADD3.X R7, PT, PT, R5, UR15, RZ, P6, !PT ;  /* 0x0000000f05077c10 */ /* 0x000fe4000b7fe4ff */
[----:B------:R-:W-:Y:S01]  /*04e0*/  IADD3 R18, P6, PT, R6, UR11, RZ ;  /* 0x0000000b06127c10 */ /* 0x000fe2000ffde0ff */
[----:B------:R0:W5:Y:S01]  /*04f0*/  @!P3 LDG.E.64 R12, desc[UR12][R4.64] ;  /* 0x0000000c040cb981 */ /* 0x000162000c1e1b00 */
[----:B------:R-:W-:-:S02]  /*0500*/  ISETP.GE.U32.AND P4, PT, R9, R24, PT ;  /* 0x000000180900720c */ /* 0x000fc40003f86070 */
[----:B------:R-:W-:Y:S02]  /*0510*/  CS2R R8, SRZ ;  /* 0x0000000000087805 */ /* 0x000fe4000001ff00 */
[----:B------:R-:W-:Y:S02]  /*0520*/  IADD3.X R19, PT, PT, R7, UR15, RZ, P6, !PT ;  /* 0x0000000f07137c10 */ /* 0x000fe4000b7fe4ff */
[----:B------:R-:W-:Y:S02]  /*0530*/  @!P1 IADD3 R16, P5, P6, R11, UR11, R4 ;  /* 0x0000000b0b109c10 */ /* 0x000fe4000febe004 */
[----:B------:R-:W-:Y:S01]  /*0540*/  ISETP.GE.AND.EX P4, PT, R15, R22, PT, P4 ;  /* 0x000000160f00720c */ /* 0x000fe20003f86340 */
[----:B------:R0:W5:Y:S01]  /*0550*/  @!P0 LDG.E.64 R8, desc[UR12][R6.64] ;  /* 0x0000000c06088981 */ /* 0x000162000c1e1b00 */
[----:B------:R-:W-:Y:S02]  /*0560*/  @!P1 IADD3.X R0, PT, PT, R17, UR15, R5, P5, P6 ;  /* 0x0000000f11009c10 */ /* 0x000fe4000afec405 */
[----:B------:R-:W-:-:S02]  /*0570*/  @!P1 IADD3 R16, P5, PT, R16, UR11, RZ ;  /* 0x0000000b10109c10 */ /* 0x000fc4000ffbe0ff */
[----:B------:R-:W-:Y:S02]  /*0580*/  CS2R R10, SRZ ;  /* 0x00000000000a7805 */ /* 0x000fe4000001ff00 */
[----:B------:R-:W-:Y:S02]  /*0590*/  CS2R R14, SRZ ;  /* 0x00000000000e7805 */ /* 0x000fe4000001ff00 */
[----:B------:R-:W-:Y:S02]  /*05a0*/  @!P1 IADD3.X R17, PT, PT, R0, UR15, RZ, P5, !PT ;  /* 0x0000000f00119c10 */ /* 0x000fe4000affe4ff */
[----:B------:R0:W5:Y:S04]  /*05b0*/  @!P2 LDG.E.64 R10, desc[UR12][R18.64] ;  /* 0x0000000c120aa981 */ /* 0x000168000c1e1b00 */
[----:B------:R0:W5:Y:S01]  /*05c0*/  @!P1 LDG.E.64 R14, desc[UR12][R16.64] ;  /* 0x0000000c100e9981 */ /* 0x000162000c1e1b00 */
[----:B------:R-:W-:Y:S01]  /*05d0*/  IADD3 R21, P6, PT, R21, UR10, RZ ;  /* 0x0000000a15157c10 */ /* 0x000fe2000ffde0ff */
[----:B------:R-:W-:Y:S03]  /*05e0*/  BSSY.RECONVERGENT B0, `(.L_x_114) ;  /* 0x000000b000007945 */ /* 0x000fe60003800200 */
[----:B------:R-:W-:Y:S01]  /*05f0*/  IADD3 R0, P5, PT, R21, UR14, RZ ;  /* 0x0000000e15007c10 */ /* 0x000fe2000ffbe0ff */
[----:B------:R-:W-:Y:S01]  /*0600*/  IMAD.X R27, RZ, RZ, R27, P6 ;  /* 0x000000ffff1b7224 */ /* 0x000fe200030e061b */
[----:B------:R-:W-:Y:S11]  /*0610*/  @P3 BRA `(.L_x_115) ;  /* 0x00000000001c3947 */ /* 0x000ff60003800000 */
[C---:B-1---5:R-:W-:Y:S02]  /*0620*/  DSETP.GT.AND P3, PT, R12.reuse, UR16, PT ;  /* 0x000000100c007e2a */ /* 0x062fe4000bf64000 */
[----:B------:R-:W-:-:S04]  /*0630*/  DSETP.NAN.AND P6, PT, R12, R12, PT ;  /* 0x0000000c0c00722a */ /* 0x000fc80003fc8000 */
[C---:B0-2---:R-:W-:Y:S02]  /*0640*/  FSEL R17, R12.reuse, UR18, P3 ;  /* 0x000000120c117c08 */ /* 0x045fe40009800000 */
[C---:B------:R-:W-:Y:S02]  /*0650*/  FSEL R19, R13.reuse, UR19, P3 ;  /* 0x000000130d137c08 */ /* 0x040fe40009800000 */
[----:B------:R-:W-:Y:S02]  /*0660*/  FSEL R12, R12, R17, P6 ;  /* 0x000000110c0c7208 */ /* 0x000fe40003000000 */
[----:B------:R-:W-:-:S05]  /*0670*/  FSEL R13, R13, R19, P6 ;  /* 0x000000130d0d7208 */ /* 0x000fca0003000000 */
[----:B------:R3:W-:Y:S02]  /*0680*/  STG.E.64 desc[UR12][R4.64], R12 ;  /* 0x0000000c04007986 */ /* 0x0007e4000c101b0c */
.L_x_115:
[----:B-12---:R-:W-:Y:S05]  /*0690*/  BSYNC.RECONVERGENT B0 ;  /* 0x0000000000007941 */ /* 0x006fea0003800200 */
.L_x_114:
[----:B------:R-:W-:Y:S04]  /*06a0*/  BSSY.RECONVERGENT B0, `(.L_x_116) ;  /* 0x0000009000007945 */ /* 0x000fe80003800200 */
[----:B------:R-:W-:Y:S05]  /*06b0*/  @P0 BRA `(.L_x_117) ;  /* 0x00000000001c0947 */ /* 0x000fea0003800000 */
[C---:B-----5:R-:W-:Y:S02]  /*06c0*/  DSETP.GT.AND P0, PT, R8.reuse, UR16, PT ;  /* 0x0000001008007e2a */ /* 0x060fe4000bf04000 */
[----:B------:R-:W-:-:S04]  /*06d0*/  DSETP.NAN.AND P3, PT, R8, R8, PT ;  /* 0x000000080800722a */ /* 0x000fc80003f68000 */
[C---:B---3--:R-:W-:Y:S02]  /*06e0*/  FSEL R13, R8.reuse, UR18, P0 ;  /* 0x00000012080d7c08 */ /* 0x048fe40008000000 */
[C---:B0-----:R-:W-:Y:S02]  /*06f0*/  FSEL R17, R9.reuse, UR19, P0 ;  /* 0x0000001309117c08 */ /* 0x041fe40008000000 */
[----:B------:R-:W-:Y:S02]  /*0700*/  FSEL R8, R8, R13, P3 ;  /* 0x0000000d08087208 */ /* 0x000fe40001800000 */
[----:B------:R-:W-:-:S05]  /*0710*/  FSEL R9, R9, R17, P3 ;  /* 0x0000001109097208 */ /* 0x000fca0001800000 */
[----:B------:R1:W-:Y:S02]  /*0720*/  STG.E.64 desc[UR12][R6.64], R8 ;  /* 0x0000000806007986 */ /* 0x0003e4000c101b0c */
.L_x_117:
[----:B------:R-:W-:Y:S05]  /*0730*/  BSYNC.RECONVERGENT B0 ;  /* 0x0000000000007941 */ /* 0x000fea0003800200 */
.L_x_116:
[C---:B-1---5:R-:W-:Y:S01]  /*0740*/  IADD3 R9, P6, PT, R0.reuse, UR14, RZ ;  /* 0x0000000e00097c10 */ /* 0x062fe2000ffde0ff */
[----:B0-----:R-:W-:Y:S01]  /*0750*/  IMAD.X R7, RZ, RZ, R27, P5 ;  /* 0x000000ffff077224 */ /* 0x001fe200028e061b */
[-C--:B------:R-:W-:Y:S01]  /*0760*/  ISETP.GE.U32.AND P0, PT, R0, R24.reuse, PT ;  /* 0x000000180000720c */ /* 0x080fe20003f06070 */
[----:B---3--:R-:W-:Y:S01]  /*0770*/  IMAD.U32 R13, RZ, RZ, UR10 ;  /* 0x0000000aff0d7e24 */ /* 0x008fe2000f8e00ff */
[----:B------:R-:W-:Y:S01]  /*0780*/  ISETP.GE.U32.AND P3, PT, R9, R24, PT ;  /* 0x000000180900720c */ /* 0x000fe20003f66070 */
[----:B------:R-:W-:Y:S01]  /*0790*/  IMAD.U32 R17, RZ, RZ, UR10 ;  /* 0x0000000aff117e24 */ /* 0x000fe2000f8e00ff */
[----:B------:R-:W-:Y:S01]  /*07a0*/  ISETP.GE.AND.EX P0, PT, R7, R22, PT, P0 ;  /* 0x000000160700720c */ /* 0x000fe20003f06300 */
[----:B------:R-:W-:Y:S01]  /*07b0*/  IMAD.X R9, RZ, RZ, R7, P6 ;  /* 0x000000ffff097224 */ /* 0x000fe200030e0607 */
[----:B------:R-:W-:Y:S01]  /*07c0*/  LEA R6, P6, R13, R4, 0x3 ;  /* 0x000000040d067211 */ /* 0x000fe200078c18ff */
[----:B------:R-:W-:Y:S01]  /*07d0*/  BSSY.RECONVERGENT B0, `(.L_x_118) ;  /* 0x0000014000007945 */ /* 0x000fe20003800200 */
[----:B------:R-:W-:-:S02]  /*07e0*/  ISETP.GE.U32.AND P5, PT, R21, R24, PT ;  /* 0x000000181500720c */ /* 0x000fc40003fa6070 */
[----:B------:R-:W-:Y:S02]  /*07f0*/  CS2R R12, SRZ ;  /* 0x00000000000c7805 */ /* 0x000fe4000001ff00 */
[----:B------:R-:W-:Y:S02]  /*0800*/  LEA.HI.X R7, R17, R5, RZ, 0x3, P6 ;  /* 0x0000000511077211 */ /* 0x000fe400030f1cff */
[----:B------:R-:W-:Y:S02]  /*0810*/  LEA R8, P6, R21, R2, 0x3 ;  /* 0x0000000215087211 */ /* 0x000fe400078c18ff */
[-C--:B------:R-:W-:Y:S02]  /*0820*/  ISETP.GE.AND.EX P3, PT, R9, R22.reuse, PT, P3 ;  /* 0x000000160900720c */ /* 0x080fe40003f66330 */
[----:B------:R-:W-:Y:S02]  /*0830*/  ISETP.GE.AND.EX P5, PT, R27, R22, PT, P5 ;  /* 0x000000161b00720c */ /* 0x000fe40003fa6350 */
[----:B------:R-:W-:Y:S01]  /*0840*/  LEA.HI.X R9, R21, R3, R27, 0x3, P6 ;  /* 0x0000000315097211 */ /* 0x000fe200030f1c1b */
[----:B------:R-:W-:Y:S10]  /*0850*/  @P2 BRA `(.L_x_119) ;  /* 0x00000000002c2947 */ /* 0x000ff40003800000 */
[C---:B------:R-:W-:Y:S01]  /*0860*/  DSETP.GT.AND P2, PT, R10.reuse, UR16, PT ;  /* 0x000000100a007e2a */ /* 0x040fe2000bf44000 */
[----:B------:R-:W-:Y:S01]  /*0870*/  IMAD.U32 R21, RZ, RZ, UR11 ;  /* 0x0000000bff157e24 */ /* 0x000fe2000f8e00ff */
[----:B------:R-:W-:-:S04]  /*0880*/  DSETP.NAN.AND P6, PT, R10, R10, PT ;  /* 0x0000000a0a00722a */ /* 0x000fc80003fc8000 */
[C---:B------:R-:W-:Y:S02]  /*0890*/  FSEL R17, R10.reuse, UR18, P2 ;  /* 0x000000120a117c08 */ /* 0x040fe40009000000 */
[C---:B------:R-:W-:Y:S02]  /*08a0*/  FSEL R19, R11.reuse, UR19, P2 ;  /* 0x000000130b137c08 */ /* 0x040fe40009000000 */
[----:B------:R-:W-:Y:S01]  /*08b0*/  FSEL R10, R10, R17, P6 ;  /* 0x000000110a0a7208 */ /* 0x000fe20003000000 */
[----:B------:R-:W-:Y:S01]  /*08c0*/  IMAD.U32 R17, RZ, RZ, UR15 ;  /* 0x0000000fff117e24 */ /* 0x000fe2000f8e00ff */
[----:B------:R-:W-:Y:S02]  /*08d0*/  FSEL R11, R11, R19, P6 ;  /* 0x000000130b0b7208 */ /* 0x000fe40003000000 */
[----:B------:R-:W-:-:S04]  /*08e0*/  IADD3 R16, P2, P6, R21, UR11, R4 ;  /* 0x0000000b15107c10 */ /* 0x000fc8000fe5e004 */
[----:B------:R-:W-:-:S05]  /*08f0*/  IADD3.X R17, PT, PT, R17, UR15, R5, P2, P6 ;  /* 0x0000000f11117c10 */ /* 0x000fca00097ec405 */
[----:B------:R0:W-:Y:S04]  /*0900*/  STG.E.64 desc[UR12][R16.64], R10 ;  /* 0x0000000a10007986 */ /* 0x0001e8000c101b0c */
.L_x_119:
[----:B------:R-:W-:Y:S05]  /*0910*/  BSYNC.RECONVERGENT B0 ;  /* 0x0000000000007941 */ /* 0x000fea0003800200 */
.L_x_118:
[----:B------:R-:W-:Y:S04]  /*0920*/  BSSY.RECONVERGENT B0, `(.L_x_120) ;  /* 0x000000f000007945 */ /* 0x000fe80003800200 */
[----:B------:R-:W-:Y:S05]  /*0930*/  @P1 BRA `(.L_x_121) ;  /* 0x0000000000341947 */ /* 0x000fea0003800000 */
[----:B0-----:R-:W-:Y:S01]  /*0940*/  IMAD.U32 R11, RZ, RZ, UR11 ;  /* 0x0000000bff0b7e24 */ /* 0x001fe2000f8e00ff */
[----:B------:R-:W-:Y:S01]  /*0950*/  DSETP.GT.AND P1, PT, R14, UR16, PT ;  /* 0x000000100e007e2a */ /* 0x000fe2000bf24000 */
[----:B------:R-:W-:-:S03]  /*0960*/  IMAD.U32 R17, RZ, RZ, UR15 ;  /* 0x0000000fff117e24 */ /* 0x000fc6000f8e00ff */
[----:B------:R-:W-:Y:S02]  /*0970*/  IADD3 R4, P2, P6, R11, UR11, R4 ;  /* 0x0000000b0b047c10 */ /* 0x000fe4000fe5e004 */
[----:B------:R-:W-:Y:S02]  /*0980*/  FSEL R11, R14, UR18, P1 ;  /* 0x000000120e0b7c08 */ /* 0x000fe40008800000 */
[----:B------:R-:W-:Y:S02]  /*0990*/  IADD3.X R0, PT, PT, R17, UR15, R5, P2, P6 ;  /* 0x0000000f11007c10 */ /* 0x000fe400097ec405 */
[----:B------:R-:W-:Y:S01]  /*09a0*/  FSEL R5, R15, UR19, P1 ;  /* 0x000000130f057c08 */ /* 0x000fe20008800000 */
[----:B------:R-:W-:Y:S01]  /*09b0*/  DSETP.NAN.AND P2, PT, R14, R14, PT ;  /* 0x0000000e0e00722a */ /* 0x000fe20003f48000 */
[----:B------:R-:W-:-:S05]  /*09c0*/  IADD3 R4, P1, PT, R4, UR11, RZ ;  /* 0x0000000b04047c10 */ /* 0x000fca000ff3e0ff */
[----:B------:R-:W-:Y:S02]  /*09d0*/  FSEL R10, R14, R11, P2 ;  /* 0x0000000b0e0a7208 */ /* 0x000fe40001000000 */
[----:B------:R-:W-:Y:S02]  /*09e0*/  FSEL R11, R15, R5, P2 ;  /* 0x000000050f0b7208 */ /* 0x000fe40001000000 */
[----:B------:R-:W-:-:S05]  /*09f0*/  IADD3.X R5, PT, PT, R0, UR15, RZ, P1, !PT ;  /* 0x0000000f00057c10 */ /* 0x000fca0008ffe4ff */
[----:B------:R1:W-:Y:S02]  /*0a00*/  STG.E.64 desc[UR12][R4.64], R10 ;  /* 0x0000000a04007986 */ /* 0x0003e4000c101b0c */
.L_x_121:
[----:B------:R-:W-:Y:S05]  /*0a10*/  BSYNC.RECONVERGENT B0 ;  /* 0x0000000000007941 */ /* 0x000fea0003800200 */
.L_x_120:
[----:B01----:R-:W-:Y:S01]  /*0a20*/  IMAD.U32 R11, RZ, RZ, UR14 ;  /* 0x0000000eff0b7e24 */ /* 0x003fe2000f8e00ff */
[----:B------:R-:W-:Y:S01]  /*0a30*/  IADD3 R4, P1, PT, R8, UR11, RZ ;  /* 0x0000000b08047c10 */ /* 0x000fe2000ff3e0ff */
[----:B------:R-:W-:Y:S01]  /*0a40*/  IMAD.U32 R21, RZ, RZ, UR14 ;  /* 0x0000000eff157e24 */ /* 0x000fe2000f8e00ff */
[----:B------:R0:W5:Y:S01]  /*0a50*/  @!P4 LDG.E.64 R12, desc[UR12][R6.64] ;  /* 0x0000000c060cc981 */ /* 0x000162000c1e1b00 */
[----:B------:R-:W-:Y:S02]  /*0a60*/  CS2R R14, SRZ ;  /* 0x00000000000e7805 */ /* 0x000fe4000001ff00 */
[----:B------:R-:W-:Y:S02]  /*0a70*/  LEA R10, P2, R11, R4, 0x3 ;  /* 0x000000040b0a7211 */ /* 0x000fe400078418ff */
[----:B------:R-:W-:Y:S02]  /*0a80*/  CS2R R16, SRZ ;  /* 0x0000000000107805 */ /* 0x000fe4000001ff00 */
[----:B------:R-:W-:-:S02]  /*0a90*/  IADD3.X R5, PT, PT, R9, UR15, RZ, P1, !PT ;  /* 0x0000000f09057c10 */ /* 0x000fc40008ffe4ff */
[----:B------:R-:W-:Y:S01]  /*0aa0*/  CS2R R18, SRZ ;  /* 0x0000000000127805 */ /* 0x000fe2000001ff00 */
[----:B------:R0:W5:Y:S01]  /*0ab0*/  @!P5 LDG.E.64 R14, desc[UR12][R8.64] ;  /* 0x0000000c080ed981 */ /* 0x000162000c1e1b00 */
[----:B------:R-:W-:-:S03]  /*0ac0*/  LEA.HI.X R11, R21, R5, RZ, 0x3, P2 ;  /* 0x00000005150b7211 */ /* 0x000fc600010f1cff */
[----:B------:R0:W5:Y:S04]  /*0ad0*/  @!P0 LDG.E.64 R16, desc[UR12][R4.64] ;  /* 0x0000000c04108981 */ /* 0x000168000c1e1b00 */
[----:B------:R0:W5:Y:S01]  /*0ae0*/  @!P3 LDG.E.64 R18, desc[UR12][R10.64] ;  /* 0x0000000c0a12b981 */ /* 0x000162000c1e1b00 */
[----:B------:R-:W-:Y:S04]  /*0af0*/  BSSY.RECONVERGENT B0, `(.L_x_122) ;  /* 0x000000f000007945 */ /* 0x000fe80003800200 */
[----:B------:R-:W-:Y:S05]  /*0b00*/  @P4 BRA `(.L_x_123) ;  /* 0x0000000000344947 */ /* 0x000fea0003800000 */
[C---:B0-----:R-:W-:Y:S01]  /*0b10*/  LEA R6, P2, R25.reuse, R2, 0x3 ;  /* 0x0000000219067211 */ /* 0x041fe200078418ff */
[C---:B-----5:R-:W-:Y:S01]  /*0b20*/  DSETP.GT.AND P1, PT, R12.reuse, UR16, PT ;  /* 0x000000100c007e2a */ /* 0x060fe2000bf24000 */
[----:B------:R-:W-:Y:S02]  /*0b30*/  IMAD.U32 R7, RZ, RZ, UR10 ;  /* 0x0000000aff077e24 */ /* 0x000fe4000f8e00ff */
[----:B------:R-:W-:Y:S01]  /*0b40*/  LEA.HI.X R23, R25, R3, R23, 0x3, P2 ;  /* 0x0000000319177211 */ /* 0x000fe200010f1c17 */
[----:B------:R-:W-:Y:S02]  /*0b50*/  IMAD.U32 R0, RZ, RZ, UR10 ;  /* 0x0000000aff007e24 */ /* 0x000fe4000f8e00ff */
[----:B------:R-:W-:Y:S01]  /*0b60*/  DSETP.NAN.AND P2, PT, R12, R12, PT ;  /* 0x0000000c0c00722a */ /* 0x000fe20003f48000 */
[----:B------:R-:W-:Y:S02]  /*0b70*/  LEA R6, P4, R7, R6, 0x3 ;  /* 0x0000000607067211 */ /* 0x000fe400078818ff */
[----:B------:R-:W-:-:S02]  /*0b80*/  FSEL R7, R12, UR18, P1 ;  /* 0x000000120c077c08 */ /* 0x000fc40008800000 */
[C---:B------:R-:W-:Y:S02]  /*0b90*/  FSEL R21, R13.reuse, UR19, P1 ;  /* 0x000000130d157c08 */ /* 0x040fe40008800000 */
[----:B------:R-:W-:Y:S02]  /*0ba0*/  FSEL R12, R12, R7, P2 ;  /* 0x000000070c0c7208 */ /* 0x000fe40001000000 */
[----:B------:R-:W-:Y:S02]  /*0bb0*/  FSEL R13, R13, R21, P2 ;  /* 0x000000150d0d7208 */ /* 0x000fe40001000000 */
[----:B------:R-:W-:-:S05]  /*0bc0*/  LEA.HI.X R7, R0, R23, RZ, 0x3, P4 ;  /* 0x0000001700077211 */ /* 0x000fca00020f1cff */
[----:B------:R1:W-:Y:S02]  /*0bd0*/  STG.E.64 desc[UR12][R6.64], R12 ;  /* 0x0000000c06007986 */ /* 0x0003e4000c101b0c */
.L_x_123:
[----:B------:R-:W-:Y:S05]  /*0be0*/  BSYNC.RECONVERGENT B0 ;  /* 0x0000000000007941 */ /* 0x000fea0003800200 */
.L_x_122:
[----:B------:R-:W-:Y:S04]  /*0bf0*/  BSSY.RECONVERGENT B0, `(.L_x_124) ;  /* 0x0000009000007945 */ /* 0x000fe80003800200 */
[----:B------:R-:W-:Y:S05]  /*0c00*/  @P5 BRA `(.L_x_125) ;  /* 0x00000000001c5947 */ /* 0x000fea0003800000 */
[C---:B-----5:R-:W-:Y:S02]  /*0c10*/  DSETP.GT.AND P1, PT, R14.reuse, UR16, PT ;  /* 0x000000100e007e2a */ /* 0x060fe4000bf24000 */
[----:B------:R-:W-:-:S04]  /*0c20*/  DSETP.NAN.AND P2, PT, R14, R14, PT ;  /* 0x0000000e0e00722a */ /* 0x000fc80003f48000 */
[C---:B01----:R-:W-:Y:S02]  /*0c30*/  FSEL R7, R14.reuse, UR18, P1 ;  /* 0x000000120e077c08 */ /* 0x043fe40008800000 */
[C---:B------:R-:W-:Y:S02]  /*0c40*/  FSEL R13, R15.reuse, UR19, P1 ;  /* 0x000000130f0d7c08 */ /* 0x040fe40008800000 */
[----:B------:R-:W-:Y:S02]  /*0c50*/  FSEL R6, R14, R7, P2 ;  /* 0x000000070e067208 */ /* 0x000fe40001000000 */
[----:B------:R-:W-:-:S05]  /*0c60*/  FSEL R7, R15, R13, P2 ;  /* 0x0000000d0f077208 */ /* 0x000fca0001000000 */
[----:B------:R2:W-:Y:S02]  /*0c70*/  STG.E.64 desc[UR12][R8.64], R6 ;  /* 0x0000000608007986 */ /* 0x0005e4000c101b0c */
.L_x_125:
[----:B------:R-:W-:Y:S05]  /*0c80*/  BSYNC.RECONVERGENT B0 ;  /* 0x0000000000007941 */ /* 0x000fea0003800200 */
.L_x_124:
[----:B------:R-:W-:Y:S04]  /*0c90*/  BSSY.RECONVERGENT B0, `(.L_x_126) ;  /* 0x0000009000007945 */ /* 0x000fe80003800200 */
[----:B------:R-:W-:Y:S05]  /*0ca0*/  @P0 BRA `(.L_x_127) ;  /* 0x00000000001c0947 */ /* 0x000fea0003800000 */
[C---:B-----5:R-:W-:Y:S02]  /*0cb0*/  DSETP.GT.AND P0, PT, R16.reuse, UR16, PT ;  /* 0x0000001010007e2a */ /* 0x060fe4000bf04000 */
[----:B------:R-:W-:-:S04]  /*0cc0*/  DSETP.NAN.AND P1, PT, R16, R16, PT ;  /* 0x000000101000722a */ /* 0x000fc80003f28000 */
[C---:B012---:R-:W-:Y:S02]  /*0cd0*/  FSEL R7, R16.reuse, UR18, P0 ;  /* 0x0000001210077c08 */ /* 0x047fe40008000000 */
[C---:B------:R-:W-:Y:S02]  /*0ce0*/  FSEL R9, R17.reuse, UR19, P0 ;  /* 0x0000001311097c08 */ /* 0x040fe40008000000 */
[----:B------:R-:W-:Y:S02]  /*0cf0*/  FSEL R6, R16, R7, P1 ;  /* 0x0000000710067208 */ /* 0x000fe40000800000 */
[----:B------:R-:W-:-:S05]  /*0d00*/  FSEL R7, R17, R9, P1 ;  /* 0x0000000911077208 */ /* 0x000fca0000800000 */
[----:B------:R3:W-:Y:S02]  /*0d10*/  STG.E.64 desc[UR12][R4.64], R6 ;  /* 0x0000000604007986 */ /* 0x0007e4000c101b0c */
.L_x_127:
[----:B------:R-:W-:Y:S05]  /*0d20*/  BSYNC.RECONVERGENT B0 ;  /* 0x0000000000007941 */ /* 0x000fea0003800200 */
.L_x_126:
[----:B------:R-:W-:Y:S04]  /*0d30*/  BSSY.RECONVERGENT B0, `(.L_x_128) ;  /* 0x0000009000007945 */ /* 0x000fe80003800200 */
[----:B------:R-:W-:Y:S05]  /*0d40*/  @P3 BRA `(.L_x_129) ;  /* 0x00000000001c3947 */ /* 0x000fea0003800000 */
[C---:B-----5:R-:W-:Y:S02]  /*0d50*/  DSETP.GT.AND P0, PT, R18.reuse, UR16, PT ;  /* 0x0000001012007e2a */ /* 0x060fe4000bf04000 */
[----:B------:R-:W-:-:S04]  /*0d60*/  DSETP.NAN.AND P1, PT, R18, R18, PT ;  /* 0x000000121200722a */ /* 0x000fc80003f28000 */
[C---:B0--3--:R-:W-:Y:S02]  /*0d70*/  FSEL R5, R18.reuse, UR18, P0 ;  /* 0x0000001212057c08 */ /* 0x049fe40008000000 */
[C---:B-12---:R-:W-:Y:S02]  /*0d80*/  FSEL R7, R19.reuse, UR19, P0 ;  /* 0x0000001313077c08 */ /* 0x046fe40008000000 */
[----:B------:R-:W-:Y:S02]  /*0d90*/  FSEL R4, R18, R5, P1 ;  /* 0x0000000512047208 */ /* 0x000fe40000800000 */
[----:B------:R-:W-:-:S05]  /*0da0*/  FSEL R5, R19, R7, P1 ;  /* 0x0000000713057208 */ /* 0x000fca0000800000 */
[----:B------:R4:W-:Y:S02]  /*0db0*/  STG.E.64 desc[UR12][R10.64], R4 ;  /* 0x000000040a007986 */ /* 0x0009e4000c101b0c */
.L_x_129:
[----:B------:R-:W-:Y:S05]  /*0dc0*/  BSYNC.RECONVERGENT B0 ;  /* 0x0000000000007941 */ /* 0x000fea0003800200 */
.L_x_128:
[----:B------:R-:W-:Y:S02]  /*0dd0*/  UIADD3 UR4, UP0, UPT, UR4, 0x2, URZ ;  /* 0x0000000204047890 */ /* 0x000fe4000ff1e0ff */
[----:B------:R-:W-:Y:S02]  /*0de0*/  ULEA UR6, UP1, UR10, UR6, 0x1 ;  /* 0x000000060a067291 */ /* 0x000fe4000f8208ff */
[----:B------:R-:W-:Y:S02]  /*0df0*/  UIADD3.X UR5, UPT, UPT, URZ, UR5, URZ, UP0, !UPT ;  /* 0x00000005ff057290 */ /* 0x000fe400087fe4ff */
[----:B------:R-:W-:Y:S02]  /*0e00*/  UISETP.NE.U32.AND UP0, UPT, UR4, UR9, UPT ;  /* 0x000000090400728c */ /* 0x000fe4000bf05070 */
[----:B------:R-:W-:Y:S02]  /*0e10*/  ULEA.HI.X UR7, UR10, UR7, URZ, 0x1, UP1 ;  /* 0x000000070a077291 */ /* 0x000fe400088f0cff */
[----:B------:R-:W-:-:S09]  /*0e20*/  UISETP.NE.AND.EX UP0, UPT, UR5, URZ, UPT, UP0 ;  /* 0x000000ff0500728c */ /* 0x000fd2000bf05300 */
[----:B------:R-:W-:Y:S05]  /*0e30*/  BRA.U UP0, `(.L_x_130) ;  /* 0xfffffff5003c7547 */ /* 0x000fea000b83ffff */
.L_x_113:
[----:B------:R-:W-:-:S04]  /*0e40*/  ULOP3.LUT UR11, UR8, 0x1, URZ, 0xc0, !UPT ;  /* 0x00000001080b7892 */ /* 0x000fc8000f8ec0ff */
[----:B------:R-:W-:-:S06]  /*0e50*/  UISETP.NE.U32.AND UP0, UPT, UR11, 0x1, UPT ;  /* 0x000000010b00788c */ /* 0x000fcc000bf05070 */
[----:B------:R-:W-:-:S13]  /*0e60*/  PLOP3.LUT P0, PT, PT, PT, UP0, 0x80, 0x8 ;  /* 0x000000000008781c */ /* 0x000fda0003f0f008 */
[----:B------:R-:W-:Y:S05]  /*0e70*/  @!P0 EXIT ;  /* 0x000000000000894d */ /* 0x000fea0003800000 */
[----:B0--34-:R-:W-:Y:S01]  /*0e80*/  IADD3 R5, P0, PT, R20, UR6, RZ ;  /* 0x0000000614057c10 */ /* 0x019fe2000ff1e0ff */
[----:B------:R-:W-:Y:S01]  /*0e90*/  USHF.L.U32 UR4, UR14, 0x3, URZ ;  /* 0x000000030e047899 */ /* 0x000fe200080006ff */
[----:B-----5:R-:W-:Y:S01]  /*0ea0*/  CS2R R16, SRZ ;  /* 0x0000000000107805 */ /* 0x020fe2000001ff00 */
[----:B------:R-:W-:Y:S01]  /*0eb0*/  USHF.R.U32.HI UR5, URZ, 0x1d, UR14 ;  /* 0x0000001dff057899 */ /* 0x000fe2000801160e */
[C---:B------:R-:W-:Y:S01]  /*0ec0*/  LEA R10, P1, R5.reuse, R2, 0x3 ;  /* 0x00000002050a7211 */ /* 0x040fe200078218ff */
[----:B-12---:R-:W-:Y:S01]  /*0ed0*/  IMAD.X R7, RZ, RZ, UR7, P0 ;  /* 0x00000007ff077e24 */ /* 0x006fe200080e06ff */
[C---:B------:R-:W-:Y:S02]  /*0ee0*/  ISETP.GE.U32.AND P0, PT, R5.reuse, R24, PT ;  /* 0x000000180500720c */ /* 0x040fe40003f06070 */
[----:B------:R-:W-:Y:S02]  /*0ef0*/  CS2R R12, SRZ ;  /* 0x00000000000c7805 */ /* 0x000fe4000001ff00 */
[----:B------:R-:W-:-:S02]  /*0f00*/  IADD3 R9, P2, PT, R5, UR14, RZ ;  /* 0x0000000e05097c10 */ /* 0x000fc4000ff5e0ff */
[----:B------:R-:W-:Y:S02]  /*0f10*/  CS2R R14, SRZ ;  /* 0x00000000000e7805 */ /* 0x000fe4000001ff00 */
[--C-:B------:R-:W-:Y:S01]  /*0f20*/  LEA.HI.X R11, R5, R3, R7.reuse, 0x3, P1 ;  /* 0x00000003050b7211 */ /* 0x100fe200008f1c07 */
[----:B------:R-:W-:Y:S01]  /*0f30*/  IMAD.U32 R5, RZ, RZ, UR14 ;  /* 0x0000000eff057e24 */ /* 0x000fe2000f8e00ff */
[----:B------:R-:W-:Y:S01]  /*0f40*/  ISETP.GE.AND.EX P0, PT, R7, R22, PT, P0 ;  /* 0x000000160700720c */ /* 0x000fe20003f06300 */
[----:B------:R-:W-:Y:S01]  /*0f50*/  IMAD.X R7, RZ, RZ, R7, P2 ;  /* 0x000000ffff077224 */ /* 0x000fe200010e0607 */
[C---:B------:R-:W-:Y:S01]  /*0f60*/  ISETP.GE.U32.AND P1, PT, R9.reuse, R24, PT ;  /* 0x000000180900720c */ /* 0x040fe20003f26070 */
[----:B------:R-:W0:Y:S01]  /*0f70*/  LDCU.64 UR8, c[0x0][0x10b0] ;  /* 0x00021600ff0877ac */ /* 0x000e220008000a00 */
[----:B------:R-:W-:Y:S02]  /*0f80*/  IADD3 R9, P2, PT, R9, UR14, RZ ;  /* 0x0000000e09097c10 */ /* 0x000fe4000ff5e0ff */
[----:B------:R-:W-:-:S03]  /*0f90*/  ISETP.GE.AND.EX P1, PT, R7, R22, PT, P1 ;  /* 0x000000160700720c */ /* 0x000fc60003f26310 */
[----:B------:R-:W-:Y:S01]  /*0fa0*/  IMAD.X R3, RZ, RZ, R7, P2 ;  /* 0x000000ffff037224 */ /* 0x000fe200010e0607 */
[----:B------:R-:W-:Y:S01]  /*0fb0*/  ISETP.GE.U32.AND P2, PT, R9, R24, PT ;  /* 0x000000180900720c */ /* 0x000fe20003f46070 */
[----:B------:R-:W-:Y:S01]  /*0fc0*/  IMAD.WIDE.U32 R6, R5, 0x8, R10 ;  /* 0x0000000805067825 */ /* 0x000fe200078e000a */
[----:B------:R-:W-:Y:S01]  /*0fd0*/  IADD3 R9, P5, PT, R9, UR14, RZ ;  /* 0x0000000e09097c10 */ /* 0x000fe2000ffbe0ff */
[----:B------:R-:W2:Y:S01]  /*0fe0*/  @!P0 LDG.E.64 R16, desc[UR12][R10.64] ;  /* 0x0000000c0a108981 */ /* 0x000ea2000c1e1b00 */
[----:B------:R-:W-:Y:S02]  /*0ff0*/  ISETP.GE.AND.EX P2, PT, R3, R22, PT, P2 ;  /* 0x000000160300720c */ /* 0x000fe40003f46320 */
[----:B------:R-:W-:Y:S01]  /*1000*/  IADD3 R2, P4, PT, R6, UR4, RZ ;  /* 0x0000000406027c10 */ /* 0x000fe2000ff9e0ff */
[----:B------:R-:W-:Y:S01]  /*1010*/  IMAD.X R5, RZ, RZ, R3, P5 ;  /* 0x000000ffff057224 */ /* 0x000fe200028e0603 */
[----:B------:R-:W-:Y:S01]  /*1020*/  ISETP.GE.U32.AND P3, PT, R9, R24, PT ;  /* 0x000000180900720c */ /* 0x000fe20003f66070 */
[----:B------:R-:W3:Y:S01]  /*1030*/  @!P1 LDG.E.64 R12, desc[UR12][R6.64] ;  /* 0x0000000c060c9981 */ /* 0x000ee2000c1e1b00 */
[----:B------:R-:W-:-:S02]  /*1040*/  IADD3.X R3, PT, PT, R7, UR5, RZ, P4, !PT ;  /* 0x0000000507037c10 */ /* 0x000fc4000a7fe4ff */
[----:B------:R-:W-:Y:S02]  /*1050*/  ISETP.GE.AND.EX P3, PT, R5, R22, PT, P3 ;  /* 0x000000160500720c */ /* 0x000fe40003f66330 */
[----:B------:R-:W-:Y:S02]  /*1060*/  IADD3 R4, P4, PT, R2, UR4, RZ ;  /* 0x0000000402047c10 */ /* 0x000fe4000ff9e0ff */
[----:B------:R-:W-:Y:S01]  /*1070*/  CS2R R8, SRZ ;  /* 0x0000000000087805 */ /* 0x000fe2000001ff00 */
[----:B------:R-:W4:Y:S01]  /*1080*/  @!P2 LDG.E.64 R14, desc[UR12][R2.64] ;  /* 0x0000000c020ea981 */ /* 0x000f22000c1e1b00 */
[----:B------:R-:W-:Y:S01]  /*1090*/  IADD3.X R5, PT, PT, R3, UR5, RZ, P4, !PT ;  /* 0x0000000503057c10 */ /* 0x000fe2000a7fe4ff */
[----:B------:R-:W2:Y:S06]  /*10a0*/  LDCU.64 UR4, c[0x0][0x10b0] ;  /* 0x00021600ff0477ac */ /* 0x000eac0008000a00 */
[----:B------:R-:W4:Y:S01]  /*10b0*/  @!P3 LDG.E.64 R8, desc[UR12][R4.64] ;  /* 0x0000000c0408b981 */ /* 0x000f22000c1e1b00 */
[----:B--2---:R-:W-:-:S02]  /*10c0*/  DSETP.GT.AND P5, PT, R16, UR4, PT ;  /* 0x0000000410007e2a */ /* 0x004fc4000bfa4000 */
[----:B------:R-:W-:Y:S02]  /*10d0*/  DSETP.NAN.AND P6, PT, R16, R16, PT ;  /* 0x000000101000722a */ /* 0x000fe40003fc8000 */
[----:B---3--:R-:W-:Y:S02]  /*10e0*/  DSETP.GT.AND P4, PT, R12, UR4, PT ;  /* 0x000000040c007e2a */ /* 0x008fe4000bf84000 */
[C---:B0-----:R-:W-:Y:S02]  /*10f0*/  FSEL R19, R16.reuse, UR8, P5 ;  /* 0x0000000810137c08 */ /* 0x041fe4000a800000 */
[----:B------:R-:W-:Y:S02]  /*1100*/  FSEL R21, R17, UR9, P5 ;  /* 0x0000000911157c08 */ /* 0x000fe4000a800000 */
[----:B------:R-:W-:Y:S01]  /*1110*/  FSEL R16, R16, R19, P6 ;  /* 0x0000001310107208 */ /* 0x000fe20003000000 */
[----:B----4-:R-:W-:Y:S01]  /*1120*/  DSETP.GT.AND P5, PT, R14, UR4, PT ;  /* 0x000000040e007e2a */ /* 0x010fe2000bfa4000 */
[----:B------:R-:W-:-:S02]  /*1130*/  FSEL R23, R12, UR8, P4 ;  /* 0x000000080c177c08 */ /* 0x000fc4000a000000 */
[----:B------:R-:W-:Y:S01]  /*1140*/  FSEL R25, R13, UR9, P4 ;  /* 0x000000090d197c08 */ /* 0x000fe2000a000000 */
[----:B------:R-:W-:Y:S01]  /*1150*/  DSETP.NAN.AND P4, PT, R12, R12, PT ;  /* 0x0000000c0c00722a */ /* 0x000fe20003f88000 */
[----:B------:R-:W-:Y:S01]  /*1160*/  FSEL R17, R17, R21, P6 ;  /* 0x0000001511117208 */ /* 0x000fe20003000000 */
[----:B------:R-:W-:Y:S01]  /*1170*/  DSETP.NAN.AND P6, PT, R14, R14, PT ;  /* 0x0000000e0e00722a */ /* 0x000fe20003fc8000 */
[----:B------:R-:W-:Y:S02]  /*1180*/  FSEL R19, R14, UR8, P5 ;  /* 0x000000080e137c08 */ /* 0x000fe4000a800000 */
[----:B------:R-:W-:Y:S01]  /*1190*/  FSEL R21, R15, UR9, P5 ;  /* 0x000000090f157c08 */ /* 0x000fe2000a800000 */
[----:B------:R-:W-:Y:S01]  /*11a0*/  DSETP.GT.AND P5, PT, R8, UR4, PT ;  /* 0x0000000408007e2a */ /* 0x000fe2000bfa4000 */
[----:B------:R-:W-:Y:S02]  /*11b0*/  FSEL R12, R12, R23, P4 ;  /* 0x000000170c0c7208 */ /* 0x000fe40002000000 */
[----:B------:R-:W-:-:S02]  /*11c0*/  FSEL R13, R13, R25, P4 ;  /* 0x000000190d0d7208 */ /* 0x000fc40002000000 */
[----:B------:R-:W-:Y:S02]  /*11d0*/  FSEL R14, R14, R19, P6 ;  /* 0x000000130e0e7208 */ /* 0x000fe40003000000 */
[----:B------:R-:W-:Y:S01]  /*11e0*/  FSEL R15, R15, R21, P6 ;  /* 0x000000150f0f7208 */ /* 0x000fe20003000000 */
[----:B------:R-:W-:Y:S01]  /*11f0*/  DSETP.NAN.AND P4, PT, R8, R8, PT ;  /* 0x000000080800722a */ /* 0x000fe20003f88000 */
[----:B------:R0:W-:Y:S01]  /*1200*/  @!P0 STG.E.64 desc[UR12][R10.64], R16 ;  /* 0x000000100a008986 */ /* 0x0001e2000c101b0c */
[C---:B------:R-:W-:Y:S02]  /*1210*/  FSEL R19, R8.reuse, UR8, P5 ;  /* 0x0000000808137c08 */ /* 0x040fe4000a800000 */
[----:B------:R-:W-:Y:S01]  /*1220*/  FSEL R21, R9, UR9, P5 ;  /* 0x0000000909157c08 */ /* 0x000fe2000a800000 */
[----:B------:R0:W-:Y:S01]  /*1230*/  @!P1 STG.E.64 desc[UR12][R6.64], R12 ;  /* 0x0000000c06009986 */ /* 0x0001e2000c101b0c */
[----:B------:R-:W-:-:S03]  /*1240*/  FSEL R8, R8, R19, P4 ;  /* 0x0000001308087208 */ /* 0x000fc60002000000 */
[----:B------:R0:W-:Y:S01]  /*1250*/  @!P2 STG.E.64 desc[UR12][R2.64], R14 ;  /* 0x0000000e0200a986 */ /* 0x0001e2000c101b0c */
[----:B------:R-:W-:Y:S01]  /*1260*/  FSEL R9, R9, R21, P4 ;  /* 0x0000001509097208 */ /* 0x000fe20002000000 */
[----:B------:R-:W-:Y:S06]  /*1270*/  @P3 EXIT ;  /* 0x000000000000394d */ /* 0x000fec0003800000 */
[----:B------:R-:W-:Y:S01]  /*1280*/  STG.E.64 desc[UR12][R4.64], R8 ;  /* 0x0000000804007986 */ /* 0x000fe2000c101b0c */
[----:B------:R-:W-:Y:S05]  /*1290*/  EXIT ;  /* 0x000000000000794d */ /* 0x000fea0003800000 */
.L_x_112:
[----:B------:R-:W0:Y:S02]  /*12a0*/  S2R R0, SR_TID.X ;  /* 0x0000000000007919 */ /* 0x000e240000002100 */
[----:B0-----:R-:W-:-:S03]  /*12b0*/  IMAD.WIDE.U32 R4, R0, 0x4, RZ ;  /* 0x0000000400047825 */ /* 0x001fc600078e00ff */
[----:B------:R-:W-:-:S04]  /*12c0*/  ISETP.GE.U32.AND P0, PT, R4, R24, PT ;  /* 0x000000180400720c */ /* 0x000fc80003f06070 */
[----:B------:R-:W-:-:S13]  /*12d0*/  ISETP.GE.AND.EX P0, PT, R5, R22, PT, P0 ;  /* 0x000000160500720c */ /* 0x000fda0003f06300 */
[----:B------:R-:W-:Y:S05]  /*12e0*/  @P0 EXIT ;  /* 0x000000000000094d */ /* 0x000fea0003800000 */
[----:B------:R-:W-:Y:S01]  /*12f0*/  IMAD.MOV.U32 R15, RZ, RZ, RZ ;  /* 0x000000ffff0f7224 */ /* 0x000fe200078e00ff */
[----:B------:R-:W0:Y:S01]  /*1300*/  LDCU UR4, c[0x0][0x360] ;  /* 0x00006c00ff0477ac */ /* 0x000e220008000800 */
[----:B------:R-:W1:Y:S01]  /*1310*/  LDCU.64 UR6, c[0x0][0x10b0] ;  /* 0x00021600ff0677ac */ /* 0x000e620008000a00 */
[----:B------:R-:W2:Y:S04]  /*1320*/  LDCU.64 UR8, c[0x0][0x10b0] ;  /* 0x00021600ff0877ac */ /* 0x000ea80008000a00 */
.L_x_131:
[----:B---3--:R-:W-:-:S04]  /*1330*/  LEA R12, P0, R0, R2, 0x5 ;  /* 0x00000002000c7211 */ /* 0x008fc800078028ff */
[----:B------:R-:W-:-:S05]  /*1340*/  LEA.HI.X R13, R0, R3, R15, 0x5, P0 ;  /* 0x00000003000d7211 */ /* 0x000fca00000f2c0f */
[----:B------:R-:W1:Y:S02]  /*1350*/  LDG.E.ENL2.256 R8, R4, desc[UR12][R12.64] ;  /* 0xfe00000c0c04797e */ /* 0x000e640008121908 */
[----:B-1----:R-:W-:Y:S02]  /*1360*/  DSETP.GT.AND P3, PT, R4, UR6, PT ;  /* 0x0000000604007e2a */ /* 0x002fe4000bf64000 */
[----:B------:R-:W-:Y:S02]  /*1370*/  DSETP.GT.AND P5, PT, R6, UR6, PT ;  /* 0x0000000606007e2a */ /* 0x000fe4000bfa4000 */
[----:B------:R-:W-:Y:S02]  /*1380*/  DSETP.NAN.AND P2, PT, R4, R4, PT ;  /* 0x000000040400722a */ /* 0x000fe40003f48000 */
[----:B------:R-:W-:Y:S01]  /*1390*/  DSETP.NAN.AND P4, PT, R6, R6, PT ;  /* 0x000000060600722a */ /* 0x000fe20003f88000 */
[----:B--2---:R-:W-:Y:S01]  /*13a0*/  FSEL R19, R4, UR8, P3 ;  /* 0x0000000804137c08 */ /* 0x004fe20009800000 */
[----:B------:R-:W-:Y:S01]  /*13b0*/  DSETP.GT.AND P0, PT, R8, UR6, PT ;  /* 0x0000000608007e2a */ /* 0x000fe2000bf04000 */
[----:B------:R-:W-:Y:S01]  /*13c0*/  FSEL R23, R5, UR9, P3 ;  /* 0x0000000905177c08 */ /* 0x000fe20009800000 */
[----:B------:R-:W-:Y:S01]  /*13d0*/  DSETP.GT.AND P3, PT, R10, UR6, PT ;  /* 0x000000060a007e2a */ /* 0x000fe2000bf64000 */
[----:B------:R-:W-:Y:S01]  /*13e0*/  FSEL R17, R6, UR8, P5 ;  /* 0x0000000806117c08 */ /* 0x000fe2000a800000 */
[----:B------:R-:W-:Y:S01]  /*13f0*/  DSETP.NAN.AND P1, PT, R8, R8, PT ;  /* 0x000000080800722a */ /* 0x000fe20003f28000 */
[----:B------:R-:W-:-:S02]  /*1400*/  FSEL R21, R7, UR9, P5 ;  /* 0x0000000907157c08 */ /* 0x000fc4000a800000 */
[----:B------:R-:W-:Y:S02]  /*1410*/  FSEL R4, R4, R19, P2 ;  /* 0x0000001304047208 */ /* 0x000fe40001000000 */
[----:B------:R-:W-:Y:S01]  /*1420*/  FSEL R23, R5, R23, P2 ;  /* 0x0000001705177208 */ /* 0x000fe20001000000 */
[----:B------:R-:W-:Y:S01]  /*1430*/  DSETP.NAN.AND P2, PT, R10, R10, PT ;  /* 0x0000000a0a00722a */ /* 0x000fe20003f48000 */
[----:B------:R-:W-:Y:S02]  /*1440*/  FSEL R6, R6, R17, P4 ;  /* 0x0000001106067208 */ /* 0x000fe40002000000 */
[----:B------:R-:W-:Y:S02]  /*1450*/  FSEL R21, R7, R21, P4 ;  /* 0x0000001507157208 */ /* 0x000fe40002000000 */
[----:B------:R-:W-:Y:S02]  /*1460*/  FSEL R17, R8, UR8, P0 ;  /* 0x0000000808117c08 */ /* 0x000fe40008000000 */
[----:B------:R-:W-:-:S02]  /*1470*/  FSEL R19, R9, UR9, P0 ;  /* 0x0000000909137c08 */ /* 0x000fc40008000000 */
[----:B------:R-:W-:Y:S02]  /*1480*/  FSEL R5, R10, UR8, P3 ;  /* 0x000000080a057c08 */ /* 0x000fe40009800000 */
[C---:B------:R-:W-:Y:S02]  /*1490*/  FSEL R7, R11.reuse, UR9, P3 ;  /* 0x000000090b077c08 */ /* 0x040fe40009800000 */
[----:B0-----:R-:W-:Y:S02]  /*14a0*/  IADD3 R0, P0, PT, R0, UR4, RZ ;  /* 0x0000000400007c10 */ /* 0x001fe4000ff1e0ff */
[----:B------:R-:W-:Y:S02]  /*14b0*/  FSEL R8, R8, R17, P1 ;  /* 0x0000001108087208 */ /* 0x000fe40000800000 */
[----:B------:R-:W-:Y:S01]  /*14c0*/  FSEL R10, R10, R5, P2 ;  /* 0x000000050a0a7208 */ /* 0x000fe20001000000 */
[----:B------:R-:W-:Y:S01]  /*14d0*/  IMAD.MOV.U32 R5, RZ, RZ, R23 ;  /* 0x000000ffff057224 */ /* 0x000fe200078e0017 */
[----:B------:R-:W-:Y:S01]  /*14e0*/  FSEL R11, R11, R7, P2 ;  /* 0x000000070b0b7208 */ /* 0x000fe20001000000 */
[----:B------:R-:W-:Y:S01]  /*14f0*/  IMAD.MOV.U32 R7, RZ, RZ, R21 ;  /* 0x000000ffff077224 */ /* 0x000fe200078e0015 */
[----:B------:R-:W-:Y:S01]  /*1500*/  FSEL R9, R9, R19, P1 ;  /* 0x0000001309097208 */ /* 0x000fe20000800000 */
[----:B------:R-:W-:-:S02]  /*1510*/  IMAD.SHL.U32 R17, R0, 0x4, RZ ;  /* 0x0000000400117824 */ /* 0x000fc400078e00ff */
[----:B------:R-:W-:Y:S01]  /*1520*/  IMAD.X R15, RZ, RZ, R15, P0 ;  /* 0x000000ffff0f7224 */ /* 0x000fe200000e060f */
[C---:B------:R-:W-:Y:S01]  /*1530*/  LOP3.LUT P0, RZ, R0.reuse, 0xffffc000, RZ, 0xc0, !PT ;  /* 0xffffc00000ff7812 */ /* 0x040fe2000780c0ff */
[----:B------:R3:W-:Y:S01]  /*1540*/  STG.E.ENL2.256 desc[UR12][R12.64], R4, R8 ;  /* 0xf80000040c08797f */ /* 0x0007e2000f12180c */
[----:B------:R-:W-:Y:S02]  /*1550*/  ISETP.LT.U32.AND P1, PT, R17, R24, PT ;  /* 0x000000181100720c */ /* 0x000fe40003f21070 */
[----:B------:R-:W-:Y:S02]  /*1560*/  SHF.L.U64.HI R17, R0, 0x2, R15 ;  /* 0x0000000200117819 */ /* 0x000fe4000001020f */
[----:B------:R-:W-:Y:S02]  /*1570*/  LOP3.LUT P0, RZ, R15, 0x3fffffff, RZ, 0xc0, P0 ;  /* 0x3fffffff0fff7812 */ /* 0x000fe4000000c0ff */
[----:B------:R-:W-:-:S13]  /*1580*/  ISETP.LT.AND.EX P1, PT, R17, R22, PT, P1 ;  /* 0x000000161100720c */ /* 0x000fda0003f21310 */
[----:B------:R-:W-:Y:S05]  /*1590*/  @!P0 BRA P1, `(.L_x_131) ;  /* 0xfffffffc00648947 */ /* 0x000fea000083ffff */
[----:B------:R-:W-:Y:S05]  /*15a0*/  EXIT ;  /* 0x000000000000794d */ /* 0x000fea0003800000 */
        .weak           $__internal_12_$__cuda_sm20_div_u16
        .type           $__internal_12_$__cuda_sm20_div_u16,@function
        .size           $__internal_12_$__cuda_sm20_div_u16,(.L_x_4663 - $__internal_12_$__cuda_sm20_div_u16)
$__internal_12_$__cuda_sm20_div_u16:
        /* <DEDUP_REMOVED lines=19> */
[----:B------:R-:W-:Y:S05]  /*16e0*/  RET.REL.NODEC R4 `(_ZN2at6native57_GLOBAL__N__f3eca4a2_24_ForeachBinaryOpScalar_cu_86b9896c25multi_tensor_apply_kernelINS1_18TensorListMetadataILi1EEENS1_21BinaryOpScalarFunctorIdLi1ELi1ELi0EEEJNS0_7maximumIdEEdEEEvT_T0_DpT1_) ;  /* 0xffffffe804447950 */ /* 0x000fea0003c3ffff */
.L_x_132:
        /* <DEDUP_REMOVED lines=9> */
.L_x_4663:


//--------------------- .text._ZN2at6native57_GLOBAL__N__f3eca4a2_24_ForeachBinaryOpScalar_cu_86b9896c25multi_tensor_apply_kernelINS1_18TensorListMetadataILi1EEENS1_21BinaryOpScalarFunctorIsLi1ELi1ELi0EEEJNS0_7maximumIsEEsEEEvT_T0_DpT1_ --------------------------
	.section	.text._ZN2at6native57_GLOBAL__N__f3eca4a2_24_ForeachBinaryOpScalar_cu_86b9896c25multi_tensor_apply_kernelINS1_18TensorListMetadataILi1EEENS1_21BinaryOpScalarFunctorIsLi1ELi1ELi0EEEJNS0_7maximumIsEEsEEEvT_T0_DpT1_,"ax",@progbits
	.align	128
.text._ZN2at6native57_GLOBAL__N__f3eca4a2_24_ForeachBinaryOpScalar_cu_86b9896c25multi_tensor_apply_kernelINS1_18TensorListMetadataILi1EEENS1_21BinaryOpScalarFunctorIsLi1ELi1ELi0EEEJNS0_7maximumIsEEsEEEvT_T0_DpT1_:
        .type           _ZN2at6native57_GLOBAL__N__f3eca4a2_24_ForeachBinaryOpScalar_cu_86b9896c25multi_tensor_apply_kernelINS1_18TensorListMetadataILi1EEENS1_21BinaryOpScalarFunctorIsLi1ELi1ELi0EEEJNS0_7maximumIsEEsEEEvT_T0_DpT1_,@function
        .size           _ZN2at6native57_GLOBAL__N__f3eca4a2_24_ForeachBinaryOpScalar_cu_86b9896c25multi_tensor_apply_kernelINS1_18TensorListMetadataILi1EEENS1_21BinaryOpScalarFunctorIsLi1ELi1ELi0EEEJNS0_7maximumIsEEsEEEvT_T0_DpT1_,(.L_x_4665 - _ZN2at6native57_GLOBAL__N__f3eca4a2_24_ForeachBinaryOpScalar_cu_86b9896c25multi_tensor_apply_kernelINS1_18TensorListMetadataILi1EEENS1_21BinaryOpScalarFunctorIsLi1ELi1ELi0EEEJNS0_7maximumIsEEsEEEvT_T0_DpT1_)
        .other          _ZN2at6native57_GLOBAL__N__f3eca4a2_24_ForeachBinaryOpScalar_cu_86b9896c25multi_tensor_apply_kernelINS1_18TensorListMetadataILi1EEENS1_21BinaryOpScalarFunctorIsLi1ELi1ELi0EEEJNS0_7maximumIsEEsEEEvT_T0_DpT1_,@"STO_CUDA_ENTRY STV_DEFAULT"
_ZN2at6native57_GLOBAL__N__f3eca4a2_24_ForeachBinaryOpScalar_cu_86b9896c25multi_tensor_apply_kernelINS1_18TensorListMetadataILi1EEENS1_21BinaryOpScalarFunctorIsLi1ELi1ELi0EEEJNS0_7maximumIsEEsEEEvT_T0_DpT1_:
        /* <DEDUP_REMOVED lines=21> */
[----:B------:R-:W-:Y:S02]  /*0150*/  ISETP.LT.U32.AND P0, PT, R5, 0x10000, PT ;  /* 0x000100000500780c */ /* 0x000fe40003f01070 */
[----:B------:R-:W-:Y:S02]  /*0160*/  MOV R10, 0x240 ;  /* 0x00000240000a7802 */ /* 0x000fe40000000f00 */
[----:B------:R-:W-:-:S04]  /*0170*/  ISETP.LT.U32.AND.EX P0, PT, R13, RZ, PT, P0 ;  /* 0x000000ff0d00720c */ /* 0x000fc80003f01100 */
[----:B------:R-:W-:Y:S02]  /*0180*/  SEL R5, R5, 0x10000, P0 ;  /* 0x0001000005057807 */ /* 0x000fe40000000000 */
[----:B------:R-:W-:Y:S01]  /*0190*/  SEL R7, R13, RZ, P0 ;  /* 0x000000ff0d077207 */ /* 0x000fe20000000000 */
        /* <DEDUP_REMOVED lines=9> */
[----:B------:R-:W-:Y:S05]  /*0230*/  CALL.REL.NOINC `($__internal_13_$__cuda_sm20_div_u16) ;  /* 0x0000000c00107944 */ /* 0x000fea0003c00000 */
        /* <DEDUP_REMOVED lines=8> */
[----:B------:R-:W1:Y:S01]  /*02c0*/  LDCU.U16 UR8, c[0x0][0x10aa] ;  /* 0x00021540ff0877ac */ /* 0x000e620008000400 */
[----:B------:R-:W-:Y:S02]  /*02d0*/  IMAD.MOV.U32 R11, RZ, RZ, RZ ;  /* 0x000000ffff0b7224 */ /* 0x000fe400078e00ff */
[----:B------:R-:W-:Y:S01]  /*02e0*/  VIADD R0, R0, 0x1 ;  /* 0x0000000100007836 */ /* 0x000fe20000000000 */
[----:B------:R-:W-:Y:S01]  /*02f0*/  UMOV UR4, URZ ;  /* 0x000000ff00047c82 */ /* 0x000fe20008000000 */
[----:B------:R-:W-:-:S03]  /*0300*/  UMOV UR5, URZ ;  /* 0x000000ff00057c82 */ /* 0x000fc60008000000 */
[----:B------:R-:W-:-:S07]  /*0310*/  LOP3.LUT R23, R0, 0x1fffe, RZ, 0xc0, !PT ;  /* 0x0001fffe00177812 */ /* 0x000fce00078ec0ff */
.L_x_137:
[----:B0-2---:R-:W-:Y:S02]  /*0320*/  IADD3 R21, P0, PT, R22, R9, RZ ;  /* 0x0000000916157210 */ /* 0x005fe40007f1e0ff */
[----:B-----5:R-:W-:Y:S02]  /*0330*/  PRMT R0, RZ, 0x7610, R0 ;  /* 0x00007610ff007816 */ /* 0x020fe40000000000 */
[----:B------:R-:W-:Y:S01]  /*0340*/  ISETP.GE.U32.AND P3, PT, R21, R5, PT ;  /* 0x000000051500720c */ /* 0x000fe20003f66070 */
[----:B------:R-:W-:Y:S01]  /*0350*/  IMAD.X R10, RZ, RZ, R11, P0 ;  /* 0x000000ffff0a7224 */ /* 0x000fe200000e060b */
[----:B------:R-:W-:Y:S02]  /*0360*/  IADD3 R4, P1, PT, R3, R21, RZ ;  /* 0x0000001503047210 */ /* 0x000fe40007f3e0ff */
[----:B------:R-:W-:Y:S02]  /*0370*/  PRMT R2, RZ, 0x7610, R2 ;  /* 0x00007610ff027816 */ /* 0x000fe40000000002 */
[----:B------:R-:W-:Y:S01]  /*0380*/  ISETP.GE.AND.EX P3, PT, R10, R7, PT, P3 ;  /* 0x000000070a00720c */ /* 0x000fe20003f66330 */
[----:B------:R-:W-:Y:S01]  /*0390*/  IMAD.X R6, RZ, RZ, R10, P1 ;  /* 0x000000ffff067224 */ /* 0x000fe200008e060a */
[----:B------:R-:W-:-:S02]  /*03a0*/  LEA R16, P1, R21, R14, 0x1 ;  /* 0x0000000e15107211 */ /* 0x000fc400078208ff */
[----:B------:R-:W-:Y:S02]  /*03b0*/  ISETP.GE.U32.AND P0, PT, R4, R5, PT ;  /* 0x000000050400720c */ /* 0x000fe40003f06070 */
[----:B------:R-:W-:Y:S02]  /*03c0*/  LEA.HI.X R17, R21, R15, R10, 0x1, P1 ;  /* 0x0000000f15117211 */ /* 0x000fe400008f0c0a */
[----:B------:R-:W-:Y:S01]  /*03d0*/  ISETP.GE.AND.EX P0, PT, R6, R7, PT, P0 ;  /* 0x000000070600720c */ /* 0x000fe20003f06300 */
[----:B------:R-:W-:-:S04]  /*03e0*/  IMAD.WIDE.U32 R28, R3, 0x2, R16 ;  /* 0x00000002031c7825 */ /* 0x000fc800078e0010 */
[----:B------:R-:W2:Y:S01]  /*03f0*/  @!P3 LDG.E.U16 R0, desc[UR6][R16.64] ;  /* 0x000000061000b981 */ /* 0x000ea2000c1e1500 */
[----:B------:R-:W-:-:S07]  /*0400*/  IADD3 R8, P1, PT, R3, R4, RZ ;  /* 0x0000000403087210 */ /* 0x000fce0007f3e0ff */
[----:B------:R-:W3:Y:S01]  /*0410*/  @!P0 LDG.E.U16 R2, desc[UR6][R28.64] ;  /* 0x000000061c028981 */ /* 0x000ee2000c1e1500 */
[----:B------:R-:W-:Y:S01]  /*0420*/  IMAD.X R12, RZ, RZ, R6, P1 ;  /* 0x000000ffff0c7224 */ /* 0x000fe200008e0606 */
[----:B------:R-:W-:Y:S01]  /*0430*/  ISETP.GE.U32.AND P1, PT, R8, R5, PT ;  /* 0x000000050800720c */ /* 0x000fe20003f26070 */
[----:B------:R-:W2:Y:S01]  /*0440*/  @!P3 LDC.U16 R6, c[0x0][0x10aa] ;  /* 0x00042a80ff06bb82 */ /* 0x000ea20000000400 */
[----:B------:R-:W-:Y:S01]  /*0450*/  PRMT R4, RZ, 0x7610, R4 ;  /* 0x00007610ff047816 */ /* 0x000fe20000000004 */
[C---:B------:R-:W-:Y:S01]  /*0460*/  IMAD.WIDE.U32 R18, R3.reuse, 0x2, R28 ;  /* 0x0000000203127825 */ /* 0x040fe200078e001c */
[----:B------:R-:W-:Y:S02]  /*0470*/  ISETP.GE.AND.EX P1, PT, R12, R7, PT, P1 ;  /* 0x000000070c00720c */ /* 0x000fe40003f26310 */
[----:B------:R-:W-:-:S04]  /*0480*/  IADD3 R8, P4, PT, R3, R8, RZ ;  /* 0x0000000803087210 */ /* 0x000fc80007f9e0ff */
[----:B------:R-:W-:Y:S01]  /*0490*/  ISETP.GE.U32.AND P2, PT, R8, R5, PT ;  /* 0x000000050800720c */ /* 0x000fe20003f46070 */
[----:B------:R-:W-:Y:S01]  /*04a0*/  IMAD.X R12, RZ, RZ, R12, P4 ;  /* 0x000000ffff0c7224 */ /* 0x000fe200020e060c */
[----:B------:R-:W3:Y:S05]  /*04b0*/  @!P0 LDC.U16 R8, c[0x0][0x10aa] ;  /* 0x00042a80ff088b82 */ /* 0x000eea0000000400 */
[----:B------:R-:W4:Y:S01]  /*04c0*/  @!P1 LDG.E.U16 R4, desc[UR6][R18.64] ;  /* 0x0000000612049981 */ /* 0x000f22000c1e1500 */
[----:B------:R-:W-:-:S13]  /*04d0*/  ISETP.GE.AND.EX P2, PT, R12, R7, PT, P2 ;  /* 0x000000070c00720c */ /* 0x000fda0003f46320 */
[----:B------:R-:W-:Y:S01]  /*04e0*/  @!P2 IMAD.WIDE.U32 R24, R3, 0x2, R18 ;  /* 0x000000020318a825 */ /* 0x000fe200078e0012 */
[----:B--2---:R-:W-:Y:S02]  /*04f0*/  @!P3 VIMNMX.S16x2 R12, PT, PT, R0, R6, !PT ;  /* 0x00000006000cb248 */ /* 0x004fe40007fe0300 */
[----:B------:R-:W-:-:S06]  /*0500*/  PRMT R0, RZ, 0x7610, R0 ;  /* 0x00007610ff007816 */ /* 0x000fcc0000000000 */
[----:B------:R0:W2:Y:S01]  /*0510*/  @!P2 LDG.E.U16 R0, desc[UR6][R24.64] ;  /* 0x000000061800a981 */ /* 0x0000a2000c1e1500 */
[----:B---3--:R-:W-:Y:S02]  /*0520*/  @!P0 VIMNMX.S16x2 R6, PT, PT, R2, R8, !PT ;  /* 0x0000000802068248 */ /* 0x008fe40007fe0300 */
[----:B------:R-:W4:Y:S01]  /*0530*/  @!P1 LDC.U16 R2, c[0x0][0x10aa] ;  /* 0x00042a80ff029b82 */ /* 0x000f220000000400 */
[----:B------:R-:W-:Y:S01]  /*0540*/  PRMT R20, R12, 0x7610, R20 ;  /* 0x000076100c147816 */ /* 0x000fe20000000014 */
[C---:B------:R-:W-:Y:S01]  /*0550*/  IMAD.SHL.U32 R26, R3.reuse, 0x4, RZ ;  /* 0x00000004031a7824 */ /* 0x040fe200078e00ff */
[----:B------:R-:W-:-:S03]  /*0560*/  IADD3 R27, P4, PT, R3, R21, RZ ;  /* 0x00000015031b7210 */ /* 0x000fc60007f9e0ff */
[----:B------:R3:W-:Y:S01]  /*0570*/  @!P3 STG.E.U16 desc[UR6][R16.64], R20 ;  /* 0x000000141000b986 */ /* 0x0007e2000c101506 */
[C---:B------:R-:W-:Y:S02]  /*0580*/  IADD3 R12, P3, PT, R26.reuse, R21, RZ ;  /* 0x000000151a0c7210 */ /* 0x040fe40007f7e0ff */
[----:B------:R-:W-:Y:S02]  /*0590*/  IADD3 R8, P5, PT, R26, R27, RZ ;  /* 0x0000001b1a087210 */ /* 0x000fe40007fbe0ff */
[----:B----4-:R-:W-:Y:S02]  /*05a0*/  @!P1 VIMNMX.S16x2 R4, PT, PT, R4, R2, !PT ;  /* 0x0000000204049248 */ /* 0x010fe40007fe0300 */
[----:B------:R-:W2:Y:S01]  /*05b0*/  @!P2 LDC.U16 R2, c[0x0][0x10aa] ;  /* 0x00042a80ff02ab82 */ /* 0x000ea20000000400 */
[--C-:B------:R-:W-:Y:S01]  /*05c0*/  IMAD.X R27, RZ, RZ, R10.reuse, P4 ;  /* 0x000000ffff1b7224 */ /* 0x100fe200020e060a */
[----:B------:R-:W-:Y:S01]  /*05d0*/  ISETP.GE.U32.AND P4, PT, R12, R5, PT ;  /* 0x000000050c00720c */ /* 0x000fe20003f86070 */
[----:B------:R-:W-:Y:S01]  /*05e0*/  IMAD.X R10, RZ, RZ, R10, P3 ;  /* 0x000000ffff0a7224 */ /* 0x000fe200018e060a */
[----:B------:R-:W-:Y:S01]  /*05f0*/  IADD3 R12, P3, PT, R3, R8, RZ ;  /* 0x00000008030c7210 */ /* 0x000fe20007f7e0ff */
[----:B------:R-:W-:-:S03]  /*0600*/  IMAD.X R27, RZ, RZ, R27, P5 ;  /* 0x000000ffff1b7224 */ /* 0x000fc600028e061b */
[----:B---3--:R-:W-:Y:S02]  /*0610*/  IADD3 R20, P6, PT, R3, R12, RZ ;  /* 0x0000000c03147210 */ /* 0x008fe40007fde0ff */
[----:B------:R-:W-:Y:S01]  /*0620*/  ISETP.GE.AND.EX P4, PT, R10, R7, PT, P4 ;  /* 0x000000070a00720c */ /* 0x000fe20003f86340 */
[----:B------:R-:W-:Y:S01]  /*0630*/  IMAD.X R10, RZ, RZ, R27, P3 ;  /* 0x000000ffff0a7224 */ /* 0x000fe200018e061b */
[-C--:B------:R-:W-:Y:S01]  /*0640*/  ISETP.GE.U32.AND P3, PT, R12, R5.reuse, PT ;  /* 0x000000050c00720c */ /* 0x080fe20003f66070 */
[----:B------:R3:W-:Y:S01]  /*0650*/  @!P0 STG.E.U16 desc[UR6][R28.64], R6 ;  /* 0x000000061c008986 */ /* 0x0007e2000c101506 */
[----:B------:R-:W-:Y:S02]  /*0660*/  ISETP.GE.U32.AND P5, PT, R20, R5, PT ;  /* 0x000000051400720c */ /* 0x000fe40003fa6070 */
[----:B------:R-:W-:Y:S01]  /*0670*/  LEA R20, P0, R26, R16, 0x1 ;  /* 0x000000101a147211 */ /* 0x000fe200078008ff */
[----:B------:R-:W-:Y:S01]  /*0680*/  IMAD.X R12, RZ, RZ, R10, P6 ;  /* 0x000000ffff0c7224 */ /* 0x000fe200030e060a */
[----:B------:R-:W-:-:S02]  /*0690*/  ISETP.GE.AND.EX P3, PT, R10, R7, PT, P3 ;  /* 0x000000070a00720c */ /* 0x000fc40003f66330 */
[----:B------:R-:W-:Y:S01]  /*06a0*/  LEA.HI.X R21, R26, R17, RZ, 0x1, P0 ;  /* 0x000000111a157211 */ /* 0x000fe200000f0cff */
[----:B------:R4:W-:Y:S01]  /*06b0*/  @!P1 STG.E.U16 desc[UR6][R18.64], R4 ;  /* 0x0000000412009986 */ /* 0x0009e2000c101506 */
[----:B---3--:R-:W-:Y:S01]  /*06c0*/  @!P2 IMAD.WIDE.U32 R28, R3, 0x2, R18 ;  /* 0x00000002031ca825 */ /* 0x008fe200078e0012 */
[----:B0-----:R-:W-:-:S04]  /*06d0*/  LEA R24, P6, R8, R14, 0x1 ;  /* 0x0000000e08187211 */ /* 0x001fc800078c08ff */
[----:B------:R-:W-:Y:S02]  /*06e0*/  LEA.HI.X R25, R8, R15, R27, 0x1, P6 ;  /* 0x0000000f08197211 */ /* 0x000fe400030f0c1b */
[----:B------:R-:W-:Y:S01]  /*06f0*/  ISETP.GE.AND.EX P5, PT, R12, R7, PT, P5 ;  /* 0x000000070c00720c */ /* 0x000fe20003fa6350 */
[C---:B------:R-:W-:Y:S01]  /*0700*/  IMAD.WIDE.U32 R16, R3.reuse, 0x2, R24 ;  /* 0x0000000203107825 */ /* 0x040fe200078e0018 */
[----:B----4-:R-:W-:Y:S02]  /*0710*/  PRMT R4, RZ, 0x7610, R4 ;  /* 0x00007610ff047816 */ /* 0x010fe40000000004 */
[----:B------:R-:W-:Y:S01]  /*0720*/  PRMT R6, RZ, 0x7610, R6 ;  /* 0x00007610ff067816 */ /* 0x000fe20000000006 */
[----:B------:R-:W-:Y:S01]  /*0730*/  IMAD.WIDE.U32 R18, R3, 0x2, R16 ;  /* 0x0000000203127825 */ /* 0x000fe200078e0010 */
[----:B--2---:R-:W-:-:S07]  /*0740*/  @!P2 VIMNMX.S16x2 R0, PT, PT, R0, R2, !PT ;  /* 0x000000020000a248 */ /* 0x004fce0007fe0300 */
[----:B------:R-:W0:Y:S01]  /*0750*/  @!P5 LDC.U16 R12, c[0x0][0x10aa] ;  /* 0x00042a80ff0cdb82 */ /* 0x000e220000000400 */
[----:B------:R-:W-:Y:S02]  /*0760*/  PRMT R2, RZ, 0x7610, R2 ;  /* 0x00007610ff027816 */ /* 0x000fe40000000002 */
[----:B------:R-:W-:-:S05]  /*0770*/  PRMT R10, R0, 0x7610, R10 ;  /* 0x00007610000a7816 */ /* 0x000fca000000000a */
[----:B------:R2:W-:Y:S04]  /*0780*/  @!P2 STG.E.U16 desc[UR6][R28.64], R10 ;  /* 0x0000000a1c00a986 */ /* 0x0005e8000c101506 */
[----:B------:R-:W3:Y:S04]  /*0790*/  @!P4 LDG.E.U16 R2, desc[UR6][R20.64] ;  /* 0x000000061402c981 */ /* 0x000ee8000c1e1500 */
[----:B------:R-:W4:Y:S04]  /*07a0*/  @!P3 LDG.E.U16 R4, desc[UR6][R16.64] ;  /* 0x000000061004b981 */ /* 0x000f28000c1e1500 */
[----:B------:R-:W0:Y:S01]  /*07b0*/  @!P5 LDG.E.U16 R6, desc[UR6][R18.64] ;  /* 0x000000061206d981 */ /* 0x000e22000c1e1500 */
[----:B------:R-:W-:Y:S01]  /*07c0*/  ISETP.GE.U32.AND P0, PT, R8, R5, PT ;  /* 0x000000050800720c */ /* 0x000fe20003f06070 */
[----:B--2---:R-:W4:Y:S08]  /*07d0*/  @!P3 LDC.U16 R10, c[0x0][0x10aa] ;  /* 0x00042a80ff0abb82 */ /* 0x004f300000000400 */
[----:B------:R-:W3:Y:S01]  /*07e0*/  @!P4 LDC.U16 R8, c[0x0][0x10aa] ;  /* 0x00042a80ff08cb82 */ /* 0x000ee20000000400 */
[----:B------:R-:W-:-:S02]  /*07f0*/  ISETP.GE.AND.EX P0, PT, R27, R7, PT, P0 ;  /* 0x000000071b00720c */ /* 0x000fc40003f06300 */
[----:B------:R-:W-:-:S11]  /*0800*/  PRMT R0, RZ, 0x7610, R0 ;  /* 0x00007610ff007816 */ /* 0x000fd60000000000 */
[----:B------:R2:W5:Y:S01]  /*0810*/  @!P0 LDG.E.U16 R0, desc[UR6][R24.64] ;  /* 0x0000000618008981 */ /* 0x000562000c1e1500 */
[----:B------:R-:W-:Y:S01]  /*0820*/  BSSY.RECONVERGENT B0, `(.L_x_135) ;  /* 0x000000e000007945 */ /* 0x000fe20003800200 */
[----:B---3--:R-:W-:-:S05]  /*0830*/  @!P4 VIMNMX.S16x2 R2, PT, PT, R2, R8, !PT ;  /* 0x000000080202c248 */ /* 0x008fca0007fe0300 */
[----:B------:R2:W-:Y:S01]  /*0840*/  @!P4 STG.E.U16 desc[UR6][R20.64], R2 ;  /* 0x000000021400c986 */ /* 0x0005e2000c101506 */
[----:B----4-:R-:W-:Y:S02]  /*0850*/  @!P3 VIMNMX.S16x2 R8, PT, PT, R4, R10, !PT ;  /* 0x0000000a0408b248 */ /* 0x010fe40007fe0300 */
[----:B0-----:R-:W-:Y:S01]  /*0860*/  @!P5 VIMNMX.S16x2 R6, PT, PT, R6, R12, !PT ;  /* 0x0000000c0606d248 */ /* 0x001fe20007fe0300 */
[----:B------:R-:W-:Y:S06]  /*0870*/  @P0 BRA `(.L_x_136) ;  /* 0x0000000000200947 */ /* 0x000fec0003800000 */
[----:B--2---:R-:W-:Y:S02]  /*0880*/  IADD3 R21, P0, P1, R3, R9, R22 ;  /* 0x0000000903157210 */ /* 0x004fe4000791e016 */
[----:B-1---5:R-:W-:Y:S02]  /*0890*/  VIMNMX.S16x2 R0, PT, PT, R0, UR8, !PT ;  /* 0x0000000800007c48 */ /* 0x022fe4000ffe0300 */
[----:B------:R-:W-:Y:S02]  /*08a0*/  IADD3 R21, P2, PT, R26, R21, RZ ;  /* 0x000000151a157210 */ /* 0x000fe40007f5e0ff */
[----:B------:R-:W-:Y:S02]  /*08b0*/  IADD3.X R2, PT, PT, RZ, R11, RZ, P0, P1 ;  /* 0x0000000bff027210 */ /* 0x000fe400007e24ff */
[----:B------:R-:W-:-:S03]  /*08c0*/  LEA R20, P0, R21, R14, 0x1 ;  /* 0x0000000e15147211 */ /* 0x000fc600078008ff */
[----:B------:R-:W-:-:S05]  /*08d0*/  IMAD.X R2, RZ, RZ, R2, P2 ;  /* 0x000000ffff027224 */ /* 0x000fca00010e0602 */
[----:B------:R-:W-:-:S05]  /*08e0*/  LEA.HI.X R21, R21, R15, R2, 0x1, P0 ;  /* 0x0000000f15157211 */ /* 0x000fca00000f0c02 */
[----:B------:R0:W-:Y:S02]  /*08f0*/  STG.E.U16 desc[UR6][R20.64], R0 ;  /* 0x0000000014007986 */ /* 0x0001e4000c101506 */
.L_x_136:
[----:B-1----:R-:W-:Y:S05]  /*0900*/  BSYNC.RECONVERGENT B0 ;  /* 0x0000000000007941 */ /* 0x002fea0003800200 */
.L_x_135:
[----:B------:R-:W-:Y:S01]  /*0910*/  UIADD3 UR4, UP0, UPT, UR4, 0x2, URZ ;  /* 0x0000000204047890 */ /* 0x000fe2000ff1e0ff */
[----:B------:R3:W-:Y:S01]  /*0920*/  @!P3 STG.E.U16 desc[UR6][R16.64], R8 ;  /* 0x000000081000b986 */ /* 0x0007e2000c101506 */
[C---:B------:R-:W-:Y:S02]  /*0930*/  LEA R9, P1, R26.reuse, R9, 0x1 ;  /* 0x000000091a097211 */ /* 0x040fe400078208ff */
[----:B------:R-:W-:Y:S01]  /*0940*/  UIADD3.X UR5, UPT, UPT, URZ, UR5, URZ, UP0, !UPT ;  /* 0x00000005ff057290 */ /* 0x000fe200087fe4ff */
[----:B------:R3:W-:Y:S01]  /*0950*/  @!P5 STG.E.U16 desc[UR6][R18.64], R6 ;  /* 0x000000061200d986 */ /* 0x0007e2000c101506 */
[----:B------:R-:W-:Y:S02]  /*0960*/  ISETP.NE.U32.AND P0, PT, R23, UR4, PT ;  /* 0x0000000417007c0c */ /* 0x000fe4000bf05070 */
[----:B------:R-:W-:Y:S02]  /*0970*/  LEA.HI.X R11, R26, R11, RZ, 0x1, P1 ;  /* 0x0000000b1a0b7211 */ /* 0x000fe400008f0cff */
[----:B------:R-:W-:-:S13]  /*0980*/  ISETP.NE.AND.EX P0, PT, RZ, UR5, PT, P0 ;  /* 0x00000005ff007c0c */ /* 0x000fda000bf05300 */
[----:B---3--:R-:W-:Y:S05]  /*0990*/  @P0 BRA `(.L_x_137) ;  /* 0xfffffff800600947 */ /* 0x008fea000383ffff */
.L_x_134:
[----:B------:R-:W-:-:S04]  /*09a0*/  LOP3.LUT R13, R13, 0x1, RZ, 0xc0, !PT ;  /* 0x000000010d0d7812 */ /* 0x000fc800078ec0ff */
[----:B------:R-:W-:-:S13]  /*09b0*/  ISETP.NE.U32.AND P0, PT, R13, 0x1, PT ;  /* 0x000000010d00780c */ /* 0x000fda0003f05070 */
[----:B------:R-:W-:Y:S05]  /*09c0*/  @!P0 EXIT ;  /* 0x000000000000894d */ /* 0x000fea0003800000 */
[----:B0-----:R-:W-:Y:S01]  /*09d0*/  IADD3 R9, P0, PT, R22, R9, RZ ;  /* 0x0000000916097210 */ /* 0x001fe20007f1e0ff */
[----:B------:R-:W0:Y:S01]  /*09e0*/  LDCU.U16 UR4, c[0x0][0x10aa] ;  /* 0x00021540ff0477ac */ /* 0x000e220008000400 */
[----:B------:R-:W-:Y:S02]  /*09f0*/  PRMT R6, RZ, 0x7610, R6 ;  /* 0x00007610ff067816 */ /* 0x000fe40000000006 */
[----:B--2---:R-:W-:Y:S01]  /*0a00*/  IADD3 R2, P4, PT, R3, R9, RZ ;  /* 0x0000000903027210 */ /* 0x004fe20007f9e0ff */
[----:B-----5:R-:W-:Y:S01]  /*0a10*/  IMAD.X R0, RZ, RZ, R11, P0 ;  /* 0x000000ffff007224 */ /* 0x020fe200000e060b */
[-C--:B------:R-:W-:Y:S01]  /*0a20*/  ISETP.GE.U32.AND P0, PT, R9, R5.reuse, PT ;  /* 0x000000050900720c */ /* 0x080fe20003f06070 */
[----:B------:R-:W-:Y:S01]  /*0a30*/  IMAD.SHL.U32 R11, R3, 0x2, RZ ;  /* 0x00000002030b7824 */ /* 0x000fe200078e00ff */
[----:B------:R-:W-:Y:S02]  /*0a40*/  LEA R8, P3, R9, R14, 0x1 ;  /* 0x0000000e09087211 */ /* 0x000fe400078608ff */
[----:B------:R-:W-:-:S02]  /*0a50*/  ISETP.GE.U32.AND P1, PT, R2, R5, PT ;  /* 0x000000050200720c */ /* 0x000fc40003f26070 */
[----:B------:R-:W-:Y:S01]  /*0a60*/  IADD3 R4, P2, PT, R3, R2, RZ ;  /* 0x0000000203047210 */ /* 0x000fe20007f5e0ff */
[--C-:B------:R-:W-:Y:S01]  /*0a70*/  IMAD.X R2, RZ, RZ, R0.reuse, P4 ;  /* 0x000000ffff027224 */ /* 0x100fe200020e0600 */
[----:B------:R-:W-:Y:S02]  /*0a80*/  LEA.HI.X R9, R9, R15, R0, 0x1, P3 ;  /* 0x0000000f09097211 */ /* 0x000fe400018f0c00 */
[-C--:B------:R-:W-:Y:S02]  /*0a90*/  ISETP.GE.AND.EX P0, PT, R0, R7.reuse, PT, P0 ;  /* 0x000000070000720c */ /* 0x080fe40003f06300 */
[----:B------:R-:W-:Y:S02]  /*0aa0*/  IADD3 R0, P4, PT, R3, R4, RZ ;  /* 0x0000000403007210 */ /* 0x000fe40007f9e0ff */
[----:B------:R-:W-:Y:S01]  /*0ab0*/  ISETP.GE.AND.EX P1, PT, R2, R7, PT, P1 ;  /* 0x000000070200720c */ /* 0x000fe20003f26310 */
[----:B------:R-:W-:Y:S01]  /*0ac0*/  IMAD.X R2, RZ, RZ, R2, P2 ;  /* 0x000000ffff027224 */ /* 0x000fe200010e0602 */
[----:B------:R-:W-:-:S02]  /*0ad0*/  ISETP.GE.U32.AND P2, PT, R4, R5, PT ;  /* 0x000000050400720c */ /* 0x000fc40003f46070 */
[----:B------:R-:W-:Y:S01]  /*0ae0*/  ISETP.GE.U32.AND P3, PT, R0, R5, PT ;  /* 0x000000050000720c */ /* 0x000fe20003f66070 */
[----:B------:R-:W-:Y:S01]  /*0af0*/  IMAD.WIDE.U32 R4, R3, 0x2, R8 ;  /* 0x0000000203047825 */ /* 0x000fe200078e0008 */
[----:B------:R-:W-:Y:S02]  /*0b00*/  ISETP.GE.AND.EX P2, PT, R2, R7, PT, P2 ;  /* 0x000000070200720c */ /* 0x000fe40003f46320 */
[----:B------:R-:W-:Y:S01]  /*0b10*/  SHF.R.U32.HI R3, RZ, 0x1f, R3 ;  /* 0x0000001fff037819 */ /* 0x000fe20000011603 */
[----:B------:R-:W-:Y:S01]  /*0b20*/  IMAD.X R0, RZ, RZ, R2, P4 ;  /* 0x000000ffff007224 */ /* 0x000fe200020e0602 */
[----:B------:R-:W-:Y:S02]  /*0b30*/  IADD3 R12, P4, PT, R4, R11, RZ ;  /* 0x0000000b040c7210 */ /* 0x000fe40007f9e0ff */
[----:B------:R-:W-:Y:S02]  /*0b40*/  PRMT R14, RZ, 0x7610, R14 ;  /* 0x00007610ff0e7816 */ /* 0x000fe4000000000e */
[----:B------:R-:W-:Y:S01]  /*0b50*/  ISETP.GE.AND.EX P3, PT, R0, R7, PT, P3 ;  /* 0x000000070000720c */ /* 0x000fe20003f66330 */
[----:B------:R-:W-:Y:S01]  /*0b60*/  IMAD.X R13, R5, 0x1, R3, P4 ;  /* 0x00000001050d7824 */ /* 0x000fe200020e0603 */
[----:B------:R-:W-:-:S02]  /*0b70*/  PRMT R2, RZ, 0x7610, R2 ;  /* 0x00007610ff027816 */ /* 0x000fc40000000002 */
[----:B------:R-:W-:Y:S01]  /*0b80*/  IADD3 R10, P5, PT, R11, R12, RZ ;  /* 0x0000000c0b0a7210 */ /* 0x000fe20007fbe0ff */
[----:B------:R-:W0:Y:S01]  /*0b90*/  @!P0 LDG.E.U16 R14, desc[UR6][R8.64] ;  /* 0x00000006080e8981 */ /* 0x000e22000c1e1500 */
[----:B------:R-:W-:-:S03]  /*0ba0*/  PRMT R0, RZ, 0x7610, R0 ;  /* 0x00007610ff007816 */ /* 0x000fc60000000000 */
[----:B------:R-:W2:Y:S01]  /*0bb0*/  @!P1 LDG.E.U16 R2, desc[UR6][R4.64] ;  /* 0x0000000604029981 */ /* 0x000ea2000c1e1500 */
[----:B------:R-:W-:-:S03]  /*0bc0*/  IMAD.X R11, R3, 0x1, R13, P5 ;  /* 0x00000001030b7824 */ /* 0x000fc600028e060d */
[----:B------:R-:W3:Y:S04]  /*0bd0*/  @!P2 LDG.E.U16 R6, desc[UR6][R12.64] ;  /* 0x000000060c06a981 */ /* 0x000ee8000c1e1500 */
[----:B------:R-:W4:Y:S01]  /*0be0*/  @!P3 LDG.E.U16 R0, desc[UR6][R10.64] ;  /* 0x000000060a00b981 */ /* 0x000f22000c1e1500 */
[----:B0-----:R-:W-:Y:S02]  /*0bf0*/  VIMNMX.S16x2 R14, PT, PT, R14, UR4, !PT ;  /* 0x000000040e0e7c48 */ /* 0x001fe4000ffe0300 */
[----:B--2---:R-:W-:-:S03]  /*0c00*/  VIMNMX.S16x2 R2, PT, PT, R2, UR4, !PT ;  /* 0x0000000402027c48 */ /* 0x004fc6000ffe0300 */
[----:B------:R0:W-:Y:S01]  /*0c10*/  @!P0 STG.E.U16 desc[UR6][R8.64], R14 ;  /* 0x0000000e08008986 */ /* 0x0001e2000c101506 */
[----:B---3--:R-:W-:-:S03]  /*0c20*/  VIMNMX.S16x2 R6, PT, PT, R6, UR4, !PT ;  /* 0x0000000406067c48 */ /* 0x008fc6000ffe0300 */
[----:B------:R0:W-:Y:S01]  /*0c30*/  @!P1 STG.E.U16 desc[UR6][R4.64], R2 ;  /* 0x0000000204009986 */ /* 0x0001e2000c101506 */
[----:B----4-:R-:W-:-:S03]  /*0c40*/  VIMNMX.S16x2 R0, PT, PT, R0, UR4, !PT ;  /* 0x0000000400007c48 */ /* 0x010fc6000ffe0300 */
[----:B------:R0:W-:Y:S01]  /*0c50*/  @!P2 STG.E.U16 desc[UR6][R12.64], R6 ;  /* 0x000000060c00a986 */ /* 0x0001e2000c101506 */
[----:B------:R-:W-:Y:S05]  /*0c60*/  @P3 EXIT ;  /* 0x000000000000394d */ /* 0x000fea0003800000 */
[----:B------:R-:W-:Y:S01]  /*0c70*/  STG.E.U16 desc[UR6][R10.64], R0 ;  /* 0x000000000a007986 */ /* 0x000fe2000c101506 */
[----:B------:R-:W-:Y:S05]  /*0c80*/  EXIT ;  /* 0x000000000000794d */ /* 0x000fea0003800000 */
.L_x_133:
        /* <DEDUP_REMOVED lines=8> */
.L_x_138:
[----:B------:R-:W-:-:S04]  /*0d10*/  LEA R2, P0, R11, R14, 0x3 ;  /* 0x0000000e0b027211 */ /* 0x000fc800078018ff */
[----:B------:R-:W-:-:S05]  /*0d20*/  LEA.HI.X R3, R11, R15, R10, 0x3, P0 ;  /* 0x0000000f0b037211 */ /* 0x000fca00000f1c0a */
[----:B------:R-:W2:Y:S01]  /*0d30*/  LDG.E.64 R6, desc[UR6][R2.64] ;  /* 0x0000000602067981 */ /* 0x000ea2000c1e1b00 */
[----:B0-----:R-:W-:-:S05]  /*0d40*/  IADD3 R11, P0, PT, R11, UR4, RZ ;  /* 0x000000040b0b7c10 */ /* 0x001fca000ff1e0ff */
[----:B------:R-:W-:Y:S01]  /*0d50*/  IMAD.X R10, RZ, RZ, R10, P0 ;  /* 0x000000ffff0a7224 */ /* 0x000fe200000e060a */
[----:B------:R-:W-:-:S04]  /*0d60*/  LOP3.LUT P0, RZ, R11, 0xffffc000, RZ, 0xc0, !PT ;  /* 0xffffc0000bff7812 */ /* 0x000fc8000780c0ff */
[----:B------:R-:W-:Y:S02]  /*0d70*/  LOP3.LUT P0, RZ, R10, 0x3fffffff, RZ, 0xc0, P0 ;  /* 0x3fffffff0aff7812 */ /* 0x000fe4000000c0ff */
[C---:B--2---:R-:W-:Y:S02]  /*0d80*/  PRMT R8, R7.reuse, 0x7610, R8 ;  /* 0x0000761007087816 */ /* 0x044fe40000000008 */
[C---:B------:R-:W-:Y:S02]  /*0d90*/  PRMT R4, R6.reuse, 0x7632, R4 ;  /* 0x0000763206047816 */ /* 0x040fe40000000004 */
[----:B------:R-:W-:Y:S02]  /*0da0*/  PRMT R7, R7, 0x7632, R7 ;  /* 0x0000763207077816 */ /* 0x000fe40000000007 */
[----:B-1----:R-:W-:Y:S02]  /*0db0*/  VIMNMX.S16x2 R0, PT, PT, R6, UR8, !PT ;  /* 0x0000000806007c48 */ /* 0x002fe4000ffe0300 */
[----:B------:R-:W-:-:S02]  /*0dc0*/  VIMNMX.S16x2 R4, PT, PT, R4, UR8, !PT ;  /* 0x0000000804047c48 */ /* 0x000fc4000ffe0300 */
[----:B------:R-:W-:Y:S02]  /*0dd0*/  VIMNMX.S16x2 R6, PT, PT, R8, UR8, !PT ;  /* 0x0000000808067c48 */ /* 0x000fe4000ffe0300 */
[----:B------:R-:W-:Y:S02]  /*0de0*/  VIMNMX.S16x2 R7, PT, PT, R7, UR8, !PT ;  /* 0x0000000807077c48 */ /* 0x000fe4000ffe0300 */
[----:B------:R-:W-:Y:S01]  /*0df0*/  PRMT R8, R0, 0x5410, R4 ;  /* 0x0000541000087816 */ /* 0x000fe20000000004 */
[----:B------:R-:W-:Y:S01]  /*0e00*/  IMAD.SHL.U32 R0, R11, 0x4, RZ ;  /* 0x000000040b007824 */ /* 0x000fe200078e00ff */
[----:B------:R-:W-:-:S04]  /*0e10*/  PRMT R9, R6, 0x5410, R7 ;  /* 0x0000541006097816 */ /* 0x000fc80000000007 */
[----:B------:R-:W-:Y:S01]  /*0e20*/  ISETP.LT.U32.AND P1, PT, R0, R5, PT ;  /* 0x000000050000720c */ /* 0x000fe20003f21070 */
[----:B------:R2:W-:Y:S01]  /*0e30*/  STG.E.64 desc[UR6][R2.64], R8 ;  /* 0x0000000802007986 */ /* 0x0005e2000c101b06 */
[----:B------:R-:W-:-:S04]  /*0e40*/  SHF.L.U64.HI R0, R11, 0x2, R10 ;  /* 0x000000020b007819 */ /* 0x000fc8000001020a */
[----:B------:R-:W-:-:S13]  /*0e50*/  ISETP.LT.AND.EX P1, PT, R0, R13, PT, P1 ;  /* 0x0000000d0000720c */ /* 0x000fda0003f21310 */
[----:B--2---:R-:W-:Y:S05]  /*0e60*/  @!P0 BRA P1, `(.L_x_138) ;  /* 0xfffffffc00a88947 */ /* 0x004fea000083ffff */
[----:B------:R-:W-:Y:S05]  /*0e70*/  EXIT ;  /* 0x000000000000794d */ /* 0x000fea0003800000 */
        .weak           $__internal_13_$__cuda_sm20_div_u16
        .type           $__internal_13_$__cuda_sm20_div_u16,@function
        .size           $__internal_13_$__cuda_sm20_div_u16,(.L_x_4665 - $__internal_13_$__cuda_sm20_div_u16)
$__internal_13_$__cuda_sm20_div_u16:
[----:B------:R-:W0:Y:S01]  /*0e80*/  I2F.U16 R6, R4 ;  /* 0x0000000400067306 */ /* 0x000e220000101000 */
[----:B------:R-:W-:Y:S01]  /*0e90*/  IMAD.MOV.U32 R8, RZ, RZ, 0x4b800000 ;  /* 0x4b800000ff087424 */ /* 0x000fe200078e00ff */
[----:B------:R-:W-:Y:S02]  /*0ea0*/  I2FP.F32.U32.RZ R2, R2 ;  /* 0x0000000200027245 */ /* 0x000fe4000020d000 */
[C---:B0-----:R-:W-:Y:S02]  /*0eb0*/  FSETP.GEU.AND P1, PT, |R6|.reuse, 1.175494350822287508e-38, PT ;  /* 0x008000000600780b */ /* 0x041fe40003f2e200 */
[----:B------:R-:W-:Y:S02]  /*0ec0*/  FSETP.GT.AND P0, PT, |R6|, 8.50705917302346158658e+37, PT ;  /* 0x7e8000000600780b */ /* 0x000fe40003f04200 */
[----:B------:R-:W-:-:S04]  /*0ed0*/  FSEL R8, R8, 1, !P1 ;  /* 0x3f80000008087808 */ /* 0x000fc80004800000 */
[----:B------:R-:W-:Y:S01]  /*0ee0*/  FSEL R9, R8, 0.25, !P0 ;  /* 0x3e80000008097808 */ /* 0x000fe20004000000 */
[----:B------:R-:W-:Y:S01]  /*0ef0*/  IMAD.MOV.U32 R8, RZ, RZ, R10 ;  /* 0x000000ffff087224 */ /* 0x000fe200078e000a */
[----:B------:R-:W-:-:S03]  /*0f00*/  ISETP.NE.U32.AND P0, PT, R4, RZ, PT ;  /* 0x000000ff0400720c */ /* 0x000fc60003f05070 */
[----:B------:R-:W-:-:S06]  /*0f10*/  FMUL R6, R6, R9 ;  /* 0x0000000906067220 */ /* 0x000fcc0000400000 */
        /* <DEDUP_REMOVED lines=8> */
[----:B------:R-:W-:Y:S06]  /*0fa0*/  RET.REL.NODEC R8 `(_ZN2at6native57_GLOBAL__N__f3eca4a2_24_ForeachBinaryOpScalar_cu_86b9896c25multi_tensor_apply_kernelINS1_18TensorListMetadataILi1EEENS1_21BinaryOpScalarFunctorIsLi1ELi1ELi0EEEJNS0_7maximumIsEEsEEEvT_T0_DpT1_) ;  /* 0xfffffff008147950 */ /* 0x000fec0003c3ffff */
.L_x_139:
        /* <DEDUP_REMOVED lines=13> */
.L_x_4665:


//--------------------- .text._ZN2at6native57_GLOBAL__N__f3eca4a2_24_ForeachBinaryOpScalar_cu_86b9896c25multi_tensor_apply_kernelINS1_18TensorListMetadataILi1EEENS1_21BinaryOpScalarFunctorIlLi1ELi1ELi0EEEJNS0_7maximumIlEElEEEvT_T0_DpT1_ --------------------------
	.section	.text._ZN2at6native57_GLOBAL__N__f3eca4a2_24_ForeachBinaryOpScalar_cu_86b9896c25multi_tensor_apply_kernelINS1_18TensorListMetadataILi1EEENS1_21BinaryOpScalarFunctorIlLi1ELi1ELi0EEEJNS0_7maximumIlEElEEEvT_T0_DpT1_,"ax",@progbits
	.align	128
.text._ZN2at6native57_GLOBAL__N__f3eca4a2_24_ForeachBinaryOpScalar_cu_86b9896c25multi_tensor_apply_kernelINS1_18TensorListMetadataILi1EEENS1_21BinaryOpScalarFunctorIlLi1ELi1ELi0EEEJNS0_7maximumIlEElEEEvT_T0_DpT1_:
        .type           _ZN2at6native57_GLOBAL__N__f3eca4a2_24_ForeachBinaryOpScalar_cu_86b9896c25multi_tensor_apply_kernelINS1_18TensorListMetadataILi1EEENS1_21BinaryOpScalarFunctorIlLi1ELi1ELi0EEEJNS0_7maximumIlEElEEEvT_T0_DpT1_,@function
        .size           _ZN2at6native57_GLOBAL__N__f3eca4a2_24_ForeachBinaryOpScalar_cu_86b9896c25multi_tensor_apply_kernelINS1_18TensorListMetadataILi1EEENS1_21BinaryOpScalarFunctorIlLi1ELi1ELi0EEEJNS0_7maximumIlEElEEEvT_T0_DpT1_,(.L_x_4667 - _ZN2at6native57_GLOBAL__N__f3eca4a2_24_ForeachBinaryOpScalar_cu_86b9896c25multi_tensor_apply_kernelINS1_18TensorListMetadataILi1EEENS1_21BinaryOpScalarFunctorIlLi1ELi1ELi0EEEJNS0_7maximumIlEElEEEvT_T0_DpT1_)
        .other          _ZN2at6native57_GLOBAL__N__f3eca4a2_24_ForeachBinaryOpScalar_cu_86b9896c25multi_tensor_apply_kernelINS1_18TensorListMetadataILi1EEENS1_21BinaryOpScalarFunctorIlLi1ELi1ELi0EEEJNS0_7maximumIlEElEEEvT_T0_DpT1_,@"STO_CUDA_ENTRY STV_DEFAULT"
_ZN2at6native57_GLOBAL__N__f3eca4a2_24_ForeachBinaryOpScalar_cu_86b9896c25multi_tensor_apply_kernelINS1_18TensorListMetadataILi1EEENS1_21BinaryOpScalarFunctorIlLi1ELi1ELi0EEEJNS0_7maximumIlEElEEEvT_T0_DpT1_:
        /* <DEDUP_REMOVED lines=35> */
[----:B------:R-:W-:Y:S05]  /*0230*/  CALL.REL.NOINC `($__internal_14_$__cuda_sm20_div_u16) ;  /* 0x0000001000347944 */ /* 0x000fea0003c00000 */
        /* <DEDUP_REMOVED lines=14> */
.L_x_148:
[----:B0-----:R-:W-:Y:S02]  /*0320*/  IADD3 R7, P0, PT, R0, UR6, RZ ;  /* 0x0000000600077c10 */ /* 0x001fe4000ff1e0ff */
[----:B--2---:R-:W-:Y:S02]  /*0330*/  CS2R R10, SRZ ;  /* 0x00000000000a7805 */ /* 0x004fe4000001ff00 */
[C---:B------:R-:W-:Y:S01]  /*0340*/  ISETP.GE.U32.AND P2, PT, R7.reuse, R6, PT ;  /* 0x000000060700720c */ /* 0x040fe20003f46070 */
[----:B------:R-:W-:Y:S01]  /*0350*/  IMAD.X R5, RZ, RZ, UR7, P0 ;  /* 0x00000007ff057e24 */ /* 0x000fe200080e06ff */
[----:B------:R-:W-:-:S04]  /*0360*/  LEA R8, P0, R7, R2, 0x3 ;  /* 0x0000000207087211 */ /* 0x000fc800078018ff */
[----:B------:R-:W-:Y:S02]  /*0370*/  ISETP.GE.AND.EX P2, PT, R5, R4, PT, P2 ;  /* 0x000000040500720c */ /* 0x000fe40003f46320 */
[C---:B------:R-:W-:Y:S02]  /*0380*/  LEA.HI.X R9, R7.reuse, R3, R5, 0x3, P0 ;  /* 0x0000000307097211 */ /* 0x040fe400000f1c05 */
[----:B------:R-:W-:Y:S01]  /*0390*/  IADD3 R7, P0, PT, R7, UR14, RZ ;  /* 0x0000000e07077c10 */ /* 0x000fe2000ff1e0ff */
[----:B------:R-:W-:-:S03]  /*03a0*/  USHF.L.U32 UR11, UR14, 0x3, URZ ;  /* 0x000000030e0b7899 */ /* 0x000fc600080006ff */
[----:B------:R-:W-:Y:S01]  /*03b0*/  ISETP.GE.U32.AND P1, PT, R7, R6, PT ;  /* 0x000000060700720c */ /* 0x000fe20003f26070 */
[----:B------:R-:W-:-:S04]  /*03c0*/  IMAD.X R17, RZ, RZ, R5, P0 ;  /* 0x000000ffff117224 */ /* 0x000fc800000e0605 */
[----:B------:R-:W2:Y:S01]  /*03d0*/  @!P2 LDG.E.64 R10, desc[UR12][R8.64] ;  /* 0x0000000c080aa981 */ /* 0x000ea2000c1e1b00 */
[----:B------:R-:W-:Y:S01]  /*03e0*/  ISETP.GE.AND.EX P1, PT, R17, R4, PT, P1 ;  /* 0x000000041100720c */ /* 0x000fe20003f26310 */
[----:B------:R-:W-:Y:S01]  /*03f0*/  USHF.R.U32.HI UR15, URZ, 0x1d, UR14 ;  /* 0x0000001dff0f7899 */ /* 0x000fe2000801160e */
[----:B------:R-:W-:Y:S02]  /*0400*/  IADD3 R12, P0, PT, R8, UR11, RZ ;  /* 0x0000000b080c7c10 */ /* 0x000fe4000ff1e0ff */
[----:B------:R-:W-:Y:S01]  /*0410*/  CS2R R18, SRZ ;  /* 0x0000000000127805 */ /* 0x000fe2000001ff00 */
[----:B------:R-:W2:Y:S02]  /*0420*/  @!P2 LDC.64 R14, c[0x0][0x10b0] ;  /* 0x00042c00ff0eab82 */ /* 0x000ea40000000a00 */
[----:B------:R-:W-:-:S06]  /*0430*/  IADD3.X R13, PT, PT, R9, UR15, RZ, P0, !PT ;  /* 0x0000000f090d7c10 */ /* 0x000fcc00087fe4ff */
[----:B------:R0:W3:Y:S01]  /*0440*/  @!P1 LDG.E.64 R18, desc[UR12][R12.64] ;  /* 0x0000000c0c129981 */ /* 0x0000e2000c1e1b00 */
[----:B------:R-:W-:-:S04]  /*0450*/  IADD3 R21, P0, PT, R7, UR14, RZ ;  /* 0x0000000e07157c10 */ /* 0x000fc8000ff1e0ff */
[----:B------:R-:W-:Y:S01]  /*0460*/  IADD3 R7, P3, PT, R21, UR14, RZ ;  /* 0x0000000e15077c10 */ /* 0x000fe2000ff7e0ff */
[----:B------:R-:W-:Y:S02]  /*0470*/  IMAD.X R23, RZ, RZ, R17, P0 ;  /* 0x000000ffff177224 */ /* 0x000fe400000e0611 */
[----:B------:R-:W3:Y:S01]  /*0480*/  @!P1 LDC.64 R16, c[0x0][0x10b0] ;  /* 0x00042c00ff109b82 */ /* 0x000ee20000000a00 */
[-C--:B------:R-:W-:Y:S01]  /*0490*/  ISETP.GE.U32.AND P0, PT, R7, R6.reuse, PT ;  /* 0x000000060700720c */ /* 0x080fe20003f06070 */
[----:B------:R-:W-:Y:S01]  /*04a0*/  IMAD.X R25, RZ, RZ, R23, P3 ;  /* 0x000000ffff197224 */ /* 0x000fe200018e0617 */
[----:B------:R-:W-:Y:S01]  /*04b0*/  ISETP.GE.U32.AND P3, PT, R21, R6, PT ;  /* 0x000000061500720c */ /* 0x000fe20003f66070 */
[----:B------:R-:W-:-:S03]  /*04c0*/  VIADD R7, R0, UR6 ;  /* 0x0000000600077c36 */ /* 0x000fc60008000000 */
[-C--:B------:R-:W-:Y:S01]  /*04d0*/  ISETP.GE.AND.EX P0, PT, R25, R4.reuse, PT, P0 ;  /* 0x000000041900720c */ /* 0x080fe20003f06300 */
[----:B------:R-:W-:Y:S01]  /*04e0*/  IMAD.U32 R25, RZ, RZ, UR15 ;  /* 0x0000000fff197e24 */ /* 0x000fe2000f8e00ff */
[----:B------:R-:W-:Y:S02]  /*04f0*/  IADD3 R27, P6, PT, R7, UR10, RZ ;  /* 0x0000000a071b7c10 */ /* 0x000fe4000ffde0ff */
[----:B------:R-:W-:Y:S01]  /*0500*/  ISETP.GE.AND.EX P3, PT, R23, R4, PT, P3 ;  /* 0x000000041700720c */ /* 0x000fe20003f66330 */
[----:B------:R-:W-:Y:S01]  /*0510*/  IMAD.U32 R23, RZ, RZ, UR11 ;  /* 0x0000000bff177e24 */ /* 0x000fe2000f8e00ff */
[----:B------:R-:W-:Y:S01]  /*0520*/  ISETP.GE.U32.AND P4, PT, R27, R6, PT ;  /* 0x000000061b00720c */ /* 0x000fe20003f86070 */
[----:B------:R-:W-:Y:S01]  /*0530*/  IMAD.U32 R27, RZ, RZ, UR10 ;  /* 0x0000000aff1b7e24 */ /* 0x000fe2000f8e00ff */
[----:B------:R-:W-:Y:S01]  /*0540*/  BSSY.RECONVERGENT B0, `(.L_x_142) ;  /* 0x0000036000007945 */ /* 0x000fe20003800200 */
[----:B--2---:R-:W-:-:S04]  /*0550*/  @!P2 ISETP.GT.U32.AND P5, PT, R10, R14, PT ;  /* 0x0000000e0a00a20c */ /* 0x004fc80003fa4070 */
[----:B------:R-:W-:-:S04]  /*0560*/  @!P2 ISETP.GT.AND.EX P5, PT, R11, R15, PT, P5 ;  /* 0x0000000f0b00a20c */ /* 0x000fc80003fa4350 */
[----:B------:R-:W-:Y:S02]  /*0570*/  @!P2 SEL R14, R10, R14, P5 ;  /* 0x0000000e0a0ea207 */ /* 0x000fe40002800000 */
[----:B------:R-:W-:Y:S01]  /*0580*/  @!P2 SEL R15, R11, R15, P5 ;  /* 0x0000000f0b0fa207 */ /* 0x000fe20002800000 */
[----:B------:R-:W-:Y:S01]  /*0590*/  IMAD.X R11, RZ, RZ, R5, P6 ;  /* 0x000000ffff0b7224 */ /* 0x000fe200030e0605 */
[----:B------:R-:W-:-:S04]  /*05a0*/  IADD3 R20, P5, PT, R12, UR11, RZ ;  /* 0x0000000b0c147c10 */ /* 0x000fc8000ffbe0ff */
[----:B------:R-:W-:Y:S02]  /*05b0*/  IADD3.X R21, PT, PT, R13, UR15, RZ, P5, !PT ;  /* 0x0000000f0d157c10 */ /* 0x000fe4000affe4ff */
[----:B------:R-:W-:Y:S02]  /*05c0*/  @!P0 IADD3 R24, P5, P6, R23, UR11, R8 ;  /* 0x0000000b17188c10 */ /* 0x000fe4000febe008 */
[----:B------:R-:W-:Y:S02]  /*05d0*/  CS2R R22, SRZ ;  /* 0x0000000000167805 */ /* 0x000fe4000001ff00 */
[----:B------:R-:W-:Y:S02]  /*05e0*/  ISETP.GE.AND.EX P4, PT, R11, R4, PT, P4 ;  /* 0x000000040b00720c */ /* 0x000fe40003f86340 */
[----:B------:R-:W-:Y:S02]  /*05f0*/  CS2R R10, SRZ ;  /* 0x00000000000a7805 */ /* 0x000fe4000001ff00 */
[----:B0-----:R-:W-:-:S02]  /*0600*/  @!P0 IADD3.X R12, PT, PT, R25, UR15, R9, P5, P6 ;  /* 0x0000000f190c8c10 */ /* 0x001fc4000afec409 */
[----:B------:R-:W-:Y:S01]  /*0610*/  @!P0 IADD3 R24, P6, PT, R24, UR11, RZ ;  /* 0x0000000b18188c10 */ /* 0x000fe2000ffde0ff */
[----:B------:R0:W5:Y:S01]  /*0620*/  @!P3 LDG.E.64 R22, desc[UR12][R20.64] ;  /* 0x0000000c1416b981 */ /* 0x000162000c1e1b00 */
[-C--:B---3--:R-:W-:Y:S02]  /*0630*/  @!P1 ISETP.GT.U32.AND P5, PT, R18, R16.reuse, PT ;  /* 0x000000101200920c */ /* 0x088fe40003fa4070 */
[----:B------:R-:W-:Y:S02]  /*0640*/  @!P0 IADD3.X R25, PT, PT, R12, UR15, RZ, P6, !PT ;  /* 0x0000000f0c198c10 */ /* 0x000fe4000b7fe4ff */
[----:B------:R-:W-:Y:S02]  /*0650*/  @!P1 ISETP.GT.AND.EX P5, PT, R19, R17, PT, P5 ;  /* 0x000000111300920c */ /* 0x000fe40003fa4350 */
[----:B------:R-:W-:Y:S01]  /*0660*/  IADD3 R7, P6, PT, R7, UR14, RZ ;  /* 0x0000000e07077c10 */ /* 0x000fe2000ffde0ff */
[----:B------:R2:W5:Y:S01]  /*0670*/  @!P0 LDG.E.64 R10, desc[UR12][R24.64] ;  /* 0x0000000c180a8981 */ /* 0x000562000c1e1b00 */
[----:B------:R-:W-:-:S02]  /*0680*/  @!P1 SEL R16, R18, R16, P5 ;  /* 0x0000001012109207 */ /* 0x000fc40002800000 */
[----:B------:R-:W-:Y:S01]  /*0690*/  @!P1 SEL R17, R19, R17, P5 ;  /* 0x0000001113119207 */ /* 0x000fe20002800000 */
[----:B------:R-:W-:Y:S01]  /*06a0*/  IMAD.X R19, RZ, RZ, R5, P6 ;  /* 0x000000ffff137224 */ /* 0x000fe200030e0605 */
[----:B------:R-:W-:Y:S01]  /*06b0*/  IADD3 R7, P5, PT, R7, UR10, RZ ;  /* 0x0000000a07077c10 */ /* 0x000fe2000ffbe0ff */
[----:B------:R-:W-:-:S04]  /*06c0*/  VIADD R12, R8, UR11 ;  /* 0x0000000b080c7c36 */ /* 0x000fc80008000000 */
[----:B------:R-:W-:Y:S01]  /*06d0*/  IMAD.X R19, RZ, RZ, R19, P5 ;  /* 0x000000ffff137224 */ /* 0x000fe200028e0613 */
[----:B0-----:R-:W-:Y:S01]  /*06e0*/  IADD3 R21, P5, PT, R7, UR14, RZ ;  /* 0x0000000e07157c10 */ /* 0x001fe2000ffbe0ff */
[----:B------:R0:W-:Y:S03]  /*06f0*/  @!P2 STG.E.64 desc[UR12][R8.64], R14 ;  /* 0x0000000e0800a986 */ /* 0x0001e6000c101b0c */
[C---:B--2---:R-:W-:Y:S02]  /*0700*/  IADD3 R25, P6, PT, R21.reuse, UR14, RZ ;  /* 0x0000000e15197c10 */ /* 0x044fe4000ffde0ff */
[-C--:B------:R-:W-:Y:S01]  /*0710*/  ISETP.GE.U32.AND P2, PT, R21, R6.reuse, PT ;  /* 0x000000061500720c */ /* 0x080fe20003f46070 */
[----:B------:R-:W-:Y:S01]  /*0720*/  IMAD.X R21, RZ, RZ, R19, P5 ;  /* 0x000000ffff157224 */ /* 0x000fe200028e0613 */
[----:B------:R2:W-:Y:S01]  /*0730*/  @!P1 STG.E.64 desc[UR12][R12.64], R16 ;  /* 0x000000100c009986 */ /* 0x0005e2000c101b0c */
[----:B------:R-:W-:Y:S01]  /*0740*/  ISETP.GE.U32.AND P1, PT, R25, R6, PT ;  /* 0x000000061900720c */ /* 0x000fe20003f26070 */
[----:B------:R-:W-:-:S02]  /*0750*/  IMAD.U32 R25, RZ, RZ, UR10 ;  /* 0x0000000aff197e24 */ /* 0x000fc4000f8e00ff */
[----:B0-----:R-:W-:Y:S01]  /*0760*/  IMAD.X R15, RZ, RZ, R21, P6 ;  /* 0x000000ffff0f7224 */ /* 0x001fe200030e0615 */
[----:B------:R-:W-:Y:S02]  /*0770*/  LEA R24, P6, R27, R8, 0x3 ;  /* 0x000000081b187211 */ /* 0x000fe400078c18ff */
[----:B------:R-:W-:Y:S02]  /*0780*/  ISETP.GE.U32.AND P5, PT, R7, R6, PT ;  /* 0x000000060700720c */ /* 0x000fe40003fa6070 */
[----:B------:R-:W-:Y:S02]  /*0790*/  LEA.HI.X R25, R25, R9, RZ, 0x3, P6 ;  /* 0x0000000919197211 */ /* 0x000fe400030f1cff */
[----:B--2---:R-:W-:Y:S02]  /*07a0*/  LEA R12, P6, R7, R2, 0x3 ;  /* 0x00000002070c7211 */ /* 0x004fe400078c18ff */
[----:B------:R-:W-:Y:S02]  /*07b0*/  ISETP.GE.AND.EX P5, PT, R19, R4, PT, P5 ;  /* 0x000000041300720c */ /* 0x000fe40003fa6350 */
[----:B------:R-:W-:-:S02]  /*07c0*/  LEA.HI.X R13, R7, R3, R19, 0x3, P6 ;  /* 0x00000003070d7211 */ /* 0x000fc400030f1c13 */
[----:B------:R-:W-:Y:S02]  /*07d0*/  CS2R R18, SRZ ;  /* 0x0000000000127805 */ /* 0x000fe4000001ff00 */
[-C--:B------:R-:W-:Y:S02]  /*07e0*/  ISETP.GE.AND.EX P2, PT, R21, R4.reuse, PT, P2 ;  /* 0x000000041500720c */ /* 0x080fe40003f46320 */
[----:B------:R-:W-:Y:S01]  /*07f0*/  ISETP.GE.AND.EX P1, PT, R15, R4, PT, P1 ;  /* 0x000000040f00720c */ /* 0x000fe20003f26310 */
[----:B------:R-:W-:-:S12]  /*0800*/  @P3 BRA `(.L_x_143) ;  /* 0x0000000000243947 */ /* 0x000fd80003800000 */
[----:B-1---5:R-:W-:Y:S01]  /*0810*/  ISETP.GT.U32.AND P3, PT, R22, UR16, PT ;  /* 0x0000001016007c0c */ /* 0x022fe2000bf64070 */
[----:B------:R-:W-:Y:S02]  /*0820*/  IMAD.U32 R17, RZ, RZ, UR11 ;  /* 0x0000000bff117e24 */ /* 0x000fe4000f8e00ff */
[----:B------:R-:W-:Y:S01]  /*0830*/  IMAD.U32 R7, RZ, RZ, UR15 ;  /* 0x0000000fff077e24 */ /* 0x000fe2000f8e00ff */
[----:B------:R-:W-:-:S04]  /*0840*/  ISETP.GT.AND.EX P3, PT, R23, UR17, PT, P3 ;  /* 0x0000001117007c0c */ /* 0x000fc8000bf64330 */
[----:B------:R-:W-:Y:S02]  /*0850*/  SEL R14, R22, UR16, P3 ;  /* 0x00000010160e7c07 */ /* 0x000fe40009800000 */
[----:B------:R-:W-:Y:S02]  /*0860*/  SEL R15, R23, UR17, P3 ;  /* 0x00000011170f7c07 */ /* 0x000fe40009800000 */
[----:B------:R-:W-:-:S04]  /*0870*/  IADD3 R16, P3, P6, R17, UR11, R8 ;  /* 0x0000000b11107c10 */ /* 0x000fc8000fe7e008 */
[----:B------:R-:W-:-:S05]  /*0880*/  IADD3.X R17, PT, PT, R7, UR15, R9, P3, P6 ;  /* 0x0000000f07117c10 */ /* 0x000fca0009fec409 */
[----:B------:R0:W-:Y:S04]  /*0890*/  STG.E.64 desc[UR12][R16.64], R14 ;  /* 0x0000000e10007986 */ /* 0x0001e8000c101b0c */
.L_x_143:
[----:B-1----:R-:W-:Y:S05]  /*08a0*/  BSYNC.RECONVERGENT B0 ;  /* 0x0000000000007941 */ /* 0x002fea0003800200 */
.L_x_142:
[----:B------:R-:W-:Y:S04]  /*08b0*/  BSSY.RECONVERGENT B0, `(.L_x_144) ;  /* 0x000000d000007945 */ /* 0x000fe80003800200 */
[----:B------:R-:W-:Y:S05]  /*08c0*/  @P0 BRA `(.L_x_145) ;  /* 0x00000000002c0947 */ /* 0x000fea0003800000 */
[----:B------:R-:W-:Y:S01]  /*08d0*/  IMAD.U32 R7, RZ, RZ, UR11 ;  /* 0x0000000bff077e24 */ /* 0x000fe2000f8e00ff */
[----:B-----5:R-:W-:Y:S01]  /*08e0*/  ISETP.GT.U32.AND P0, PT, R10, UR16, PT ;  /* 0x000000100a007c0c */ /* 0x020fe2000bf04070 */
[----:B0-----:R-:W-:-:S03]  /*08f0*/  IMAD.U32 R15, RZ, RZ, UR15 ;  /* 0x0000000fff0f7e24 */ /* 0x001fc6000f8e00ff */
[----:B------:R-:W-:Y:S02]  /*0900*/  IADD3 R14, P3, P6, R7, UR11, R8 ;  /* 0x0000000b070e7c10 */ /* 0x000fe4000fe7e008 */
[----:B------:R-:W-:Y:S02]  /*0910*/  ISETP.GT.AND.EX P0, PT, R11, UR17, PT, P0 ;  /* 0x000000110b007c0c */ /* 0x000fe4000bf04300 */
[----:B------:R-:W-:Y:S02]  /*0920*/  IADD3.X R7, PT, PT, R15, UR15, R9, P3, P6 ;  /* 0x0000000f0f077c10 */ /* 0x000fe40009fec409 */
[----:B------:R-:W-:Y:S02]  /*0930*/  IADD3 R14, P3, PT, R14, UR11, RZ ;  /* 0x0000000b0e0e7c10 */ /* 0x000fe4000ff7e0ff */
[----:B------:R-:W-:Y:S02]  /*0940*/  SEL R8, R10, UR16, P0 ;  /* 0x000000100a087c07 */ /* 0x000fe40008000000 */
[----:B------:R-:W-:-:S02]  /*0950*/  SEL R9, R11, UR17, P0 ;  /* 0x000000110b097c07 */ /* 0x000fc40008000000 */
[----:B------:R-:W-:-:S05]  /*0960*/  IADD3.X R15, PT, PT, R7, UR15, RZ, P3, !PT ;  /* 0x0000000f070f7c10 */ /* 0x000fca0009ffe4ff */
[----:B------:R1:W-:Y:S02]  /*0970*/  STG.E.64 desc[UR12][R14.64], R8 ;  /* 0x000000080e007986 */ /* 0x0003e4000c101b0c */
.L_x_145:
[----:B------:R-:W-:Y:S05]  /*0980*/  BSYNC.RECONVERGENT B0 ;  /* 0x0000000000007941 */ /* 0x000fea0003800200 */
.L_x_144:
[----:B-----5:R-:W-:Y:S01]  /*0990*/  IMAD.U32 R11, RZ, RZ, UR14 ;  /* 0x0000000eff0b7e24 */ /* 0x020fe2000f8e00ff */
[----:B-1----:R-:W-:Y:S01]  /*09a0*/  IADD3 R8, P0, PT, R12, UR11, RZ ;  /* 0x0000000b0c087c10 */ /* 0x002fe2000ff1e0ff */
[----:B------:R-:W-:Y:S01]  /*09b0*/  IMAD.U32 R7, RZ, RZ, UR14 ;  /* 0x0000000eff077e24 */ /* 0x000fe2000f8e00ff */
[----:B------:R1:W5:Y:S01]  /*09c0*/  @!P4 LDG.E.64 R18, desc[UR12][R24.64] ;  /* 0x0000000c1812c981 */ /* 0x000362000c1e1b00 */
[----:B------:R-:W-:Y:S02]  /*09d0*/  CS2R R20, SRZ ;  /* 0x0000000000147805 */ /* 0x000fe4000001ff00 */
[----:B------:R-:W-:Y:S02]  /*09e0*/  LEA R10, P3, R11, R8, 0x3 ;  /* 0x000000080b0a7211 */ /* 0x000fe400078618ff */
[----:B0-----:R-:W-:Y:S02]  /*09f0*/  CS2R R16, SRZ ;  /* 0x0000000000107805 */ /* 0x001fe4000001ff00 */
        /* <DEDUP_REMOVED lines=8> */
[----:B------:R-:W-:Y:S01]  /*0a80*/  VIADD R7, R0, UR6 ;  /* 0x0000000600077c36 */ /* 0x000fe20008000000 */
[----:B-----5:R-:W-:Y:S01]  /*0a90*/  ISETP.GT.U32.AND P0, PT, R18, UR16, PT ;  /* 0x0000001012007c0c */ /* 0x020fe2000bf04070 */
[----:B------:R-:W-:Y:S02]  /*0aa0*/  IMAD.U32 R23, RZ, RZ, UR10 ;  /* 0x0000000aff177e24 */ /* 0x000fe4000f8e00ff */
[----:B-1----:R-:W-:Y:S01]  /*0ab0*/  IMAD.U32 R24, RZ, RZ, UR10 ;  /* 0x0000000aff187e24 */ /* 0x002fe2000f8e00ff */
[----:B------:R-:W-:Y:S02]  /*0ac0*/  LEA R22, P3, R7, R2, 0x3 ;  /* 0x0000000207167211 */ /* 0x000fe400078618ff */
[----:B------:R-:W-:Y:S02]  /*0ad0*/  ISETP.GT.AND.EX P0, PT, R19, UR17, PT, P0 ;  /* 0x0000001113007c0c */ /* 0x000fe4000bf04300 */
[----:B------:R-:W-:Y:S02]  /*0ae0*/  LEA.HI.X R5, R7, R3, R5, 0x3, P3 ;  /* 0x0000000307057211 */ /* 0x000fe400018f1c05 */
[----:B------:R-:W-:-:S02]  /*0af0*/  LEA R22, P3, R23, R22, 0x3 ;  /* 0x0000001617167211 */ /* 0x000fc400078618ff */
[----:B------:R-:W-:Y:S02]  /*0b00*/  SEL R18, R18, UR16, P0 ;  /* 0x0000001012127c07 */ /* 0x000fe40008000000 */
[----:B------:R-:W-:Y:S02]  /*0b10*/  SEL R19, R19, UR17, P0 ;  /* 0x0000001113137c07 */ /* 0x000fe40008000000 */
[----:B------:R-:W-:-:S05]  /*0b20*/  LEA.HI.X R23, R24, R5, RZ, 0x3, P3 ;  /* 0x0000000518177211 */ /* 0x000fca00018f1cff */
[----:B------:R0:W-:Y:S02]  /*0b30*/  STG.E.64 desc[UR12][R22.64], R18 ;  /* 0x0000001216007986 */ /* 0x0001e4000c101b0c */
.L_x_147:
[----:B------:R-:W-:Y:S05]  /*0b40*/  BSYNC.RECONVERGENT B0 ;  /* 0x0000000000007941 */ /* 0x000fea0003800200 */
.L_x_146:
[----:B-1----:R-:W1:Y:S01]  /*0b50*/  @!P5 LDC.64 R24, c[0x0][0x10b0] ;  /* 0x00042c00ff18db82 */ /* 0x002e620000000a00 */
[----:B------:R-:W-:Y:S02]  /*0b60*/  UIADD3 UR4, UP0, UPT, UR4, 0x2, URZ ;  /* 0x0000000204047890 */ /* 0x000fe4000ff1e0ff */
[----:B------:R-:W-:Y:S02]  /*0b70*/  ULEA UR6, UP1, UR10, UR6, 0x1 ;  /* 0x000000060a067291 */ /* 0x000fe4000f8208ff */
[----:B------:R-:W-:Y:S02]  /*0b80*/  UIADD3.X UR5, UPT, UPT, URZ, UR5, URZ, UP0, !UPT ;  /* 0x00000005ff057290 */ /* 0x000fe400087fe4ff */
[----:B------:R-:W-:Y:S01]  /*0b90*/  UISETP.NE.U32.AND UP0, UPT, UR4, UR9, UPT ;  /* 0x000000090400728c */ /* 0x000fe2000bf05070 */
[----:B0-----:R-:W0:Y:S01]  /*0ba0*/  @!P2 LDC.64 R22, c[0x0][0x10b0] ;  /* 0x00042c00ff16ab82 */ /* 0x001e220000000a00 */
[----:B------:R-:W-:Y:S02]  /*0bb0*/  ULEA.HI.X UR7, UR10, UR7, URZ, 0x1, UP1 ;  /* 0x000000070a077291 */ /* 0x000fe400088f0cff */
[----:B------:R-:W-:-:S05]  /*0bc0*/  UISETP.NE.AND.EX UP0, UPT, UR5, URZ, UPT, UP0 ;  /* 0x000000ff0500728c */ /* 0x000fca000bf05300 */
[----:B-----5:R-:W2:Y:S01]  /*0bd0*/  @!P1 LDC.64 R18, c[0x0][0x10b0] ;  /* 0x00042c00ff129b82 */ /* 0x020ea20000000a00 */
[----:B-1----:R-:W-:-:S04]  /*0be0*/  @!P5 ISETP.GT.U32.AND P3, PT, R20, R24, PT ;  /* 0x000000181400d20c */ /* 0x002fc80003f64070 */
[----:B------:R-:W-:Y:S02]  /*0bf0*/  @!P5 ISETP.GT.AND.EX P3, PT, R21, R25, PT, P3 ;  /* 0x000000191500d20c */ /* 0x000fe40003f64330 */
[----:B0-----:R-:W-:Y:S02]  /*0c00*/  @!P2 ISETP.GT.U32.AND P4, PT, R16, R22, PT ;  /* 0x000000161000a20c */ /* 0x001fe40003f84070 */
[----:B------:R-:W-:Y:S02]  /*0c10*/  @!P5 SEL R20, R20, R24, P3 ;  /* 0x000000181414d207 */ /* 0x000fe40001800000 */
[----:B------:R-:W-:Y:S02]  /*0c20*/  @!P2 ISETP.GT.AND.EX P4, PT, R17, R23, PT, P4 ;  /* 0x000000171100a20c */ /* 0x000fe40003f84340 */
[----:B------:R-:W-:Y:S02]  /*0c30*/  @!P5 SEL R21, R21, R25, P3 ;  /* 0x000000191515d207 */ /* 0x000fe40001800000 */
[----:B--2---:R-:W-:-:S02]  /*0c40*/  @!P1 ISETP.GT.U32.AND P0, PT, R14, R18, PT ;  /* 0x000000120e00920c */ /* 0x004fc40003f04070 */
[----:B------:R-:W-:Y:S01]  /*0c50*/  @!P2 SEL R16, R16, R22, P4 ;  /* 0x000000161010a207 */ /* 0x000fe20002000000 */
[----:B------:R2:W-:Y:S01]  /*0c60*/  @!P5 STG.E.64 desc[UR12][R12.64], R20 ;  /* 0x000000140c00d986 */ /* 0x0005e2000c101b0c */
[----:B------:R-:W-:Y:S02]  /*0c70*/  @!P1 ISETP.GT.AND.EX P0, PT, R15, R19, PT, P0 ;  /* 0x000000130f00920c */ /* 0x000fe40003f04300 */
[----:B------:R-:W-:Y:S02]  /*0c80*/  @!P2 SEL R17, R17, R23, P4 ;  /* 0x000000171111a207 */ /* 0x000fe40002000000 */
[----:B------:R-:W-:Y:S02]  /*0c90*/  @!P1 SEL R18, R14, R18, P0 ;  /* 0x000000120e129207 */ /* 0x000fe40000000000 */
[----:B------:R-:W-:Y:S01]  /*0ca0*/  @!P1 SEL R19, R15, R19, P0 ;  /* 0x000000130f139207 */ /* 0x000fe20000000000 */
[----:B------:R2:W-:Y:S04]  /*0cb0*/  @!P2 STG.E.64 desc[UR12][R8.64], R16 ;  /* 0x000000100800a986 */ /* 0x0005e8000c101b0c */
[----:B------:R2:W-:Y:S01]  /*0cc0*/  @!P1 STG.E.64 desc[UR12][R10.64], R18 ;  /* 0x000000120a009986 */ /* 0x0005e2000c101b0c */
[----:B------:R-:W-:Y:S05]  /*0cd0*/  BRA.U UP0, `(.L_x_148) ;  /* 0xfffffff500907547 */ /* 0x000fea000b83ffff */
.L_x_141:
[----:B------:R-:W-:-:S04]  /*0ce0*/  ULOP3.LUT UR11, UR8, 0x1, URZ, 0xc0, !UPT ;  /* 0x00000001080b7892 */ /* 0x000fc8000f8ec0ff */
[----:B------:R-:W-:-:S06]  /*0cf0*/  UISETP.NE.U32.AND UP0, UPT, UR11, 0x1, UPT ;  /* 0x000000010b00788c */ /* 0x000fcc000bf05070 */
[----:B------:R-:W-:-:S13]  /*0d00*/  PLOP3.LUT P0, PT, PT, PT, UP0, 0x80, 0x8 ;  /* 0x000000000008781c */ /* 0x000fda0003f0f008 */
[----:B------:R-:W-:Y:S05]  /*0d10*/  @!P0 EXIT ;  /* 0x000000000000894d */ /* 0x000fea0003800000 */
[----:B0-----:R-:W-:Y:S01]  /*0d20*/  IADD3 R5, P0, PT, R0, UR6, RZ ;  /* 0x0000000600057c10 */ /* 0x001fe2000ff1e0ff */
[----:B------:R-:W-:Y:S01]  /*0d30*/  IMAD.U32 R15, RZ, RZ, UR14 ;  /* 0x0000000eff0f7e24 */ /* 0x000fe2000f8e00ff */
[----:B------:R-:W-:Y:S01]  /*0d40*/  USHF.L.U32 UR4, UR14, 0x3, URZ ;  /* 0x000000030e047899 */ /* 0x000fe200080006ff */
[----:B--2---:R-:W-:Y:S02]  /*0d50*/  CS2R R12, SRZ ;  /* 0x00000000000c7805 */ /* 0x004fe4000001ff00 */
[C---:B------:R-:W-:Y:S01]  /*0d60*/  IADD3 R9, P3, PT, R5.reuse, UR14, RZ ;  /* 0x0000000e05097c10 */ /* 0x040fe2000ff7e0ff */
[----:B------:R-:W-:Y:S01]  /*0d70*/  IMAD.X R7, RZ, RZ, UR7, P0 ;  /* 0x00000007ff077e24 */ /* 0x000fe200080e06ff */
[C---:B------:R-:W-:Y:S01]  /*0d80*/  LEA R2, P1, R5.reuse, R2, 0x3 ;  /* 0x0000000205027211 */ /* 0x040fe200078218ff */
[----:B------:R-:W-:Y:S01]  /*0d90*/  USHF.R.U32.HI UR5, URZ, 0x1d, UR14 ;  /* 0x0000001dff057899 */ /* 0x000fe2000801160e */
[C---:B------:R-:W-:Y:S02]  /*0da0*/  ISETP.GE.U32.AND P0, PT, R5.reuse, R6, PT ;  /* 0x000000060500720c */ /* 0x040fe40003f06070 */
[----:B------:R-:W-:-:S02]  /*0db0*/  LEA.HI.X R3, R5, R3, R7, 0x3, P1 ;  /* 0x0000000305037211 */ /* 0x000fc400008f1c07 */
[----:B------:R-:W-:Y:S01]  /*0dc0*/  ISETP.GE.AND.EX P0, PT, R7, R4, PT, P0 ;  /* 0x000000040700720c */ /* 0x000fe20003f06300 */
[----:B------:R-:W-:Y:S01]  /*0dd0*/  IMAD.X R7, RZ, RZ, R7, P3 ;  /* 0x000000ffff077224 */ /* 0x000fe200018e0607 */
[----:B------:R-:W-:Y:S01]  /*0de0*/  IADD3 R11, P5, PT, R9, UR14, RZ ;  /* 0x0000000e090b7c10 */ /* 0x000fe2000ffbe0ff */
[----:B------:R-:W-:Y:S01]  /*0df0*/  IMAD.WIDE.U32 R14, R15, 0x8, R2 ;  /* 0x000000080f0e7825 */ /* 0x000fe200078e0002 */
[----:B------:R-:W-:Y:S02]  /*0e00*/  ISETP.GE.U32.AND P1, PT, R9, R6, PT ;  /* 0x000000060900720c */ /* 0x000fe40003f26070 */
[----:B------:R-:W-:Y:S02]  /*0e10*/  IADD3 R5, P4, PT, R11, UR14, RZ ;  /* 0x0000000e0b057c10 */ /* 0x000fe4000ff9e0ff */
[----:B------:R-:W-:Y:S01]  /*0e20*/  ISETP.GE.AND.EX P1, PT, R7, R4, PT, P1 ;  /* 0x000000040700720c */ /* 0x000fe20003f26310 */
[----:B------:R-:W-:Y:S01]  /*0e30*/  IMAD.X R7, RZ, RZ, R7, P5 ;  /* 0x000000ffff077224 */ /* 0x000fe200028e0607 */
[----:B------:R-:W-:-:S02]  /*0e40*/  ISETP.GE.U32.AND P2, PT, R11, R6, PT ;  /* 0x000000060b00720c */ /* 0x000fc40003f46070 */
[----:B------:R-:W-:Y:S01]  /*0e50*/  ISETP.GE.U32.AND P3, PT, R5, R6, PT ;  /* 0x000000060500720c */ /* 0x000fe20003f66070 */
[----:B------:R-:W-:Y:S01]  /*0e60*/  IMAD.X R5, RZ, RZ, R7, P4 ;  /* 0x000000ffff057224 */ /* 0x000fe200020e0607 */
[-C--:B------:R-:W-:Y:S02]  /*0e70*/  ISETP.GE.AND.EX P2, PT, R7, R4.reuse, PT, P2 ;  /* 0x000000040700720c */ /* 0x080fe40003f46320 */
[----:B------:R-:W-:Y:S02]  /*0e80*/  CS2R R6, SRZ ;  /* 0x0000000000067805 */ /* 0x000fe4000001ff00 */
[----:B------:R-:W-:Y:S01]  /*0e90*/  IADD3 R10, P4, PT, R14, UR4, RZ ;  /* 0x000000040e0a7c10 */ /* 0x000fe2000ff9e0ff */
[----:B------:R-:W2:Y:S01]  /*0ea0*/  @!P0 LDG.E.64 R12, desc[UR12][R2.64] ;  /* 0x0000000c020c8981 */ /* 0x000ea2000c1e1b00 */
[----:B------:R-:W-:Y:S02]  /*0eb0*/  ISETP.GE.AND.EX P3, PT, R5, R4, PT, P3 ;  /* 0x000000040500720c */ /* 0x000fe40003f66330 */
[----:B------:R-:W-:-:S02]  /*0ec0*/  CS2R R4, SRZ ;  /* 0x0000000000047805 */ /* 0x000fc4000001ff00 */
[----:B------:R-:W-:Y:S01]  /*0ed0*/  IADD3.X R11, PT, PT, R15, UR5, RZ, P4, !PT ;  /* 0x000000050f0b7c10 */ /* 0x000fe2000a7fe4ff */
[----:B------:R-:W3:Y:S01]  /*0ee0*/  @!P1 LDG.E.64 R6, desc[UR12][R14.64] ;  /* 0x0000000c0e069981 */ /* 0x000ee2000c1e1b00 */
[----:B------:R-:W-:Y:S02]  /*0ef0*/  IADD3 R16, P4, PT, R10, UR4, RZ ;  /* 0x000000040a107c10 */ /* 0x000fe4000ff9e0ff */
[----:B------:R-:W-:Y:S02]  /*0f00*/  CS2R R8, SRZ ;  /* 0x0000000000087805 */ /* 0x000fe4000001ff00 */
[----:B------:R-:W-:Y:S01]  /*0f10*/  IADD3.X R17, PT, PT, R11, UR5, RZ, P4, !PT ;  /* 0x000000050b117c10 */ /* 0x000fe2000a7fe4ff */
[----:B------:R-:W4:Y:S01]  /*0f20*/  @!P2 LDG.E.64 R4, desc[UR12][R10.64] ;  /* 0x0000000c0a04a981 */ /* 0x000f22000c1e1b00 */
[----:B------:R-:W2:Y:S03]  /*0f30*/  LDCU.64 UR4, c[0x0][0x10b0] ;  /* 0x00021600ff0477ac */ /* 0x000ea60008000a00 */
[----:B------:R-:W5:Y:S01]  /*0f40*/  @!P3 LDG.E.64 R8, desc[UR12][R16.64] ;  /* 0x0000000c1008b981 */ /* 0x000f62000c1e1b00 */
[----:B--2---:R-:W-:-:S02]  /*0f50*/  ISETP.GT.U32.AND P5, PT, R12, UR4, PT ;  /* 0x000000040c007c0c */ /* 0x004fc4000bfa4070 */
[----:B---3--:R-:W-:Y:S02]  /*0f60*/  ISETP.GT.U32.AND P6, PT, R6, UR4, PT ;  /* 0x0000000406007c0c */ /* 0x008fe4000bfc4070 */
[----:B------:R-:W-:Y:S02]  /*0f70*/  ISETP.GT.AND.EX P5, PT, R13, UR5, PT, P5 ;  /* 0x000000050d007c0c */ /* 0x000fe4000bfa4350 */
[----:B----4-:R-:W-:Y:S02]  /*0f80*/  ISETP.GT.U32.AND P4, PT, R4, UR4, PT ;  /* 0x0000000404007c0c */ /* 0x010fe4000bf84070 */
[----:B------:R-:W-:Y:S02]  /*0f90*/  ISETP.GT.AND.EX P6, PT, R7, UR5, PT, P6 ;  /* 0x0000000507007c0c */ /* 0x000fe4000bfc4360 */
[----:B------:R-:W-:Y:S02]  /*0fa0*/  SEL R12, R12, UR4, P5 ;  /* 0x000000040c0c7c07 */ /* 0x000fe4000a800000 */
[----:B------:R-:W-:-:S02]  /*0fb0*/  SEL R13, R13, UR5, P5 ;  /* 0x000000050d0d7c07 */ /* 0x000fc4000a800000 */
[----:B------:R-:W-:Y:S02]  /*0fc0*/  ISETP.GT.AND.EX P4, PT, R5, UR5, PT, P4 ;  /* 0x0000000505007c0c */ /* 0x000fe4000bf84340 */
[----:B-----5:R-:W-:Y:S02]  /*0fd0*/  ISETP.GT.U32.AND P5, PT, R8, UR4, PT ;  /* 0x0000000408007c0c */ /* 0x020fe4000bfa4070 */
[----:B------:R-:W-:Y:S02]  /*0fe0*/  SEL R6, R6, UR4, P6 ;  /* 0x0000000406067c07 */ /* 0x000fe4000b000000 */
[----:B------:R-:W-:Y:S02]  /*0ff0*/  SEL R7, R7, UR5, P6 ;  /* 0x0000000507077c07 */ /* 0x000fe4000b000000 */
[----:B------:R-:W-:Y:S02]  /*1000*/  SEL R4, R4, UR4, P4 ;  /* 0x0000000404047c07 */ /* 0x000fe4000a000000 */
[----:B------:R-:W-:-:S02]  /*1010*/  SEL R5, R5, UR5, P4 ;  /* 0x0000000505057c07 */ /* 0x000fc4000a000000 */
[C---:B------:R-:W-:Y:S01]  /*1020*/  ISETP.GT.AND.EX P4, PT, R9.reuse, UR5, PT, P5 ;  /* 0x0000000509007c0c */ /* 0x040fe2000bf84350 */
[----:B------:R0:W-:Y:S03]  /*1030*/  @!P0 STG.E.64 desc[UR12][R2.64], R12 ;  /* 0x0000000c02008986 */ /* 0x0001e6000c101b0c */
[----:B------:R-:W-:Y:S01]  /*1040*/  SEL R8, R8, UR4, P4 ;  /* 0x0000000408087c07 */ /* 0x000fe2000a000000 */
[----:B------:R0:W-:Y:S01]  /*1050*/  @!P1 STG.E.64 desc[UR12][R14.64], R6 ;  /* 0x000000060e009986 */ /* 0x0001e2000c101b0c */
[----:B------:R-:W-:-:S03]  /*1060*/  SEL R9, R9, UR5, P4 ;  /* 0x0000000509097c07 */ /* 0x000fc6000a000000 */
[----:B------:R0:W-:Y:S01]  /*1070*/  @!P2 STG.E.64 desc[UR12][R10.64], R4 ;  /* 0x000000040a00a986 */ /* 0x0001e2000c101b0c */
[----:B------:R-:W-:Y:S05]  /*1080*/  @P3 EXIT ;  /* 0x000000000000394d */ /* 0x000fea0003800000 */
[----:B------:R-:W-:Y:S01]  /*1090*/  STG.E.64 desc[UR12][R16.64], R8 ;  /* 0x0000000810007986 */ /* 0x000fe2000c101b0c */
[----:B------:R-:W-:Y:S05]  /*10a0*/  EXIT ;  /* 0x000000000000794d */ /* 0x000fea0003800000 */
.L_x_140:
        /* <DEDUP_REMOVED lines=8> */
.L_x_149:
[----:B--2---:R-:W-:-:S04]  /*1130*/  LEA R14, P0, R13, R2, 0x5 ;  /* 0x000000020d0e7211 */ /* 0x004fc800078028ff */
[----:B------:R-:W-:-:S05]  /*1140*/  LEA.HI.X R15, R13, R3, R16, 0x5, P0 ;  /* 0x000000030d0f7211 */ /* 0x000fca00000f2c10 */
[----:B------:R-:W1:Y:S02]  /*1150*/  LDG.E.ENL2.256 R8, R4, desc[UR12][R14.64] ;  /* 0xfe00000c0e04797e */ /* 0x000e640008121908 */
[----:B-1----:R-:W-:Y:S02]  /*1160*/  ISETP.GT.U32.AND P0, PT, R4, UR6, PT ;  /* 0x0000000604007c0c */ /* 0x002fe4000bf04070 */
[----:B------:R-:W-:Y:S02]  /*1170*/  ISETP.GT.U32.AND P2, PT, R8, UR6, PT ;  /* 0x0000000608007c0c */ /* 0x000fe4000bf44070 */
[----:B------:R-:W-:Y:S02]  /*1180*/  ISETP.GT.AND.EX P0, PT, R5, UR7, PT, P0 ;  /* 0x0000000705007c0c */ /* 0x000fe4000bf04300 */
[----:B------:R-:W-:Y:S02]  /*1190*/  ISETP.GT.U32.AND P1, PT, R6, UR6, PT ;  /* 0x0000000606007c0c */ /* 0x000fe4000bf24070 */
[----:B------:R-:W-:-:S02]  /*11a0*/  SEL R4, R4, UR6, P0 ;  /* 0x0000000604047c07 */ /* 0x000fc40008000000 */
[----:B------:R-:W-:Y:S02]  /*11b0*/  SEL R5, R5, UR7, P0 ;  /* 0x0000000705057c07 */ /* 0x000fe40008000000 */
[C---:B------:R-:W-:Y:S02]  /*11c0*/  ISETP.GT.AND.EX P0, PT, R9.reuse, UR7, PT, P2 ;  /* 0x0000000709007c0c */ /* 0x040fe4000bf04320 */
[----:B------:R-:W-:Y:S02]  /*11d0*/  ISETP.GT.U32.AND P3, PT, R10, UR6, PT ;  /* 0x000000060a007c0c */ /* 0x000fe4000bf64070 */
[----:B------:R-:W-:Y:S02]  /*11e0*/  SEL R8, R8, UR6, P0 ;  /* 0x0000000608087c07 */ /* 0x000fe40008000000 */
[----:B------:R-:W-:Y:S02]  /*11f0*/  SEL R9, R9, UR7, P0 ;  /* 0x0000000709097c07 */ /* 0x000fe40008000000 */
[----:B0-----:R-:W-:-:S02]  /*1200*/  IADD3 R13, P0, PT, R13, UR4, RZ ;  /* 0x000000040d0d7c10 */ /* 0x001fc4000ff1e0ff */
[----:B------:R-:W-:Y:S02]  /*1210*/  ISETP.GT.AND.EX P1, PT, R7, UR7, PT, P1 ;  /* 0x0000000707007c0c */ /* 0x000fe4000bf24310 */
[----:B------:R-:W-:Y:S01]  /*1220*/  ISETP.GT.AND.EX P2, PT, R11, UR7, PT, P3 ;  /* 0x000000070b007c0c */ /* 0x000fe2000bf44330 */
[----:B------:R-:W-:Y:S01]  /*1230*/  IMAD.SHL.U32 R17, R13, 0x4, RZ ;  /* 0x000000040d117824 */ /* 0x000fe200078e00ff */
[----:B------:R-:W-:Y:S01]  /*1240*/  SEL R6, R6, UR6, P1 ;  /* 0x0000000606067c07 */ /* 0x000fe20008800000 */
[----:B------:R-:W-:Y:S01]  /*1250*/  IMAD.X R16, RZ, RZ, R16, P0 ;  /* 0x000000ffff107224 */ /* 0x000fe200000e0610 */
[----:B------:R-:W-:Y:S02]  /*1260*/  SEL R7, R7, UR7, P1 ;  /* 0x0000000707077c07 */ /* 0x000fe40008800000 */
[----:B------:R-:W-:Y:S02]  /*1270*/  SEL R10, R10, UR6, P2 ;  /* 0x000000060a0a7c07 */ /* 0x000fe40009000000 */
[----:B------:R-:W-:-:S02]  /*1280*/  SEL R11, R11, UR7, P2 ;  /* 0x000000070b0b7c07 */ /* 0x000fc40009000000 */
[----:B------:R-:W-:Y:S02]  /*1290*/  ISETP.LT.U32.AND P1, PT, R17, R0, PT ;  /* 0x000000001100720c */ /* 0x000fe40003f21070 */
[C---:B------:R-:W-:Y:S01]  /*12a0*/  LOP3.LUT P0, RZ, R13.reuse, 0xffffc000, RZ, 0xc0, !PT ;  /* 0xffffc0000dff7812 */ /* 0x040fe2000780c0ff */
[----:B------:R2:W-:Y:S01]  /*12b0*/  STG.E.ENL2.256 desc[UR12][R14.64], R4, R8 ;  /* 0xf80000040e08797f */ /* 0x0005e2000f12180c */
[----:B------:R-:W-:Y:S02]  /*12c0*/  SHF.L.U64.HI R17, R13, 0x2, R16 ;  /* 0x000000020d117819 */ /* 0x000fe40000010210 */
[----:B------:R-:W-:Y:S02]  /*12d0*/  LOP3.LUT P0, RZ, R16, 0x3fffffff, RZ, 0xc0, P0 ;  /* 0x3fffffff10ff7812 */ /* 0x000fe4000000c0ff */
[----:B------:R-:W-:-:S13]  /*12e0*/  ISETP.LT.AND.EX P1, PT, R17, R12, PT, P1 ;  /* 0x0000000c1100720c */ /* 0x000fda0003f21310 */
[----:B------:R-:W-:Y:S05]  /*12f0*/  @!P0 BRA P1, `(.L_x_149) ;  /* 0xfffffffc008c8947 */ /* 0x000fea000083ffff */
[----:B------:R-:W-:Y:S05]  /*1300*/  EXIT ;  /* 0x000000000000794d */ /* 0x000fea0003800000 */
        .weak           $__internal_14_$__cuda_sm20_div_u16
        .type           $__internal_14_$__cuda_sm20_div_u16,@function
        .size           $__internal_14_$__cuda_sm20_div_u16,(.L_x_4667 - $__internal_14_$__cuda_sm20_div_u16)
$__internal_14_$__cuda_sm20_div_u16:
[----:B------:R-:W0:Y:S01]  /*1310*/  I2F.U16 R5, UR5 ;  /* 0x0000000500057d06 */ /* 0x000e220008101000 */
[----:B------:R-:W-:Y:S01]  /*1320*/  IMAD.MOV.U32 R7, RZ, RZ, 0x4b800000 ;  /* 0x4b800000ff077424 */ /* 0x000fe200078e00ff */
[----:B------:R-:W-:Y:S01]  /*1330*/  I2FP.F32.U32.RZ R0, R0 ;  /* 0x0000000000007245 */ /* 0x000fe2000020d000 */
[----:B------:R-:W-:Y:S01]  /*1340*/  UISETP.NE.U32.AND UP0, UPT, UR5, URZ, UPT ;  /* 0x000000ff0500728c */ /* 0x000fe2000bf05070 */
[----:B------:R-:W-:Y:S01]  /*1350*/  IMAD.MOV.U32 R9, RZ, RZ, 0x0 ;  /* 0x00000000ff097424 */ /* 0x000fe200078e00ff */
        /* <DEDUP_REMOVED lines=8> */
[----:B------:R-:W-:Y:S02]  /*13e0*/  IMAD.MOV.U32 R8, RZ, RZ, R10 ;  /* 0x000000ffff087224 */ /* 0x000fe400078e000a */
[----:B------:R-:W-:-:S06]  /*13f0*/  FMUL.RZ R0, R0, R7 ;  /* 0x0000000700007220 */ /* 0x000fcc000040c000 */
[----:B------:R-:W0:Y:S02]  /*1400*/  F2I.U32.TRUNC.NTZ R0, R0 ;  /* 0x0000000000007305 */ /* 0x000e24000020f000 */
[----:B0-----:R-:W-:-:S13]  /*1410*/  R2UR UR4, R0 ;  /* 0x00000000000472ca */ /* 0x001fda00000e0000 */
[----:B------:R-:W-:-:S07]  /*1420*/  ULOP3.LUT UR8, UR4, 0xffff, URZ, 0xc0, !UPT ;  /* 0x0000ffff04087892 */ /* 0x000fce000f8ec0ff */
[----:B------:R-:W-:Y:S01]  /*1430*/  @!UP0 UMOV UR8, 0xffffffff ;  /* 0xffffffff00088882 */ /* 0x000fe20000000000 */
[----:B------:R-:W-:Y:S05]  /*1440*/  RET.REL.NODEC R8 `(_ZN2at6native57_GLOBAL__N__f3eca4a2_24_ForeachBinaryOpScalar_cu_86b9896c25multi_tensor_apply_kernelINS1_18TensorListMetadataILi1EEENS1_21BinaryOpScalarFunctorIlLi1ELi1ELi0EEEJNS0_7maximumIlEElEEEvT_T0_DpT1_) ;  /* 0xffffffe808ec7950 */ /* 0x000fea0003c3ffff */
.L_x_150:
        /* <DEDUP_REMOVED lines=11> */
.L_x_4667:


//--------------------- .text._ZN2at6native57_GLOBAL__N__f3eca4a2_24_ForeachBinaryOpScalar_cu_86b9896c25multi_tensor_apply_kernelINS1_18TensorListMetadataILi1EEENS1_21BinaryOpScalarFunctorIiLi1ELi1ELi0EEEJNS0_7maximumIiEEiEEEvT_T0_DpT1_ --------------------------
	.section	.text._ZN2at6native57_GLOBAL__N__f3eca4a2_24_ForeachBinaryOpScalar_cu_86b9896c25multi_tensor_apply_kernelINS1_18TensorListMetadataILi1EEENS1_21BinaryOpScalarFunctorIiLi1ELi1ELi0EEEJNS0_7maximumIiEEiEEEvT_T0_DpT1_,"ax",@progbits
	.align	128
.text._ZN2at6native57_GLOBAL__N__f3eca4a2_24_ForeachBinaryOpScalar_cu_86b9896c25multi_tensor_apply_kernelINS1_18TensorListMetadataILi1EEENS1_21BinaryOpScalarFunctorIiLi1ELi1ELi0EEEJNS0_7maximumIiEEiEEEvT_T0_DpT1_:
        .type           _ZN2at6native57_GLOBAL__N__f3eca4a2_24_ForeachBinaryOpScalar_cu_86b9896c25multi_tensor_apply_kernelINS1_18TensorListMetadataILi1EEENS1_21BinaryOpScalarFunctorIiLi1ELi1ELi0EEEJNS0_7maximumIiEEiEEEvT_T0_DpT1_,@function
        .size           _ZN2at6native57_GLOBAL__N__f3eca4a2_24_ForeachBinaryOpScalar_cu_86b9896c25multi_tensor_apply_kernelINS1_18TensorListMetadataILi1EEENS1_21BinaryOpScalarFunctorIiLi1ELi1ELi0EEEJNS0_7maximumIiEEiEEEvT_T0_DpT1_,(.L_x_4669 - _ZN2at6native57_GLOBAL__N__f3eca4a2_24_ForeachBinaryOpScalar_cu_86b9896c25multi_tensor_apply_kernelINS1_18TensorListMetadataILi1EEENS1_21BinaryOpScalarFunctorIiLi1ELi1ELi0EEEJNS0_7maximumIiEEiEEEvT_T0_DpT1_)
        .other          _ZN2at6native57_GLOBAL__N__f3eca4a2_24_ForeachBinaryOpScalar_cu_86b9896c25multi_tensor_apply_kernelINS1_18TensorListMetadataILi1EEENS1_21BinaryOpScalarFunctorIiLi1ELi1ELi0EEEJNS0_7maximumIiEEiEEEvT_T0_DpT1_,@"STO_CUDA_ENTRY STV_DEFAULT"
_ZN2at6native57_GLOBAL__N__f3eca4a2_24_ForeachBinaryOpScalar_cu_86b9896c25multi_tensor_apply_kernelINS1_18TensorListMetadataILi1EEENS1_21BinaryOpScalarFunctorIiLi1ELi1ELi0EEEJNS0_7maximumIiEEiEEEvT_T0_DpT1_:
        /* <DEDUP_REMOVED lines=35> */
[----:B------:R-:W-:Y:S05]  /*0230*/  CALL.REL.NOINC `($__internal_15_$__cuda_sm20_div_u16) ;  /* 0x0000000800e87944 */ /* 0x000fea0003c00000 */
        /* <DEDUP_REMOVED lines=14> */
.L_x_155:
[----:B0-----:R-:W-:Y:S01]  /*0320*/  IADD3 R12, P0, PT, R18, R19, RZ ;  /* 0x00000013120c7210 */ /* 0x001fe20007f1e0ff */
[----:B------:R-:W-:-:S03]  /*0330*/  IMAD.MOV.U32 R23, RZ, RZ, RZ ;  /* 0x000000ffff177224 */ /* 0x000fc600078e00ff */
[C---:B------:R-:W-:Y:S01]  /*0340*/  ISETP.GE.U32.AND P1, PT, R12.reuse, R0, PT ;  /* 0x000000000c00720c */ /* 0x040fe20003f26070 */
[----:B------:R-:W-:Y:S01]  /*0350*/  IMAD.X R13, RZ, RZ, R20, P0 ;  /* 0x000000ffff0d7224 */ /* 0x000fe200000e0614 */
[C---:B-1----:R-:W-:Y:S02]  /*0360*/  LEA R6, P0, R12.reuse, R2, 0x2 ;  /* 0x000000020c067211 */ /* 0x042fe400078010ff */
[----:B------:R-:W-:Y:S02]  /*0370*/  IADD3 R4, P2, PT, R17, R12, RZ ;  /* 0x0000000c11047210 */ /* 0x000fe40007f5e0ff */
[----:B------:R-:W-:Y:S02]  /*0380*/  ISETP.GE.AND.EX P1, PT, R13, R16, PT, P1 ;  /* 0x000000100d00720c */ /* 0x000fe40003f26310 */
[--C-:B------:R-:W-:Y:S01]  /*0390*/  LEA.HI.X R7, R12, R3, R13.reuse, 0x2, P0 ;  /* 0x000000030c077211 */ /* 0x100fe200000f140d */
[----:B------:R-:W-:Y:S01]  /*03a0*/  IMAD.X R5, RZ, RZ, R13, P2 ;  /* 0x000000ffff057224 */ /* 0x000fe200010e060d */
[----:B------:R-:W-:-:S02]  /*03b0*/  ISETP.GE.U32.AND P3, PT, R4, R0, PT ;  /* 0x000000000400720c */ /* 0x000fc40003f66070 */
[----:B------:R-:W-:-:S07]  /*03c0*/  IADD3 R4, P0, PT, R17, R4, RZ ;  /* 0x0000000411047210 */ /* 0x000fce0007f1e0ff */
[----:B------:R-:W2:Y:S01]  /*03d0*/  @!P1 LDG.E R23, desc[UR6][R6.64] ;  /* 0x0000000606179981 */ /* 0x000ea2000c1e1900 */
[----:B------:R-:W-:Y:S01]  /*03e0*/  ISETP.GE.AND.EX P3, PT, R5, R16, PT, P3 ;  /* 0x000000100500720c */ /* 0x000fe20003f66330 */
[----:B------:R-:W-:Y:S01]  /*03f0*/  IMAD.X R5, RZ, RZ, R5, P0 ;  /* 0x000000ffff057224 */ /* 0x000fe200000e0605 */
[----:B------:R-:W-:Y:S01]  /*0400*/  ISETP.GE.U32.AND P0, PT, R4, R0, PT ;  /* 0x000000000400720c */ /* 0x000fe20003f06070 */
[----:B------:R-:W-:Y:S01]  /*0410*/  IMAD.MOV.U32 R24, RZ, RZ, RZ ;  /* 0x000000ffff187224 */ /* 0x000fe200078e00ff */
[C---:B------:R-:W-:Y:S01]  /*0420*/  IADD3 R9, P4, PT, R17.reuse, R4, RZ ;  /* 0x0000000411097210 */ /* 0x040fe20007f9e0ff */
[----:B-----5:R-:W-:Y:S01]  /*0430*/  IMAD.WIDE.U32 R14, R17, 0x4, R6 ;  /* 0x00000004110e7825 */ /* 0x020fe200078e0006 */
[----:B------:R-:W-:Y:S01]  /*0440*/  ISETP.GE.AND.EX P0, PT, R5, R16, PT, P0 ;  /* 0x000000100500720c */ /* 0x000fe20003f06300 */
[----:B------:R-:W2:Y:S01]  /*0450*/  @!P1 LDC R26, c[0x0][0x10ac] ;  /* 0x00042b00ff1a9b82 */ /* 0x000ea20000000800 */
[----:B------:R-:W-:Y:S01]  /*0460*/  ISETP.GE.U32.AND P2, PT, R9, R0, PT ;  /* 0x000000000900720c */ /* 0x000fe20003f46070 */
[----:B------:R-:W-:Y:S01]  /*0470*/  IMAD.X R5, RZ, RZ, R5, P4 ;  /* 0x000000ffff057224 */ /* 0x000fe200020e0605 */
[----:B------:R-:W-:Y:S01]  /*0480*/  CS2R R8, SRZ ;  /* 0x0000000000087805 */ /* 0x000fe2000001ff00 */
[----:B------:R-:W-:-:S02]  /*0490*/  IMAD.WIDE.U32 R10, R17, 0x4, R14 ;  /* 0x00000004110a7825 */ /* 0x000fc400078e000e */
[----:B------:R-:W3:Y:S01]  /*04a0*/  @!P3 LDG.E R24, desc[UR6][R14.64] ;  /* 0x000000060e18b981 */ /* 0x000ee2000c1e1900 */
[----:B------:R-:W-:Y:S01]  /*04b0*/  ISETP.GE.AND.EX P2, PT, R5, R16, PT, P2 ;  /* 0x000000100500720c */ /* 0x000fe20003f46320 */
[----:B------:R-:W3:Y:S04]  /*04c0*/  @!P3 LDC R25, c[0x0][0x10ac] ;  /* 0x00042b00ff19bb82 */ /* 0x000ee80000000800 */
[----:B------:R-:W4:Y:S08]  /*04d0*/  @!P0 LDG.E R9, desc[UR6][R10.64] ;  /* 0x000000060a098981 */ /* 0x000f30000c1e1900 */
[----:B------:R-:W-:-:S05]  /*04e0*/  @!P2 IMAD.WIDE.U32 R4, R17, 0x4, R10 ;  /* 0x000000041104a825 */ /* 0x000fca00078e000a */
[----:B------:R0:W4:Y:S01]  /*04f0*/  @!P2 LDG.E R8, desc[UR6][R4.64] ;  /* 0x000000060408a981 */ /* 0x000122000c1e1900 */
[----:B------:R-:W-:Y:S02]  /*0500*/  IADD3 R28, P5, PT, R17, R12, RZ ;  /* 0x0000000c111c7210 */ /* 0x000fe40007fbe0ff */
[----:B--2---:R-:W-:Y:S01]  /*0510*/  @!P1 VIMNMX R27, PT, PT, R23, R26, !PT ;  /* 0x0000001a171b9248 */ /* 0x004fe20007fe0100 */
[----:B------:R-:W-:Y:S01]  /*0520*/  IMAD.SHL.U32 R23, R17, 0x4, RZ ;  /* 0x0000000411177824 */ /* 0x000fe200078e00ff */
[----:B------:R-:W4:Y:S03]  /*0530*/  @!P0 LDC R26, c[0x0][0x10ac] ;  /* 0x00042b00ff1a8b82 */ /* 0x000f260000000800 */
[----:B------:R2:W-:Y:S01]  /*0540*/  @!P1 STG.E desc[UR6][R6.64], R27 ;  /* 0x0000001b06009986 */ /* 0x0005e2000c101906 */
[----:B------:R-:W-:-:S04]  /*0550*/  IADD3 R29, P4, PT, R23, R12, RZ ;  /* 0x0000000c171d7210 */ /* 0x000fc80007f9e0ff */
[----:B------:R-:W-:Y:S01]  /*0560*/  ISETP.GE.U32.AND P1, PT, R29, R0, PT ;  /* 0x000000001d00720c */ /* 0x000fe20003f26070 */
[--C-:B------:R-:W-:Y:S01]  /*0570*/  IMAD.X R12, RZ, RZ, R13.reuse, P4 ;  /* 0x000000ffff0c7224 */ /* 0x100fe200020e060d */
[----:B------:R-:W1:Y:S01]  /*0580*/  @!P2 LDC R29, c[0x0][0x10ac] ;  /* 0x00042b00ff1dab82 */ /* 0x000e620000000800 */
[----:B---3--:R-:W-:Y:S02]  /*0590*/  @!P3 VIMNMX R24, PT, PT, R24, R25, !PT ;  /* 0x000000191818b248 */ /* 0x008fe40007fe0100 */
[----:B------:R-:W-:Y:S01]  /*05a0*/  IADD3 R25, P4, PT, R23, R28, RZ ;  /* 0x0000001c17197210 */ /* 0x000fe20007f9e0ff */
[----:B--2---:R-:W-:Y:S01]  /*05b0*/  IMAD.X R27, RZ, RZ, R13, P5 ;  /* 0x000000ffff1b7224 */ /* 0x004fe200028e060d */
[----:B------:R-:W-:Y:S01]  /*05c0*/  ISETP.GE.AND.EX P1, PT, R12, R16, PT, P1 ;  /* 0x000000100c00720c */ /* 0x000fe20003f26310 */
[----:B------:R2:W-:Y:S01]  /*05d0*/  @!P3 STG.E desc[UR6][R14.64], R24 ;  /* 0x000000180e00b986 */ /* 0x0005e2000c101906 */
[----:B0-----:R-:W-:Y:S01]  /*05e0*/  IADD3 R4, P5, PT, R17, R25, RZ ;  /* 0x0000001911047210 */ /* 0x001fe20007fbe0ff */
[----:B------:R-:W-:-:S03]  /*05f0*/  IMAD.X R27, RZ, RZ, R27, P4 ;  /* 0x000000ffff1b7224 */ /* 0x000fc600020e061b */
[----:B------:R-:W-:Y:S01]  /*0600*/  IADD3 R13, P6, PT, R17, R4, RZ ;  /* 0x00000004110d7210 */ /* 0x000fe20007fde0ff */
[----:B------:R-:W-:Y:S01]  /*0610*/  IMAD.X R5, RZ, RZ, R27, P5 ;  /* 0x000000ffff057224 */ /* 0x000fe200028e061b */
[----:B----4-:R-:W-:Y:S01]  /*0620*/  @!P0 VIMNMX R28, PT, PT, R9, R26, !PT ;  /* 0x0000001a091c8248 */ /* 0x010fe20007fe0100 */
[----:B------:R-:W-:Y:S01]  /*0630*/  IMAD.MOV.U32 R26, RZ, RZ, RZ ;  /* 0x000000ffff1a7224 */ /* 0x000fe200078e00ff */
[-C--:B------:R-:W-:Y:S01]  /*0640*/  ISETP.GE.U32.AND P5, PT, R13, R0.reuse, PT ;  /* 0x000000000d00720c */ /* 0x080fe20003fa6070 */
[----:B------:R-:W-:Y:S01]  /*0650*/  @!P2 IMAD.WIDE.U32 R12, R17, 0x4, R10 ;  /* 0x00000004110ca825 */ /* 0x000fe200078e000a */
[----:B------:R-:W-:Y:S01]  /*0660*/  ISETP.GE.U32.AND P4, PT, R4, R0, PT ;  /* 0x000000000400720c */ /* 0x000fe20003f86070 */
[----:B------:R0:W-:Y:S01]  /*0670*/  @!P0 STG.E desc[UR6][R10.64], R28 ;  /* 0x0000001c0a008986 */ /* 0x0001e2000c101906 */
[----:B------:R-:W-:Y:S01]  /*0680*/  LEA R6, P0, R23, R6, 0x2 ;  /* 0x0000000617067211 */ /* 0x000fe200078010ff */
[----:B------:R-:W-:Y:S01]  /*0690*/  IMAD.X R9, RZ, RZ, R5, P6 ;  /* 0x000000ffff097224 */ /* 0x000fe200030e0605 */
[----:B------:R-:W-:-:S02]  /*06a0*/  LEA R4, P6, R25, R2, 0x2 ;  /* 0x0000000219047211 */ /* 0x000fc400078c10ff */
[----:B-1----:R-:W-:Y:S02]  /*06b0*/  @!P2 VIMNMX R29, PT, PT, R8, R29, !PT ;  /* 0x0000001d081da248 */ /* 0x002fe40007fe0100 */
[----:B------:R-:W-:Y:S02]  /*06c0*/  LEA.HI.X R7, R23, R7, RZ, 0x2, P0 ;  /* 0x0000000717077211 */ /* 0x000fe400000f14ff */
[-C--:B------:R-:W-:Y:S01]  /*06d0*/  ISETP.GE.AND.EX P4, PT, R5, R16.reuse, PT, P4 ;  /* 0x000000100500720c */ /* 0x080fe20003f86340 */
[----:B------:R1:W-:Y:S01]  /*06e0*/  @!P2 STG.E desc[UR6][R12.64], R29 ;  /* 0x0000001d0c00a986 */ /* 0x0003e2000c101906 */
[----:B------:R-:W-:Y:S02]  /*06f0*/  LEA.HI.X R5, R25, R3, R27, 0x2, P6 ;  /* 0x0000000319057211 */ /* 0x000fe400030f141b */
[----:B------:R-:W-:Y:S01]  /*0700*/  ISETP.GE.AND.EX P5, PT, R9, R16, PT, P5 ;  /* 0x000000100900720c */ /* 0x000fe20003fa6350 */
[----:B------:R-:W3:Y:S01]  /*0710*/  @!P1 LDG.E R26, desc[UR6][R6.64] ;  /* 0x00000006061a9981 */ /* 0x000ee2000c1e1900 */
[----:B------:R-:W-:Y:S01]  /*0720*/  IMAD.WIDE.U32 R8, R17, 0x4, R4 ;  /* 0x0000000411087825 */ /* 0x000fe200078e0004 */
[----:B--2---:R-:W-:-:S03]  /*0730*/  CS2R R14, SRZ ;  /* 0x00000000000e7805 */ /* 0x004fc6000001ff00 */
[----:B------:R-:W-:Y:S02]  /*0740*/  IMAD.MOV.U32 R24, RZ, RZ, RZ ;  /* 0x000000ffff187224 */ /* 0x000fe400078e00ff */
[----:B0-----:R-:W-:Y:S01]  /*0750*/  IMAD.WIDE.U32 R10, R17, 0x4, R8 ;  /* 0x00000004110a7825 */ /* 0x001fe200078e0008 */
[----:B------:R-:W-:Y:S01]  /*0760*/  ISETP.GE.U32.AND P0, PT, R25, R0, PT ;  /* 0x000000001900720c */ /* 0x000fe20003f06070 */
[----:B-1----:R-:W0:Y:S02]  /*0770*/  @!P4 LDC R13, c[0x0][0x10ac] ;  /* 0x00042b00ff0dcb82 */ /* 0x002e240000000800 */
[----:B------:R-:W0:Y:S04]  /*0780*/  @!P4 LDG.E R24, desc[UR6][R8.64] ;  /* 0x000000060818c981 */ /* 0x000e28000c1e1900 */
[----:B------:R-:W2:Y:S02]  /*0790*/  @!P5 LDG.E R15, desc[UR6][R10.64] ;  /* 0x000000060a0fd981 */ /* 0x000ea4000c1e1900 */
[----:B------:R-:W3:Y:S01]  /*07a0*/  @!P1 LDC R25, c[0x0][0x10ac] ;  /* 0x00042b00ff199b82 */ /* 0x000ee20000000800 */
[----:B------:R-:W-:-:S07]  /*07b0*/  ISETP.GE.AND.EX P0, PT, R27, R16, PT, P0 ;  /* 0x000000101b00720c */ /* 0x000fce0003f06300 */
[----:B------:R-:W2:Y:S06]  /*07c0*/  @!P5 LDC R12, c[0x0][0x10ac] ;  /* 0x00042b00ff0cdb82 */ /* 0x000eac0000000800 */
[----:B------:R1:W5:Y:S01]  /*07d0*/  @!P0 LDG.E R14, desc[UR6][R4.64] ;  /* 0x00000006040e8981 */ /* 0x000362000c1e1900 */
[----:B------:R-:W-:Y:S01]  /*07e0*/  BSSY.RECONVERGENT B0, `(.L_x_153) ;  /* 0x000000e000007945 */ /* 0x000fe20003800200 */
[----:B---3--:R-:W-:-:S05]  /*07f0*/  @!P1 VIMNMX R25, PT, PT, R26, R25, !PT ;  /* 0x000000191a199248 */ /* 0x008fca0007fe0100 */
[----:B------:R1:W-:Y:S01]  /*0800*/  @!P1 STG.E desc[UR6][R6.64], R25 ;  /* 0x0000001906009986 */ /* 0x0003e2000c101906 */
[----:B0-----:R-:W-:Y:S02]  /*0810*/  @!P4 VIMNMX R13, PT, PT, R24, R13, !PT ;  /* 0x0000000d180dc248 */ /* 0x001fe40007fe0100 */
[----:B--2---:R-:W-:Y:S01]  /*0820*/  @!P5 VIMNMX R15, PT, PT, R15, R12, !PT ;  /* 0x0000000c0f0fd248 */ /* 0x004fe20007fe0100 */
[----:B------:R-:W-:Y:S06]  /*0830*/  @P0 BRA `(.L_x_154) ;  /* 0x0000000000200947 */ /* 0x000fec0003800000 */
[----:B-1----:R-:W-:Y:S02]  /*0840*/  IADD3 R4, P0, P1, R17, R19, R18 ;  /* 0x0000001311047210 */ /* 0x002fe4000791e012 */
[----:B-----5:R-:W-:Y:S02]  /*0850*/  VIMNMX R7, PT, PT, R14, UR8, !PT ;  /* 0x000000080e077c48 */ /* 0x020fe4000ffe0100 */
[----:B------:R-:W-:Y:S02]  /*0860*/  IADD3 R5, P2, PT, R23, R4, RZ ;  /* 0x0000000417057210 */ /* 0x000fe40007f5e0ff */
[----:B------:R-:W-:Y:S02]  /*0870*/  IADD3.X R6, PT, PT, RZ, R20, RZ, P0, P1 ;  /* 0x00000014ff067210 */ /* 0x000fe400007e24ff */
[----:B------:R-:W-:-:S03]  /*0880*/  LEA R4, P0, R5, R2, 0x2 ;  /* 0x0000000205047211 */ /* 0x000fc600078010ff */
[----:B------:R-:W-:-:S05]  /*0890*/  IMAD.X R6, RZ, RZ, R6, P2 ;  /* 0x000000ffff067224 */ /* 0x000fca00010e0606 */
[----:B------:R-:W-:-:S05]  /*08a0*/  LEA.HI.X R5, R5, R3, R6, 0x2, P0 ;  /* 0x0000000305057211 */ /* 0x000fca00000f1406 */
[----:B------:R0:W-:Y:S02]  /*08b0*/  STG.E desc[UR6][R4.64], R7 ;  /* 0x0000000704007986 */ /* 0x0001e4000c101906 */
.L_x_154:
[----:B------:R-:W-:Y:S05]  /*08c0*/  BSYNC.RECONVERGENT B0 ;  /* 0x0000000000007941 */ /* 0x000fea0003800200 */
.L_x_153:
[----:B------:R-:W-:Y:S01]  /*08d0*/  UIADD3 UR4, UP0, UPT, UR4, 0x2, URZ ;  /* 0x0000000204047890 */ /* 0x000fe2000ff1e0ff */
[----:B------:R2:W-:Y:S01]  /*08e0*/  @!P4 STG.E desc[UR6][R8.64], R13 ;  /* 0x0000000d0800c986 */ /* 0x0005e2000c101906 */
[C---:B------:R-:W-:Y:S02]  /*08f0*/  LEA R19, P1, R23.reuse, R19, 0x1 ;  /* 0x0000001317137211 */ /* 0x040fe400078208ff */
[----:B------:R-:W-:Y:S01]  /*0900*/  UIADD3.X UR5, UPT, UPT, URZ, UR5, URZ, UP0, !UPT ;  /* 0x00000005ff057290 */ /* 0x000fe200087fe4ff */
[----:B------:R2:W-:Y:S01]  /*0910*/  @!P5 STG.E desc[UR6][R10.64], R15 ;  /* 0x0000000f0a00d986 */ /* 0x0005e2000c101906 */
[----:B------:R-:W-:Y:S02]  /*0920*/  ISETP.NE.U32.AND P0, PT, R22, UR4, PT ;  /* 0x0000000416007c0c */ /* 0x000fe4000bf05070 */
[----:B------:R-:W-:Y:S02]  /*0930*/  LEA.HI.X R20, R23, R20, RZ, 0x1, P1 ;  /* 0x0000001417147211 */ /* 0x000fe400008f0cff */
[----:B------:R-:W-:-:S13]  /*0940*/  ISETP.NE.AND.EX P0, PT, RZ, UR5, PT, P0 ;  /* 0x00000005ff007c0c */ /* 0x000fda000bf05300 */
[----:B--2---:R-:W-:Y:S05]  /*0950*/  @P0 BRA `(.L_x_155) ;  /* 0xfffffff800700947 */ /* 0x004fea000383ffff */
.L_x_152:
[----:B------:R-:W-:-:S04]  /*0960*/  LOP3.LUT R21, R21, 0x1, RZ, 0xc0, !PT ;  /* 0x0000000115157812 */ /* 0x000fc800078ec0ff */
[----:B------:R-:W-:-:S13]  /*0970*/  ISETP.NE.U32.AND P0, PT, R21, 0x1, PT ;  /* 0x000000011500780c */ /* 0x000fda0003f05070 */
[----:B------:R-:W-:Y:S05]  /*0980*/  @!P0 EXIT ;  /* 0x000000000000894d */ /* 0x000fea0003800000 */
[----:B0-----:R-:W-:Y:S01]  /*0990*/  IADD3 R19, P0, PT, R18, R19, RZ ;  /* 0x0000001312137210 */ /* 0x001fe20007f1e0ff */
[----:B------:R-:W-:Y:S01]  /*09a0*/  IMAD.SHL.U32 R9, R17, 0x4, RZ ;  /* 0x0000000411097824 */ /* 0x000fe200078e00ff */
[----:B------:R-:W0:Y:S02]  /*09b0*/  LDCU UR4, c[0x0][0x10ac] ;  /* 0x00021580ff0477ac */ /* 0x000e240008000800 */
[----:B------:R-:W-:Y:S01]  /*09c0*/  LEA R2, P1, R19, R2, 0x2 ;  /* 0x0000000213027211 */ /* 0x000fe200078210ff */
[----:B-1----:R-:W-:Y:S01]  /*09d0*/  IMAD.X R5, RZ, RZ, R20, P0 ;  /* 0x000000ffff057224 */ /* 0x002fe200000e0614 */
[----:B------:R-:W-:Y:S02]  /*09e0*/  IADD3 R4, P2, PT, R17, R19, RZ ;  /* 0x0000001311047210 */ /* 0x000fe40007f5e0ff */
[CC--:B------:R-:W-:Y:S02]  /*09f0*/  ISETP.GE.U32.AND P0, PT, R19.reuse, R0.reuse, PT ;  /* 0x000000001300720c */ /* 0x0c0fe40003f06070 */
[--C-:B------:R-:W-:Y:S01]  /*0a00*/  LEA.HI.X R3, R19, R3, R5.reuse, 0x2, P1 ;  /* 0x0000000313037211 */ /* 0x100fe200008f1405 */
[----:B------:R-:W-:Y:S01]  /*0a10*/  IMAD.X R7, RZ, RZ, R5, P2 ;  /* 0x000000ffff077224 */ /* 0x000fe200010e0605 */
[----:B------:R-:W-:-:S02]  /*0a20*/  ISETP.GE.U32.AND P1, PT, R4, R0, PT ;  /* 0x000000000400720c */ /* 0x000fc40003f26070 */
[----:B------:R-:W-:Y:S02]  /*0a30*/  IADD3 R4, P2, PT, R17, R4, RZ ;  /* 0x0000000411047210 */ /* 0x000fe40007f5e0ff */
[----:B------:R-:W-:Y:S02]  /*0a40*/  ISETP.GE.AND.EX P1, PT, R7, R16, PT, P1 ;  /* 0x000000100700720c */ /* 0x000fe40003f26310 */
[----:B------:R-:W-:Y:S01]  /*0a50*/  IADD3 R11, P4, PT, R17, R4, RZ ;  /* 0x00000004110b7210 */ /* 0x000fe20007f9e0ff */
[----:B------:R-:W-:Y:S01]  /*0a60*/  IMAD.X R7, RZ, RZ, R7, P2 ;  /* 0x000000ffff077224 */ /* 0x000fe200010e0607 */
[----:B------:R-:W-:Y:S02]  /*0a70*/  ISETP.GE.U32.AND P2, PT, R4, R0, PT ;  /* 0x000000000400720c */ /* 0x000fe40003f46070 */
[-C--:B------:R-:W-:Y:S01]  /*0a80*/  ISETP.GE.AND.EX P0, PT, R5, R16.reuse, PT, P0 ;  /* 0x000000100500720c */ /* 0x080fe20003f06300 */
[----:B------:R-:W-:Y:S01]  /*0a90*/  IMAD.WIDE.U32 R4, R17, 0x4, R2 ;  /* 0x0000000411047825 */ /* 0x000fe200078e0002 */
[----:B------:R-:W-:-:S02]  /*0aa0*/  ISETP.GE.AND.EX P2, PT, R7, R16, PT, P2 ;  /* 0x000000100700720c */ /* 0x000fc40003f46320 */
[----:B------:R-:W-:Y:S01]  /*0ab0*/  ISETP.GE.U32.AND P3, PT, R11, R0, PT ;  /* 0x000000000b00720c */ /* 0x000fe20003f66070 */
[----:B------:R-:W-:Y:S01]  /*0ac0*/  IMAD.X R7, RZ, RZ, R7, P4 ;  /* 0x000000ffff077224 */ /* 0x000fe200020e0607 */
[----:B------:R-:W-:Y:S01]  /*0ad0*/  SHF.R.U32.HI R17, RZ, 0x1e, R17 ;  /* 0x0000001eff117819 */ /* 0x000fe20000011611 */
[----:B------:R-:W-:Y:S01]  /*0ae0*/  IMAD.MOV.U32 R0, RZ, RZ, RZ ;  /* 0x000000ffff007224 */ /* 0x000fe200078e00ff */
[----:B------:R-:W-:Y:S02]  /*0af0*/  IADD3 R6, P4, PT, R4, R9, RZ ;  /* 0x0000000904067210 */ /* 0x000fe40007f9e0ff */
[----:B------:R-:W-:Y:S02]  /*0b00*/  CS2R R10, SRZ ;  /* 0x00000000000a7805 */ /* 0x000fe4000001ff00 */
[----:B------:R-:W-:Y:S01]  /*0b10*/  ISETP.GE.AND.EX P3, PT, R7, R16, PT, P3 ;  /* 0x000000100700720c */ /* 0x000fe20003f66330 */
[----:B------:R-:W-:Y:S01]  /*0b20*/  IMAD.X R7, R5, 0x1, R17, P4 ;  /* 0x0000000105077824 */ /* 0x000fe200020e0611 */
[----:B------:R-:W-:Y:S01]  /*0b30*/  IADD3 R8, P4, PT, R9, R6, RZ ;  /* 0x0000000609087210 */ /* 0x000fe20007f9e0ff */
[----:B------:R-:W0:Y:S01]  /*0b40*/  @!P0 LDG.E R0, desc[UR6][R2.64] ;  /* 0x0000000602008981 */ /* 0x000e22000c1e1900 */
[----:B------:R-:W-:-:S03]  /*0b50*/  IMAD.MOV.U32 R12, RZ, RZ, RZ ;  /* 0x000000ffff0c7224 */ /* 0x000fc600078e00ff */
[----:B------:R-:W2:Y:S01]  /*0b60*/  @!P1 LDG.E R10, desc[UR6][R4.64] ;  /* 0x00000006040a9981 */ /* 0x000ea2000c1e1900 */
[----:B------:R-:W-:-:S03]  /*0b70*/  IMAD.X R9, R17, 0x1, R7, P4 ;  /* 0x0000000111097824 */ /* 0x000fc600020e0607 */
[----:B------:R-:W3:Y:S04]  /*0b80*/  @!P2 LDG.E R11, desc[UR6][R6.64] ;  /* 0x00000006060ba981 */ /* 0x000ee8000c1e1900 */
[----:B------:R-:W4:Y:S01]  /*0b90*/  @!P3 LDG.E R12, desc[UR6][R8.64] ;  /* 0x00000006080cb981 */ /* 0x000f22000c1e1900 */
        /* <DEDUP_REMOVED lines=8> */
[----:B------:R-:W-:Y:S01]  /*0c20*/  STG.E desc[UR6][R8.64], R17 ;  /* 0x0000001108007986 */ /* 0x000fe2000c101906 */
[----:B------:R-:W-:Y:S05]  /*0c30*/  EXIT ;  /* 0x000000000000794d */ /* 0x000fea0003800000 */
.L_x_151:
        /* <DEDUP_REMOVED lines=8> */
.L_x_156:
[----:B--2---:R-:W-:-:S04]  /*0cc0*/  LEA R8, P0, R11, R2, 0x4 ;  /* 0x000000020b087211 */ /* 0x004fc800078020ff */
[----:B------:R-:W-:-:S05]  /*0cd0*/  LEA.HI.X R9, R11, R3, R10, 0x4, P0 ;  /* 0x000000030b097211 */ /* 0x000fca00000f240a */
[----:B------:R-:W1:Y:S01]  /*0ce0*/  LDG.E.128 R4, desc[UR6][R8.64] ;  /* 0x0000000608047981 */ /* 0x000e62000c1e1d00 */
[----:B0-----:R-:W-:-:S05]  /*0cf0*/  IADD3 R11, P0, PT, R11, UR4, RZ ;  /* 0x000000040b0b7c10 */ /* 0x001fca000ff1e0ff */
[C---:B------:R-:W-:Y:S02]  /*0d00*/  IMAD.SHL.U32 R0, R11.reuse, 0x4, RZ ;  /* 0x000000040b007824 */ /* 0x040fe400078e00ff */
[----:B------:R-:W-:Y:S01]  /*0d10*/  IMAD.X R10, RZ, RZ, R10, P0 ;  /* 0x000000ffff0a7224 */ /* 0x000fe200000e060a */
[C---:B------:R-:W-:Y:S02]  /*0d20*/  LOP3.LUT P0, RZ, R11.reuse, 0xffffc000, RZ, 0xc0, !PT ;  /* 0xffffc0000bff7812 */ /* 0x040fe4000780c0ff */
[----:B------:R-:W-:Y:S02]  /*0d30*/  ISETP.LT.U32.AND P1, PT, R0, R13, PT ;  /* 0x0000000d0000720c */ /* 0x000fe40003f21070 */
[----:B------:R-:W-:Y:S02]  /*0d40*/  SHF.L.U64.HI R0, R11, 0x2, R10 ;  /* 0x000000020b007819 */ /* 0x000fe4000001020a */
        /* <DEDUP_REMOVED lines=9> */
        .weak           $__internal_15_$__cuda_sm20_div_u16
        .type           $__internal_15_$__cuda_sm20_div_u16,@function
        .size           $__internal_15_$__cuda_sm20_div_u16,(.L_x_4669 - $__internal_15_$__cuda_sm20_div_u16)
$__internal_15_$__cuda_sm20_div_u16:
        /* <DEDUP_REMOVED lines=18> */
[----:B------:R-:W-:Y:S06]  /*0f00*/  RET.REL.NODEC R6 `(_ZN2at6native57_GLOBAL__N__f3eca4a2_24_ForeachBinaryOpScalar_cu_86b9896c25multi_tensor_apply_kernelINS1_18TensorListMetadataILi1EEENS1_21BinaryOpScalarFunctorIiLi1ELi1ELi0EEEJNS0_7maximumIiEEiEEEvT_T0_DpT1_) ;  /* 0xfffffff0063c7950 */ /* 0x000fec0003c3ffff */
.L_x_157:
        /* <DEDUP_REMOVED lines=15> */
.L_x_4669:


//--------------------- .text._ZN2at6native57_GLOBAL__N__f3eca4a2_24_ForeachBinaryOpScalar_cu_86b9896c25multi_tensor_apply_kernelINS1_18TensorListMetadataILi1EEENS1_21BinaryOpScalarFunctorIaLi1ELi1ELi0EEEJNS0_7maximumIaEEaEEEvT_T0_DpT1_ --------------------------
	.section	.text._ZN2at6native57_GLOBAL__N__f3eca4a2_24_ForeachBinaryOpScalar_cu_86b9896c25multi_tensor_apply_kernelINS1_18TensorListMetadataILi1EEENS1_21BinaryOpScalarFunctorIaLi1ELi1ELi0EEEJNS0_7maximumIaEEaEEEvT_T0_DpT1_,"ax",@progbits
	.align	128
.text._ZN2at6native57_GLOBAL__N__f3eca4a2_24_ForeachBinaryOpScalar_cu_86b9896c25multi_tensor_apply_kernelINS1_18TensorListMetadataILi1EEENS1_21BinaryOpScalarFunctorIaLi1ELi1ELi0EEEJNS0_7maximumIaEEaEEEvT_T0_DpT1_:
        .type           _ZN2at6native57_GLOBAL__N__f3eca4a2_24_ForeachBinaryOpScalar_cu_86b9896c25multi_tensor_apply_kernelINS1_18TensorListMetadataILi1EEENS1_21BinaryOpScalarFunctorIaLi1ELi1ELi0EEEJNS0_7maximumIaEEaEEEvT_T0_DpT1_,@function
        .size           _ZN2at6native57_GLOBAL__N__f3eca4a2_24_ForeachBinaryOpScalar_cu_86b9896c25multi_tensor_apply_kernelINS1_18TensorListMetadataILi1EEENS1_21BinaryOpScalarFunctorIaLi1ELi1ELi0EEEJNS0_7maximumIaEEaEEEvT_T0_DpT1_,(.L_x_4671 - _ZN2at6native57_GLOBAL__N__f3eca4a2_24_ForeachBinaryOpScalar_cu_86b9896c25multi_tensor_apply_kernelINS1_18TensorListMetadataILi1EEENS1_21BinaryOpScalarFunctorIaLi1ELi1ELi0EEEJNS0_7maximumIaEEaEEEvT_T0_DpT1_)
        .other          _ZN2at6native57_GLOBAL__N__f3eca4a2_24_ForeachBinaryOpScalar_cu_86b9896c25multi_tensor_apply_kernelINS1_18TensorListMetadataILi1EEENS1_21BinaryOpScalarFunctorIaLi1ELi1ELi0EEEJNS0_7maximumIaEEaEEEvT_T0_DpT1_,@"STO_CUDA_ENTRY STV_DEFAULT"
_ZN2at6native57_GLOBAL__N__f3eca4a2_24_ForeachBinaryOpScalar_cu_86b9896c25multi_tensor_apply_kernelINS1_18TensorListMetadataILi1EEENS1_21BinaryOpScalarFunctorIaLi1ELi1ELi0EEEJNS0_7maximumIaEEaEEEvT_T0_DpT1_:
[----:B------:R-:W-:Y:S08]  /*0000*/  LDC R1, c[0x0][0x37c] ;  /* 0x0000df00ff017b82 */ /* 0x000ff00000000800 */
[----:B------:R-:W0:Y:S01]  /*0010*/  S2UR UR5, SR_CTAID.X ;  /* 0x00000000000579c3 */ /* 0x000e220000002500 */
[----:B------:R-:W1:Y:S01]  /*0020*/  LDCU.S8 UR8, c[0x0][0x10aa] ;  /* 0x00021540ff0877ac */ /* 0x000e620008000200 */
[----:B------:R-:W2:Y:S01]  /*0030*/  LDCU.64 UR22, c[0x0][0x358] ;  /* 0x00006b00ff1677ac */ /* 0x000ea20008000a00 */
[----:B-1----:R-:W-:Y:S01]  /*0040*/  UPRMT UR8, UR8, 0x7710, URZ ;  /* 0x0000771008087896 */ /* 0x002fe200080000ff */
[----:B0-----:R-:W0:Y:S01]  /*0050*/  LDCU.U8 UR4, c[0x0][UR5+0xa60] ;  /* 0x00014c00050477ac */ /* 0x001e220008000000 */
[----:B------:R-:W-:-:S12]  /*0060*/  UIMAD UR5, UR5, 0x3, UR5 ;  /* 0x00000003050578a4 */ /* 0x000fd8000f8e0205 */
[----:B------:R-:W1:Y:S01]  /*0070*/  LDCU UR5, c[0x0][UR5+0xba0] ;  /* 0x00017400050577ac */ /* 0x000e620008000800 */
[----:B0-----:R-:W-:-:S12]  /*0080*/  USHF.L.U32 UR4, UR4, 0x3, URZ ;  /* 0x0000000304047899 */ /* 0x001fd800080006ff */
[----:B------:R-:W0:Y:S01]  /*0090*/  LDCU.64 UR10, c[0x0][UR4+0x380] ;  /* 0x00007000040a77ac */ /* 0x000e220008000a00 */
[----:B------:R-:W3:Y:S01]  /*00a0*/  LDCU.64 UR6, c[0x0][UR4+0x6f0] ;  /* 0x0000de00040677ac */ /* 0x000ee20008000a00 */
[----:B-1----:R-:W-:-:S04]  /*00b0*/  UIMAD.WIDE UR12, UR5, 0x10000, URZ ;  /* 0x00010000050c78a5 */ /* 0x002fc8000f8e02ff */
[----:B0-----:R-:W-:-:S04]  /*00c0*/  UIADD3 UR38, UP0, UPT, UR10, UR12, URZ ;  /* 0x0000000c0a267290 */ /* 0x001fc8000ff1e0ff */
[----:B------:R-:W-:Y:S02]  /*00d0*/  UIADD3.X UR39, UPT, UPT, UR11, UR13, URZ, UP0, !UPT ;  /* 0x0000000d0b277290 */ /* 0x000fe400087fe4ff */
[----:B---3--:R-:W-:Y:S02]  /*00e0*/  ULOP3.LUT UP0, URZ, UR6, 0x3, UR38, 0xc8, !UPT ;  /* 0x0000000306ff7892 */ /* 0x008fe4000f80c826 */
[----:B------:R-:W-:-:S04]  /*00f0*/  UIADD3 UR9, UP1, UPT, UR6, -UR12, URZ ;  /* 0x8000000c06097290 */ /* 0x000fc8000ff3e0ff */
[----:B------:R-:W-:-:S03]  /*0100*/  UIADD3.X UR14, UPT, UPT, UR7, ~UR13, URZ, UP1, !UPT ;  /* 0x8000000d070e7290 */ /* 0x000fc60008ffe4ff */
[----:B--2---:R-:W-:Y:S09]  /*0110*/  BRA.U !UP0, `(.L_x_158) ;  /* 0x0000000d08dc7547 */ /* 0x004ff2000b800000 */
[----:B------:R-:W-:-:S04]  /*0120*/  UISETP.GE.U32.AND UP0, UPT, UR9, 0x1, UPT ;  /* 0x000000010900788c */ /* 0x000fc8000bf06070 */
[----:B------:R-:W-:-:S06]  /*0130*/  UISETP.GE.AND.EX UP0, UPT, UR14, URZ, UPT, UP0 ;  /* 0x000000ff0e00728c */ /* 0x000fcc000bf06300 */
[----:B------:R-:W-:-:S13]  /*0140*/  PLOP3.LUT P0, PT, PT, PT, UP0, 0x80, 0x8 ;  /* 0x000000000008781c */ /* 0x000fda0003f0f008 */
[----:B------:R-:W-:Y:S05]  /*0150*/  @!P0 EXIT ;  /* 0x000000000000894d */ /* 0x000fea0003800000 */
[----:B------:R-:W0:Y:S01]  /*0160*/  LDCU UR24, c[0x0][0x360] ;  /* 0x00006c00ff1877ac */ /* 0x000e220008000800 */
[----:B------:R-:W1:Y:S01]  /*0170*/  S2R R2, SR_TID.X ;  /* 0x0000000000027919 */ /* 0x000e620000002100 */
[----:B------:R-:W-:Y:S01]  /*0180*/  IMAD.MOV.U32 R0, RZ, RZ, RZ ;  /* 0x000000ffff007224 */ /* 0x000fe200078e00ff */
        /* <DEDUP_REMOVED lines=13> */
[----:B-1----:R-:W-:-:S12]  /*0260*/  ULOP3.LUT UR4, UR5, 0xffff, URZ, 0xc0, !UPT ;  /* 0x0000ffff05047892 */ /* 0x002fd8000f8ec0ff */
[----:B------:R-:W-:Y:S05]  /*0270*/  CALL.REL.NOINC `($__internal_16_$__cuda_sm20_div_u16) ;  /* 0x0000001000247944 */ /* 0x000fea0003c00000 */
[----:B------:R-:W-:-:S03]  /*0280*/  UISETP.GE.U32.AND UP0, UPT, UR5, UR21, UPT ;  /* 0x000000150500728c */ /* 0x000fc6000bf06070 */
[----:B------:R-:W-:Y:S01]  /*0290*/  UMOV UR5, URZ ;  /* 0x000000ff00057c82 */ /* 0x000fe20008000000 */
[----:B------:R-:W-:-:S03]  /*02a0*/  UISETP.GE.U32.AND.EX UP0, UPT, UR6, URZ, UPT, UP0 ;  /* 0x000000ff0600728c */ /* 0x000fc6000bf06100 */
[----:B------:R-:W-:-:S06]  /*02b0*/  UMOV UR6, URZ ;  /* 0x000000ff00067c82 */ /* 0x000fcc0008000000 */
[----:B------:R-:W-:Y:S05]  /*02c0*/  BRA.U !UP0, `(.L_x_159) ;  /* 0x0000000908907547 */ /* 0x000fea000b800000 */
[----:B------:R-:W-:Y:S02]  /*02d0*/  ULOP3.LUT UR20, UR9, 0xffff, URZ, 0xc0, !UPT ;  /* 0x0000ffff09147892 */ /* 0x000fe4000f8ec0ff */
[----:B------:R-:W-:Y:S02]  /*02e0*/  UIADD3 UR34, UP0, UP1, UR10, UR12, UR21 ;  /* 0x0000000c0a227290 */ /* 0x000fe4000f91e015 */
[----:B------:R-:W-:Y:S02]  /*02f0*/  UIMAD.WIDE.U32 UR4, UR24, 0x5, UR12 ;  /* 0x00000005180478a5 */ /* 0x000fe4000f8e000c */
[----:B------:R-:W-:Y:S02]  /*0300*/  UIADD3 UR27, UP2, UP3, UR10, UR12, UR24 ;  /* 0x0000000c0a1b7290 */ /* 0x000fe4000fb5e018 */
[----:B------:R-:W-:Y:S02]  /*0310*/  UIMAD.WIDE.U32 UR6, UR24, 0x7, UR12 ;  /* 0x00000007180678a5 */ /* 0x000fe4000f8e000c */
[----:B------:R-:W-:-:S02]  /*0320*/  UIMAD.WIDE.U32 UR14, UR24, 0x6, UR12 ;  /* 0x00000006180e78a5 */ /* 0x000fc4000f8e000c */
[----:B------:R-:W-:Y:S02]  /*0330*/  UIMAD.WIDE.U32 UR16, UR24, 0x3, UR12 ;  /* 0x00000003181078a5 */ /* 0x000fe4000f8e000c */
[----:B------:R-:W-:Y:S02]  /*0340*/  UIMAD.WIDE.U32 UR18, UR24, 0x2, UR12 ;  /* 0x00000002181278a5 */ /* 0x000fe4000f8e000c */
[----:B------:R-:W-:Y:S02]  /*0350*/  UIADD3 UR20, UPT, UPT, UR20, 0x1, URZ ;  /* 0x0000000114147890 */ /* 0x000fe4000fffe0ff */
[----:B------:R-:W-:Y:S02]  /*0360*/  UIADD3.X UR35, UPT, UPT, UR11, UR13, URZ, UP0, UP1 ;  /* 0x0000000d0b237290 */ /* 0x000fe400087e24ff */
[----:B------:R-:W-:Y:S02]  /*0370*/  UIADD3.X UR28, UPT, UPT, UR11, UR13, URZ, UP2, UP3 ;  /* 0x0000000d0b1c7290 */ /* 0x000fe400097e64ff */
[----:B------:R-:W-:-:S02]  /*0380*/  UIADD3 UR33, UP0, UPT, UR10, UR4, URZ ;  /* 0x000000040a217290 */ /* 0x000fc4000ff1e0ff */
[----:B------:R-:W-:Y:S02]  /*0390*/  UIADD3 UR32, UP1, UPT, UR10, UR6, URZ ;  /* 0x000000060a207290 */ /* 0x000fe4000ff3e0ff */
[----:B------:R-:W-:Y:S02]  /*03a0*/  UIADD3 UR31, UP2, UPT, UR10, UR14, URZ ;  /* 0x0000000e0a1f7290 */ /* 0x000fe4000ff5e0ff */
[----:B------:R-:W-:Y:S02]  /*03b0*/  UIADD3 UR30, UP3, UPT, UR10, UR16, URZ ;  /* 0x000000100a1e7290 */ /* 0x000fe4000ff7e0ff */
[----:B------:R-:W-:Y:S02]  /*03c0*/  UIADD3 UR29, UP4, UPT, UR10, UR18, URZ ;  /* 0x000000120a1d7290 */ /* 0x000fe4000ff9e0ff */
[----:B------:R-:W-:Y:S02]  /*03d0*/  ULOP3.LUT UR14, UR20, 0x1fffe, URZ, 0xc0, !UPT ;  /* 0x0001fffe140e7892 */ /* 0x000fe4000f8ec0ff */
[----:B------:R-:W-:-:S02]  /*03e0*/  UIADD3.X UR20, UPT, UPT, UR11, UR5, URZ, UP0, !UPT ;  /* 0x000000050b147290 */ /* 0x000fc400087fe4ff */
[----:B------:R-:W-:Y:S02]  /*03f0*/  USHF.L.U32 UR25, UR24, 0x3, URZ ;  /* 0x0000000318197899 */ /* 0x000fe400080006ff */
[----:B------:R-:W-:Y:S02]  /*0400*/  USHF.R.U32.HI UR26, URZ, 0x1d, UR24 ;  /* 0x0000001dff1a7899 */ /* 0x000fe40008011618 */
[----:B------:R-:W-:Y:S02]  /*0410*/  UIADD3.X UR7, UPT, UPT, UR11, UR7, URZ, UP1, !UPT ;  /* 0x000000070b077290 */ /* 0x000fe40008ffe4ff */
[----:B------:R-:W-:Y:S02]  /*0420*/  UIADD3.X UR15, UPT, UPT, UR11, UR15, URZ, UP2, !UPT ;  /* 0x0000000f0b0f7290 */ /* 0x000fe400097fe4ff */
[----:B------:R-:W-:Y:S02]  /*0430*/  UIADD3.X UR16, UPT, UPT, UR11, UR17, URZ, UP3, !UPT ;  /* 0x000000110b107290 */ /* 0x000fe40009ffe4ff */
[----:B------:R-:W-:Y:S01]  /*0440*/  UIADD3.X UR18, UPT, UPT, UR11, UR19, URZ, UP4, !UPT ;  /* 0x000000130b127290 */ /* 0x000fe2000a7fe4ff */
[----:B------:R-:W-:Y:S01]  /*0450*/  UMOV UR4, URZ ;  /* 0x000000ff00047c82 */ /* 0x000fe20008000000 */
[----:B------:R-:W-:Y:S01]  /*0460*/  UMOV UR5, URZ ;  /* 0x000000ff00057c82 */ /* 0x000fe20008000000 */
[----:B------:R-:W-:-:S09]  /*0470*/  UMOV UR6, URZ ;  /* 0x000000ff00067c82 */ /* 0x000fd20008000000 */
.L_x_160:
[C---:B0-----:R-:W-:Y:S02]  /*0480*/  IADD3 R3, P0, PT, R2.reuse, UR24, RZ ;  /* 0x0000001802037c10 */ /* 0x041fe4000ff1e0ff */
[----:B------:R-:W-:Y:S02]  /*0490*/  ISETP.GE.U32.AND P3, PT, R2, UR36, PT ;  /* 0x0000002402007c0c */ /* 0x000fe4000bf66070 */
[----:B------:R-:W-:Y:S01]  /*04a0*/  ISETP.GE.U32.AND P6, PT, R3, UR36, PT ;  /* 0x0000002403007c0c */ /* 0x000fe2000bfc6070 */
[----:B------:R-:W-:Y:S01]  /*04b0*/  IMAD.X R3, RZ, RZ, R0, P0 ;  /* 0x000000ffff037224 */ /* 0x000fe200000e0600 */
[----:B------:R-:W-:Y:S02]  /*04c0*/  ISETP.GE.AND.EX P3, PT, R0, UR37, PT, P3 ;  /* 0x0000002500007c0c */ /* 0x000fe4000bf66330 */
[----:B------:R-:W-:Y:S02]  /*04d0*/  IADD3 R6, P0, PT, R2, UR38, RZ ;  /* 0x0000002602067c10 */ /* 0x000fe4000ff1e0ff */
[----:B------:R-:W-:Y:S01]  /*04e0*/  ISETP.GE.AND.EX P6, PT, R3, UR37, PT, P6 ;  /* 0x0000002503007c0c */ /* 0x000fe2000bfc6360 */
[----:B------:R-:W-:Y:S01]  /*04f0*/  IMAD.U32 R3, RZ, RZ, UR24 ;  /* 0x00000018ff037e24 */ /* 0x000fe2000f8e00ff */
[----:B------:R-:W-:-:S02]  /*0500*/  PRMT R16, RZ, 0x7610, R16 ;  /* 0x00007610ff107816 */ /* 0x000fc40000000010 */
[----:B------:R-:W-:Y:S02]  /*0510*/  IADD3.X R7, PT, PT, R0, UR39, RZ, P0, !PT ;  /* 0x0000002700077c10 */ /* 0x000fe400087fe4ff */
[----:B------:R-:W-:-:S03]  /*0520*/  IADD3 R4, P2, P4, R3, UR24, R2 ;  /* 0x0000001803047c10 */ /* 0x000fc6000fc5e002 */
[----:B------:R-:W2:Y:S01]  /*0530*/  @!P3 LDG.E.U8 R16, desc[UR22][R6.64] ;  /* 0x000000160610b981 */ /* 0x000ea2000c1e1100 */
[----:B------:R-:W-:Y:S02]  /*0540*/  ISETP.GE.U32.AND P0, PT, R4, UR36, PT ;  /* 0x0000002404007c0c */ /* 0x000fe4000bf06070 */
[----:B------:R-:W-:Y:S02]  /*0550*/  IADD3.X R3, PT, PT, RZ, RZ, R0, P2, P4 ;  /* 0x000000ffff037210 */ /* 0x000fe400017e8400 */
[----:B------:R-:W-:Y:S02]  /*0560*/  @!P6 IADD3 R10, P1, PT, R2, UR27, RZ ;  /* 0x0000001b020aec10 */ /* 0x000fe4000ff3e0ff */
[----:B------:R-:W-:Y:S02]  /*0570*/  IADD3 R18, P2, PT, R4, UR24, RZ ;  /* 0x0000001804127c10 */ /* 0x000fe4000ff5e0ff */
[----:B------:R-:W-:Y:S02]  /*0580*/  PRMT R17, RZ, 0x7610, R17 ;  /* 0x00007610ff117816 */ /* 0x000fe40000000011 */
[----:B------:R-:W-:Y:S01]  /*0590*/  ISETP.GE.AND.EX P0, PT, R3, UR37, PT, P0 ;  /* 0x0000002503007c0c */ /* 0x000fe2000bf06300 */
[----:B------:R-:W-:Y:S01]  /*05a0*/  IMAD.X R9, RZ, RZ, R3, P2 ;  /* 0x000000ffff097224 */ /* 0x000fe200010e0603 */
[----:B------:R-:W-:-:S02]  /*05b0*/  @!P6 IADD3.X R11, PT, PT, R0, UR28, RZ, P1, !PT ;  /* 0x0000001c000bec10 */ /* 0x000fc40008ffe4ff */
[----:B------:R-:W-:-:S03]  /*05c0*/  ISETP.GE.U32.AND P1, PT, R18, UR36, PT ;  /* 0x0000002412007c0c */ /* 0x000fc6000bf26070 */
[----:B------:R-:W3:Y:S01]  /*05d0*/  @!P6 LDG.E.U8 R17, desc[UR22][R10.64] ;  /* 0x000000160a11e981 */ /* 0x000ee2000c1e1100 */
[----:B------:R-:W-:Y:S02]  /*05e0*/  ISETP.GE.AND.EX P1, PT, R9, UR37, PT, P1 ;  /* 0x0000002509007c0c */ /* 0x000fe4000bf26310 */
[----:B------:R-:W-:-:S03]  /*05f0*/  PRMT R5, RZ, 0x7610, R5 ;  /* 0x00007610ff057816 */ /* 0x000fc60000000005 */
[----:B------:R-:W-:-:S04]  /*0600*/  @!P0 IADD3 R12, P2, PT, R2, UR29, RZ ;  /* 0x0000001d020c8c10 */ /* 0x000fc8000ff5e0ff */
[----:B------:R-:W-:-:S04]  /*0610*/  @!P0 IADD3.X R13, PT, PT, R0, UR18, RZ, P2, !PT ;  /* 0x00000012000d8c10 */ /* 0x000fc800097fe4ff */
[----:B------:R-:W-:Y:S01]  /*0620*/  @!P1 IADD3 R14, P2, PT, R2, UR30, RZ ;  /* 0x0000001e020e9c10 */ /* 0x000fe2000ff5e0ff */
[----:B------:R0:W4:Y:S01]  /*0630*/  @!P0 LDG.E.U8 R5, desc[UR22][R12.64] ;  /* 0x000000160c058981 */ /* 0x000122000c1e1100 */
[----:B------:R-:W-:Y:S02]  /*0640*/  PRMT R8, RZ, 0x7610, R8 ;  /* 0x00007610ff087816 */ /* 0x000fe40000000008 */
[----:B------:R-:W-:-:S05]  /*0650*/  @!P1 IADD3.X R15, PT, PT, R0, UR16, RZ, P2, !PT ;  /* 0x00000010000f9c10 */ /* 0x000fca00097fe4ff */
[----:B------:R1:W5:Y:S01]  /*0660*/  @!P1 LDG.E.U8 R8, desc[UR22][R14.64] ;  /* 0x000000160e089981 */ /* 0x000362000c1e1100 */
[----:B------:R-:W-:Y:S01]  /*0670*/  IADD3 R18, P5, PT, R18, UR24, RZ ;  /* 0x0000001812127c10 */ /* 0x000fe2000ffbe0ff */
[----:B0-----:R-:W-:Y:S01]  /*0680*/  @!P3 IMAD.MOV.U32 R12, RZ, RZ, R6 ;  /* 0x000000ffff0cb224 */ /* 0x001fe200078e0006 */
[----:B------:R-:W-:Y:S01]  /*0690*/  PRMT R20, RZ, 0x7610, R20 ;  /* 0x00007610ff147816 */ /* 0x000fe20000000014 */
[----:B------:R-:W-:Y:S01]  /*06a0*/  @!P3 IMAD.MOV.U32 R13, RZ, RZ, R7 ;  /* 0x000000ffff0db224 */ /* 0x000fe200078e0007 */
[----:B------:R-:W-:-:S04]  /*06b0*/  IADD3 R11, P4, PT, R18, UR24, RZ ;  /* 0x00000018120b7c10 */ /* 0x000fc8000ff9e0ff */
[----:B------:R-:W-:Y:S01]  /*06c0*/  ISETP.GE.U32.AND P2, PT, R11, UR36, PT ;  /* 0x000000240b007c0c */ /* 0x000fe2000bf46070 */
[----:B------:R-:W-:Y:S02]  /*06d0*/  IMAD.X R11, RZ, RZ, R9, P5 ;  /* 0x000000ffff0b7224 */ /* 0x000fe400028e0609 */
[----:B-1----:R-:W-:Y:S02]  /*06e0*/  IMAD.U32 R15, RZ, RZ, UR24 ;  /* 0x00000018ff0f7e24 */ /* 0x002fe4000f8e00ff */
[----:B------:R-:W-:-:S05]  /*06f0*/  IMAD.X R9, RZ, RZ, R11, P4 ;  /* 0x000000ffff097224 */ /* 0x000fca00020e060b */
[----:B------:R-:W-:Y:S02]  /*0700*/  ISETP.GE.AND.EX P2, PT, R9, UR37, PT, P2 ;  /* 0x0000002509007c0c */ /* 0x000fe4000bf46320 */
[----:B--2---:R-:W-:-:S04]  /*0710*/  @!P3 PRMT R16, R16, 0x8880, RZ ;  /* 0x000088801010b816 */ /* 0x004fc800000000ff */
[----:B------:R-:W-:-:S04]  /*0720*/  @!P3 PRMT R10, R16, 0x7710, RZ ;  /* 0x00007710100ab816 */ /* 0x000fc800000000ff */
[----:B------:R-:W-:-:S04]  /*0730*/  @!P3 VIMNMX.S16x2 R10, PT, PT, R10, UR8, !PT ;  /* 0x000000080a0abc48 */ /* 0x000fc8000ffe0300 */
[----:B------:R-:W-:-:S05]  /*0740*/  PRMT R16, R10, 0x7610, R16 ;  /* 0x000076100a107816 */ /* 0x000fca0000000010 */
[----:B------:R0:W-:Y:S01]  /*0750*/  @!P3 STG.E.U8 desc[UR22][R12.64], R16 ;  /* 0x000000100c00b986 */ /* 0x0001e2000c101116 */
[----:B---3--:R-:W-:Y:S02]  /*0760*/  @!P6 PRMT R10, R17, 0x8880, RZ ;  /* 0x00008880110ae816 */ /* 0x008fe400000000ff */
[----:B------:R-:W-:Y:S02]  /*0770*/  @!P6 IADD3 R6, P3, PT, R2, UR27, RZ ;  /* 0x0000001b0206ec10 */ /* 0x000fe4000ff7e0ff */
[----:B------:R-:W-:Y:S02]  /*0780*/  @!P6 PRMT R10, R10, 0x7710, RZ ;  /* 0x000077100a0ae816 */ /* 0x000fe400000000ff */
[----:B------:R-:W-:Y:S02]  /*0790*/  @!P6 IADD3.X R7, PT, PT, R0, UR28, RZ, P3, !PT ;  /* 0x0000001c0007ec10 */ /* 0x000fe40009ffe4ff */
[----:B------:R-:W-:Y:S02]  /*07a0*/  @!P6 VIMNMX.S16x2 R10, PT, PT, R10, UR8, !PT ;  /* 0x000000080a0aec48 */ /* 0x000fe4000ffe0300 */
[----:B------:R-:W-:-:S02]  /*07b0*/  ISETP.GE.U32.AND P3, PT, R18, UR36, PT ;  /* 0x0000002412007c0c */ /* 0x000fc4000bf66070 */
[----:B0-----:R-:W-:Y:S02]  /*07c0*/  PRMT R13, R10, 0x7610, R13 ;  /* 0x000076100a0d7816 */ /* 0x001fe4000000000d */
[----:B------:R-:W-:Y:S02]  /*07d0*/  IADD3 R18, P4, P5, R15, UR24, R18 ;  /* 0x000000180f127c10 */ /* 0x000fe4000fd9e012 */
[----:B----4-:R-:W-:Y:S01]  /*07e0*/  @!P0 PRMT R12, R5, 0x8880, RZ ;  /* 0x00008880050c8816 */ /* 0x010fe200000000ff */
[----:B------:R0:W-:Y:S01]  /*07f0*/  @!P6 STG.E.U8 desc[UR22][R6.64], R13 ;  /* 0x0000000d0600e986 */ /* 0x0001e2000c101116 */
[----:B------:R-:W-:Y:S02]  /*0800*/  @!P0 IADD3 R10, P6, PT, R2, UR29, RZ ;  /* 0x0000001d020a8c10 */ /* 0x000fe4000ffde0ff */
[----:B------:R-:W-:Y:S02]  /*0810*/  IADD3.X R9, PT, PT, RZ, RZ, R11, P4, P5 ;  /* 0x000000ffff097210 */ /* 0x000fe400027ea40b */
[----:B------:R-:W-:-:S02]  /*0820*/  IADD3 R5, P5, PT, R18, UR24, RZ ;  /* 0x0000001812057c10 */ /* 0x000fc4000ffbe0ff */
[----:B------:R-:W-:Y:S02]  /*0830*/  @!P0 PRMT R12, R12, 0x7710, RZ ;  /* 0x000077100c0c8816 */ /* 0x000fe400000000ff */
[----:B------:R-:W-:Y:S02]  /*0840*/  ISETP.GE.AND.EX P3, PT, R11, UR37, PT, P3 ;  /* 0x000000250b007c0c */ /* 0x000fe4000bf66330 */
[----:B------:R-:W-:Y:S02]  /*0850*/  @!P0 IADD3.X R11, PT, PT, R0, UR18, RZ, P6, !PT ;  /* 0x00000012000b8c10 */ /* 0x000fe4000b7fe4ff */
[----:B------:R-:W-:Y:S01]  /*0860*/  ISETP.GE.U32.AND P6, PT, R5, UR36, PT ;  /* 0x0000002405007c0c */ /* 0x000fe2000bfc6070 */
[----:B------:R-:W-:Y:S01]  /*0870*/  IMAD.X R5, RZ, RZ, R9, P5 ;  /* 0x000000ffff057224 */ /* 0x000fe200028e0609 */
[----:B------:R-:W-:Y:S02]  /*0880*/  @!P0 VIMNMX.S16x2 R12, PT, PT, R12, UR8, !PT ;  /* 0x000000080c0c8c48 */ /* 0x000fe4000ffe0300 */
[----:B-----5:R-:W-:-:S02]  /*0890*/  @!P1 PRMT R8, R8, 0x8880, RZ ;  /* 0x0000888008089816 */ /* 0x020fc400000000ff */
[----:B------:R-:W-:Y:S02]  /*08a0*/  ISETP.GE.U32.AND P4, PT, R18, UR36, PT ;  /* 0x0000002412007c0c */ /* 0x000fe4000bf86070 */
[----:B0-----:R-:W-:Y:S02]  /*08b0*/  PRMT R7, R12, 0x7610, R7 ;  /* 0x000076100c077816 */ /* 0x001fe40000000007 */
[----:B------:R-:W-:Y:S02]  /*08c0*/  @!P1 PRMT R6, R8, 0x7710, RZ ;  /* 0x0000771008069816 */ /* 0x000fe400000000ff */
[----:B------:R-:W-:Y:S01]  /*08d0*/  ISETP.GE.AND.EX P6, PT, R5, UR37, PT, P6 ;  /* 0x0000002505007c0c */ /* 0x000fe2000bfc6360 */
[----:B------:R0:W-:Y:S01]  /*08e0*/  @!P0 STG.E.U8 desc[UR22][R10.64], R7 ;  /* 0x000000070a008986 */ /* 0x0001e2000c101116 */
[----:B------:R-:W-:Y:S02]  /*08f0*/  ISETP.GE.AND.EX P4, PT, R9, UR37, PT, P4 ;  /* 0x0000002509007c0c */ /* 0x000fe4000bf86340 */
[----:B------:R-:W-:-:S02]  /*0900*/  @!P1 VIMNMX.S16x2 R5, PT, PT, R6, UR8, !PT ;  /* 0x0000000806059c48 */ /* 0x000fc4000ffe0300 */
[C---:B------:R-:W-:Y:S02]  /*0910*/  @!P1 IADD3 R18, P5, PT, R2.reuse, UR30, RZ ;  /* 0x0000001e02129c10 */ /* 0x040fe4000ffbe0ff */
[----:B------:R-:W-:Y:S02]  /*0920*/  IADD3 R6, P0, PT, R2, UR34, RZ ;  /* 0x0000002202067c10 */ /* 0x000fe4000ff1e0ff */
[C---:B------:R-:W-:Y:S02]  /*0930*/  @!P1 IADD3.X R19, PT, PT, R0.reuse, UR16, RZ, P5, !PT ;  /* 0x0000001000139c10 */ /* 0x040fe4000affe4ff */
[----:B------:R-:W-:Y:S02]  /*0940*/  PRMT R9, RZ, 0x7610, R9 ;  /* 0x00007610ff097816 */ /* 0x000fe40000000009 */
[----:B0-----:R-:W-:Y:S02]  /*0950*/  PRMT R11, R5, 0x7610, R11 ;  /* 0x00007610050b7816 */ /* 0x001fe4000000000b */
[----:B------:R-:W-:-:S02]  /*0960*/  IADD3.X R7, PT, PT, R0, UR35, RZ, P0, !PT ;  /* 0x0000002300077c10 */ /* 0x000fc400087fe4ff */
[C---:B------:R-:W-:Y:S01]  /*0970*/  @!P2 IADD3 R12, P0, PT, R2.reuse, UR33, RZ ;  /* 0x00000021020cac10 */ /* 0x040fe2000ff1e0ff */
[----:B------:R0:W-:Y:S01]  /*0980*/  @!P1 STG.E.U8 desc[UR22][R18.64], R11 ;  /* 0x0000000b12009986 */ /* 0x0001e2000c101116 */
[C---:B------:R-:W-:Y:S02]  /*0990*/  @!P6 IADD3 R16, P5, PT, R2.reuse, UR32, RZ ;  /* 0x000000200210ec10 */ /* 0x040fe4000ffbe0ff */
[----:B------:R-:W-:Y:S01]  /*09a0*/  @!P4 IADD3 R14, P1, PT, R2, UR31, RZ ;  /* 0x0000001f020ecc10 */ /* 0x000fe2000ff3e0ff */
[----:B------:R-:W2:Y:S01]  /*09b0*/  @!P3 LDG.E.U8 R9, desc[UR22][R6.64] ;  /* 0x000000160609b981 */ /* 0x000ea2000c1e1100 */
[----:B------:R-:W-:Y:S02]  /*09c0*/  PRMT R5, RZ, 0x7610, R5 ;  /* 0x00007610ff057816 */ /* 0x000fe40000000005 */
[C---:B------:R-:W-:Y:S02]  /*09d0*/  @!P2 IADD3.X R13, PT, PT, R0.reuse, UR20, RZ, P0, !PT ;  /* 0x00000014000dac10 */ /* 0x040fe400087fe4ff */
[----:B------:R-:W-:-:S02]  /*09e0*/  @!P6 IADD3.X R17, PT, PT, R0, UR7, RZ, P5, !PT ;  /* 0x000000070011ec10 */ /* 0x000fc4000affe4ff */
[----:B------:R-:W-:Y:S01]  /*09f0*/  PRMT R8, RZ, 0x7610, R8 ;  /* 0x00007610ff087816 */ /* 0x000fe20000000008 */
[----:B------:R-:W3:Y:S01]  /*0a00*/  @!P2 LDG.E.U8 R20, desc[UR22][R12.64] ;  /* 0x000000160c14a981 */ /* 0x000ee2000c1e1100 */
[----:B------:R-:W-:-:S03]  /*0a10*/  @!P4 IADD3.X R15, PT, PT, R0, UR15, RZ, P1, !PT ;  /* 0x0000000f000fcc10 */ /* 0x000fc60008ffe4ff */
[----:B------:R-:W4:Y:S04]  /*0a20*/  @!P6 LDG.E.U8 R5, desc[UR22][R16.64] ;  /* 0x000000161005e981 */ /* 0x000f28000c1e1100 */
[----:B------:R-:W5:Y:S01]  /*0a30*/  @!P4 LDG.E.U8 R8, desc[UR22][R14.64] ;  /* 0x000000160e08c981 */ /* 0x000f62000c1e1100 */
[----:B0-----:R-:W-:-:S05]  /*0a40*/  IMAD.U32 R11, RZ, RZ, UR24 ;  /* 0x00000018ff0b7e24 */ /* 0x001fca000f8e00ff */
[----:B------:R-:W-:-:S04]  /*0a50*/  IADD3 R10, P2, P5, R11, UR24, R4 ;  /* 0x000000180b0a7c10 */ /* 0x000fc8000fd5e004 */
[----:B------:R-:W-:Y:S02]  /*0a60*/  IADD3 R4, P0, P1, R11, UR24, R10 ;  /* 0x000000180b047c10 */ /* 0x000fe4000f91e00a */
[----:B------:R-:W-:Y:S02]  /*0a70*/  IADD3.X R11, PT, PT, RZ, RZ, R3, P2, P5 ;  /* 0x000000ffff0b7210 */ /* 0x000fe400017ea403 */
[----:B------:R-:W-:Y:S02]  /*0a80*/  IADD3 R3, P5, PT, R4, UR24, RZ ;  /* 0x0000001804037c10 */ /* 0x000fe4000ffbe0ff */
[----:B------:R-:W-:Y:S02]  /*0a90*/  IADD3 R10, P2, PT, R10, UR24, RZ ;  /* 0x000000180a0a7c10 */ /* 0x000fe4000ff5e0ff */
[--C-:B------:R-:W-:Y:S02]  /*0aa0*/  IADD3.X R4, PT, PT, RZ, RZ, R11.reuse, P0, P1 ;  /* 0x000000ffff047210 */ /* 0x100fe400007e240b */
[----:B------:R-:W-:Y:S01]  /*0ab0*/  ISETP.GE.U32.AND P0, PT, R10, UR36, PT ;  /* 0x000000240a007c0c */ /* 0x000fe2000bf06070 */
[----:B------:R-:W-:Y:S01]  /*0ac0*/  IMAD.X R10, RZ, RZ, R11, P2 ;  /* 0x000000ffff0a7224 */ /* 0x000fe200010e060b */
[----:B------:R-:W-:Y:S01]  /*0ad0*/  ISETP.GE.U32.AND P1, PT, R3, UR36, PT ;  /* 0x0000002403007c0c */ /* 0x000fe2000bf26070 */
[----:B------:R-:W-:-:S03]  /*0ae0*/  IMAD.X R3, RZ, RZ, R4, P5 ;  /* 0x000000ffff037224 */ /* 0x000fc600028e0604 */
[----:B------:R-:W-:Y:S02]  /*0af0*/  ISETP.GE.AND.EX P0, PT, R10, UR37, PT, P0 ;  /* 0x000000250a007c0c */ /* 0x000fe4000bf06300 */
[----:B------:R-:W-:Y:S01]  /*0b00*/  ISETP.GE.AND.EX P1, PT, R3, UR37, PT, P1 ;  /* 0x0000002503007c0c */ /* 0x000fe2000bf26310 */
[----:B------:R-:W-:-:S04]  /*0b10*/  UIADD3 UR14, UP0, UPT, UR14, -0x2, URZ ;  /* 0xfffffffe0e0e7890 */ /* 0x000fc8000ff1e0ff */
[----:B------:R-:W-:Y:S02]  /*0b20*/  UIADD3.X UR4, UPT, UPT, UR4, -0x1, URZ, UP0, !UPT ;  /* 0xffffffff04047890 */ /* 0x000fe400087fe4ff */
[----:B------:R-:W-:-:S04]  /*0b30*/  UISETP.NE.U32.AND UP0, UPT, UR14, URZ, UPT ;  /* 0x000000ff0e00728c */ /* 0x000fc8000bf05070 */
[----:B------:R-:W-:Y:S02]  /*0b40*/  UISETP.NE.AND.EX UP0, UPT, UR4, URZ, UPT, UP0 ;  /* 0x000000ff0400728c */ /* 0x000fe4000bf05300 */
[----:B------:R-:W-:-:S04]  /*0b50*/  UIADD3 UR5, UP1, UPT, UR25, UR5, URZ ;  /* 0x0000000519057290 */ /* 0x000fc8000ff3e0ff */
[----:B------:R-:W-:Y:S01]  /*0b60*/  UIADD3.X UR6, UPT, UPT, UR26, UR6, URZ, UP1, !UPT ;  /* 0x000000061a067290 */ /* 0x000fe20008ffe4ff */
[----:B--2---:R-:W-:-:S04]  /*0b70*/  @!P3 PRMT R4, R9, 0x8880, RZ ;  /* 0x000088800904b816 */ /* 0x004fc800000000ff */
[----:B------:R-:W-:-:S04]  /*0b80*/  @!P3 PRMT R4, R4, 0x7710, RZ ;  /* 0x000077100404b816 */ /* 0x000fc800000000ff */
[----:B------:R-:W-:Y:S02]  /*0b90*/  @!P3 VIMNMX.S16x2 R3, PT, PT, R4, UR8, !PT ;  /* 0x000000080403bc48 */ /* 0x000fe4000ffe0300 */
[----:B---3--:R-:W-:Y:S02]  /*0ba0*/  @!P0 PRMT R20, R20, 0x8880, RZ ;  /* 0x0000888014148816 */ /* 0x008fe400000000ff */
[----:B----4-:R-:W-:Y:S02]  /*0bb0*/  @!P1 PRMT R5, R5, 0x8880, RZ ;  /* 0x0000888005059816 */ /* 0x010fe400000000ff */
[----:B-----5:R-:W-:Y:S02]  /*0bc0*/  @!P4 PRMT R10, R8, 0x8880, RZ ;  /* 0x00008880080ac816 */ /* 0x020fe400000000ff */
[----:B------:R-:W-:Y:S02]  /*0bd0*/  @!P0 IADD3 R4, P2, PT, R2, UR33, RZ ;  /* 0x0000002102048c10 */ /* 0x000fe4000ff5e0ff */
[----:B------:R-:W-:-:S02]  /*0be0*/  @!P0 PRMT R8, R20, 0x7710, RZ ;  /* 0x0000771014088816 */ /* 0x000fc400000000ff */
[----:B------:R-:W-:Y:S02]  /*0bf0*/  @!P1 PRMT R12, R5, 0x7710, RZ ;  /* 0x00007710050c9816 */ /* 0x000fe400000000ff */
[----:B------:R-:W-:Y:S02]  /*0c00*/  PRMT R9, R3, 0x7610, R9 ;  /* 0x0000761003097816 */ /* 0x000fe40000000009 */
[----:B------:R-:W-:Y:S02]  /*0c10*/  @!P4 PRMT R10, R10, 0x7710, RZ ;  /* 0x000077100a0ac816 */ /* 0x000fe400000000ff */
[----:B------:R-:W-:Y:S01]  /*0c20*/  @!P0 VIMNMX.S16x2 R3, PT, PT, R8, UR8, !PT ;  /* 0x0000000808038c48 */ /* 0x000fe2000ffe0300 */
[----:B------:R0:W-:Y:S01]  /*0c30*/  @!P3 STG.E.U8 desc[UR22][R6.64], R9 ;  /* 0x000000090600b986 */ /* 0x0001e2000c101116 */
[----:B------:R-:W-:Y:S02]  /*0c40*/  @!P1 VIMNMX.S16x2 R13, PT, PT, R12, UR8, !PT ;  /* 0x000000080c0d9c48 */ /* 0x000fe4000ffe0300 */
[----:B------:R-:W-:-:S02]  /*0c50*/  @!P0 IADD3.X R5, PT, PT, R0, UR20, RZ, P2, !PT ;  /* 0x0000001400058c10 */ /* 0x000fc400097fe4ff */
[----:B------:R-:W-:Y:S02]  /*0c60*/  @!P4 VIMNMX.S16x2 R12, PT, PT, R10, UR8, !PT ;  /* 0x000000080a0ccc48 */ /* 0x000fe4000ffe0300 */
[C---:B------:R-:W-:Y:S02]  /*0c70*/  @!P4 IADD3 R8, P2, PT, R2.reuse, UR31, RZ ;  /* 0x0000001f0208cc10 */ /* 0x040fe4000ff5e0ff */
[----:B------:R-:W-:Y:S02]  /*0c80*/  @!P1 IADD3 R10, P3, PT, R2, UR32, RZ ;  /* 0x00000020020a9c10 */ /* 0x000fe4000ff7e0ff */
[C---:B0-----:R-:W-:Y:S02]  /*0c90*/  @!P4 IADD3.X R9, PT, PT, R0.reuse, UR15, RZ, P2, !PT ;  /* 0x0000000f0009cc10 */ /* 0x041fe400097fe4ff */
[----:B------:R-:W-:Y:S01]  /*0ca0*/  @!P1 IADD3.X R11, PT, PT, R0, UR7, RZ, P3, !PT ;  /* 0x00000007000b9c10 */ /* 0x000fe20009ffe4ff */
[----:B------:R0:W-:Y:S04]  /*0cb0*/  @!P0 STG.E.U8 desc[UR22][R4.64], R3 ;  /* 0x0000000304008986 */ /* 0x0001e8000c101116 */
[----:B------:R0:W-:Y:S04]  /*0cc0*/  @!P4 STG.E.U8 desc[UR22][R8.64], R12 ;  /* 0x0000000c0800c986 */ /* 0x0001e8000c101116 */
[----:B------:R0:W-:Y:S01]  /*0cd0*/  @!P1 STG.E.U8 desc[UR22][R10.64], R13 ;  /* 0x0000000d0a009986 */ /* 0x0001e2000c101116 */
[----:B------:R-:W-:-:S04]  /*0ce0*/  IADD3 R2, P0, PT, R2, UR25, RZ ;  /* 0x0000001902027c10 */ /* 0x000fc8000ff1e0ff */
[----:B------:R-:W-:Y:S01]  /*0cf0*/  IADD3.X R0, PT, PT, R0, UR26, RZ, P0, !PT ;  /* 0x0000001a00007c10 */ /* 0x000fe200087fe4ff */
[----:B------:R-:W-:Y:S08]  /*0d00*/  BRA.U UP0, `(.L_x_160) ;  /* 0xfffffff500dc7547 */ /* 0x000ff0000b83ffff */
.L_x_159:
[----:B------:R-:W-:-:S04]  /*0d10*/  ULOP3.LUT UR4, UR9, 0x1, URZ, 0xc0, !UPT ;  /* 0x0000000109047892 */ /* 0x000fc8000f8ec0ff */
[----:B------:R-:W-:-:S06]  /*0d20*/  UISETP.NE.U32.AND UP0, UPT, UR4, 0x1, UPT ;  /* 0x000000010400788c */ /* 0x000fcc000bf05070 */
[----:B------:R-:W-:-:S13]  /*0d30*/  PLOP3.LUT P0, PT, PT, PT, UP0, 0x80, 0x8 ;  /* 0x000000000008781c */ /* 0x000fda0003f0f008 */
[----:B------:R-:W-:Y:S05]  /*0d40*/  @!P0 EXIT ;  /* 0x000000000000894d */ /* 0x000fea0003800000 */
[----:B0-----:R-:W0:Y:S01]  /*0d50*/  S2R R4, SR_TID.X ;  /* 0x0000000000047919 */ /* 0x001e220000002100 */
[----:B------:R-:W-:Y:S02]  /*0d60*/  PRMT R10, RZ, 0x7610, R10 ;  /* 0x00007610ff0a7816 */ /* 0x000fe4000000000a */
[----:B------:R-:W-:Y:S02]  /*0d70*/  PRMT R11, RZ, 0x7610, R11 ;  /* 0x00007610ff0b7816 */ /* 0x000fe4000000000b */
[----:B0-----:R-:W-:-:S04]  /*0d80*/  IADD3 R4, P1, PT, R4, UR5, RZ ;  /* 0x0000000504047c10 */ /* 0x001fc8000ff3e0ff */
[C---:B------:R-:W-:Y:S01]  /*0d90*/  IADD3 R0, P4, PT, R4.reuse, UR24, RZ ;  /* 0x0000001804007c10 */ /* 0x040fe2000ff9e0ff */
[----:B------:R-:W-:Y:S01]  /*0da0*/  IMAD.X R3, RZ, RZ, UR6, P1 ;  /* 0x00000006ff037e24 */ /* 0x000fe200088e06ff */
[C---:B------:R-:W-:Y:S02]  /*0db0*/  ISETP.GE.U32.AND P0, PT, R4.reuse, UR36, PT ;  /* 0x0000002404007c0c */ /* 0x040fe4000bf06070 */
[----:B------:R-:W-:Y:S02]  /*0dc0*/  IADD3 R4, P2, PT, R4, UR38, RZ ;  /* 0x0000002604047c10 */ /* 0x000fe4000ff5e0ff */
[C---:B------:R-:W-:Y:S02]  /*0dd0*/  ISETP.GE.U32.AND P1, PT, R0.reuse, UR36, PT ;  /* 0x0000002400007c0c */ /* 0x040fe4000bf26070 */
[----:B------:R-:W-:Y:S01]  /*0de0*/  IADD3 R2, P3, PT, R0, UR24, RZ ;  /* 0x0000001800027c10 */ /* 0x000fe2000ff7e0ff */
[----:B------:R-:W-:Y:S01]  /*0df0*/  IMAD.X R0, RZ, RZ, R3, P4 ;  /* 0x000000ffff007224 */ /* 0x000fe200020e0603 */
[----:B------:R-:W-:-:S02]  /*0e00*/  ISETP.GE.AND.EX P0, PT, R3, UR37, PT, P0 ;  /* 0x0000002503007c0c */ /* 0x000fc4000bf06300 */
[----:B------:R-:W-:Y:S02]  /*0e10*/  IADD3.X R5, PT, PT, R3, UR39, RZ, P2, !PT ;  /* 0x0000002703057c10 */ /* 0x000fe400097fe4ff */
[C---:B------:R-:W-:Y:S02]  /*0e20*/  ISETP.GE.U32.AND P2, PT, R2.reuse, UR36, PT ;  /* 0x0000002402007c0c */ /* 0x040fe4000bf46070 */
[----:B------:R-:W-:Y:S01]  /*0e30*/  IADD3 R3, P4, PT, R2, UR24, RZ ;  /* 0x0000001802037c10 */ /* 0x000fe2000ff9e0ff */
[--C-:B------:R-:W-:Y:S01]  /*0e40*/  IMAD.X R2, RZ, RZ, R0.reuse, P3 ;  /* 0x000000ffff027224 */ /* 0x100fe200018e0600 */
[----:B------:R-:W-:Y:S02]  /*0e50*/  IADD3 R8, P5, PT, R4, UR24, RZ ;  /* 0x0000001804087c10 */ /* 0x000fe4000ffbe0ff */
[----:B------:R-:W-:Y:S02]  /*0e60*/  ISETP.GE.AND.EX P1, PT, R0, UR37, PT, P1 ;  /* 0x0000002500007c0c */ /* 0x000fe4000bf26310 */
[----:B------:R-:W-:Y:S01]  /*0e70*/  ISETP.GE.AND.EX P2, PT, R2, UR37, PT, P2 ;  /* 0x0000002502007c0c */ /* 0x000fe2000bf46320 */
[----:B------:R-:W-:Y:S01]  /*0e80*/  IMAD.X R9, RZ, RZ, R5, P5 ;  /* 0x000000ffff097224 */ /* 0x000fe200028e0605 */
[----:B------:R-:W-:Y:S01]  /*0e90*/  PRMT R0, RZ, 0x7610, R0 ;  /* 0x00007610ff007816 */ /* 0x000fe20000000000 */
[----:B------:R-:W-:Y:S01]  /*0ea0*/  IMAD.X R2, RZ, RZ, R2, P4 ;  /* 0x000000ffff027224 */ /* 0x000fe200020e0602 */
[----:B------:R-:W-:-:S02]  /*0eb0*/  IADD3 R6, P5, PT, R8, UR24, RZ ;  /* 0x0000001808067c10 */ /* 0x000fc4000ffbe0ff */
[----:B------:R-:W-:Y:S02]  /*0ec0*/  ISETP.GE.U32.AND P3, PT, R3, UR36, PT ;  /* 0x0000002403007c0c */ /* 0x000fe4000bf66070 */
[----:B------:R-:W2:Y:S01]  /*0ed0*/  @!P0 LDG.E.U8 R0, desc[UR22][R4.64] ;  /* 0x0000001604008981 */ /* 0x000ea2000c1e1100 */
[----:B------:R-:W-:Y:S01]  /*0ee0*/  IMAD.X R7, RZ, RZ, R9, P5 ;  /* 0x000000ffff077224 */ /* 0x000fe200028e0609 */
[----:B------:R-:W-:Y:S02]  /*0ef0*/  ISETP.GE.AND.EX P3, PT, R2, UR37, PT, P3 ;  /* 0x0000002502007c0c */ /* 0x000fe4000bf66330 */
[----:B------:R-:W-:Y:S01]  /*0f00*/  IADD3 R2, P4, PT, R6, UR24, RZ ;  /* 0x0000001806027c10 */ /* 0x000fe2000ff9e0ff */
[----:B------:R-:W3:Y:S01]  /*0f10*/  @!P1 LDG.E.U8 R10, desc[UR22][R8.64] ;  /* 0x00000016080a9981 */ /* 0x000ee2000c1e1100 */
[----:B------:R-:W-:-:S03]  /*0f20*/  PRMT R12, RZ, 0x7610, R12 ;  /* 0x00007610ff0c7816 */ /* 0x000fc6000000000c */
[----:B------:R-:W4:Y:S01]  /*0f30*/  @!P2 LDG.E.U8 R11, desc[UR22][R6.64] ;  /* 0x00000016060ba981 */ /* 0x000f22000c1e1100 */
[----:B------:R-:W-:-:S05]  /*0f40*/  IMAD.X R3, RZ, RZ, R7, P4 ;  /* 0x000000ffff037224 */ /* 0x000fca00020e0607 */
[----:B------:R-:W5:Y:S01]  /*0f50*/  @!P3 LDG.E.U8 R12, desc[UR22][R2.64] ;  /* 0x00000016020cb981 */ /* 0x000f62000c1e1100 */
[----:B--2---:R-:W-:-:S04]  /*0f60*/  PRMT R0, R0, 0x8880, RZ ;  /* 0x0000888000007816 */ /* 0x004fc800000000ff */
[----:B------:R-:W-:Y:S02]  /*0f70*/  PRMT R0, R0, 0x7710, RZ ;  /* 0x0000771000007816 */ /* 0x000fe400000000ff */
[----:B---3--:R-:W-:Y:S02]  /*0f80*/  PRMT R10, R10, 0x8880, RZ ;  /* 0x000088800a0a7816 */ /* 0x008fe400000000ff */
[----:B----4-:R-:W-:Y:S02]  /*0f90*/  PRMT R13, R11, 0x8880, RZ ;  /* 0x000088800b0d7816 */ /* 0x010fe400000000ff */
[----:B------:R-:W-:Y:S02]  /*0fa0*/  VIMNMX.S16x2 R11, PT, PT, R0, UR8, !PT ;  /* 0x00000008000b7c48 */ /* 0x000fe4000ffe0300 */
[----:B------:R-:W-:Y:S02]  /*0fb0*/  PRMT R10, R10, 0x7710, RZ ;  /* 0x000077100a0a7816 */ /* 0x000fe400000000ff */
[----:B------:R-:W-:-:S02]  /*0fc0*/  PRMT R0, R13, 0x7710, RZ ;  /* 0x000077100d007816 */ /* 0x000fc400000000ff */
[----:B------:R-:W-:Y:S02]  /*0fd0*/  PRMT R13, R11, 0x7610, R13 ;  /* 0x000076100b0d7816 */ /* 0x000fe4000000000d */
[----:B------:R-:W-:Y:S02]  /*0fe0*/  VIMNMX.S16x2 R10, PT, PT, R10, UR8, !PT ;  /* 0x000000080a0a7c48 */ /* 0x000fe4000ffe0300 */
[----:B------:R-:W-:Y:S01]  /*0ff0*/  VIMNMX.S16x2 R11, PT, PT, R0, UR8, !PT ;  /* 0x00000008000b7c48 */ /* 0x000fe2000ffe0300 */
[----:B------:R0:W-:Y:S01]  /*1000*/  @!P0 STG.E.U8 desc[UR22][R4.64], R13 ;  /* 0x0000000d04008986 */ /* 0x0001e2000c101116 */
[----:B-----5:R-:W-:-:S03]  /*1010*/  PRMT R0, R12, 0x8880, RZ ;  /* 0x000088800c007816 */ /* 0x020fc600000000ff */
[----:B------:R0:W-:Y:S01]  /*1020*/  @!P1 STG.E.U8 desc[UR22][R8.64], R10 ;  /* 0x0000000a08009986 */ /* 0x0001e2000c101116 */
[----:B------:R-:W-:-:S03]  /*1030*/  PRMT R0, R0, 0x7710, RZ ;  /* 0x0000771000007816 */ /* 0x000fc600000000ff */
[----:B------:R0:W-:Y:S01]  /*1040*/  @!P2 STG.E.U8 desc[UR22][R6.64], R11 ;  /* 0x0000000b0600a986 */ /* 0x0001e2000c101116 */
[----:B------:R-:W-:Y:S01]  /*1050*/  VIMNMX.S16x2 R0, PT, PT, R0, UR8, !PT ;  /* 0x0000000800007c48 */ /* 0x000fe2000ffe0300 */
[----:B------:R-:W-:Y:S06]  /*1060*/  @P3 EXIT ;  /* 0x000000000000394d */ /* 0x000fec0003800000 */
[----:B------:R-:W-:Y:S01]  /*1070*/  STG.E.U8 desc[UR22][R2.64], R0 ;  /* 0x0000000002007986 */ /* 0x000fe2000c101116 */
[----:B------:R-:W-:Y:S05]  /*1080*/  EXIT ;  /* 0x000000000000794d */ /* 0x000fea0003800000 */
.L_x_158:
[----:B------:R-:W0:Y:S02]  /*1090*/  S2R R9, SR_TID.X ;  /* 0x0000000000097919 */ /* 0x000e240000002100 */
[----:B0-----:R-:W-:-:S03]  /*10a0*/  IMAD.WIDE.U32 R2, R9, 0x4, RZ ;  /* 0x0000000409027825 */ /* 0x001fc600078e00ff */
[----:B------:R-:W-:-:S04]  /*10b0*/  ISETP.GE.U32.AND P0, PT, R2, UR9, PT ;  /* 0x0000000902007c0c */ /* 0x000fc8000bf06070 */
[----:B------:R-:W-:-:S13]  /*10c0*/  ISETP.GE.AND.EX P0, PT, R3, UR14, PT, P0 ;  /* 0x0000000e03007c0c */ /* 0x000fda000bf06300 */
[----:B------:R-:W-:Y:S05]  /*10d0*/  @P0 EXIT ;  /* 0x000000000000094d */ /* 0x000fea0003800000 */
[----:B------:R-:W-:Y:S01]  /*10e0*/  IMAD.MOV.U32 R10, RZ, RZ, RZ ;  /* 0x000000ffff0a7224 */ /* 0x000fe200078e00ff */
[----:B------:R-:W0:Y:S06]  /*10f0*/  LDCU UR4, c[0x0][0x360] ;  /* 0x00006c00ff0477ac */ /* 0x000e2c0008000800 */
.L_x_161:
[----:B------:R-:W-:-:S04]  /*1100*/  LEA R2, P0, R9, UR38, 0x2 ;  /* 0x0000002609027c11 */ /* 0x000fc8000f8010ff */
[----:B------:R-:W-:-:S05]  /*1110*/  LEA.HI.X R3, R9, UR39, R10, 0x2, P0 ;  /* 0x0000002709037c11 */ /* 0x000fca00080f140a */
[----:B------:R-:W2:Y:S01]  /*1120*/  LDG.E R0, desc[UR22][R2.64] ;  /* 0x0000001602007981 */ /* 0x000ea2000c1e1900 */
[----:B0-----:R-:W-:-:S05]  /*1130*/  IADD3 R9, P0, PT, R9, UR4, RZ ;  /* 0x0000000409097c10 */ /* 0x001fca000ff1e0ff */
[----:B------:R-:W-:Y:S01]  /*1140*/  IMAD.X R10, RZ, RZ, R10, P0 ;  /* 0x000000ffff0a7224 */ /* 0x000fe200000e060a */
[----:B------:R-:W-:-:S04]  /*1150*/  LOP3.LUT P0, RZ, R9, 0xffffc000, RZ, 0xc0, !PT ;  /* 0xffffc00009ff7812 */ /* 0x000fc8000780c0ff */
[----:B------:R-:W-:Y:S02]  /*1160*/  LOP3.LUT P0, RZ, R10, 0x3fffffff, RZ, 0xc0, P0 ;  /* 0x3fffffff0aff7812 */ /* 0x000fe4000000c0ff */
[--C-:B--2---:R-:W-:Y:S02]  /*1170*/  SHF.R.S32.HI R8, RZ, 0x18, R0.reuse ;  /* 0x00000018ff087819 */ /* 0x104fe40000011400 */
[--C-:B------:R-:W-:Y:S02]  /*1180*/  SHF.R.S32.HI R6, RZ, 0x10, R0.reuse ;  /* 0x00000010ff067819 */ /* 0x100fe40000011400 */
[----:B------:R-:W-:Y:S02]  /*1190*/  SHF.R.S32.HI R4, RZ, 0x8, R0 ;  /* 0x00000008ff047819 */ /* 0x000fe40000011400 */
[----:B------:R-:W-:Y:S02]  /*11a0*/  SGXT R8, R8, 0x8 ;  /* 0x000000080808781a */ /* 0x000fe40000000200 */
[----:B------:R-:W-:-:S02]  /*11b0*/  SGXT R6, R6, 0x8 ;  /* 0x000000080606781a */ /* 0x000fc40000000200 */
[----:B------:R-:W-:Y:S02]  /*11c0*/  SGXT R0, R0, 0x8 ;  /* 0x000000080000781a */ /* 0x000fe40000000200 */
[----:B------:R-:W-:Y:S02]  /*11d0*/  SGXT R4, R4, 0x8 ;  /* 0x000000080404781a */ /* 0x000fe40000000200 */
[----:B------:R-:W-:Y:S02]  /*11e0*/  VIMNMX.S16x2 R8, PT, PT, R8, UR8, !PT ;  /* 0x0000000808087c48 */ /* 0x000fe4000ffe0300 */
[----:B------:R-:W-:Y:S02]  /*11f0*/  VIMNMX.S16x2 R5, PT, PT, R6, UR8, !PT ;  /* 0x0000000806057c48 */ /* 0x000fe4000ffe0300 */
[----:B------:R-:W-:Y:S02]  /*1200*/  VIMNMX.S16x2 R0, PT, PT, R0, UR8, !PT ;  /* 0x0000000800007c48 */ /* 0x000fe4000ffe0300 */
[----:B------:R-:W-:-:S02]  /*1210*/  VIMNMX.S16x2 R4, PT, PT, R4, UR8, !PT ;  /* 0x0000000804047c48 */ /* 0x000fc4000ffe0300 */
[----:B------:R-:W-:Y:S02]  /*1220*/  PRMT R6, R8, 0x7610, R6 ;  /* 0x0000761008067816 */ /* 0x000fe40000000006 */
[----:B------:R-:W-:Y:S01]  /*1230*/  LOP3.LUT R7, R0, 0xffff, RZ, 0xc0, !PT ;  /* 0x0000ffff00077812 */ /* 0x000fe200078ec0ff */
[----:B------:R-:W-:Y:S01]  /*1240*/  IMAD.SHL.U32 R0, R9, 0x4, RZ ;  /* 0x0000000409007824 */ /* 0x000fe200078e00ff */
[----:B------:R-:W-:Y:S02]  /*1250*/  LOP3.LUT R4, R4, 0xffff, RZ, 0xc0, !PT ;  /* 0x0000ffff04047812 */ /* 0x000fe400078ec0ff */
[----:B------:R-:W-:Y:S02]  /*1260*/  LOP3.LUT R6, R6, 0xffff, RZ, 0xc0, !PT ;  /* 0x0000ffff06067812 */ /* 0x000fe400078ec0ff */
[----:B------:R-:W-:Y:S02]  /*1270*/  LOP3.LUT R5, R5, 0xffff, RZ, 0xc0, !PT ;  /* 0x0000ffff05057812 */ /* 0x000fe400078ec0ff */
[----:B------:R-:W-:-:S02]  /*1280*/  PRMT R4, R7, 0x3340, R4 ;  /* 0x0000334007047816 */ /* 0x000fc40000000004 */
[----:B------:R-:W-:Y:S02]  /*1290*/  PRMT R5, R5, 0x3340, R6 ;  /* 0x0000334005057816 */ /* 0x000fe40000000006 */
[----:B------:R-:W-:Y:S02]  /*12a0*/  ISETP.LT.U32.AND P1, PT, R0, UR9, PT ;  /* 0x0000000900007c0c */ /* 0x000fe4000bf21070 */
[----:B------:R-:W-:Y:S02]  /*12b0*/  PRMT R5, R4, 0x5410, R5 ;  /* 0x0000541004057816 */ /* 0x000fe40000000005 */
[----:B------:R-:W-:-:S03]  /*12c0*/  SHF.L.U64.HI R0, R9, 0x2, R10 ;  /* 0x0000000209007819 */ /* 0x000fc6000001020a */
[----:B------:R1:W-:Y:S01]  /*12d0*/  STG.E desc[UR22][R2.64], R5 ;  /* 0x0000000502007986 */ /* 0x0003e2000c101916 */
[----:B------:R-:W-:-:S13]  /*12e0*/  ISETP.LT.AND.EX P1, PT, R0, UR14, PT, P1 ;  /* 0x0000000e00007c0c */ /* 0x000fda000bf21310 */
[----:B-1----:R-:W-:Y:S05]  /*12f0*/  @!P0 BRA P1, `(.L_x_161) ;  /* 0xfffffffc00808947 */ /* 0x002fea000083ffff */
[----:B------:R-:W-:Y:S05]  /*1300*/  EXIT ;  /* 0x000000000000794d */ /* 0x000fea0003800000 */
        .weak           $__internal_16_$__cuda_sm20_div_u16
        .type           $__internal_16_$__cuda_sm20_div_u16,@function
        .size           $__internal_16_$__cuda_sm20_div_u16,(.L_x_4671 - $__internal_16_$__cuda_sm20_div_u16)
$__internal_16_$__cuda_sm20_div_u16:
[----:B------:R-:W0:Y:S01]  /*1310*/  I2F.U16 R3, UR7 ;  /* 0x0000000700037d06 */ /* 0x000e220008101000 */
[----:B------:R-:W-:Y:S01]  /*1320*/  IMAD.MOV.U32 R4, RZ, RZ, 0x4b800000 ;  /* 0x4b800000ff047424 */ /* 0x000fe200078e00ff */
[----:B------:R-:W-:Y:S01]  /*1330*/  UISETP.NE.U32.AND UP0, UPT, UR7, URZ, UPT ;  /* 0x000000ff0700728c */ /* 0x000fe2000bf05070 */
[----:B------:R-:W-:Y:S01]  /*1340*/  IMAD.MOV.U32 R5, RZ, RZ, 0x0 ;  /* 0x00000000ff057424 */ /* 0x000fe200078e00ff */
[C---:B0-----:R-:W-:Y:S02]  /*1350*/  FSETP.GEU.AND P1, PT, |R3|.reuse, 1.175494350822287508e-38, PT ;  /* 0x008000000300780b */ /* 0x041fe40003f2e200 */
[----:B------:R-:W-:Y:S02]  /*1360*/  FSETP.GT.AND P0, PT, |R3|, 8.50705917302346158658e+37, PT ;  /* 0x7e8000000300780b */ /* 0x000fe40003f04200 */
[----:B------:R-:W-:-:S04]  /*1370*/  FSEL R4, R4, 1, !P1 ;  /* 0x3f80000004047808 */ /* 0x000fc80004800000 */
[----:B------:R-:W-:-:S05]  /*1380*/  FSEL R4, R4, 0.25, !P0 ;  /* 0x3e80000004047808 */ /* 0x000fca0004000000 */
[----:B------:R-:W-:-:S04]  /*1390*/  FMUL R6, R3, R4 ;  /* 0x0000000403067220 */ /* 0x000fc80000400000 */
[----:B------:R-:W0:Y:S02]  /*13a0*/  MUFU.RCP R3, R6 ;  /* 0x0000000600037308 */ /* 0x000e240000001000 */
[----:B0-----:R-:W-:Y:S01]  /*13b0*/  FMUL R4, R4, R3 ;  /* 0x0000000304047220 */ /* 0x001fe20000400000 */
[----:B------:R-:W-:-:S03]  /*13c0*/  I2FP.F32.U32.RZ R3, UR4 ;  /* 0x0000000400037c45 */ /* 0x000fc6000820d000 */
[----:B------:R-:W-:-:S04]  /*13d0*/  VIADD R4, R4, 0x2 ;  /* 0x0000000204047836 */ /* 0x000fc80000000000 */
[----:B------:R-:W-:Y:S01]  /*13e0*/  FMUL.RZ R3, R3, R4 ;  /* 0x0000000403037220 */ /* 0x000fe2000040c000 */
[----:B------:R-:W-:-:S05]  /*13f0*/  IMAD.MOV.U32 R4, RZ, RZ, R7 ;  /* 0x000000ffff047224 */ /* 0x000fca00078e0007 */
[----:B------:R-:W0:Y:S02]  /*1400*/  F2I.U32.TRUNC.NTZ R3, R3 ;  /* 0x0000000300037305 */ /* 0x000e24000020f000 */
[----:B0-----:R-:W-:-:S13]  /*1410*/  R2UR UR4, R3 ;  /* 0x00000000030472ca */ /* 0x001fda00000e0000 */
[----:B------:R-:W-:-:S07]  /*1420*/  ULOP3.LUT UR9, UR4, 0xffff, URZ, 0xc0, !UPT ;  /* 0x0000ffff04097892 */ /* 0x000fce000f8ec0ff */
[----:B------:R-:W-:Y:S01]  /*1430*/  @!UP0 UMOV UR9, 0xffffffff ;  /* 0xffffffff00098882 */ /* 0x000fe20000000000 */
[----:B------:R-:W-:Y:S05]  /*1440*/  RET.REL.NODEC R4 `(_ZN2at6native57_GLOBAL__N__f3eca4a2_24_ForeachBinaryOpScalar_cu_86b9896c25multi_tensor_apply_kernelINS1_18TensorListMetadataILi1EEENS1_21BinaryOpScalarFunctorIaLi1ELi1ELi0EEEJNS0_7maximumIaEEaEEEvT_T0_DpT1_) ;  /* 0xffffffe804ec7950 */ /* 0x000fea0003c3ffff */
.L_x_162:
        /* <DEDUP_REMOVED lines=11> */
.L_x_4671:


//--------------------- .text._ZN2at6native57_GLOBAL__N__f3eca4a2_24_ForeachBinaryOpScalar_cu_86b9896c25multi_tensor_apply_kernelINS1_18TensorListMetadataILi1EEENS1_21BinaryOpScalarFunctorIhLi1ELi1ELi0EEEJNS0_7maximumIhEEhEEEvT_T0_DpT1_ --------------------------
	.section	.text._ZN2at6native57_GLOBAL__N__f3eca4a2_24_ForeachBinaryOpScalar_cu_86b9896c25multi_tensor_apply_kernelINS1_18TensorListMetadataILi1EEENS1_21BinaryOpScalarFunctorIhLi1ELi1ELi0EEEJNS0_7maximumIhEEhEEEvT_T0_DpT1_,"ax",@progbits
	.align	128
.text._ZN2at6native57_GLOBAL__N__f3eca4a2_24_ForeachBinaryOpScalar_cu_86b9896c25multi_tensor_apply_kernelINS1_18TensorListMetadataILi1EEENS1_21BinaryOpScalarFunctorIhLi1ELi1ELi0EEEJNS0_7maximumIhEEhEEEvT_T0_DpT1_:
        .type           _ZN2at6native57_GLOBAL__N__f3eca4a2_24_ForeachBinaryOpScalar_cu_86b9896c25multi_tensor_apply_kernelINS1_18TensorListMetadataILi1EEENS1_21BinaryOpScalarFunctorIhLi1ELi1ELi0EEEJNS0_7maximumIhEEhEEEvT_T0_DpT1_,@function
        .size           _ZN2at6native57_GLOBAL__N__f3eca4a2_24_ForeachBinaryOpScalar_cu_86b9896c25multi_tensor_apply_kernelINS1_18TensorListMetadataILi1EEENS1_21BinaryOpScalarFunctorIhLi1ELi1ELi0EEEJNS0_7maximumIhEEhEEEvT_T0_DpT1_,(.L_x_4673 - _ZN2at6native57_GLOBAL__N__f3eca4a2_24_ForeachBinaryOpScalar_cu_86b9896c25multi_tensor_apply_kernelINS1_18TensorListMetadataILi1EEENS1_21BinaryOpScalarFunctorIhLi1ELi1ELi0EEEJNS0_7maximumIhEEhEEEvT_T0_DpT1_)
        .other          _ZN2at6native57_GLOBAL__N__f3eca4a2_24_ForeachBinaryOpScalar_cu_86b9896c25multi_tensor_apply_kernelINS1_18TensorListMetadataILi1EEENS1_21BinaryOpScalarFunctorIhLi1ELi1ELi0EEEJNS0_7maximumIhEEhEEEvT_T0_DpT1_,@"STO_CUDA_ENTRY STV_DEFAULT"
_ZN2at6native57_GLOBAL__N__f3eca4a2_24_ForeachBinaryOpScalar_cu_86b9896c25multi_tensor_apply_kernelINS1_18TensorListMetadataILi1EEENS1_21BinaryOpScalarFunctorIhLi1ELi1ELi0EEEJNS0_7maximumIhEEhEEEvT_T0_DpT1_:
[----:B------:R-:W-:Y:S08]  /*0000*/  LDC R1, c[0x0][0x37c] ;  /* 0x0000df00ff017b82 */ /* 0x000ff00000000800 */
[----:B------:R-:W0:Y:S01]  /*0010*/  S2UR UR5, SR_CTAID.X ;  /* 0x00000000000579c3 */ /* 0x000e220000002500 */
[----:B------:R-:W1:Y:S01]  /*0020*/  LDCU.64 UR20, c[0x0][0x358] ;  /* 0x00006b00ff1477ac */ /* 0x000e620008000a00 */
[----:B------:R-:W2:Y:S01]  /*0030*/  LDCU.U8 UR18, c[0x0][0x10aa] ;  /* 0x00021540ff1277ac */ /* 0x000ea20008000000 */
[----:B0-----:R-:W0:Y:S01]  /*0040*/  LDCU.U8 UR4, c[0x0][UR5+0xa60] ;  /* 0x00014c00050477ac */ /* 0x001e220008000000 */
[----:B------:R-:W-:-:S12]  /*0050*/  UIMAD UR5, UR5, 0x3, UR5 ;  /* 0x00000003050578a4 */ /* 0x000fd8000f8e0205 */
[----:B------:R-:W3:Y:S01]  /*0060*/  LDCU UR8, c[0x0][UR5+0xba0] ;  /* 0x00017400050877ac */ /* 0x000ee20008000800 */
[----:B0-----:R-:W-:-:S12]  /*0070*/  USHF.L.U32 UR4, UR4, 0x3, URZ ;  /* 0x0000000304047899 */ /* 0x001fd800080006ff */
[----:B------:R-:W0:Y:S01]  /*0080*/  LDCU.64 UR22, c[0x0][UR4+0x380] ;  /* 0x00007000041677ac */ /* 0x000e220008000a00 */
[----:B------:R-:W4:Y:S01]  /*0090*/  LDCU.64 UR4, c[0x0][UR4+0x6f0] ;  /* 0x0000de00040477ac */ /* 0x000f220008000a00 */
[----:B---3--:R-:W-:-:S04]  /*00a0*/  UIMAD.WIDE UR8, UR8, 0x10000, URZ ;  /* 0x00010000080878a5 */ /* 0x008fc8000f8e02ff */
[----:B0-----:R-:W-:-:S04]  /*00b0*/  UIADD3 UR38, UP0, UPT, UR22, UR8, URZ ;  /* 0x0000000816267290 */ /* 0x001fc8000ff1e0ff */
[----:B------:R-:W-:Y:S02]  /*00c0*/  UIADD3.X UR39, UPT, UPT, UR23, UR9, URZ, UP0, !UPT ;  /* 0x0000000917277290 */ /* 0x000fe400087fe4ff */
[----:B----4-:R-:W-:Y:S02]  /*00d0*/  ULOP3.LUT UP0, URZ, UR4, 0x3, UR38, 0xc8, !UPT ;  /* 0x0000000304ff7892 */ /* 0x010fe4000f80c826 */
[----:B------:R-:W-:-:S04]  /*00e0*/  UIADD3 UR10, UP1, UPT, UR4, -UR8, URZ ;  /* 0x80000008040a7290 */ /* 0x000fc8000ff3e0ff */
[----:B------:R-:W-:-:S03]  /*00f0*/  UIADD3.X UR11, UPT, UPT, UR5, ~UR9, URZ, UP1, !UPT ;  /* 0x80000009050b7290 */ /* 0x000fc60008ffe4ff */
[----:B-12---:R-:W-:Y:S09]  /*0100*/  BRA.U !UP0, `(.L_x_163) ;  /* 0x0000000d08987547 */ /* 0x006ff2000b800000 */
        /* <DEDUP_REMOVED lines=21> */
[----:B------:R-:W-:Y:S05]  /*0260*/  CALL.REL.NOINC `($__internal_17_$__cuda_sm20_div_u16) ;  /* 0x0000000c00dc7944 */ /* 0x000fea0003c00000 */
        /* <DEDUP_REMOVED lines=32> */
.L_x_165:
[C---:B0-----:R-:W-:Y:S02]  /*0470*/  IADD3 R3, P0, PT, R2.reuse, UR24, RZ ;  /* 0x0000001802037c10 */ /* 0x041fe4000ff1e0ff */
[C---:B------:R-:W-:Y:S02]  /*0480*/  ISETP.GE.U32.AND P3, PT, R2.reuse, UR36, PT ;  /* 0x0000002402007c0c */ /* 0x040fe4000bf66070 */
[----:B------:R-:W-:Y:S01]  /*0490*/  ISETP.GE.U32.AND P2, PT, R3, UR36, PT ;  /* 0x0000002403007c0c */ /* 0x000fe2000bf46070 */
[----:B------:R-:W-:Y:S01]  /*04a0*/  IMAD.X R3, RZ, RZ, R0, P0 ;  /* 0x000000ffff037224 */ /* 0x000fe200000e0600 */
[----:B------:R-:W-:Y:S02]  /*04b0*/  IADD3 R6, P0, PT, R2, UR38, RZ ;  /* 0x0000002602067c10 */ /* 0x000fe4000ff1e0ff */
[C---:B------:R-:W-:Y:S02]  /*04c0*/  ISETP.GE.AND.EX P3, PT, R0.reuse, UR37, PT, P3 ;  /* 0x0000002500007c0c */ /* 0x040fe4000bf66330 */
[----:B------:R-:W-:Y:S01]  /*04d0*/  ISETP.GE.AND.EX P2, PT, R3, UR37, PT, P2 ;  /* 0x0000002503007c0c */ /* 0x000fe2000bf46320 */
[----:B------:R-:W-:Y:S01]  /*04e0*/  IMAD.U32 R3, RZ, RZ, UR24 ;  /* 0x00000018ff037e24 */ /* 0x000fe2000f8e00ff */
[----:B------:R-:W-:-:S02]  /*04f0*/  IADD3.X R7, PT, PT, R0, UR39, RZ, P0, !PT ;  /* 0x0000002700077c10 */ /* 0x000fc400087fe4ff */
[----:B------:R-:W-:Y:S02]  /*0500*/  PRMT R8, RZ, 0x7610, R8 ;  /* 0x00007610ff087816 */ /* 0x000fe40000000008 */
[----:B------:R-:W-:-:S04]  /*0510*/  IADD3 R4, P1, P4, R3, UR24, R2 ;  /* 0x0000001803047c10 */ /* 0x000fc8000fc3e002 */
[----:B------:R-:W-:Y:S01]  /*0520*/  IADD3.X R3, PT, PT, RZ, RZ, R0, P1, P4 ;  /* 0x000000ffff037210 */ /* 0x000fe20000fe8400 */
[----:B------:R-:W2:Y:S02]  /*0530*/  @!P3 LDG.E.U8 R8, desc[UR20][R6.64] ;  /* 0x000000140608b981 */ /* 0x000ea4000c1e1100 */
[----:B------:R-:W-:Y:S02]  /*0540*/  @!P2 IADD3 R10, P0, PT, R2, UR27, RZ ;  /* 0x0000001b020aac10 */ /* 0x000fe4000ff1e0ff */
[----:B------:R-:W-:Y:S02]  /*0550*/  IADD3 R17, P4, PT, R4, UR24, RZ ;  /* 0x0000001804117c10 */ /* 0x000fe4000ff9e0ff */
[----:B------:R-:W-:Y:S02]  /*0560*/  @!P2 IADD3.X R11, PT, PT, R0, UR28, RZ, P0, !PT ;  /* 0x0000001c000bac10 */ /* 0x000fe400087fe4ff */
[----:B------:R-:W-:Y:S01]  /*0570*/  ISETP.GE.U32.AND P0, PT, R4, UR36, PT ;  /* 0x0000002404007c0c */ /* 0x000fe2000bf06070 */
[----:B------:R-:W-:Y:S01]  /*0580*/  IMAD.X R18, RZ, RZ, R3, P4 ;  /* 0x000000ffff127224 */ /* 0x000fe200020e0603 */
[----:B------:R-:W-:-:S02]  /*0590*/  PRMT R16, RZ, 0x7610, R16 ;  /* 0x00007610ff107816 */ /* 0x000fc40000000010 */
[----:B------:R-:W-:Y:S02]  /*05a0*/  ISETP.GE.AND.EX P0, PT, R3, UR37, PT, P0 ;  /* 0x0000002503007c0c */ /* 0x000fe4000bf06300 */
[----:B------:R-:W-:Y:S02]  /*05b0*/  ISETP.GE.U32.AND P1, PT, R17, UR36, PT ;  /* 0x0000002411007c0c */ /* 0x000fe4000bf26070 */
[----:B------:R0:W3:Y:S02]  /*05c0*/  @!P2 LDG.E.U8 R16, desc[UR20][R10.64] ;  /* 0x000000140a10a981 */ /* 0x0000e4000c1e1100 */
[----:B------:R-:W-:-:S07]  /*05d0*/  ISETP.GE.AND.EX P1, PT, R18, UR37, PT, P1 ;  /* 0x0000002512007c0c */ /* 0x000fce000bf26310 */
[----:B------:R-:W-:-:S04]  /*05e0*/  @!P0 IADD3 R12, P4, PT, R2, UR29, RZ ;  /* 0x0000001d020c8c10 */ /* 0x000fc8000ff9e0ff */
[----:B------:R-:W-:Y:S02]  /*05f0*/  @!P0 IADD3.X R13, PT, PT, R0, UR14, RZ, P4, !PT ;  /* 0x0000000e000d8c10 */ /* 0x000fe4000a7fe4ff */
[----:B------:R-:W-:Y:S02]  /*0600*/  @!P1 IADD3 R14, P4, PT, R2, UR30, RZ ;  /* 0x0000001e020e9c10 */ /* 0x000fe4000ff9e0ff */
[----:B------:R-:W-:Y:S02]  /*0610*/  PRMT R9, RZ, 0x7610, R9 ;  /* 0x00007610ff097816 */ /* 0x000fe40000000009 */
[----:B------:R-:W-:Y:S02]  /*0620*/  PRMT R5, RZ, 0x7610, R5 ;  /* 0x00007610ff057816 */ /* 0x000fe40000000005 */
[----:B------:R-:W-:Y:S02]  /*0630*/  @!P1 IADD3.X R15, PT, PT, R0, UR12, RZ, P4, !PT ;  /* 0x0000000c000f9c10 */ /* 0x000fe4000a7fe4ff */
[----:B------:R1:W4:Y:S04]  /*0640*/  @!P0 LDG.E.U8 R9, desc[UR20][R12.64] ;  /* 0x000000140c098981 */ /* 0x000328000c1e1100 */
[----:B------:R-:W5:Y:S01]  /*0650*/  @!P1 LDG.E.U8 R5, desc[UR20][R14.64] ;  /* 0x000000140e059981 */ /* 0x000f62000c1e1100 */
[----:B0-----:R-:W-:-:S02]  /*0660*/  @!P2 IADD3 R10, P5, PT, R2, UR27, RZ ;  /* 0x0000001b020aac10 */ /* 0x001fc4000ffbe0ff */
[----:B------:R-:W-:Y:S02]  /*0670*/  IADD3 R17, P4, PT, R17, UR24, RZ ;  /* 0x0000001811117c10 */ /* 0x000fe4000ff9e0ff */
[----:B------:R-:W-:Y:S01]  /*0680*/  @!P2 IADD3.X R11, PT, PT, R0, UR28, RZ, P5, !PT ;  /* 0x0000001c000bac10 */ /* 0x000fe2000affe4ff */
[----:B-1----:R-:W-:Y:S02]  /*0690*/  IMAD.U32 R12, RZ, RZ, UR24 ;  /* 0x00000018ff0c7e24 */ /* 0x002fe4000f8e00ff */
[----:B------:R-:W-:Y:S01]  /*06a0*/  IMAD.X R18, RZ, RZ, R18, P4 ;  /* 0x000000ffff127224 */ /* 0x000fe200020e0612 */
[----:B------:R-:W-:Y:S02]  /*06b0*/  PRMT R20, RZ, 0x7610, R20 ;  /* 0x00007610ff147816 */ /* 0x000fe40000000014 */
[----:B--2---:R-:W-:-:S04]  /*06c0*/  @!P3 LOP3.LUT R8, R8, 0xff, RZ, 0xc0, !PT ;  /* 0x000000ff0808b812 */ /* 0x004fc800078ec0ff */
[----:B------:R-:W-:-:S04]  /*06d0*/  @!P3 VIMNMX.U16x2 R8, PT, PT, R8, UR18, !PT ;  /* 0x000000120808bc48 */ /* 0x000fc8000ffe0200 */
[----:B------:R-:W-:Y:S02]  /*06e0*/  PRMT R13, R8, 0x7610, R13 ;  /* 0x00007610080d7816 */ /* 0x000fe4000000000d */
[----:B---3--:R-:W-:-:S04]  /*06f0*/  @!P2 LOP3.LUT R16, R16, 0xff, RZ, 0xc0, !PT ;  /* 0x000000ff1010a812 */ /* 0x008fc800078ec0ff */
[----:B------:R-:W-:Y:S01]  /*0700*/  @!P2 VIMNMX.U16x2 R16, PT, PT, R16, UR18, !PT ;  /* 0x000000121010ac48 */ /* 0x000fe2000ffe0200 */
[----:B------:R0:W-:Y:S01]  /*0710*/  @!P3 STG.E.U8 desc[UR20][R6.64], R13 ;  /* 0x0000000d0600b986 */ /* 0x0001e2000c101114 */
[----:B------:R-:W-:-:S03]  /*0720*/  IADD3 R8, P5, PT, R17, UR24, RZ ;  /* 0x0000001811087c10 */ /* 0x000fc6000ffbe0ff */
[----:B------:R5:W-:Y:S01]  /*0730*/  @!P2 STG.E.U8 desc[UR20][R10.64], R16 ;  /* 0x000000100a00a986 */ /* 0x000be2000c101114 */
[----:B------:R-:W-:Y:S02]  /*0740*/  ISETP.GE.U32.AND P2, PT, R17, UR36, PT ;  /* 0x0000002411007c0c */ /* 0x000fe4000bf46070 */
[----:B------:R-:W-:Y:S01]  /*0750*/  IADD3 R17, P3, P6, R12, UR24, R17 ;  /* 0x000000180c117c10 */ /* 0x000fe2000fe7e011 */
[--C-:B------:R-:W-:Y:S01]  /*0760*/  IMAD.X R12, RZ, RZ, R18.reuse, P5 ;  /* 0x000000ffff0c7224 */ /* 0x100fe200028e0612 */
[----:B------:R-:W-:Y:S02]  /*0770*/  ISETP.GE.AND.EX P2, PT, R18, UR37, PT, P2 ;  /* 0x0000002512007c0c */ /* 0x000fe4000bf46320 */
[----:B------:R-:W-:Y:S02]  /*0780*/  IADD3.X R18, PT, PT, RZ, RZ, R18, P3, P6 ;  /* 0x000000ffff127210 */ /* 0x000fe40001fec412 */
[----:B------:R-:W-:Y:S02]  /*0790*/  ISETP.GE.U32.AND P4, PT, R8, UR36, PT ;  /* 0x0000002408007c0c */ /* 0x000fe4000bf86070 */
[----:B0-----:R-:W-:-:S02]  /*07a0*/  IADD3 R7, P6, PT, R17, UR24, RZ ;  /* 0x0000001811077c10 */ /* 0x001fc4000ffde0ff */
[----:B------:R-:W-:Y:S02]  /*07b0*/  @!P0 IADD3 R8, P5, PT, R2, UR29, RZ ;  /* 0x0000001d02088c10 */ /* 0x000fe4000ffbe0ff */
[----:B----4-:R-:W-:Y:S02]  /*07c0*/  @!P0 LOP3.LUT R6, R9, 0xff, RZ, 0xc0, !PT ;  /* 0x000000ff09068812 */ /* 0x010fe400078ec0ff */
[----:B------:R-:W-:Y:S02]  /*07d0*/  @!P0 IADD3.X R9, PT, PT, R0, UR14, RZ, P5, !PT ;  /* 0x0000000e00098c10 */ /* 0x000fe4000affe4ff */
[----:B-----5:R-:W-:Y:S01]  /*07e0*/  @!P1 LOP3.LUT R10, R5, 0xff, RZ, 0xc0, !PT ;  /* 0x000000ff050a9812 */ /* 0x020fe200078ec0ff */
[----:B------:R-:W-:Y:S01]  /*07f0*/  IMAD.X R5, RZ, RZ, R18, P6 ;  /* 0x000000ffff057224 */ /* 0x000fe200030e0612 */
[----:B------:R-:W-:Y:S02]  /*0800*/  ISETP.GE.U32.AND P5, PT, R7, UR36, PT ;  /* 0x0000002407007c0c */ /* 0x000fe4000bfa6070 */
[----:B------:R-:W-:-:S02]  /*0810*/  ISETP.GE.U32.AND P3, PT, R17, UR36, PT ;  /* 0x0000002411007c0c */ /* 0x000fc4000bf66070 */
[----:B------:R-:W-:Y:S02]  /*0820*/  @!P0 VIMNMX.U16x2 R6, PT, PT, R6, UR18, !PT ;  /* 0x0000001206068c48 */ /* 0x000fe4000ffe0200 */
[----:B------:R-:W-:Y:S02]  /*0830*/  ISETP.GE.AND.EX P4, PT, R12, UR37, PT, P4 ;  /* 0x000000250c007c0c */ /* 0x000fe4000bf86340 */
[----:B------:R-:W-:Y:S02]  /*0840*/  ISETP.GE.AND.EX P5, PT, R5, UR37, PT, P5 ;  /* 0x0000002505007c0c */ /* 0x000fe4000bfa6350 */
[----:B------:R-:W-:Y:S02]  /*0850*/  ISETP.GE.AND.EX P3, PT, R18, UR37, PT, P3 ;  /* 0x0000002512007c0c */ /* 0x000fe4000bf66330 */
[----:B------:R-:W-:Y:S02]  /*0860*/  PRMT R7, R6, 0x7610, R7 ;  /* 0x0000761006077816 */ /* 0x000fe40000000007 */
[----:B------:R-:W-:-:S02]  /*0870*/  @!P1 IADD3 R18, P6, PT, R2, UR30, RZ ;  /* 0x0000001e02129c10 */ /* 0x000fc4000ffde0ff */
[----:B------:R-:W-:Y:S01]  /*0880*/  @!P1 VIMNMX.U16x2 R10, PT, PT, R10, UR18, !PT ;  /* 0x000000120a0a9c48 */ /* 0x000fe2000ffe0200 */
[----:B------:R0:W-:Y:S01]  /*0890*/  @!P0 STG.E.U8 desc[UR20][R8.64], R7 ;  /* 0x0000000708008986 */ /* 0x0001e2000c101114 */
[----:B------:R-:W-:Y:S02]  /*08a0*/  @!P1 IADD3.X R19, PT, PT, R0, UR12, RZ, P6, !PT ;  /* 0x0000000c00139c10 */ /* 0x000fe4000b7fe4ff */
[----:B------:R-:W-:Y:S02]  /*08b0*/  PRMT R5, R10, 0x7610, R5 ;  /* 0x000076100a057816 */ /* 0x000fe40000000005 */
[C---:B------:R-:W-:Y:S02]  /*08c0*/  IADD3 R6, P0, PT, R2.reuse, UR34, RZ ;  /* 0x0000002202067c10 */ /* 0x040fe4000ff1e0ff */
[C---:B------:R-:W-:Y:S01]  /*08d0*/  @!P5 IADD3 R16, P6, PT, R2.reuse, UR32, RZ ;  /* 0x000000200210dc10 */ /* 0x040fe2000ffde0ff */
[----:B------:R1:W-:Y:S01]  /*08e0*/  @!P1 STG.E.U8 desc[UR20][R18.64], R5 ;  /* 0x0000000512009986 */ /* 0x0003e2000c101114 */
[----:B------:R-:W-:-:S02]  /*08f0*/  @!P3 IADD3 R14, P1, PT, R2, UR31, RZ ;  /* 0x0000001f020ebc10 */ /* 0x000fc4000ff3e0ff */
[----:B0-----:R-:W-:Y:S02]  /*0900*/  IADD3.X R7, PT, PT, R0, UR35, RZ, P0, !PT ;  /* 0x0000002300077c10 */ /* 0x001fe400087fe4ff */
[----:B------:R-:W-:Y:S02]  /*0910*/  @!P4 IADD3 R12, P0, PT, R2, UR33, RZ ;  /* 0x00000021020ccc10 */ /* 0x000fe4000ff1e0ff */
[----:B------:R-:W-:Y:S01]  /*0920*/  PRMT R11, RZ, 0x7610, R11 ;  /* 0x00007610ff0b7816 */ /* 0x000fe2000000000b */
[----:B------:R-:W2:Y:S01]  /*0930*/  @!P2 LDG.E.U8 R20, desc[UR20][R6.64] ;  /* 0x000000140614a981 */ /* 0x000ea2000c1e1100 */
[----:B------:R-:W-:Y:S02]  /*0940*/  PRMT R10, RZ, 0x7610, R10 ;  /* 0x00007610ff0a7816 */ /* 0x000fe4000000000a */
[C---:B------:R-:W-:Y:S02]  /*0950*/  @!P4 IADD3.X R13, PT, PT, R0.reuse, UR17, RZ, P0, !PT ;  /* 0x00000011000dcc10 */ /* 0x040fe400087fe4ff */
[----:B------:R-:W-:-:S02]  /*0960*/  @!P5 IADD3.X R17, PT, PT, R0, UR7, RZ, P6, !PT ;  /* 0x000000070011dc10 */ /* 0x000fc4000b7fe4ff */
[----:B-1----:R-:W-:Y:S01]  /*0970*/  PRMT R5, RZ, 0x7610, R5 ;  /* 0x00007610ff057816 */ /* 0x002fe20000000005 */
[----:B------:R-:W3:Y:S01]  /*0980*/  @!P4 LDG.E.U8 R11, desc[UR20][R12.64] ;  /* 0x000000140c0bc981 */ /* 0x000ee2000c1e1100 */
[----:B------:R-:W-:-:S03]  /*0990*/  @!P3 IADD3.X R15, PT, PT, R0, UR11, RZ, P1, !PT ;  /* 0x0000000b000fbc10 */ /* 0x000fc60008ffe4ff */
[----:B------:R-:W4:Y:S04]  /*09a0*/  @!P5 LDG.E.U8 R10, desc[UR20][R16.64] ;  /* 0x00000014100ad981 */ /* 0x000f28000c1e1100 */
[----:B------:R-:W5:Y:S01]  /*09b0*/  @!P3 LDG.E.U8 R5, desc[UR20][R14.64] ;  /* 0x000000140e05b981 */ /* 0x000f62000c1e1100 */
[----:B------:R-:W-:-:S05]  /*09c0*/  IMAD.U32 R9, RZ, RZ, UR24 ;  /* 0x00000018ff097e24 */ /* 0x000fca000f8e00ff */
        /* <DEDUP_REMOVED lines=11> */
[----:B------:R-:W-:-:S11]  /*0a80*/  ISETP.GE.AND.EX P1, PT, R3, UR37, PT, P1 ;  /* 0x0000002503007c0c */ /* 0x000fd6000bf26310 */
[----:B------:R-:W-:Y:S01]  /*0a90*/  @!P0 IADD3 R4, P4, PT, R2, UR33, RZ ;  /* 0x0000002102048c10 */ /* 0x000fe2000ff9e0ff */
[----:B------:R-:W-:-:S04]  /*0aa0*/  UIADD3 UR10, UP0, UPT, UR10, -0x2, URZ ;  /* 0xfffffffe0a0a7890 */ /* 0x000fc8000ff1e0ff */
[----:B------:R-:W-:Y:S02]  /*0ab0*/  UIADD3.X UR4, UPT, UPT, UR4, -0x1, URZ, UP0, !UPT ;  /* 0xffffffff04047890 */ /* 0x000fe400087fe4ff */
[----:B------:R-:W-:-:S04]  /*0ac0*/  UISETP.NE.U32.AND UP0, UPT, UR10, URZ, UPT ;  /* 0x000000ff0a00728c */ /* 0x000fc8000bf05070 */
[----:B------:R-:W-:Y:S02]  /*0ad0*/  UISETP.NE.AND.EX UP0, UPT, UR4, URZ, UPT, UP0 ;  /* 0x000000ff0400728c */ /* 0x000fe4000bf05300 */
[----:B------:R-:W-:-:S04]  /*0ae0*/  UIADD3 UR5, UP1, UPT, UR25, UR5, URZ ;  /* 0x0000000519057290 */ /* 0x000fc8000ff3e0ff */
[----:B------:R-:W-:Y:S01]  /*0af0*/  UIADD3.X UR6, UPT, UPT, UR26, UR6, URZ, UP1, !UPT ;  /* 0x000000061a067290 */ /* 0x000fe20008ffe4ff */
[----:B--2---:R-:W-:-:S04]  /*0b00*/  @!P2 LOP3.LUT R20, R20, 0xff, RZ, 0xc0, !PT ;  /* 0x000000ff1414a812 */ /* 0x004fc800078ec0ff */
[----:B------:R-:W-:Y:S02]  /*0b10*/  @!P2 VIMNMX.U16x2 R20, PT, PT, R20, UR18, !PT ;  /* 0x000000121414ac48 */ /* 0x000fe4000ffe0200 */
[----:B---3--:R-:W-:Y:S02]  /*0b20*/  @!P0 LOP3.LUT R8, R11, 0xff, RZ, 0xc0, !PT ;  /* 0x000000ff0b088812 */ /* 0x008fe400078ec0ff */
[----:B----4-:R-:W-:Y:S01]  /*0b30*/  @!P1 LOP3.LUT R12, R10, 0xff, RZ, 0xc0, !PT ;  /* 0x000000ff0a0c9812 */ /* 0x010fe200078ec0ff */
[----:B------:R0:W-:Y:S01]  /*0b40*/  @!P2 STG.E.U8 desc[UR20][R6.64], R20 ;  /* 0x000000140600a986 */ /* 0x0001e2000c101114 */
[----:B-----5:R-:W-:Y:S02]  /*0b50*/  @!P3 LOP3.LUT R10, R5, 0xff, RZ, 0xc0, !PT ;  /* 0x000000ff050ab812 */ /* 0x020fe400078ec0ff */
[----:B------:R-:W-:Y:S02]  /*0b60*/  @!P0 VIMNMX.U16x2 R3, PT, PT, R8, UR18, !PT ;  /* 0x0000001208038c48 */ /* 0x000fe4000ffe0200 */
[----:B------:R-:W-:-:S02]  /*0b70*/  @!P1 VIMNMX.U16x2 R13, PT, PT, R12, UR18, !PT ;  /* 0x000000120c0d9c48 */ /* 0x000fc4000ffe0200 */
[----:B------:R-:W-:Y:S02]  /*0b80*/  @!P0 IADD3.X R5, PT, PT, R0, UR17, RZ, P4, !PT ;  /* 0x0000001100058c10 */ /* 0x000fe4000a7fe4ff */
[----:B------:R-:W-:Y:S02]  /*0b90*/  @!P3 VIMNMX.U16x2 R12, PT, PT, R10, UR18, !PT ;  /* 0x000000120a0cbc48 */ /* 0x000fe4000ffe0200 */
[C---:B------:R-:W-:Y:S02]  /*0ba0*/  @!P3 IADD3 R8, P2, PT, R2.reuse, UR31, RZ ;  /* 0x0000001f0208bc10 */ /* 0x040fe4000ff5e0ff */
[----:B------:R-:W-:Y:S02]  /*0bb0*/  @!P1 IADD3 R10, P4, PT, R2, UR32, RZ ;  /* 0x00000020020a9c10 */ /* 0x000fe4000ff9e0ff */
[C---:B------:R-:W-:Y:S02]  /*0bc0*/  @!P3 IADD3.X R9, PT, PT, R0.reuse, UR11, RZ, P2, !PT ;  /* 0x0000000b0009bc10 */ /* 0x040fe400097fe4ff */
[----:B------:R-:W-:Y:S01]  /*0bd0*/  @!P1 IADD3.X R11, PT, PT, R0, UR7, RZ, P4, !PT ;  /* 0x00000007000b9c10 */ /* 0x000fe2000a7fe4ff */
[----:B------:R0:W-:Y:S04]  /*0be0*/  @!P0 STG.E.U8 desc[UR20][R4.64], R3 ;  /* 0x0000000304008986 */ /* 0x0001e8000c101114 */
[----:B------:R0:W-:Y:S04]  /*0bf0*/  @!P3 STG.E.U8 desc[UR20][R8.64], R12 ;  /* 0x0000000c0800b986 */ /* 0x0001e8000c101114 */
[----:B------:R0:W-:Y:S01]  /*0c00*/  @!P1 STG.E.U8 desc[UR20][R10.64], R13 ;  /* 0x0000000d0a009986 */ /* 0x0001e2000c101114 */
[----:B------:R-:W-:-:S04]  /*0c10*/  IADD3 R2, P0, PT, R2, UR25, RZ ;  /* 0x0000001902027c10 */ /* 0x000fc8000ff1e0ff */
[----:B------:R-:W-:Y:S01]  /*0c20*/  IADD3.X R0, PT, PT, R0, UR26, RZ, P0, !PT ;  /* 0x0000001a00007c10 */ /* 0x000fe200087fe4ff */
[----:B------:R-:W-:Y:S08]  /*0c30*/  BRA.U UP0, `(.L_x_165) ;  /* 0xfffffff9000c7547 */ /* 0x000ff0000b83ffff */
.L_x_164:
        /* <DEDUP_REMOVED lines=37> */
[----:B--2---:R-:W-:-:S04]  /*0e90*/  LOP3.LUT R0, R0, 0xff, RZ, 0xc0, !PT ;  /* 0x000000ff00007812 */ /* 0x004fc800078ec0ff */
[----:B------:R-:W-:Y:S02]  /*0ea0*/  VIMNMX.U16x2 R13, PT, PT, R0, UR18, !PT ;  /* 0x00000012000d7c48 */ /* 0x000fe4000ffe0200 */
[----:B---3--:R-:W-:Y:S02]  /*0eb0*/  LOP3.LUT R10, R10, 0xff, RZ, 0xc0, !PT ;  /* 0x000000ff0a0a7812 */ /* 0x008fe400078ec0ff */
[----:B----4-:R-:W-:Y:S01]  /*0ec0*/  LOP3.LUT R0, R11, 0xff, RZ, 0xc0, !PT ;  /* 0x000000ff0b007812 */ /* 0x010fe200078ec0ff */
[----:B------:R0:W-:Y:S01]  /*0ed0*/  @!P0 STG.E.U8 desc[UR20][R4.64], R13 ;  /* 0x0000000d04008986 */ /* 0x0001e2000c101114 */
[----:B------:R-:W-:Y:S02]  /*0ee0*/  VIMNMX.U16x2 R10, PT, PT, R10, UR18, !PT ;  /* 0x000000120a0a7c48 */ /* 0x000fe4000ffe0200 */
[----:B------:R-:W-:Y:S02]  /*0ef0*/  VIMNMX.U16x2 R0, PT, PT, R0, UR18, !PT ;  /* 0x0000001200007c48 */ /* 0x000fe4000ffe0200 */
[----:B-----5:R-:W-:Y:S01]  /*0f00*/  LOP3.LUT R12, R12, 0xff, RZ, 0xc0, !PT ;  /* 0x000000ff0c0c7812 */ /* 0x020fe200078ec0ff */
[----:B------:R0:W-:Y:S03]  /*0f10*/  @!P1 STG.E.U8 desc[UR20][R8.64], R10 ;  /* 0x0000000a08009986 */ /* 0x0001e6000c101114 */
[----:B------:R-:W-:Y:S01]  /*0f20*/  VIMNMX.U16x2 R12, PT, PT, R12, UR18, !PT ;  /* 0x000000120c0c7c48 */ /* 0x000fe2000ffe0200 */
[----:B------:R0:W-:Y:S01]  /*0f30*/  @!P2 STG.E.U8 desc[UR20][R6.64], R0 ;  /* 0x000000000600a986 */ /* 0x0001e2000c101114 */
[----:B------:R-:W-:Y:S05]  /*0f40*/  @P3 EXIT ;  /* 0x000000000000394d */ /* 0x000fea0003800000 */
[----:B------:R-:W-:Y:S01]  /*0f50*/  STG.E.U8 desc[UR20][R2.64], R12 ;  /* 0x0000000c02007986 */ /* 0x000fe2000c101114 */
[----:B------:R-:W-:Y:S05]  /*0f60*/  EXIT ;  /* 0x000000000000794d */ /* 0x000fea0003800000 */
.L_x_163:
[----:B------:R-:W0:Y:S02]  /*0f70*/  S2R R9, SR_TID.X ;  /* 0x0000000000097919 */ /* 0x000e240000002100 */
[----:B0-----:R-:W-:-:S03]  /*0f80*/  IMAD.WIDE.U32 R2, R9, 0x4, RZ ;  /* 0x0000000409027825 */ /* 0x001fc600078e00ff */
[----:B------:R-:W-:-:S04]  /*0f90*/  ISETP.GE.U32.AND P0, PT, R2, UR10, PT ;  /* 0x0000000a02007c0c */ /* 0x000fc8000bf06070 */
[----:B------:R-:W-:-:S13]  /*0fa0*/  ISETP.GE.AND.EX P0, PT, R3, UR11, PT, P0 ;  /* 0x0000000b03007c0c */ /* 0x000fda000bf06300 */
[----:B------:R-:W-:Y:S05]  /*0fb0*/  @P0 EXIT ;  /* 0x000000000000094d */ /* 0x000fea0003800000 */
[----:B------:R-:W-:Y:S01]  /*0fc0*/  IMAD.MOV.U32 R10, RZ, RZ, RZ ;  /* 0x000000ffff0a7224 */ /* 0x000fe200078e00ff */
[----:B------:R-:W0:Y:S06]  /*0fd0*/  LDCU UR4, c[0x0][0x360] ;  /* 0x00006c00ff0477ac */ /* 0x000e2c0008000800 */
.L_x_166:
[----:B------:R-:W-:-:S04]  /*0fe0*/  LEA R2, P0, R9, UR38, 0x2 ;  /* 0x0000002609027c11 */ /* 0x000fc8000f8010ff */
[----:B------:R-:W-:-:S05]  /*0ff0*/  LEA.HI.X R3, R9, UR39, R10, 0x2, P0 ;  /* 0x0000002709037c11 */ /* 0x000fca00080f140a */
[----:B------:R-:W2:Y:S01]  /*1000*/  LDG.E R0, desc[UR20][R2.64] ;  /* 0x0000001402007981 */ /* 0x000ea2000c1e1900 */
[----:B0-----:R-:W-:-:S05]  /*1010*/  IADD3 R9, P0, PT, R9, UR4, RZ ;  /* 0x0000000409097c10 */ /* 0x001fca000ff1e0ff */
[----:B------:R-:W-:Y:S01]  /*1020*/  IMAD.X R10, RZ, RZ, R10, P0 ;  /* 0x000000ffff0a7224 */ /* 0x000fe200000e060a */
[----:B------:R-:W-:-:S04]  /*1030*/  LOP3.LUT P0, RZ, R9, 0xffffc000, RZ, 0xc0, !PT ;  /* 0xffffc00009ff7812 */ /* 0x000fc8000780c0ff */
[----:B------:R-:W-:Y:S02]  /*1040*/  LOP3.LUT P0, RZ, R10, 0x3fffffff, RZ, 0xc0, P0 ;  /* 0x3fffffff0aff7812 */ /* 0x000fe4000000c0ff */
[C---:B--2---:R-:W-:Y:S02]  /*1050*/  PRMT R4, R0.reuse, 0x7770, RZ ;  /* 0x0000777000047816 */ /* 0x044fe400000000ff */
[C---:B------:R-:W-:Y:S02]  /*1060*/  PRMT R6, R0.reuse, 0x7771, RZ ;  /* 0x0000777100067816 */ /* 0x040fe400000000ff */
[C---:B------:R-:W-:Y:S02]  /*1070*/  PRMT R8, R0.reuse, 0x7773, RZ ;  /* 0x0000777300087816 */ /* 0x040fe400000000ff */
[----:B------:R-:W-:Y:S02]  /*1080*/  PRMT R0, R0, 0x7772, RZ ;  /* 0x0000777200007816 */ /* 0x000fe400000000ff */
[----:B------:R-:W-:-:S02]  /*1090*/  VIMNMX.U16x2 R4, PT, PT, R4, UR18, !PT ;  /* 0x0000001204047c48 */ /* 0x000fc4000ffe0200 */
[----:B------:R-:W-:Y:S02]  /*10a0*/  VIMNMX.U16x2 R6, PT, PT, R6, UR18, !PT ;  /* 0x0000001206067c48 */ /* 0x000fe4000ffe0200 */
[----:B------:R-:W-:Y:S02]  /*10b0*/  VIMNMX.U16x2 R8, PT, PT, R8, UR18, !PT ;  /* 0x0000001208087c48 */ /* 0x000fe4000ffe0200 */
[----:B------:R-:W-:Y:S02]  /*10c0*/  VIMNMX.U16x2 R5, PT, PT, R0, UR18, !PT ;  /* 0x0000001200057c48 */ /* 0x000fe4000ffe0200 */
[----:B------:R-:W-:Y:S02]  /*10d0*/  PRMT R0, R4, 0x7610, R0 ;  /* 0x0000761004007816 */ /* 0x000fe40000000000 */
[----:B------:R-:W-:Y:S02]  /*10e0*/  PRMT R4, R6, 0x7610, R4 ;  /* 0x0000761006047816 */ /* 0x000fe40000000004 */
[----:B------:R-:W-:-:S02]  /*10f0*/  PRMT R6, R8, 0x7610, R6 ;  /* 0x0000761008067816 */ /* 0x000fc40000000006 */
[----:B------:R-:W-:Y:S01]  /*1100*/  LOP3.LUT R7, R0, 0xffff, RZ, 0xc0, !PT ;  /* 0x0000ffff00077812 */ /* 0x000fe200078ec0ff */
[----:B------:R-:W-:Y:S01]  /*1110*/  IMAD.SHL.U32 R0, R9, 0x4, RZ ;  /* 0x0000000409007824 */ /* 0x000fe200078e00ff */
[----:B------:R-:W-:Y:S02]  /*1120*/  LOP3.LUT R4, R4, 0xffff, RZ, 0xc0, !PT ;  /* 0x0000ffff04047812 */ /* 0x000fe400078ec0ff */
[----:B------:R-:W-:Y:S02]  /*1130*/  LOP3.LUT R6, R6, 0xffff, RZ, 0xc0, !PT ;  /* 0x0000ffff06067812 */ /* 0x000fe400078ec0ff */
[----:B------:R-:W-:Y:S02]  /*1140*/  LOP3.LUT R5, R5, 0xffff, RZ, 0xc0, !PT ;  /* 0x0000ffff05057812 */ /* 0x000fe400078ec0ff */
[----:B------:R-:W-:Y:S02]  /*1150*/  PRMT R4, R7, 0x3340, R4 ;  /* 0x0000334007047816 */ /* 0x000fe40000000004 */
[----:B------:R-:W-:-:S02]  /*1160*/  PRMT R5, R5, 0x3340, R6 ;  /* 0x0000334005057816 */ /* 0x000fc40000000006 */
[----:B------:R-:W-:Y:S02]  /*1170*/  ISETP.LT.U32.AND P1, PT, R0, UR10, PT ;  /* 0x0000000a00007c0c */ /* 0x000fe4000bf21070 */
[----:B------:R-:W-:Y:S02]  /*1180*/  PRMT R5, R4, 0x5410, R5 ;  /* 0x0000541004057816 */ /* 0x000fe40000000005 */
[----:B------:R-:W-:-:S03]  /*1190*/  SHF.L.U64.HI R0, R9, 0x2, R10 ;  /* 0x0000000209007819 */ /* 0x000fc6000001020a */
[----:B------:R1:W-:Y:S01]  /*11a0*/  STG.E desc[UR20][R2.64], R5 ;  /* 0x0000000502007986 */ /* 0x0003e2000c101914 */
[----:B------:R-:W-:-:S13]  /*11b0*/  ISETP.LT.AND.EX P1, PT, R0, UR11, PT, P1 ;  /* 0x0000000b00007c0c */ /* 0x000fda000bf21310 */
[----:B-1----:R-:W-:Y:S05]  /*11c0*/  @!P0 BRA P1, `(.L_x_166) ;  /* 0xfffffffc00848947 */ /* 0x002fea000083ffff */
[----:B------:R-:W-:Y:S05]  /*11d0*/  EXIT ;  /* 0x000000000000794d */ /* 0x000fea0003800000 */
        .weak           $__internal_17_$__cuda_sm20_div_u16
        .type           $__internal_17_$__cuda_sm20_div_u16,@function
        .size           $__internal_17_$__cuda_sm20_div_u16,(.L_x_4673 - $__internal_17_$__cuda_sm20_div_u16)
$__internal_17_$__cuda_sm20_div_u16:
        /* <DEDUP_REMOVED lines=19> */
[----:B------:R-:W-:Y:S05]  /*1310*/  RET.REL.NODEC R4 `(_ZN2at6native57_GLOBAL__N__f3eca4a2_24_ForeachBinaryOpScalar_cu_86b9896c25multi_tensor_apply_kernelINS1_18TensorListMetadataILi1EEENS1_21BinaryOpScalarFunctorIhLi1ELi1ELi0EEEJNS0_7maximumIhEEhEEEvT_T0_DpT1_) ;  /* 0xffffffec04387950 */ /* 0x000fea0003c3ffff */
.L_x_167:
        /* <DEDUP_REMOVED lines=14> */
.L_x_4673:


//--------------------- .text._ZN2at6native57_GLOBAL__N__f3eca4a2_24_ForeachBinaryOpScalar_cu_86b9896c25multi_tensor_apply_kernelINS1_18TensorListMetadataILi2EEENS1_21BinaryOpScalarFunctorIN3c108BFloat16ELi2ELi1ELi1EEEJNS0_7minimumIfEEfEEEvT_T0_DpT1_ --------------------------
	.section	.text._ZN2at6native57_GLOBAL__N__f3eca4a2_24_ForeachBinaryOpScalar_cu_86b9896c25multi_tensor_apply_kernelINS1_18TensorListMetadataILi2EEENS1_21BinaryOpScalarFunctorIN3c108BFloat16ELi2ELi1ELi1EEEJNS0_7minimumIfEEfEEEvT_T0_DpT1_,"ax",@progbits
	.align	128
.text._ZN2at6native57_GLOBAL__N__f3eca4a2_24_ForeachBinaryOpScalar_cu_86b9896c25multi_tensor_apply_kernelINS1_18TensorListMetadataILi2EEENS1_21BinaryOpScalarFunctorIN3c108BFloat16ELi2ELi1ELi1EEEJNS0_7minimumIfEEfEEEvT_T0_DpT1_:
        .type           _ZN2at6native57_GLOBAL__N__f3eca4a2_24_ForeachBinaryOpScalar_cu_86b9896c25multi_tensor_apply_kernelINS1_18TensorListMetadataILi2EEENS1_21BinaryOpScalarFunctorIN3c108BFloat16ELi2ELi1ELi1EEEJNS0_7minimumIfEEfEEEvT_T0_DpT1_,@function
        .size           _ZN2at6native57_GLOBAL__N__f3eca4a2_24_ForeachBinaryOpScalar_cu_86b9896c25multi_tensor_apply_kernelINS1_18TensorListMetadataILi2EEENS1_21BinaryOpScalarFunctorIN3c108BFloat16ELi2ELi1ELi1EEEJNS0_7minimumIfEEfEEEvT_T0_DpT1_,(.L_x_4675 - _ZN2at6native57_GLOBAL__N__f3eca4a2_24_ForeachBinaryOpScalar_cu_86b9896c25multi_tensor_apply_kernelINS1_18TensorListMetadataILi2EEENS1_21BinaryOpScalarFunctorIN3c108BFloat16ELi2ELi1ELi1EEEJNS0_7minimumIfEEfEEEvT_T0_DpT1_)
        .other          _ZN2at6native57_GLOBAL__N__f3eca4a2_24_ForeachBinaryOpScalar_cu_86b9896c25multi_tensor_apply_kernelINS1_18TensorListMetadataILi2EEENS1_21BinaryOpScalarFunctorIN3c108BFloat16ELi2ELi1ELi1EEEJNS0_7minimumIfEEfEEEvT_T0_DpT1_,@"STO_CUDA_ENTRY STV_DEFAULT"
_ZN2at6native57_GLOBAL__N__f3eca4a2_24_ForeachBinaryOpScalar_cu_86b9896c25multi_tensor_apply_kernelINS1_18TensorListMetadataILi2EEENS1_21BinaryOpScalarFunctorIN3c108BFloat16ELi2ELi1ELi1EEEJNS0_7minimumIfEEfEEEvT_T0_DpT1_:
        /* <DEDUP_REMOVED lines=39> */
[----:B------:R-:W-:Y:S05]  /*0270*/  CALL.REL.NOINC `($__internal_18_$__cuda_sm20_div_u16) ;  /* 0x00000010002c7944 */ /* 0x000fea0003c00000 */
        /* <DEDUP_REMOVED lines=14> */
.L_x_170:
        /* <DEDUP_REMOVED lines=35> */
[----:B-1----:R-:W-:Y:S01]  /*0590*/  FSETP.GEU.FTZ.AND P6, PT, R26, UR14, PT ;  /* 0x0000000e1a007c0b */ /* 0x002fe2000bfde000 */
[----:B---3--:R-:W-:Y:S01]  /*05a0*/  IMAD.U32 R12, R25, 0x10000, RZ ;  /* 0x00010000190c7824 */ /* 0x008fe200078e00ff */
[----:B------:R-:W-:-:S04]  /*05b0*/  @!P2 LEA.HI.X R25, R27, R3, R21, 0x1, P4 ;  /* 0x000000031b19a211 */ /* 0x000fc800020f0c15 */
[----:B------:R-:W-:-:S05]  /*05c0*/  FSETP.NAN.FTZ.AND P4, PT, |R12|, |R12|, PT ;  /* 0x4000000c0c00720b */ /* 0x000fca0003f98200 */
[----:B------:R-:W-:Y:S01]  /*05d0*/  @!P5 FSEL R26, R26, UR14, !P6 ;  /* 0x0000000e1a1adc08 */ /* 0x000fe2000f000000 */
[----:B----4-:R-:W-:Y:S01]  /*05e0*/  IMAD.U32 R20, R20, 0x10000, RZ ;  /* 0x0001000014147824 */ /* 0x010fe200078e00ff */
[-C--:B------:R-:W-:Y:S02]  /*05f0*/  @!P0 LEA R22, P5, R9, R2.reuse, 0x1 ;  /* 0x0000000209168211 */ /* 0x080fe400078a08ff */
[----:B------:R-:W-:Y:S02]  /*0600*/  @!P3 LEA R10, P6, R29, R2, 0x1 ;  /* 0x000000021d0ab211 */ /* 0x000fe400078c08ff */
[-C--:B------:R-:W-:Y:S01]  /*0610*/  @!P0 LEA.HI.X R23, R9, R3.reuse, R23, 0x1, P5 ;  /* 0x0000000309178211 */ /* 0x080fe200028f0c17 */
[----:B-----5:R-:W-:Y:S01]  /*0620*/  IMAD.U32 R18, R18, 0x10000, RZ ;  /* 0x0001000012127824 */ /* 0x020fe200078e00ff */
[----:B------:R-:W-:Y:S02]  /*0630*/  @!P3 LEA.HI.X R11, R29, R3, R16, 0x1, P6 ;  /* 0x000000031d0bb211 */ /* 0x000fe400030f0c10 */
[----:B------:R-:W-:-:S02]  /*0640*/  FSETP.NAN.FTZ.AND P5, PT, |R20|, |R20|, PT ;  /* 0x400000141400720b */ /* 0x000fc40003fb8200 */
[C---:B------:R-:W-:Y:S02]  /*0650*/  FSETP.GEU.FTZ.AND P6, PT, R12.reuse, UR14, PT ;  /* 0x0000000e0c007c0b */ /* 0x040fe4000bfde000 */
[----:B------:R-:W-:Y:S02]  /*0660*/  F2FP.BF16.F32.PACK_AB R26, RZ, R26 ;  /* 0x0000001aff1a723e */ /* 0x000fe400000010ff */
[----:B------:R-:W-:Y:S02]  /*0670*/  @!P4 FSEL R12, R12, UR14, !P6 ;  /* 0x0000000e0c0ccc08 */ /* 0x000fe4000f000000 */
[----:B------:R-:W-:Y:S01]  /*0680*/  FSETP.NAN.FTZ.AND P4, PT, |R18|, |R18|, PT ;  /* 0x400000121200720b */ /* 0x000fe20003f98200 */
[----:B------:R0:W-:Y:S01]  /*0690*/  @!P2 STG.E.U16 desc[UR12][R24.64], R26 ;  /* 0x0000001a1800a986 */ /* 0x0001e2000c10150c */
[----:B------:R-:W-:Y:S02]  /*06a0*/  FSETP.GEU.FTZ.AND P6, PT, R20, UR14, PT ;  /* 0x0000000e14007c0b */ /* 0x000fe4000bfde000 */
[----:B------:R-:W-:-:S02]  /*06b0*/  IADD3 R9, P2, PT, R27, UR10, RZ ;  /* 0x0000000a1b097c10 */ /* 0x000fc4000ff5e0ff */
[----:B------:R-:W-:Y:S02]  /*06c0*/  @!P5 FSEL R20, R20, UR14, !P6 ;  /* 0x0000000e1414dc08 */ /* 0x000fe4000f000000 */
[C---:B------:R-:W-:Y:S01]  /*06d0*/  FSETP.GEU.FTZ.AND P6, PT, R18.reuse, UR14, PT ;  /* 0x0000000e12007c0b */ /* 0x040fe2000bfde000 */
[----:B------:R-:W-:Y:S01]  /*06e0*/  IMAD.X R13, RZ, RZ, R21, P2 ;  /* 0x000000ffff0d7224 */ /* 0x000fe200010e0615 */
[----:B------:R-:W-:Y:S02]  /*06f0*/  F2FP.BF16.F32.PACK_AB R14, RZ, R20 ;  /* 0x00000014ff0e723e */ /* 0x000fe400000010ff */
[----:B------:R-:W-:Y:S02]  /*0700*/  F2FP.BF16.F32.PACK_AB R12, RZ, R12 ;  /* 0x0000000cff0c723e */ /* 0x000fe400000010ff */
[----:B------:R-:W-:Y:S02]  /*0710*/  @!P4 FSEL R18, R18, UR14, !P6 ;  /* 0x0000000e1212cc08 */ /* 0x000fe4000f000000 */
        /* <DEDUP_REMOVED lines=47> */
[----:B------:R-:W-:-:S04]  /*0a10*/  FSETP.GEU.FTZ.AND P6, PT, R19, UR14, PT ;  /* 0x0000000e13007c0b */ /* 0x000fc8000bfde000 */
[----:B------:R-:W-:Y:S01]  /*0a20*/  FSETP.NAN.FTZ.AND P4, PT, |R20|, |R20|, PT ;  /* 0x400000141400720b */ /* 0x000fe20003f98200 */
[----:B----4-:R-:W-:-:S06]  /*0a30*/  IMAD.U32 R21, R24, 0x10000, RZ ;  /* 0x0001000018157824 */ /* 0x010fcc00078e00ff */
[----:B------:R-:W-:Y:S02]  /*0a40*/  @!P5 FSEL R19, R19, UR14, !P6 ;  /* 0x0000000e1313dc08 */ /* 0x000fe4000f000000 */
[C---:B------:R-:W-:Y:S02]  /*0a50*/  FSETP.GEU.FTZ.AND P5, PT, R20.reuse, UR14, PT ;  /* 0x0000000e14007c0b */ /* 0x040fe4000bfbe000 */
[-C--:B------:R-:W-:Y:S02]  /*0a60*/  @!P2 LEA R10, P6, R9, R2.reuse, 0x1 ;  /* 0x00000002090aa211 */ /* 0x080fe400078c08ff */
[----:B------:R-:W-:Y:S01]  /*0a70*/  @!P4 FSEL R20, R20, UR14, !P5 ;  /* 0x0000000e1414cc08 */ /* 0x000fe2000e800000 */
        /* <DEDUP_REMOVED lines=8> */
[----:B------:R-:W-:-:S02]  /*0b00*/  FSETP.GEU.FTZ.AND P6, PT, R21, UR14, PT ;  /* 0x0000000e15007c0b */ /* 0x000fc4000bfde000 */
[----:B------:R-:W-:Y:S02]  /*0b10*/  F2FP.BF16.F32.PACK_AB R9, RZ, R19 ;  /* 0x00000013ff09723e */ /* 0x000fe400000010ff */
[----:B------:R-:W-:Y:S02]  /*0b20*/  @!P4 FSEL R21, R21, UR14, !P6 ;  /* 0x0000000e1515cc08 */ /* 0x000fe4000f000000 */
[C---:B------:R-:W-:Y:S01]  /*0b30*/  FSETP.GEU.FTZ.AND P4, PT, R22.reuse, UR14, PT ;  /* 0x0000000e16007c0b */ /* 0x040fe2000bf9e000 */
[----:B------:R2:W-:Y:S01]  /*0b40*/  @!P2 STG.E.U16 desc[UR12][R10.64], R9 ;  /* 0x000000090a00a986 */ /* 0x0005e2000c10150c */
[----:B------:R-:W-:Y:S02]  /*0b50*/  @!P3 LEA R18, P6, R29, R2, 0x1 ;  /* 0x000000021d12b211 */ /* 0x000fe400078c08ff */
[----:B------:R-:W-:Y:S02]  /*0b60*/  @!P5 FSEL R22, R22, UR14, !P4 ;  /* 0x0000000e1616dc08 */ /* 0x000fe4000e000000 */
        /* <DEDUP_REMOVED lines=8> */
.L_x_169:
        /* <DEDUP_REMOVED lines=39> */
[----:B0-----:R-:W-:-:S04]  /*0e60*/  FSETP.GEU.FTZ.AND P6, PT, R8, UR4, PT ;  /* 0x0000000408007c0b */ /* 0x001fc8000bfde000 */
[----:B------:R-:W-:-:S07]  /*0e70*/  FSETP.NAN.FTZ.AND P4, PT, |R6|, |R6|, PT ;  /* 0x400000060600720b */ /* 0x000fce0003f98200 */
[----:B------:R-:W-:Y:S02]  /*0e80*/  @!P5 FSEL R8, R8, UR4, !P6 ;  /* 0x000000040808dc08 */ /* 0x000fe4000f000000 */
[----:B------:R-:W-:Y:S01]  /*0e90*/  FSETP.GEU.FTZ.AND P5, PT, R6, UR4, PT ;  /* 0x0000000406007c0b */ /* 0x000fe2000bfbe000 */
[----:B----4-:R-:W-:-:S03]  /*0ea0*/  IMAD.U32 R0, R0, 0x10000, RZ ;  /* 0x0001000000007824 */ /* 0x010fc600078e00ff */
[----:B------:R-:W-:Y:S02]  /*0eb0*/  @!P4 FSEL R6, R6, UR4, !P5 ;  /* 0x000000040606cc08 */ /* 0x000fe4000e800000 */
[----:B------:R-:W-:Y:S02]  /*0ec0*/  FSETP.NAN.FTZ.AND P4, PT, |R0|, |R0|, PT ;  /* 0x400000000000720b */ /* 0x000fe40003f98200 */
[----:B------:R-:W-:-:S04]  /*0ed0*/  @!P1 LEA R10, P6, R13, R2, 0x1 ;  /* 0x000000020d0a9211 */ /* 0x000fc800078c08ff */
[----:B------:R-:W-:Y:S02]  /*0ee0*/  @!P1 LEA.HI.X R11, R13, R3, R11, 0x1, P6 ;  /* 0x000000030d0b9211 */ /* 0x000fe400030f0c0b */
[----:B------:R-:W-:Y:S01]  /*0ef0*/  FSETP.GEU.FTZ.AND P6, PT, R0, UR4, PT ;  /* 0x0000000400007c0b */ /* 0x000fe2000bfde000 */
[----:B-----5:R-:W-:Y:S01]  /*0f00*/  IMAD.U32 R7, R7, 0x10000, RZ ;  /* 0x0001000007077824 */ /* 0x020fe200078e00ff */
[----:B------:R-:W-:-:S03]  /*0f10*/  @!P0 LEA R4, P5, R25, R2, 0x1 ;  /* 0x0000000219048211 */ /* 0x000fc600078a08ff */
[----:B------:R-:W-:Y:S02]  /*0f20*/  @!P4 FSEL R0, R0, UR4, !P6 ;  /* 0x000000040000cc08 */ /* 0x000fe4000f000000 */
        /* <DEDUP_REMOVED lines=8> */
[C---:B------:R-:W-:Y:S01]  /*0fb0*/  FSETP.GEU.FTZ.AND P0, PT, R7.reuse, UR4, PT ;  /* 0x0000000407007c0b */ /* 0x040fe2000bf1e000 */
[----:B------:R0:W-:Y:S03]  /*0fc0*/  @!P1 STG.E.U16 desc[UR12][R10.64], R6 ;  /* 0x000000060a009986 */ /* 0x0001e6000c10150c */
[----:B------:R-:W-:Y:S01]  /*0fd0*/  @!P4 FSEL R7, R7, UR4, !P0 ;  /* 0x000000040707cc08 */ /* 0x000fe2000c000000 */
[----:B------:R0:W-:Y:S01]  /*0fe0*/  @!P2 STG.E.U16 desc[UR12][R12.64], R0 ;  /* 0x000000000c00a986 */ /* 0x0001e2000c10150c */
[----:B------:R-:W-:Y:S07]  /*0ff0*/  @P3 EXIT ;  /* 0x000000000000394d */ /* 0x000fee0003800000 */
[C---:B------:R-:W-:Y:S02]  /*1000*/  LEA R2, P0, R9.reuse, R2, 0x1 ;  /* 0x0000000209027211 */ /* 0x040fe400078008ff */
[----:B------:R-:W-:Y:S02]  /*1010*/  F2FP.BF16.F32.PACK_AB R7, RZ, R7 ;  /* 0x00000007ff07723e */ /* 0x000fe400000010ff */
[----:B------:R-:W-:-:S05]  /*1020*/  LEA.HI.X R3, R9, R3, R27, 0x1, P0 ;  /* 0x0000000309037211 */ /* 0x000fca00000f0c1b */
[----:B------:R-:W-:Y:S01]  /*1030*/  STG.E.U16 desc[UR12][R2.64], R7 ;  /* 0x0000000702007986 */ /* 0x000fe2000c10150c */
[----:B------:R-:W-:Y:S05]  /*1040*/  EXIT ;  /* 0x000000000000794d */ /* 0x000fea0003800000 */
.L_x_168:
        /* <DEDUP_REMOVED lines=8> */
.L_x_171:
        /* <DEDUP_REMOVED lines=15> */
[----:B-1----:R-:W-:Y:S02]  /*11c0*/  FSETP.GEU.FTZ.AND P6, PT, R11, UR5, PT ;  /* 0x000000050b007c0b */ /* 0x002fe4000bfde000 */
[----:B------:R-:W-:Y:S02]  /*11d0*/  FSETP.GEU.FTZ.AND P4, PT, R12, UR5, PT ;  /* 0x000000050c007c0b */ /* 0x000fe4000bf9e000 */
[----:B------:R-:W-:Y:S02]  /*11e0*/  FSETP.GEU.FTZ.AND P2, PT, R13, UR5, PT ;  /* 0x000000050d007c0b */ /* 0x000fe4000bf5e000 */
[----:B------:R-:W-:-:S02]  /*11f0*/  @!P5 FSEL R11, R11, UR5, !P6 ;  /* 0x000000050b0bdc08 */ /* 0x000fc4000f000000 */
[----:B------:R-:W-:Y:S02]  /*1200*/  FSETP.GEU.FTZ.AND P5, PT, R10, UR5, PT ;  /* 0x000000050a007c0b */ /* 0x000fe4000bfbe000 */
[----:B------:R-:W-:Y:S02]  /*1210*/  @!P0 FSEL R12, R12, UR5, !P4 ;  /* 0x000000050c0c8c08 */ /* 0x000fe4000e000000 */
[----:B------:R-:W-:Y:S02]  /*1220*/  IADD3 R8, P6, PT, R2, R15, RZ ;  /* 0x0000000f02087210 */ /* 0x000fe40007fde0ff */
[----:B0-----:R-:W-:Y:S02]  /*1230*/  IADD3 R14, P0, PT, R14, UR4, RZ ;  /* 0x000000040e0e7c10 */ /* 0x001fe4000ff1e0ff */
[----:B------:R-:W-:Y:S01]  /*1240*/  @!P3 FSEL R13, R13, UR5, !P2 ;  /* 0x000000050d0dbc08 */ /* 0x000fe2000d000000 */
[----:B------:R-:W-:Y:S01]  /*1250*/  IMAD.X R9, R3, 0x1, R17, P6 ;  /* 0x0000000103097824 */ /* 0x000fe200030e0611 */
[----:B------:R-:W-:Y:S01]  /*1260*/  @!P1 FSEL R10, R10, UR5, !P5 ;  /* 0x000000050a0a9c08 */ /* 0x000fe2000e800000 */
        /* <DEDUP_REMOVED lines=12> */
        .weak           $__internal_18_$__cuda_sm20_div_u16
        .type           $__internal_18_$__cuda_sm20_div_u16,@function
        .size           $__internal_18_$__cuda_sm20_div_u16,(.L_x_4675 - $__internal_18_$__cuda_sm20_div_u16)
$__internal_18_$__cuda_sm20_div_u16:
        /* <DEDUP_REMOVED lines=19> */
[----:B------:R-:W-:Y:S05]  /*1460*/  RET.REL.NODEC R8 `(_ZN2at6native57_GLOBAL__N__f3eca4a2_24_ForeachBinaryOpScalar_cu_86b9896c25multi_tensor_apply_kernelINS1_18TensorListMetadataILi2EEENS1_21BinaryOpScalarFunctorIN3c108BFloat16ELi2ELi1ELi1EEEJNS0_7minimumIfEEfEEEvT_T0_DpT1_) ;  /* 0xffffffe808e47950 */ /* 0x000fea0003c3ffff */
.L_x_172:
        /* <DEDUP_REMOVED lines=9> */
.L_x_4675:


//--------------------- .text._ZN2at6native57_GLOBAL__N__f3eca4a2_24_ForeachBinaryOpScalar_cu_86b9896c25multi_tensor_apply_kernelINS1_18TensorListMetadataILi2EEENS1_21BinaryOpScalarFunctorIN3c104HalfELi2ELi1ELi1EEEJNS0_7minimumIfEEfEEEvT_T0_DpT1_ --------------------------
	.section	.text._ZN2at6native57_GLOBAL__N__f3eca4a2_24_ForeachBinaryOpScalar_cu_86b9896c25multi_tensor_apply_kernelINS1_18TensorListMetadataILi2EEENS1_21BinaryOpScalarFunctorIN3c104HalfELi2ELi1ELi1EEEJNS0_7minimumIfEEfEEEvT_T0_DpT1_,"ax",@progbits
	.align	128
.text._ZN2at6native57_GLOBAL__N__f3eca4a2_24_ForeachBinaryOpScalar_cu_86b9896c25multi_tensor_apply_kernelINS1_18TensorListMetadataILi2EEENS1_21BinaryOpScalarFunctorIN3c104HalfELi2ELi1ELi1EEEJNS0_7minimumIfEEfEEEvT_T0_DpT1_:
        .type           _ZN2at6native57_GLOBAL__N__f3eca4a2_24_ForeachBinaryOpScalar_cu_86b9896c25multi_tensor_apply_kernelINS1_18TensorListMetadataILi2EEENS1_21BinaryOpScalarFunctorIN3c104HalfELi2ELi1ELi1EEEJNS0_7minimumIfEEfEEEvT_T0_DpT1_,@function
        .size           _ZN2at6native57_GLOBAL__N__f3eca4a2_24_ForeachBinaryOpScalar_cu_86b9896c25multi_tensor_apply_kernelINS1_18TensorListMetadataILi2EEENS1_21BinaryOpScalarFunctorIN3c104HalfELi2ELi1ELi1EEEJNS0_7minimumIfEEfEEEvT_T0_DpT1_,(.L_x_4677 - _ZN2at6native57_GLOBAL__N__f3eca4a2_24_ForeachBinaryOpScalar_cu_86b9896c25multi_tensor_apply_kernelINS1_18TensorListMetadataILi2EEENS1_21BinaryOpScalarFunctorIN3c104HalfELi2ELi1ELi1EEEJNS0_7minimumIfEEfEEEvT_T0_DpT1_)
        .other          _ZN2at6native57_GLOBAL__N__f3eca4a2_24_ForeachBinaryOpScalar_cu_86b9896c25multi_tensor_apply_kernelINS1_18TensorListMetadataILi2EEENS1_21BinaryOpScalarFunctorIN3c104HalfELi2ELi1ELi1EEEJNS0_7minimumIfEEfEEEvT_T0_DpT1_,@"STO_CUDA_ENTRY STV_DEFAULT"
_ZN2at6native57_GLOBAL__N__f3eca4a2_24_ForeachBinaryOpScalar_cu_86b9896c25multi_tensor_apply_kernelINS1_18TensorListMetadataILi2EEENS1_21BinaryOpScalarFunctorIN3c104HalfELi2ELi1ELi1EEEJNS0_7minimumIfEEfEEEvT_T0_DpT1_:
        /* <DEDUP_REMOVED lines=39> */
[----:B------:R-:W-:Y:S05]  /*0270*/  CALL.REL.NOINC `($__internal_19_$__cuda_sm20_div_u16) ;  /* 0x0000001000287944 */ /* 0x000fea0003c00000 */
        /* <DEDUP_REMOVED lines=14> */
.L_x_175:
        /* <DEDUP_REMOVED lines=37> */
[----:B-1----:R-:W-:Y:S01]  /*05b0*/  FSETP.GEU.FTZ.AND P5, PT, R24, UR14, PT ;  /* 0x0000000e18007c0b */ /* 0x002fe2000bfbe000 */
[----:B----4-:R-:W-:-:S10]  /*05c0*/  HADD2.F32 R18, -RZ, R20.H0_H0 ;  /* 0x20000014ff127230 */ /* 0x010fd40000004100 */
[----:B------:R-:W-:Y:S02]  /*05d0*/  @!P4 FSEL R24, R24, UR14, !P5 ;  /* 0x0000000e1818cc08 */ /* 0x000fe4000e800000 */
        /* <DEDUP_REMOVED lines=8> */
[----:B------:R-:W-:Y:S02]  /*0660*/  FSETP.GEU.FTZ.AND P2, PT, R18, UR14, PT ;  /* 0x0000000e12007c0b */ /* 0x000fe4000bf5e000 */
[----:B------:R-:W-:Y:S02]  /*0670*/  FSETP.NAN.FTZ.AND P6, PT, |R22|, |R22|, PT ;  /* 0x400000161600720b */ /* 0x000fe40003fd8200 */
[----:B------:R-:W-:Y:S02]  /*0680*/  @!P4 FSEL R18, R18, UR14, !P2 ;  /* 0x0000000e1212cc08 */ /* 0x000fe4000d000000 */
[C---:B------:R-:W-:Y:S02]  /*0690*/  @!P3 LEA R12, P4, R23.reuse, R2, 0x1 ;  /* 0x00000002170cb211 */ /* 0x040fe400078808ff */
[----:B------:R-:W-:Y:S02]  /*06a0*/  FSETP.GEU.FTZ.AND P2, PT, R8, UR14, PT ;  /* 0x0000000e08007c0b */ /* 0x000fe4000bf5e000 */
[----:B------:R-:W-:-:S02]  /*06b0*/  @!P3 LEA.HI.X R13, R23, R3, R25, 0x1, P4 ;  /* 0x00000003170db211 */ /* 0x000fc400020f0c19 */
[----:B------:R-:W-:Y:S02]  /*06c0*/  IADD3 R29, P4, PT, R29, UR10, RZ ;  /* 0x0000000a1d1d7c10 */ /* 0x000fe4000ff9e0ff */
[----:B------:R-:W-:Y:S02]  /*06d0*/  @!P5 FSEL R8, R8, UR14, !P2 ;  /* 0x0000000e0808dc08 */ /* 0x000fe4000d000000 */
[----:B------:R-:W-:Y:S02]  /*06e0*/  FSETP.GEU.FTZ.AND P2, PT, R22, UR14, PT ;  /* 0x0000000e16007c0b */ /* 0x000fe4000bf5e000 */
[----:B------:R-:W-:Y:S01]  /*06f0*/  F2FP.F16.F32.PACK_AB R6, RZ, R18 ;  /* 0x00000012ff06723e */ /* 0x000fe200000000ff */
[----:B------:R-:W-:Y:S01]  /*0700*/  IMAD.X R18, RZ, RZ, R17, P4 ;  /* 0x000000ffff127224 */ /* 0x000fe200020e0611 */
[----:B0-----:R-:W-:Y:S02]  /*0710*/  F2FP.F16.F32.PACK_AB R20, RZ, R8 ;  /* 0x00000008ff14723e */ /* 0x001fe400000000ff */
[----:B------:R-:W-:-:S02]  /*0720*/  @!P1 LEA R8, P4, R7, R2, 0x1 ;  /* 0x0000000207089211 */ /* 0x000fc400078808ff */
[----:B------:R-:W-:Y:S02]  /*0730*/  @!P6 FSEL R22, R22, UR14, !P2 ;  /* 0x0000000e1616ec08 */ /* 0x000fe4000d000000 */
        /* <DEDUP_REMOVED lines=46> */
[----:B------:R-:W-:-:S04]  /*0a20*/  FSETP.GEU.FTZ.AND P6, PT, R20, UR14, PT ;  /* 0x0000000e14007c0b */ /* 0x000fc8000bfde000 */
[----:B------:R-:W-:-:S07]  /*0a30*/  FSETP.NAN.FTZ.AND P4, PT, |R22|, |R22|, PT ;  /* 0x400000161600720b */ /* 0x000fce0003f98200 */
[----:B------:R-:W-:Y:S01]  /*0a40*/  @!P5 FSEL R20, R20, UR14, !P6 ;  /* 0x0000000e1414dc08 */ /* 0x000fe2000f000000 */
[----:B----4-:R-:W-:Y:S01]  /*0a50*/  HADD2.F32 R24, -RZ, R24.H0_H0 ;  /* 0x20000018ff187230 */ /* 0x010fe20000004100 */
[C---:B------:R-:W-:Y:S02]  /*0a60*/  FSETP.GEU.FTZ.AND P5, PT, R22.reuse, UR14, PT ;  /* 0x0000000e16007c0b */ /* 0x040fe4000bfbe000 */
[-C--:B------:R-:W-:Y:S02]  /*0a70*/  @!P2 LEA R6, P6, R29, R2.reuse, 0x1 ;  /* 0x000000021d06a211 */ /* 0x080fe400078c08ff */
[----:B------:R-:W-:Y:S01]  /*0a80*/  @!P4 FSEL R22, R22, UR14, !P5 ;  /* 0x0000000e1616cc08 */ /* 0x000fe2000e800000 */
        /* <DEDUP_REMOVED lines=8> */
[----:B------:R-:W-:-:S04]  /*0b10*/  FSETP.GEU.FTZ.AND P6, PT, R24, UR14, PT ;  /* 0x0000000e18007c0b */ /* 0x000fc8000bfde000 */
[----:B------:R-:W-:Y:S02]  /*0b20*/  @!P4 FSEL R24, R24, UR14, !P6 ;  /* 0x0000000e1818cc08 */ /* 0x000fe4000f000000 */
[C---:B------:R-:W-:Y:S02]  /*0b30*/  FSETP.GEU.FTZ.AND P4, PT, R26.reuse, UR14, PT ;  /* 0x0000000e1a007c0b */ /* 0x040fe4000bf9e000 */
[----:B------:R-:W-:Y:S02]  /*0b40*/  @!P3 LEA R12, P6, R25, R2, 0x1 ;  /* 0x00000002190cb211 */ /* 0x000fe400078c08ff */
[----:B------:R-:W-:Y:S02]  /*0b50*/  @!P5 FSEL R26, R26, UR14, !P4 ;  /* 0x0000000e1a1adc08 */ /* 0x000fe4000e000000 */
        /* <DEDUP_REMOVED lines=10> */
.L_x_174:
        /* <DEDUP_REMOVED lines=40> */
[----:B0-----:R-:W-:Y:S01]  /*0e80*/  FSETP.GEU.FTZ.AND P5, PT, R8, UR4, PT ;  /* 0x0000000408007c0b */ /* 0x001fe2000bfbe000 */
[----:B---3--:R-:W-:-:S10]  /*0e90*/  HADD2.F32 R0, -RZ, R0.H0_H0 ;  /* 0x20000000ff007230 */ /* 0x008fd40000004100 */
[----:B------:R-:W-:Y:S02]  /*0ea0*/  @!P4 FSEL R8, R8, UR4, !P5 ;  /* 0x000000040808cc08 */ /* 0x000fe4000e800000 */
[----:B------:R-:W-:Y:S01]  /*0eb0*/  FSETP.NAN.FTZ.AND P4, PT, |R0|, |R0|, PT ;  /* 0x400000000000720b */ /* 0x000fe20003f98200 */
[----:B----4-:R-:W-:Y:S01]  /*0ec0*/  HADD2.F32 R12, -RZ, R10.H0_H0 ;  /* 0x2000000aff0c7230 */ /* 0x010fe20000004100 */
[C---:B------:R-:W-:Y:S02]  /*0ed0*/  @!P1 LEA R6, P5, R27.reuse, R2, 0x1 ;  /* 0x000000021b069211 */ /* 0x040fe400078a08ff */
[----:B------:R-:W-:Y:S02]  /*0ee0*/  F2FP.F16.F32.PACK_AB R8, RZ, R8 ;  /* 0x00000008ff08723e */ /* 0x000fe400000000ff */
[----:B------:R-:W-:Y:S02]  /*0ef0*/  FSETP.NAN.FTZ.AND P6, PT, |R12|, |R12|, PT ;  /* 0x4000000c0c00720b */ /* 0x000fe40003fd8200 */
[----:B------:R-:W-:Y:S01]  /*0f00*/  @!P1 LEA.HI.X R7, R27, R3, R25, 0x1, P5 ;  /* 0x000000031b079211 */ /* 0x000fe200028f0c19 */
[----:B------:R0:W-:Y:S01]  /*0f10*/  @!P0 STG.E.U16 desc[UR12][R4.64], R8 ;  /* 0x0000000804008986 */ /* 0x0001e2000c10150c */
[----:B------:R-:W-:Y:S01]  /*0f20*/  FSETP.GEU.FTZ.AND P5, PT, R0, UR4, PT ;  /* 0x0000000400007c0b */ /* 0x000fe2000bfbe000 */
[----:B-----5:R-:W-:-:S03]  /*0f30*/  HADD2.F32 R15, -RZ, R15.H0_H0 ;  /* 0x2000000fff0f7230 */ /* 0x020fc60000004100 */
[----:B------:R-:W-:Y:S02]  /*0f40*/  @!P4 FSEL R0, R0, UR4, !P5 ;  /* 0x000000040000cc08 */ /* 0x000fe4000e800000 */
[C---:B------:R-:W-:Y:S02]  /*0f50*/  FSETP.GEU.FTZ.AND P4, PT, R12.reuse, UR4, PT ;  /* 0x000000040c007c0b */ /* 0x040fe4000bf9e000 */
[----:B------:R-:W-:Y:S02]  /*0f60*/  @!P2 LEA R10, P5, R13, R2, 0x1 ;  /* 0x000000020d0aa211 */ /* 0x000fe400078a08ff */
[----:B------:R-:W-:Y:S02]  /*0f70*/  @!P6 FSEL R12, R12, UR4, !P4 ;  /* 0x000000040c0cec08 */ /* 0x000fe4000e000000 */
[----:B------:R-:W-:Y:S02]  /*0f80*/  FSETP.NAN.FTZ.AND P4, PT, |R15|, |R15|, PT ;  /* 0x4000000f0f00720b */ /* 0x000fe40003f98200 */
[----:B------:R-:W-:-:S02]  /*0f90*/  F2FP.F16.F32.PACK_AB R0, RZ, R0 ;  /* 0x00000000ff00723e */ /* 0x000fc400000000ff */
[----:B------:R-:W-:Y:S02]  /*0fa0*/  @!P2 LEA.HI.X R11, R13, R3, R11, 0x1, P5 ;  /* 0x000000030d0ba211 */ /* 0x000fe400028f0c0b */
[----:B------:R-:W-:Y:S01]  /*0fb0*/  F2FP.F16.F32.PACK_AB R12, RZ, R12 ;  /* 0x0000000cff0c723e */ /* 0x000fe200000000ff */
[----:B------:R0:W-:Y:S01]  /*0fc0*/  @!P1 STG.E.U16 desc[UR12][R6.64], R0 ;  /* 0x0000000006009986 */ /* 0x0001e2000c10150c */
[----:B------:R-:W-:-:S03]  /*0fd0*/  FSETP.GEU.FTZ.AND P0, PT, R15, UR4, PT ;  /* 0x000000040f007c0b */ /* 0x000fc6000bf1e000 */
[----:B------:R0:W-:Y:S02]  /*0fe0*/  @!P2 STG.E.U16 desc[UR12][R10.64], R12 ;  /* 0x0000000c0a00a986 */ /* 0x0001e4000c10150c */
[----:B------:R-:W-:Y:S01]  /*0ff0*/  @!P4 FSEL R15, R15, UR4, !P0 ;  /* 0x000000040f0fcc08 */ /* 0x000fe2000c000000 */
[----:B------:R-:W-:Y:S07]  /*1000*/  @P3 EXIT ;  /* 0x000000000000394d */ /* 0x000fee0003800000 */
[C---:B------:R-:W-:Y:S02]  /*1010*/  LEA R2, P0, R9.reuse, R2, 0x1 ;  /* 0x0000000209027211 */ /* 0x040fe400078008ff */
[----:B------:R-:W-:Y:S02]  /*1020*/  F2FP.F16.F32.PACK_AB R15, RZ, R15 ;  /* 0x0000000fff0f723e */ /* 0x000fe400000000ff */
[----:B------:R-:W-:-:S05]  /*1030*/  LEA.HI.X R3, R9, R3, R19, 0x1, P0 ;  /* 0x0000000309037211 */ /* 0x000fca00000f0c13 */
[----:B------:R-:W-:Y:S01]  /*1040*/  STG.E.U16 desc[UR12][R2.64], R15 ;  /* 0x0000000f02007986 */ /* 0x000fe2000c10150c */
[----:B------:R-:W-:Y:S05]  /*1050*/  EXIT ;  /* 0x000000000000794d */ /* 0x000fea0003800000 */
.L_x_173:
        /* <DEDUP_REMOVED lines=8> */
.L_x_176:
        /* <DEDUP_REMOVED lines=13> */
[----:B-1----:R-:W-:Y:S02]  /*11b0*/  FSETP.GEU.FTZ.AND P6, PT, R8, UR5, PT ;  /* 0x0000000508007c0b */ /* 0x002fe4000bfde000 */
[----:B------:R-:W-:Y:S02]  /*11c0*/  FSETP.GEU.FTZ.AND P4, PT, R9, UR5, PT ;  /* 0x0000000509007c0b */ /* 0x000fe4000bf9e000 */
[----:B------:R-:W-:Y:S02]  /*11d0*/  FSETP.GEU.FTZ.AND P2, PT, R10, UR5, PT ;  /* 0x000000050a007c0b */ /* 0x000fe4000bf5e000 */
[----:B------:R-:W-:Y:S02]  /*11e0*/  @!P5 FSEL R8, R8, UR5, !P6 ;  /* 0x000000050808dc08 */ /* 0x000fe4000f000000 */
[----:B------:R-:W-:-:S02]  /*11f0*/  FSETP.GEU.FTZ.AND P5, PT, R11, UR5, PT ;  /* 0x000000050b007c0b */ /* 0x000fc4000bfbe000 */
[----:B------:R-:W-:Y:S02]  /*1200*/  IADD3 R6, P6, PT, R2, R13, RZ ;  /* 0x0000000d02067210 */ /* 0x000fe40007fde0ff */
[----:B------:R-:W-:Y:S02]  /*1210*/  @!P0 FSEL R9, R9, UR5, !P4 ;  /* 0x0000000509098c08 */ /* 0x000fe4000e000000 */
[----:B------:R-:W-:Y:S01]  /*1220*/  @!P3 FSEL R10, R10, UR5, !P2 ;  /* 0x000000050a0abc08 */ /* 0x000fe2000d000000 */
[----:B------:R-:W-:Y:S01]  /*1230*/  IMAD.X R7, R3, 0x1, R15, P6 ;  /* 0x0000000103077824 */ /* 0x000fe200030e060f */
[----:B------:R-:W-:Y:S02]  /*1240*/  @!P1 FSEL R11, R11, UR5, !P5 ;  /* 0x000000050b0b9c08 */ /* 0x000fe4000e800000 */
        /* <DEDUP_REMOVED lines=13> */
        .weak           $__internal_19_$__cuda_sm20_div_u16
        .type           $__internal_19_$__cuda_sm20_div_u16,@function
        .size           $__internal_19_$__cuda_sm20_div_u16,(.L_x_4677 - $__internal_19_$__cuda_sm20_div_u16)
$__internal_19_$__cuda_sm20_div_u16:
        /* <DEDUP_REMOVED lines=19> */
[----:B------:R-:W-:Y:S05]  /*1450*/  RET.REL.NODEC R6 `(_ZN2at6native57_GLOBAL__N__f3eca4a2_24_ForeachBinaryOpScalar_cu_86b9896c25multi_tensor_apply_kernelINS1_18TensorListMetadataILi2EEENS1_21BinaryOpScalarFunctorIN3c104HalfELi2ELi1ELi1EEEJNS0_7minimumIfEEfEEEvT_T0_DpT1_) ;  /* 0xffffffe806e87950 */ /* 0x000fea0003c3ffff */
.L_x_177:
        /* <DEDUP_REMOVED lines=10> */
.L_x_4677:


//--------------------- .text._ZN2at6native57_GLOBAL__N__f3eca4a2_24_ForeachBinaryOpScalar_cu_86b9896c25multi_tensor_apply_kernelINS1_18TensorListMetadataILi2EEENS1_21BinaryOpScalarFunctorIfLi2ELi1ELi1EEEJNS0_7minimumIfEEfEEEvT_T0_DpT1_ --------------------------
	.section	.text._ZN2at6native57_GLOBAL__N__f3eca4a2_24_ForeachBinaryOpScalar_cu_86b9896c25multi_tensor_apply_kernelINS1_18TensorListMetadataILi2EEENS1_21BinaryOpScalarFunctorIfLi2ELi1ELi1EEEJNS0_7minimumIfEEfEEEvT_T0_DpT1_,"ax",@progbits
	.align	128
.text._ZN2at6native57_GLOBAL__N__f3eca4a2_24_ForeachBinaryOpScalar_cu_86b9896c25multi_tensor_apply_kernelINS1_18TensorListMetadataILi2EEENS1_21BinaryOpScalarFunctorIfLi2ELi1ELi1EEEJNS0_7minimumIfEEfEEEvT_T0_DpT1_:
        .type           _ZN2at6native57_GLOBAL__N__f3eca4a2_24_ForeachBinaryOpScalar_cu_86b9896c25multi_tensor_apply_kernelINS1_18TensorListMetadataILi2EEENS1_21BinaryOpScalarFunctorIfLi2ELi1ELi1EEEJNS0_7minimumIfEEfEEEvT_T0_DpT1_,@function
        .size           _ZN2at6native57_GLOBAL__N__f3eca4a2_24_ForeachBinaryOpScalar_cu_86b9896c25multi_tensor_apply_kernelINS1_18TensorListMetadataILi2EEENS1_21BinaryOpScalarFunctorIfLi2ELi1ELi1EEEJNS0_7minimumIfEEfEEEvT_T0_DpT1_,(.L_x_4679 - _ZN2at6native57_GLOBAL__N__f3eca4a2_24_ForeachBinaryOpScalar_cu_86b9896c25multi_tensor_apply_kernelINS1_18TensorListMetadataILi2EEENS1_21BinaryOpScalarFunctorIfLi2ELi1ELi1EEEJNS0_7minimumIfEEfEEEvT_T0_DpT1_)
        .other          _ZN2at6native57_GLOBAL__N__f3eca4a2_24_ForeachBinaryOpScalar_cu_86b9896c25multi_tensor_apply_kernelINS1_18TensorListMetadataILi2EEENS1_21BinaryOpScalarFunctorIfLi2ELi1ELi1EEEJNS0_7minimumIfEEfEEEvT_T0_DpT1_,@"STO_CUDA_ENTRY STV_DEFAULT"
_ZN2at6native57_GLOBAL__N__f3eca4a2_24_ForeachBinaryOpScalar_cu_86b9896c25multi_tensor_apply_kernelINS1_18TensorListMetadataILi2EEENS1_21BinaryOpScalarFunctorIfLi2ELi1ELi1EEEJNS0_7minimumIfEEfEEEvT_T0_DpT1_:
        /* <DEDUP_REMOVED lines=38> */
[----:B------:R-:W-:Y:S05]  /*0260*/  CALL.REL.NOINC `($__internal_20_$__cuda_sm20_div_u16) ;  /* 0x0000001000047944 */ /* 0x000fea0003c00000 */
        /* <DEDUP_REMOVED lines=14> */
.L_x_196:
        /* <DEDUP_REMOVED lines=39> */
[----:B-1----:R-:W-:Y:S02]  /*05c0*/  FSETP.GEU.FTZ.AND P4, PT, R28, UR15, PT ;  /* 0x0000000f1c007c0b */ /* 0x002fe4000bf9e000 */
[----:B------:R-:W-:-:S07]  /*05d0*/  LEA.HI.X R17, R25, R13, R11, 0x2, P5 ;  /* 0x0000000d19117211 */ /* 0x000fce00028f140b */
[----:B------:R-:W-:-:S05]  /*05e0*/  @!P3 FSEL R28, R28, UR15, !P4 ;  /* 0x0000000f1c1cbc08 */ /* 0x000fca000e000000 */
[----:B------:R0:W-:Y:S02]  /*05f0*/  STG.E desc[UR12][R16.64], R28 ;  /* 0x0000001c10007986 */ /* 0x0001e4000c10190c */
.L_x_181:
[----:B-1----:R-:W-:Y:S05]  /*0600*/  BSYNC.RECONVERGENT B0 ;  /* 0x0000000000007941 */ /* 0x002fea0003800200 */
.L_x_180:
        /* <DEDUP_REMOVED lines=9> */
[----:B------:R-:W-:-:S05]  /*06a0*/  FSETP.GEU.FTZ.AND P6, PT, R0, UR15, PT ;  /* 0x0000000f00007c0b */ /* 0x000fca000bfde000 */
[----:B------:R-:W-:-:S05]  /*06b0*/  @!P2 FSEL R0, R0, UR15, !P6 ;  /* 0x0000000f0000ac08 */ /* 0x000fca000f000000 */
[----:B------:R1:W-:Y:S03]  /*06c0*/  STG.E desc[UR12][R16.64], R0 ;  /* 0x0000000010007986 */ /* 0x0003e6000c10190c */
.L_x_183:
[----:B------:R-:W-:Y:S05]  /*06d0*/  BSYNC.RECONVERGENT B0 ;  /* 0x0000000000007941 */ /* 0x000fea0003800200 */
.L_x_182:
        /* <DEDUP_REMOVED lines=12> */
[----:B------:R-:W-:-:S05]  /*07a0*/  FSETP.GEU.FTZ.AND P6, PT, R26, UR15, PT ;  /* 0x0000000f1a007c0b */ /* 0x000fca000bfde000 */
[----:B------:R-:W-:-:S05]  /*07b0*/  @!P1 FSEL R26, R26, UR15, !P6 ;  /* 0x0000000f1a1a9c08 */ /* 0x000fca000f000000 */
[----:B------:R1:W-:Y:S03]  /*07c0*/  STG.E desc[UR12][R6.64], R26 ;  /* 0x0000001a06007986 */ /* 0x0003e6000c10190c */
.L_x_185:
[----:B------:R-:W-:Y:S05]  /*07d0*/  BSYNC.RECONVERGENT B0 ;  /* 0x0000000000007941 */ /* 0x000fea0003800200 */
.L_x_184:
        /* <DEDUP_REMOVED lines=11> */
[----:B------:R-:W-:-:S05]  /*0890*/  FSETP.GEU.FTZ.AND P6, PT, R24, UR15, PT ;  /* 0x0000000f18007c0b */ /* 0x000fca000bfde000 */
[----:B------:R-:W-:-:S05]  /*08a0*/  @!P0 FSEL R24, R24, UR15, !P6 ;  /* 0x0000000f18188c08 */ /* 0x000fca000f000000 */
[----:B------:R1:W-:Y:S03]  /*08b0*/  STG.E desc[UR12][R16.64], R24 ;  /* 0x0000001810007986 */ /* 0x0003e6000c10190c */
.L_x_187:
[----:B------:R-:W-:Y:S05]  /*08c0*/  BSYNC.RECONVERGENT B0 ;  /* 0x0000000000007941 */ /* 0x000fea0003800200 */
.L_x_186:
        /* <DEDUP_REMOVED lines=15> */
[----:B------:R-:W-:Y:S02]  /*09c0*/  FSETP.GEU.FTZ.AND P1, PT, R21, UR15, PT ;  /* 0x0000000f15007c0b */ /* 0x000fe4000bf3e000 */
[----:B------:R-:W-:-:S07]  /*09d0*/  LEA.HI.X R3, R29, R13, R20, 0x2, P2 ;  /* 0x0000000d1d037211 */ /* 0x000fce00010f1414 */
[----:B------:R-:W-:-:S05]  /*09e0*/  @!P0 FSEL R21, R21, UR15, !P1 ;  /* 0x0000000f15158c08 */ /* 0x000fca000c800000 */
[----:B------:R1:W-:Y:S02]  /*09f0*/  STG.E desc[UR12][R2.64], R21 ;  /* 0x0000001502007986 */ /* 0x0003e4000c10190c */
.L_x_189:
[----:B------:R-:W-:Y:S05]  /*0a00*/  BSYNC.RECONVERGENT B0 ;  /* 0x0000000000007941 */ /* 0x000fea0003800200 */
.L_x_188:
[----:B------:R-:W-:Y:S04]  /*0a10*/  BSSY.RECONVERGENT B0, `(.L_x_190) ;  /* 0x0000008000007945 */ /* 0x000fe80003800200 */
[----:B------:R-:W-:Y:S05]  /*0a20*/  @P4 BRA `(.L_x_191) ;  /* 0x0000000000184947 */ /* 0x000fea0003800000 */
[----:B-----5:R-:W-:Y:S02]  /*0a30*/  FSETP.NAN.FTZ.AND P0, PT, |R23|, |R23|, PT ;  /* 0x400000171700720b */ /* 0x020fe40003f18200 */
[----:B01----:R-:W-:Y:S02]  /*0a40*/  LEA R2, P2, R27, R12, 0x2 ;  /* 0x0000000c1b027211 */ /* 0x003fe400078410ff */
[----:B------:R-:W-:Y:S02]  /*0a50*/  FSETP.GEU.FTZ.AND P1, PT, R23, UR15, PT ;  /* 0x0000000f17007c0b */ /* 0x000fe4000bf3e000 */
[----:B------:R-:W-:-:S07]  /*0a60*/  LEA.HI.X R3, R27, R13, R18, 0x2, P2 ;  /* 0x0000000d1b037211 */ /* 0x000fce00010f1412 */
[----:B------:R-:W-:-:S05]  /*0a70*/  @!P0 FSEL R23, R23, UR15, !P1 ;  /* 0x0000000f17178c08 */ /* 0x000fca000c800000 */
[----:B------:R2:W-:Y:S02]  /*0a80*/  STG.E desc[UR12][R2.64], R23 ;  /* 0x0000001702007986 */ /* 0x0005e4000c10190c */
.L_x_191:
[----:B------:R-:W-:Y:S05]  /*0a90*/  BSYNC.RECONVERGENT B0 ;  /* 0x0000000000007941 */ /* 0x000fea0003800200 */
.L_x_190:
[----:B------:R-:W-:Y:S04]  /*0aa0*/  BSSY.RECONVERGENT B0, `(.L_x_192) ;  /* 0x0000008000007945 */ /* 0x000fe80003800200 */
[----:B------:R-:W-:Y:S05]  /*0ab0*/  @P3 BRA `(.L_x_193) ;  /* 0x0000000000183947 */ /* 0x000fea0003800000 */
[----:B-----5:R-:W-:Y:S02]  /*0ac0*/  FSETP.NAN.FTZ.AND P0, PT, |R25|, |R25|, PT ;  /* 0x400000191900720b */ /* 0x020fe40003f18200 */
[----:B012---:R-:W-:Y:S02]  /*0ad0*/  LEA R2, P2, R11, R12, 0x2 ;  /* 0x0000000c0b027211 */ /* 0x007fe400078410ff */
[----:B------:R-:W-:Y:S02]  /*0ae0*/  FSETP.GEU.FTZ.AND P1, PT, R25, UR15, PT ;  /* 0x0000000f19007c0b */ /* 0x000fe4000bf3e000 */
[----:B------:R-:W-:-:S07]  /*0af0*/  LEA.HI.X R3, R11, R13, R0, 0x2, P2 ;  /* 0x0000000d0b037211 */ /* 0x000fce00010f1400 */
[----:B------:R-:W-:-:S05]  /*0b00*/  @!P0 FSEL R25, R25, UR15, !P1 ;  /* 0x0000000f19198c08 */ /* 0x000fca000c800000 */
[----:B------:R3:W-:Y:S02]  /*0b10*/  STG.E desc[UR12][R2.64], R25 ;  /* 0x0000001902007986 */ /* 0x0007e4000c10190c */
.L_x_193:
[----:B------:R-:W-:Y:S05]  /*0b20*/  BSYNC.RECONVERGENT B0 ;  /* 0x0000000000007941 */ /* 0x000fea0003800200 */
.L_x_192:
[----:B------:R-:W-:Y:S04]  /*0b30*/  BSSY.RECONVERGENT B0, `(.L_x_194) ;  /* 0x0000008000007945 */ /* 0x000fe80003800200 */
[----:B------:R-:W-:Y:S05]  /*0b40*/  @P5 BRA `(.L_x_195) ;  /* 0x0000000000185947 */ /* 0x000fea0003800000 */
[C---:B-----5:R-:W-:Y:S02]  /*0b50*/  FSETP.NAN.FTZ.AND P0, PT, |R24|.reuse, |R24|, PT ;  /* 0x400000181800720b */ /* 0x060fe40003f18200 */
[C---:B0123--:R-:W-:Y:S02]  /*0b60*/  LEA R2, P2, R19.reuse, R12, 0x2 ;  /* 0x0000000c13027211 */ /* 0x04ffe400078410ff */
[----:B------:R-:W-:Y:S02]  /*0b70*/  FSETP.GEU.FTZ.AND P1, PT, R24, UR15, PT ;  /* 0x0000000f18007c0b */ /* 0x000fe4000bf3e000 */
[----:B------:R-:W-:-:S07]  /*0b80*/  LEA.HI.X R3, R19, R13, R22, 0x2, P2 ;  /* 0x0000000d13037211 */ /* 0x000fce00010f1416 */
[----:B------:R-:W-:-:S05]  /*0b90*/  @!P0 FSEL R24, R24, UR15, !P1 ;  /* 0x0000000f18188c08 */ /* 0x000fca000c800000 */
[----:B------:R4:W-:Y:S02]  /*0ba0*/  STG.E desc[UR12][R2.64], R24 ;  /* 0x0000001802007986 */ /* 0x0009e4000c10190c */
.L_x_195:
[----:B------:R-:W-:Y:S05]  /*0bb0*/  BSYNC.RECONVERGENT B0 ;  /* 0x0000000000007941 */ /* 0x000fea0003800200 */
.L_x_194:
[----:B------:R-:W-:Y:S02]  /*0bc0*/  UIADD3 UR4, UP0, UPT, UR4, 0x2, URZ ;  /* 0x0000000204047890 */ /* 0x000fe4000ff1e0ff */
[----:B------:R-:W-:Y:S02]  /*0bd0*/  ULEA UR6, UP1, UR10, UR6, 0x1 ;  /* 0x000000060a067291 */ /* 0x000fe4000f8208ff */
[----:B------:R-:W-:Y:S02]  /*0be0*/  UIADD3.X UR5, UPT, UPT, URZ, UR5, URZ, UP0, !UPT ;  /* 0x00000005ff057290 */ /* 0x000fe400087fe4ff */
[----:B------:R-:W-:Y:S02]  /*0bf0*/  UISETP.NE.U32.AND UP0, UPT, UR4, UR9, UPT ;  /* 0x000000090400728c */ /* 0x000fe4000bf05070 */
[----:B------:R-:W-:Y:S02]  /*0c00*/  ULEA.HI.X UR7, UR10, UR7, URZ, 0x1, UP1 ;  /* 0x000000070a077291 */ /* 0x000fe400088f0cff */
[----:B------:R-:W-:-:S09]  /*0c10*/  UISETP.NE.AND.EX UP0, UPT, UR5, URZ, UPT, UP0 ;  /* 0x000000ff0500728c */ /* 0x000fd2000bf05300 */
[----:B------:R-:W-:Y:S05]  /*0c20*/  BRA.U UP0, `(.L_x_196) ;  /* 0xfffffff500c87547 */ /* 0x000fea000b83ffff */
.L_x_179:
        /* <DEDUP_REMOVED lines=40> */
[----:B0-----:R-:W-:Y:S02]  /*0eb0*/  FSETP.GEU.FTZ.AND P6, PT, R4, UR4, PT ;  /* 0x0000000404007c0b */ /* 0x001fe4000bfde000 */
[----:B---3--:R-:W-:-:S09]  /*0ec0*/  FSETP.NAN.FTZ.AND P4, PT, |R25|, |R25|, PT ;  /* 0x400000191900720b */ /* 0x008fd20003f98200 */
[----:B------:R-:W-:Y:S02]  /*0ed0*/  @!P5 FSEL R4, R4, UR4, !P6 ;  /* 0x000000040404dc08 */ /* 0x000fe4000f000000 */
[----:B----4-:R-:W-:-:S03]  /*0ee0*/  FSETP.NAN.FTZ.AND P5, PT, |R23|, |R23|, PT ;  /* 0x400000171700720b */ /* 0x010fc60003fb8200 */
[----:B------:R0:W-:Y:S01]  /*0ef0*/  @!P0 STG.E desc[UR12][R14.64], R4 ;  /* 0x000000040e008986 */ /* 0x0001e2000c10190c */
[----:B------:R-:W-:Y:S02]  /*0f00*/  FSETP.GEU.FTZ.AND P0, PT, R25, UR4, PT ;  /* 0x0000000419007c0b */ /* 0x000fe4000bf1e000 */
[-C--:B------:R-:W-:Y:S02]  /*0f10*/  @!P1 LEA R6, P6, R11, R12.reuse, 0x2 ;  /* 0x0000000c0b069211 */ /* 0x080fe400078c10ff */
[----:B------:R-:W-:Y:S02]  /*0f20*/  @!P4 FSEL R25, R25, UR4, !P0 ;  /* 0x000000041919cc08 */ /* 0x000fe4000c000000 */
[----:B------:R-:W-:Y:S02]  /*0f30*/  FSETP.NAN.FTZ.AND P0, PT, |R17|, |R17|, PT ;  /* 0x400000111100720b */ /* 0x000fe40003f18200 */
[----:B------:R-:W-:Y:S02]  /*0f40*/  @!P1 LEA.HI.X R7, R11, R13, R8, 0x2, P6 ;  /* 0x0000000d0b079211 */ /* 0x000fe400030f1408 */
[----:B------:R-:W-:-:S02]  /*0f50*/  @!P2 LEA R8, P6, R5, R12, 0x2 ;  /* 0x0000000c0508a211 */ /* 0x000fc400078c10ff */
[----:B------:R-:W-:Y:S01]  /*0f60*/  FSETP.GEU.FTZ.AND P4, PT, R23, UR4, PT ;  /* 0x0000000417007c0b */ /* 0x000fe2000bf9e000 */
[----:B------:R0:W-:Y:S01]  /*0f70*/  @!P1 STG.E desc[UR12][R6.64], R25 ;  /* 0x0000001906009986 */ /* 0x0001e2000c10190c */
[----:B------:R-:W-:Y:S02]  /*0f80*/  @!P2 LEA.HI.X R9, R5, R13, R2, 0x2, P6 ;  /* 0x0000000d0509a211 */ /* 0x000fe400030f1402 */
[----:B------:R-:W-:Y:S02]  /*0f90*/  @!P5 FSEL R23, R23, UR4, !P4 ;  /* 0x000000041717dc08 */ /* 0x000fe4000e000000 */
[----:B------:R-:W-:-:S03]  /*0fa0*/  FSETP.GEU.FTZ.AND P1, PT, R17, UR4, PT ;  /* 0x0000000411007c0b */ /* 0x000fc6000bf3e000 */
[----:B------:R0:W-:Y:S01]  /*0fb0*/  @!P2 STG.E desc[UR12][R8.64], R23 ;  /* 0x000000170800a986 */ /* 0x0001e2000c10190c */
[----:B------:R-:W-:Y:S01]  /*0fc0*/  @!P0 FSEL R17, R17, UR4, !P1 ;  /* 0x0000000411118c08 */ /* 0x000fe2000c800000 */
[----:B------:R-:W-:Y:S08]  /*0fd0*/  @P3 EXIT ;  /* 0x000000000000394d */ /* 0x000ff00003800000 */
[----:B------:R-:W-:-:S04]  /*0fe0*/  LEA R2, P0, R3, R12, 0x2 ;  /* 0x0000000c03027211 */ /* 0x000fc800078010ff */
[----:B------:R-:W-:-:S05]  /*0ff0*/  LEA.HI.X R3, R3, R13, R0, 0x2, P0 ;  /* 0x0000000d03037211 */ /* 0x000fca00000f1400 */
[----:B------:R-:W-:Y:S01]  /*1000*/  STG.E desc[UR12][R2.64], R17 ;  /* 0x0000001102007986 */ /* 0x000fe2000c10190c */
[----:B------:R-:W-:Y:S05]  /*1010*/  EXIT ;  /* 0x000000000000794d */ /* 0x000fea0003800000 */
.L_x_178:
        /* <DEDUP_REMOVED lines=8> */
.L_x_197:
        /* <DEDUP_REMOVED lines=16> */
[----:B-1----:R-:W-:-:S02]  /*11a0*/  FSETP.GEU.FTZ.AND P6, PT, R4, UR5, PT ;  /* 0x0000000504007c0b */ /* 0x002fc4000bfde000 */
[----:B------:R-:W-:-:S03]  /*11b0*/  FSETP.GEU.FTZ.AND P3, PT, R5, UR5, PT ;  /* 0x0000000505007c0b */ /* 0x000fc6000bf7e000 */
[----:B------:R-:W-:Y:S02]  /*11c0*/  @!P5 FSEL R4, R4, UR5, !P6 ;  /* 0x000000050404dc08 */ /* 0x000fe4000f000000 */
[C---:B------:R-:W-:Y:S02]  /*11d0*/  FSETP.GEU.FTZ.AND P5, PT, R6.reuse, UR5, PT ;  /* 0x0000000506007c0b */ /* 0x040fe4000bfbe000 */
[----:B------:R-:W-:Y:S02]  /*11e0*/  FSETP.GEU.FTZ.AND P6, PT, R7, UR5, PT ;  /* 0x0000000507007c0b */ /* 0x000fe4000bfde000 */
[----:B------:R-:W-:Y:S02]  /*11f0*/  @!P4 FSEL R5, R5, UR5, !P3 ;  /* 0x000000050505cc08 */ /* 0x000fe4000d800000 */
[----:B------:R-:W-:Y:S02]  /*1200*/  @!P2 FSEL R6, R6, UR5, !P5 ;  /* 0x000000050606ac08 */ /* 0x000fe4000e800000 */
[----:B------:R-:W-:-:S02]  /*1210*/  @!P1 FSEL R7, R7, UR5, !P6 ;  /* 0x0000000507079c08 */ /* 0x000fc4000f000000 */
[----:B------:R-:W-:Y:S02]  /*1220*/  ISETP.LT.U32.AND P1, PT, R0, R17, PT ;  /* 0x000000110000720c */ /* 0x000fe40003f21070 */
[----:B------:R-:W-:Y:S01]  /*1230*/  SHF.L.U64.HI R0, R8, 0x2, R11 ;  /* 0x0000000208007819 */ /* 0x000fe2000001020b */
[----:B------:R2:W-:Y:S03]  /*1240*/  STG.E.128 desc[UR12][R2.64], R4 ;  /* 0x0000000402007986 */ /* 0x0005e6000c101d0c */
[----:B------:R-:W-:-:S13]  /*1250*/  ISETP.LT.AND.EX P1, PT, R0, R19, PT, P1 ;  /* 0x000000130000720c */ /* 0x000fda0003f21310 */
[----:B------:R-:W-:Y:S05]  /*1260*/  @!P0 BRA P1, `(.L_x_197) ;  /* 0xfffffffc008c8947 */ /* 0x000fea000083ffff */
[----:B------:R-:W-:Y:S05]  /*1270*/  EXIT ;  /* 0x000000000000794d */ /* 0x000fea0003800000 */
        .weak           $__internal_20_$__cuda_sm20_div_u16
        .type           $__internal_20_$__cuda_sm20_div_u16,@function
        .size           $__internal_20_$__cuda_sm20_div_u16,(.L_x_4679 - $__internal_20_$__cuda_sm20_div_u16)
$__internal_20_$__cuda_sm20_div_u16:
        /* <DEDUP_REMOVED lines=19> */
[----:B------:R-:W-:Y:S05]  /*13b0*/  RET.REL.NODEC R2 `(_ZN2at6native57_GLOBAL__N__f3eca4a2_24_ForeachBinaryOpScalar_cu_86b9896c25multi_tensor_apply_kernelINS1_18TensorListMetadataILi2EEENS1_21BinaryOpScalarFunctorIfLi2ELi1ELi1EEEJNS0_7minimumIfEEfEEEvT_T0_DpT1_) ;  /* 0xffffffec02107950 */ /* 0x000fea0003c3ffff */
.L_x_198:
        /* <DEDUP_REMOVED lines=12> */
.L_x_4679:


//--------------------- .text._ZN2at6native57_GLOBAL__N__f3eca4a2_24_ForeachBinaryOpScalar_cu_86b9896c25multi_tensor_apply_kernelINS1_18TensorListMetadataILi2EEENS1_21BinaryOpScalarFunctorIdLi2ELi1ELi1EEEJNS0_7minimumIdEEdEEEvT_T0_DpT1_ --------------------------
	.section	.text._ZN2at6native57_GLOBAL__N__f3eca4a2_24_ForeachBinaryOpScalar_cu_86b9896c25multi_tensor_apply_kernelINS1_18TensorListMetadataILi2EEENS1_21BinaryOpScalarFunctorIdLi2ELi1ELi1EEEJNS0_7minimumIdEEdEEEvT_T0_DpT1_,"ax",@progbits
	.align	128
.text._ZN2at6native57_GLOBAL__N__f3eca4a2_24_ForeachBinaryOpScalar_cu_86b9896c25multi_tensor_apply_kernelINS1_18TensorListMetadataILi2EEENS1_21BinaryOpScalarFunctorIdLi2ELi1ELi1EEEJNS0_7minimumIdEEdEEEvT_T0_DpT1_:
        .type           _ZN2at6native57_GLOBAL__N__f3eca4a2_24_ForeachBinaryOpScalar_cu_86b9896c25multi_tensor_apply_kernelINS1_18TensorListMetadataILi2EEENS1_21BinaryOpScalarFunctorIdLi2ELi1ELi1EEEJNS0_7minimumIdEEdEEEvT_T0_DpT1_,@function
        .size           _ZN2at6native57_GLOBAL__N__f3eca4a2_24_ForeachBinaryOpScalar_cu_86b9896c25multi_tensor_apply_kernelINS1_18TensorListMetadataILi2EEENS1_21BinaryOpScalarFunctorIdLi2ELi1ELi1EEEJNS0_7minimumIdEEdEEEvT_T0_DpT1_,(.L_x_4681 - _ZN2at6native57_GLOBAL__N__f3eca4a2_24_ForeachBinaryOpScalar_cu_86b9896c25multi_tensor_apply_kernelINS1_18TensorListMetadataILi2EEENS1_21BinaryOpScalarFunctorIdLi2ELi1ELi1EEEJNS0_7minimumIdEEdEEEvT_T0_DpT1_)
        .other          _ZN2at6native57_GLOBAL__N__f3eca4a2_24_ForeachBinaryOpScalar_cu_86b9896c25multi_tensor_apply_kernelINS1_18TensorListMetadataILi2EEENS1_21BinaryOpScalarFunctorIdLi2ELi1ELi1EEEJNS0_7minimumIdEEdEEEvT_T0_DpT1_,@"STO_CUDA_ENTRY STV_DEFAULT"
_ZN2at6native57_GLOBAL__N__f3eca4a2_24_ForeachBinaryOpScalar_cu_86b9896c25multi_tensor_apply_kernelINS1_18TensorListMetadataILi2EEENS1_21BinaryOpScalarFunctorIdLi2ELi1ELi1EEEJNS0_7minimumIdEEdEEEvT_T0_DpT1_:
        /* <DEDUP_REMOVED lines=39> */
[----:B------:R-:W-:Y:S05]  /*0270*/  CALL.REL.NOINC `($__internal_21_$__cuda_sm20_div_u16) ;  /* 0x0000001000e87944 */ /* 0x000fea0003c00000 */
        /* <DEDUP_REMOVED lines=15> */
.L_x_217:
        /* <DEDUP_REMOVED lines=41> */
[C---:B-1---5:R-:W-:Y:S02]  /*0600*/  DSETP.GEU.AND P6, PT, R10.reuse, UR22, PT ;  /* 0x000000160a007e2a */ /* 0x062fe4000bfce000 */
[----:B------:R-:W-:-:S04]  /*0610*/  DSETP.NAN.AND P4, PT, R10, R10, PT ;  /* 0x0000000a0a00722a */ /* 0x000fc80003f88000 */
[----:B--2---:R-:W-:Y:S02]  /*0620*/  FSEL R21, R10, UR24, !P6 ;  /* 0x000000180a157c08 */ /* 0x004fe4000f000000 */
[C---:B------:R-:W-:Y:S02]  /*0630*/  FSEL R29, R11.reuse, UR25, !P6 ;  /* 0x000000190b1d7c08 */ /* 0x040fe4000f000000 */
[----:B------:R-:W-:Y:S02]  /*0640*/  LEA R18, P6, R24, UR8, 0x3 ;  /* 0x0000000818127c11 */ /* 0x000fe4000f8c18ff */
[----:B------:R-:W-:Y:S02]  /*0650*/  FSEL R10, R10, R21, P4 ;  /* 0x000000150a0a7208 */ /* 0x000fe40002000000 */
[----:B------:R-:W-:Y:S02]  /*0660*/  LEA.HI.X R19, R24, UR9, R27, 0x3, P6 ;  /* 0x0000000918137c11 */ /* 0x000fe4000b0f1c1b */
[----:B------:R-:W-:-:S05]  /*0670*/  FSEL R11, R11, R29, P4 ;  /* 0x0000001d0b0b7208 */ /* 0x000fca0002000000 */
[----:B------:R0:W-:Y:S02]  /*0680*/  STG.E.64 desc[UR16][R18.64], R10 ;  /* 0x0000000a12007986 */ /* 0x0001e4000c101b10 */
.L_x_202:
[----:B-12---:R-:W-:Y:S05]  /*0690*/  BSYNC.RECONVERGENT B0 ;  /* 0x0000000000007941 */ /* 0x006fea0003800200 */
.L_x_201:
[----:B------:R-:W-:Y:S04]  /*06a0*/  BSSY.RECONVERGENT B0, `(.L_x_203) ;  /* 0x000000b000007945 */ /* 0x000fe80003800200 */
[----:B------:R-:W-:Y:S05]  /*06b0*/  @P3 BRA `(.L_x_204) ;  /* 0x0000000000243947 */ /* 0x000fea0003800000 */
[C---:B-----5:R-:W-:Y:S01]  /*06c0*/  DSETP.GEU.AND P4, PT, R12.reuse, UR22, PT ;  /* 0x000000160c007e2a */ /* 0x060fe2000bf8e000 */
[----:B0-----:R-:W-:Y:S01]  /*06d0*/  LEA R10, P6, R22, UR8, 0x3 ;  /* 0x00000008160a7c11 */ /* 0x001fe2000f8c18ff */
[----:B------:R-:W-:-:S03]  /*06e0*/  DSETP.NAN.AND P3, PT, R12, R12, PT ;  /* 0x0000000c0c00722a */ /* 0x000fc60003f68000 */
[----:B------:R-:W-:Y:S02]  /*06f0*/  LEA.HI.X R11, R22, UR9, R9, 0x3, P6 ;  /* 0x00000009160b7c11 */ /* 0x000fe4000b0f1c09 */
[C---:B------:R-:W-:Y:S02]  /*0700*/  FSEL R19, R12.reuse, UR24, !P4 ;  /* 0x000000180c137c08 */ /* 0x040fe4000e000000 */
[C---:B------:R-:W-:Y:S02]  /*0710*/  FSEL R21, R13.reuse, UR25, !P4 ;  /* 0x000000190d157c08 */ /* 0x040fe4000e000000 */
[----:B------:R-:W-:Y:S02]  /*0720*/  FSEL R12, R12, R19, P3 ;  /* 0x000000130c0c7208 */ /* 0x000fe40001800000 */
[----:B------:R-:W-:-:S05]  /*0730*/  FSEL R13, R13, R21, P3 ;  /* 0x000000150d0d7208 */ /* 0x000fca0001800000 */
[----:B------:R1:W-:Y:S02]  /*0740*/  STG.E.64 desc[UR16][R10.64], R12 ;  /* 0x0000000c0a007986 */ /* 0x0003e4000c101b10 */
.L_x_204:
[----:B------:R-:W-:Y:S05]  /*0750*/  BSYNC.RECONVERGENT B0 ;  /* 0x0000000000007941 */ /* 0x000fea0003800200 */
.L_x_203:
        /* <DEDUP_REMOVED lines=14> */
[C---:B------:R-:W-:Y:S02]  /*0840*/  DSETP.GEU.AND P6, PT, R14.reuse, UR22, PT ;  /* 0x000000160e007e2a */ /* 0x040fe4000bfce000 */
[----:B------:R-:W-:-:S04]  /*0850*/  DSETP.NAN.AND P2, PT, R14, R14, PT ;  /* 0x0000000e0e00722a */ /* 0x000fc80003f48000 */
[----:B------:R-:W-:Y:S02]  /*0860*/  FSEL R27, R14, UR24, !P6 ;  /* 0x000000180e1b7c08 */ /* 0x000fe4000f000000 */
[C---:B------:R-:W-:Y:S02]  /*0870*/  FSEL R29, R15.reuse, UR25, !P6 ;  /* 0x000000190f1d7c08 */ /* 0x040fe4000f000000 */
[----:B------:R-:W-:Y:S02]  /*0880*/  LEA R12, P6, R8, UR8, 0x3 ;  /* 0x00000008080c7c11 */ /* 0x000fe4000f8c18ff */
[----:B------:R-:W-:Y:S02]  /*0890*/  FSEL R14, R14, R27, P2 ;  /* 0x0000001b0e0e7208 */ /* 0x000fe40001000000 */
[----:B------:R-:W-:Y:S02]  /*08a0*/  LEA.HI.X R13, R8, UR9, R7, 0x3, P6 ;  /* 0x00000009080d7c11 */ /* 0x000fe4000b0f1c07 */
[----:B------:R-:W-:-:S05]  /*08b0*/  FSEL R15, R15, R29, P2 ;  /* 0x0000001d0f0f7208 */ /* 0x000fca0001000000 */
[----:B------:R0:W-:Y:S02]  /*08c0*/  STG.E.64 desc[UR16][R12.64], R14 ;  /* 0x0000000e0c007986 */ /* 0x0001e4000c101b10 */
.L_x_206:
[----:B------:R-:W-:Y:S05]  /*08d0*/  BSYNC.RECONVERGENT B0 ;  /* 0x0000000000007941 */ /* 0x000fea0003800200 */
.L_x_205:
[----:B------:R-:W-:Y:S04]  /*08e0*/  BSSY.RECONVERGENT B0, `(.L_x_207) ;  /* 0x000000b000007945 */ /* 0x000fe80003800200 */
[----:B------:R-:W-:Y:S05]  /*08f0*/  @P0 BRA `(.L_x_208) ;  /* 0x0000000000240947 */ /* 0x000fea0003800000 */
[C---:B------:R-:W-:Y:S01]  /*0900*/  DSETP.GEU.AND P2, PT, R16.reuse, UR22, PT ;  /* 0x0000001610007e2a */ /* 0x040fe2000bf4e000 */
        /* <DEDUP_REMOVED lines=8> */
.L_x_208:
[----:B------:R-:W-:Y:S05]  /*0990*/  BSYNC.RECONVERGENT B0 ;  /* 0x0000000000007941 */ /* 0x000fea0003800200 */
.L_x_207:
        /* <DEDUP_REMOVED lines=15> */
[C---:B-----5:R-:W-:Y:S01]  /*0a90*/  DSETP.GEU.AND P1, PT, R18.reuse, UR22, PT ;  /* 0x0000001612007e2a */ /* 0x060fe2000bf2e000 */
[----:B-1----:R-:W-:Y:S01]  /*0aa0*/  LEA R6, P2, R4, UR8, 0x3 ;  /* 0x0000000804067c11 */ /* 0x002fe2000f8418ff */
[----:B------:R-:W-:-:S03]  /*0ab0*/  DSETP.NAN.AND P0, PT, R18, R18, PT ;  /* 0x000000121200722a */ /* 0x000fc60003f08000 */
[----:B------:R-:W-:Y:S02]  /*0ac0*/  LEA.HI.X R7, R4, UR9, R3, 0x3, P2 ;  /* 0x0000000904077c11 */ /* 0x000fe400090f1c03 */
[C---:B------:R-:W-:Y:S02]  /*0ad0*/  FSEL R5, R18.reuse, UR24, !P1 ;  /* 0x0000001812057c08 */ /* 0x040fe4000c800000 */
[C---:B------:R-:W-:Y:S02]  /*0ae0*/  FSEL R11, R19.reuse, UR25, !P1 ;  /* 0x00000019130b7c08 */ /* 0x040fe4000c800000 */
[----:B------:R-:W-:Y:S02]  /*0af0*/  FSEL R4, R18, R5, P0 ;  /* 0x0000000512047208 */ /* 0x000fe40000000000 */
[----:B------:R-:W-:-:S05]  /*0b00*/  FSEL R5, R19, R11, P0 ;  /* 0x0000000b13057208 */ /* 0x000fca0000000000 */
[----:B------:R0:W-:Y:S02]  /*0b10*/  STG.E.64 desc[UR16][R6.64], R4 ;  /* 0x0000000406007986 */ /* 0x0001e4000c101b10 */
.L_x_210:
[----:B------:R-:W-:Y:S05]  /*0b20*/  BSYNC.RECONVERGENT B0 ;  /* 0x0000000000007941 */ /* 0x000fea0003800200 */
.L_x_209:
[----:B------:R-:W-:Y:S04]  /*0b30*/  BSSY.RECONVERGENT B0, `(.L_x_211) ;  /* 0x000000b000007945 */ /* 0x000fe80003800200 */
[----:B------:R-:W-:Y:S05]  /*0b40*/  @P3 BRA `(.L_x_212) ;  /* 0x0000000000243947 */ /* 0x000fea0003800000 */
[C---:B-----5:R-:W-:Y:S01]  /*0b50*/  DSETP.GEU.AND P1, PT, R28.reuse, UR22, PT ;  /* 0x000000161c007e2a */ /* 0x060fe2000bf2e000 */
[----:B0-----:R-:W-:Y:S01]  /*0b60*/  LEA R4, P2, R2, UR8, 0x3 ;  /* 0x0000000802047c11 */ /* 0x001fe2000f8418ff */
[----:B------:R-:W-:-:S03]  /*0b70*/  DSETP.NAN.AND P0, PT, R28, R28, PT ;  /* 0x0000001c1c00722a */ /* 0x000fc60003f08000 */
[----:B------:R-:W-:Y:S02]  /*0b80*/  LEA.HI.X R5, R2, UR9, R25, 0x3, P2 ;  /* 0x0000000902057c11 */ /* 0x000fe400090f1c19 */
[C---:B------:R-:W-:Y:S02]  /*0b90*/  FSEL R3, R28.reuse, UR24, !P1 ;  /* 0x000000181c037c08 */ /* 0x040fe4000c800000 */
[C---:B-1----:R-:W-:Y:S02]  /*0ba0*/  FSEL R7, R29.reuse, UR25, !P1 ;  /* 0x000000191d077c08 */ /* 0x042fe4000c800000 */
[----:B------:R-:W-:Y:S02]  /*0bb0*/  FSEL R2, R28, R3, P0 ;  /* 0x000000031c027208 */ /* 0x000fe40000000000 */
[----:B------:R-:W-:-:S05]  /*0bc0*/  FSEL R3, R29, R7, P0 ;  /* 0x000000071d037208 */ /* 0x000fca0000000000 */
[----:B------:R2:W-:Y:S02]  /*0bd0*/  STG.E.64 desc[UR16][R4.64], R2 ;  /* 0x0000000204007986 */ /* 0x0005e4000c101b10 */
.L_x_212:
[----:B------:R-:W-:Y:S05]  /*0be0*/  BSYNC.RECONVERGENT B0 ;  /* 0x0000000000007941 */ /* 0x000fea0003800200 */
.L_x_211:
[----:B------:R-:W-:Y:S04]  /*0bf0*/  BSSY.RECONVERGENT B0, `(.L_x_213) ;  /* 0x000000b000007945 */ /* 0x000fe80003800200 */
[----:B------:R-:W-:Y:S05]  /*0c00*/  @P5 BRA `(.L_x_214) ;  /* 0x0000000000245947 */ /* 0x000fea0003800000 */
[C---:B-----5:R-:W-:Y:S01]  /*0c10*/  DSETP.GEU.AND P1, PT, R26.reuse, UR22, PT ;  /* 0x000000161a007e2a */ /* 0x060fe2000bf2e000 */
[----:B0-2---:R-:W-:Y:S01]  /*0c20*/  LEA R4, P2, R0, UR8, 0x3 ;  /* 0x0000000800047c11 */ /* 0x005fe2000f8418ff */
[----:B------:R-:W-:-:S03]  /*0c30*/  DSETP.NAN.AND P0, PT, R26, R26, PT ;  /* 0x0000001a1a00722a */ /* 0x000fc60003f08000 */
[----:B------:R-:W-:Y:S02]  /*0c40*/  LEA.HI.X R5, R0, UR9, R21, 0x3, P2 ;  /* 0x0000000900057c11 */ /* 0x000fe400090f1c15 */
[C---:B------:R-:W-:Y:S02]  /*0c50*/  FSEL R3, R26.reuse, UR24, !P1 ;  /* 0x000000181a037c08 */ /* 0x040fe4000c800000 */
[C---:B-1----:R-:W-:Y:S02]  /*0c60*/  FSEL R7, R27.reuse, UR25, !P1 ;  /* 0x000000191b077c08 */ /* 0x042fe4000c800000 */
[----:B------:R-:W-:Y:S02]  /*0c70*/  FSEL R2, R26, R3, P0 ;  /* 0x000000031a027208 */ /* 0x000fe40000000000 */
[----:B------:R-:W-:-:S05]  /*0c80*/  FSEL R3, R27, R7, P0 ;  /* 0x000000071b037208 */ /* 0x000fca0000000000 */
[----:B------:R3:W-:Y:S02]  /*0c90*/  STG.E.64 desc[UR16][R4.64], R2 ;  /* 0x0000000204007986 */ /* 0x0007e4000c101b10 */
.L_x_214:
[----:B------:R-:W-:Y:S05]  /*0ca0*/  BSYNC.RECONVERGENT B0 ;  /* 0x0000000000007941 */ /* 0x000fea0003800200 */
.L_x_213:
[----:B------:R-:W-:Y:S04]  /*0cb0*/  BSSY.RECONVERGENT B0, `(.L_x_215) ;  /* 0x000000b000007945 */ /* 0x000fe80003800200 */
[----:B------:R-:W-:Y:S05]  /*0cc0*/  @P4 BRA `(.L_x_216) ;  /* 0x0000000000244947 */ /* 0x000fea0003800000 */
[C---:B-----5:R-:W-:Y:S01]  /*0cd0*/  DSETP.GEU.AND P1, PT, R12.reuse, UR22, PT ;  /* 0x000000160c007e2a */ /* 0x060fe2000bf2e000 */
[----:B0-23--:R-:W-:Y:S01]  /*0ce0*/  LEA R4, P2, R9, UR8, 0x3 ;  /* 0x0000000809047c11 */ /* 0x00dfe2000f8418ff */
[----:B------:R-:W-:-:S03]  /*0cf0*/  DSETP.NAN.AND P0, PT, R12, R12, PT ;  /* 0x0000000c0c00722a */ /* 0x000fc60003f08000 */
[----:B------:R-:W-:Y:S02]  /*0d00*/  LEA.HI.X R5, R9, UR9, R20, 0x3, P2 ;  /* 0x0000000909057c11 */ /* 0x000fe400090f1c14 */
[C---:B------:R-:W-:Y:S02]  /*0d10*/  FSEL R3, R12.reuse, UR24, !P1 ;  /* 0x000000180c037c08 */ /* 0x040fe4000c800000 */
[C---:B-1----:R-:W-:Y:S02]  /*0d20*/  FSEL R7, R13.reuse, UR25, !P1 ;  /* 0x000000190d077c08 */ /* 0x042fe4000c800000 */
[----:B------:R-:W-:Y:S02]  /*0d30*/  FSEL R2, R12, R3, P0 ;  /* 0x000000030c027208 */ /* 0x000fe40000000000 */
[----:B------:R-:W-:-:S05]  /*0d40*/  FSEL R3, R13, R7, P0 ;  /* 0x000000070d037208 */ /* 0x000fca0000000000 */
[----:B------:R4:W-:Y:S02]  /*0d50*/  STG.E.64 desc[UR16][R4.64], R2 ;  /* 0x0000000204007986 */ /* 0x0009e4000c101b10 */
.L_x_216:
[----:B------:R-:W-:Y:S05]  /*0d60*/  BSYNC.RECONVERGENT B0 ;  /* 0x0000000000007941 */ /* 0x000fea0003800200 */
.L_x_215:
[----:B------:R-:W-:Y:S02]  /*0d70*/  UIADD3 UR4, UP0, UPT, UR4, 0x2, URZ ;  /* 0x0000000204047890 */ /* 0x000fe4000ff1e0ff */
[----:B------:R-:W-:Y:S02]  /*0d80*/  ULEA UR6, UP1, UR14, UR6, 0x1 ;  /* 0x000000060e067291 */ /* 0x000fe4000f8208ff */
[----:B------:R-:W-:Y:S02]  /*0d90*/  UIADD3.X UR5, UPT, UPT, URZ, UR5, URZ, UP0, !UPT ;  /* 0x00000005ff057290 */ /* 0x000fe400087fe4ff */
[----:B------:R-:W-:Y:S02]  /*0da0*/  UISETP.NE.U32.AND UP0, UPT, UR4, UR13, UPT ;  /* 0x0000000d0400728c */ /* 0x000fe4000bf05070 */
[----:B------:R-:W-:Y:S02]  /*0db0*/  ULEA.HI.X UR7, UR14, UR7, URZ, 0x1, UP1 ;  /* 0x000000070e077291 */ /* 0x000fe400088f0cff */
[----:B------:R-:W-:-:S09]  /*0dc0*/  UISETP.NE.AND.EX UP0, UPT, UR5, URZ, UPT, UP0 ;  /* 0x000000ff0500728c */ /* 0x000fd2000bf05300 */
[----:B------:R-:W-:Y:S05]  /*0dd0*/  BRA.U UP0, `(.L_x_217) ;  /* 0xfffffff500647547 */ /* 0x000fea000b83ffff */
.L_x_200:
        /* <DEDUP_REMOVED lines=38> */
[C---:B0-----:R-:W-:Y:S02]  /*1040*/  DSETP.GEU.AND P5, PT, R8.reuse, UR4, PT ;  /* 0x0000000408007e2a */ /* 0x041fe4000bfae000 */
[----:B------:R-:W-:-:S04]  /*1050*/  DSETP.NAN.AND P4, PT, R8, R8, PT ;  /* 0x000000080800722a */ /* 0x000fc80003f88000 */
[C---:B-1----:R-:W-:Y:S02]  /*1060*/  FSEL R25, R8.reuse, UR12, !P5 ;  /* 0x0000000c08197c08 */ /* 0x042fe4000e800000 */
[C---:B---3--:R-:W-:Y:S02]  /*1070*/  FSEL R11, R9.reuse, UR13, !P5 ;  /* 0x0000000d090b7c08 */ /* 0x048fe4000e800000 */
[----:B------:R-:W-:Y:S02]  /*1080*/  FSEL R10, R8, R25, P4 ;  /* 0x00000019080a7208 */ /* 0x000fe40002000000 */
[----:B------:R-:W-:Y:S02]  /*1090*/  FSEL R11, R9, R11, P4 ;  /* 0x0000000b090b7208 */ /* 0x000fe40002000000 */
[----:B------:R-:W-:Y:S01]  /*10a0*/  @!P0 LEA R12, P4, R16, UR8, 0x3 ;  /* 0x00000008100c8c11 */ /* 0x000fe2000f8818ff */
[----:B----4-:R-:W-:-:S03]  /*10b0*/  DSETP.GEU.AND P5, PT, R4, UR4, PT ;  /* 0x0000000404007e2a */ /* 0x010fc6000bfae000 */
[----:B------:R-:W-:-:S03]  /*10c0*/  @!P0 LEA.HI.X R13, R16, UR9, R13, 0x3, P4 ;  /* 0x00000009100d8c11 */ /* 0x000fc6000a0f1c0d */
[C---:B------:R-:W-:Y:S01]  /*10d0*/  DSETP.GEU.AND P4, PT, R6.reuse, UR4, PT ;  /* 0x0000000406007e2a */ /* 0x040fe2000bf8e000 */
[----:B------:R-:W-:Y:S02]  /*10e0*/  @!P1 LEA R8, P6, R18, UR8, 0x3 ;  /* 0x0000000812089c11 */ /* 0x000fe4000f8c18ff */
[----:B------:R-:W-:Y:S02]  /*10f0*/  FSEL R25, R4, UR12, !P5 ;  /* 0x0000000c04197c08 */ /* 0x000fe4000e800000 */
[----:B------:R-:W-:Y:S02]  /*1100*/  FSEL R27, R5, UR13, !P5 ;  /* 0x0000000d051b7c08 */ /* 0x000fe4000e800000 */
[----:B------:R-:W-:Y:S02]  /*1110*/  FSEL R21, R6, UR12, !P4 ;  /* 0x0000000c06157c08 */ /* 0x000fe4000e000000 */
[----:B--2---:R-:W-:Y:S01]  /*1120*/  FSEL R23, R7, UR13, !P4 ;  /* 0x0000000d07177c08 */ /* 0x004fe2000e000000 */
[----:B------:R-:W-:-:S02]  /*1130*/  DSETP.NAN.AND P4, PT, R6, R6, PT ;  /* 0x000000060600722a */ /* 0x000fc40003f88000 */
[----:B------:R-:W-:Y:S01]  /*1140*/  DSETP.NAN.AND P5, PT, R4, R4, PT ;  /* 0x000000040400722a */ /* 0x000fe20003fa8000 */
[----:B------:R-:W-:Y:S02]  /*1150*/  @!P1 LEA.HI.X R9, R18, UR9, R19, 0x3, P6 ;  /* 0x0000000912099c11 */ /* 0x000fe4000b0f1c13 */
[----:B------:R-:W-:Y:S02]  /*1160*/  @!P2 LEA R18, P6, R15, UR8, 0x3 ;  /* 0x000000080f12ac11 */ /* 0x000fe4000f8c18ff */
[----:B------:R-:W-:Y:S02]  /*1170*/  FSEL R6, R6, R21, P4 ;  /* 0x0000001506067208 */ /* 0x000fe40002000000 */
[----:B------:R-:W-:Y:S01]  /*1180*/  FSEL R7, R7, R23, P4 ;  /* 0x0000001707077208 */ /* 0x000fe20002000000 */
[----:B------:R-:W-:Y:S01]  /*1190*/  DSETP.GEU.AND P4, PT, R2, UR4, PT ;  /* 0x0000000402007e2a */ /* 0x000fe2000bf8e000 */
[----:B------:R-:W-:Y:S02]  /*11a0*/  FSEL R4, R4, R25, P5 ;  /* 0x0000001904047208 */ /* 0x000fe40002800000 */
[----:B------:R-:W-:-:S02]  /*11b0*/  FSEL R5, R5, R27, P5 ;  /* 0x0000001b05057208 */ /* 0x000fc40002800000 */
[----:B------:R-:W-:Y:S01]  /*11c0*/  @!P2 LEA.HI.X R19, R15, UR9, R0, 0x3, P6 ;  /* 0x000000090f13ac11 */ /* 0x000fe2000b0f1c00 */
[----:B------:R0:W-:Y:S01]  /*11d0*/  @!P0 STG.E.64 desc[UR16][R12.64], R10 ;  /* 0x0000000a0c008986 */ /* 0x0001e2000c101b10 */
[----:B------:R-:W-:Y:S01]  /*11e0*/  FSEL R15, R2, UR12, !P4 ;  /* 0x0000000c020f7c08 */ /* 0x000fe2000e000000 */
[----:B------:R-:W-:Y:S01]  /*11f0*/  DSETP.NAN.AND P0, PT, R2, R2, PT ;  /* 0x000000020200722a */ /* 0x000fe20003f08000 */
[----:B------:R-:W-:Y:S01]  /*1200*/  FSEL R21, R3, UR13, !P4 ;  /* 0x0000000d03157c08 */ /* 0x000fe2000e000000 */
        /* <DEDUP_REMOVED lines=9> */
.L_x_199:
        /* <DEDUP_REMOVED lines=9> */
.L_x_218:
[C---:B---3--:R-:W-:Y:S01]  /*1330*/  IMAD.SHL.U32 R2, R0.reuse, 0x20, RZ ;  /* 0x0000002000027824 */ /* 0x048fe200078e00ff */
[----:B------:R-:W-:-:S04]  /*1340*/  SHF.L.U64.HI R15, R0, 0x5, R13 ;  /* 0x00000005000f7819 */ /* 0x000fc8000001020d */
[----:B------:R-:W-:-:S04]  /*1350*/  IADD3 R4, P0, PT, R2, UR10, RZ ;  /* 0x0000000a02047c10 */ /* 0x000fc8000ff1e0ff */
[----:B------:R-:W-:-:S06]  /*1360*/  IADD3.X R5, PT, PT, R15, UR11, RZ, P0, !PT ;  /* 0x0000000b0f057c10 */ /* 0x000fcc00087fe4ff */
[----:B------:R-:W1:Y:S01]  /*1370*/  LDG.E.ENL2.256 R4, R8, desc[UR16][R4.64] ;  /* 0xfe0000100408797e */ /* 0x000e620008121904 */
[----:B------:R-:W-:Y:S01]  /*1380*/  IADD3 R2, P4, PT, R2, UR8, RZ ;  /* 0x0000000802027c10 */ /* 0x000fe2000ff9e0ff */
[C---:B-1----:R-:W-:Y:S02]  /*1390*/  DSETP.GEU.AND P1, PT, R8.reuse, UR6, PT ;  /* 0x0000000608007e2a */ /* 0x042fe4000bf2e000 */
[----:B------:R-:W-:Y:S02]  /*13a0*/  DSETP.NAN.AND P0, PT, R8, R8, PT ;  /* 0x000000080800722a */ /* 0x000fe40003f08000 */
[----:B------:R-:W-:Y:S02]  /*13b0*/  DSETP.GEU.AND P2, PT, R10, UR6, PT ;  /* 0x000000060a007e2a */ /* 0x000fe4000bf4e000 */
[C---:B--2---:R-:W-:Y:S01]  /*13c0*/  FSEL R3, R8.reuse, UR12, !P1 ;  /* 0x0000000c08037c08 */ /* 0x044fe2000c800000 */
[----:B------:R-:W-:Y:S01]  /*13d0*/  DSETP.GEU.AND P3, PT, R4, UR6, PT ;  /* 0x0000000604007e2a */ /* 0x000fe2000bf6e000 */
[----:B------:R-:W-:Y:S01]  /*13e0*/  FSEL R21, R9, UR13, !P1 ;  /* 0x0000000d09157c08 */ /* 0x000fe2000c800000 */
[----:B------:R-:W-:Y:S01]  /*13f0*/  DSETP.NAN.AND P1, PT, R10, R10, PT ;  /* 0x0000000a0a00722a */ /* 0x000fe20003f28000 */
[----:B------:R-:W-:-:S02]  /*1400*/  FSEL R14, R8, R3, P0 ;  /* 0x00000003080e7208 */ /* 0x000fc40000000000 */
[C---:B------:R-:W-:Y:S02]  /*1410*/  FSEL R3, R10.reuse, UR12, !P2 ;  /* 0x0000000c0a037c08 */ /* 0x040fe4000d000000 */
[----:B------:R-:W-:Y:S01]  /*1420*/  FSEL R21, R9, R21, P0 ;  /* 0x0000001509157208 */ /* 0x000fe20000000000 */
[----:B------:R-:W-:Y:S01]  /*1430*/  DSETP.NAN.AND P0, PT, R4, R4, PT ;  /* 0x000000040400722a */ /* 0x000fe20003f08000 */
[----:B------:R-:W-:Y:S01]  /*1440*/  FSEL R19, R11, UR13, !P2 ;  /* 0x0000000d0b137c08 */ /* 0x000fe2000d000000 */
[----:B------:R-:W-:Y:S01]  /*1450*/  DSETP.GEU.AND P2, PT, R6, UR6, PT ;  /* 0x0000000606007e2a */ /* 0x000fe2000bf4e000 */
[----:B------:R-:W-:Y:S02]  /*1460*/  FSEL R12, R10, R3, P1 ;  /* 0x000000030a0c7208 */ /* 0x000fe40000800000 */
[----:B------:R-:W-:Y:S02]  /*1470*/  IADD3.X R3, PT, PT, R15, UR9, RZ, P4, !PT ;  /* 0x000000090f037c10 */ /* 0x000fe4000a7fe4ff */
[----:B------:R-:W-:-:S02]  /*1480*/  FSEL R15, R4, UR12, !P3 ;  /* 0x0000000c040f7c08 */ /* 0x000fc4000d800000 */
[----:B------:R-:W-:Y:S02]  /*1490*/  FSEL R17, R5, UR13, !P3 ;  /* 0x0000000d05117c08 */ /* 0x000fe4000d800000 */
[----:B------:R-:W-:Y:S01]  /*14a0*/  FSEL R19, R11, R19, P1 ;  /* 0x000000130b137208 */ /* 0x000fe20000800000 */
[----:B------:R-:W-:Y:S01]  /*14b0*/  DSETP.NAN.AND P1, PT, R6, R6, PT ;  /* 0x000000060600722a */ /* 0x000fe20003f28000 */
[----:B------:R-:W-:Y:S01]  /*14c0*/  FSEL R8, R4, R15, P0 ;  /* 0x0000000f04087208 */ /* 0x000fe20000000000 */
[----:B------:R-:W-:Y:S01]  /*14d0*/  IMAD.MOV.U32 R4, RZ, RZ, R14 ;  /* 0x000000ffff047224 */ /* 0x000fe200078e000e */
[----:B------:R-:W-:Y:S02]  /*14e0*/  FSEL R9, R6, UR12, !P2 ;  /* 0x0000000c06097c08 */ /* 0x000fe4000d000000 */
[----:B------:R-:W-:Y:S01]  /*14f0*/  FSEL R15, R5, R17, P0 ;  /* 0x00000011050f7208 */ /* 0x000fe20000000000 */
[----:B------:R-:W-:Y:S01]  /*1500*/  IMAD.MOV.U32 R5, RZ, RZ, R21 ;  /* 0x000000ffff057224 */ /* 0x000fe200078e0015 */
[----:B------:R-:W-:-:S02]  /*1510*/  FSEL R11, R7, UR13, !P2 ;  /* 0x0000000d070b7c08 */ /* 0x000fc4000d000000 */
        /* <DEDUP_REMOVED lines=16> */
        .weak           $__internal_21_$__cuda_sm20_div_u16
        .type           $__internal_21_$__cuda_sm20_div_u16,@function
        .size           $__internal_21_$__cuda_sm20_div_u16,(.L_x_4681 - $__internal_21_$__cuda_sm20_div_u16)
$__internal_21_$__cuda_sm20_div_u16:
        /* <DEDUP_REMOVED lines=19> */
[----:B------:R-:W-:Y:S05]  /*1750*/  RET.REL.NODEC R2 `(_ZN2at6native57_GLOBAL__N__f3eca4a2_24_ForeachBinaryOpScalar_cu_86b9896c25multi_tensor_apply_kernelINS1_18TensorListMetadataILi2EEENS1_21BinaryOpScalarFunctorIdLi2ELi1ELi1EEEJNS0_7minimumIdEEdEEEvT_T0_DpT1_) ;  /* 0xffffffe802287950 */ /* 0x000fea0003c3ffff */
.L_x_219:
        /* <DEDUP_REMOVED lines=10> */
.L_x_4681:


//--------------------- .text._ZN2at6native57_GLOBAL__N__f3eca4a2_24_ForeachBinaryOpScalar_cu_86b9896c25multi_tensor_apply_kernelINS1_18TensorListMetadataILi2EEENS1_21BinaryOpScalarFunctorIsLi2ELi1ELi1EEEJNS0_7minimumIsEEsEEEvT_T0_DpT1_ --------------------------
	.section	.text._ZN2at6native57_GLOBAL__N__f3eca4a2_24_ForeachBinaryOpScalar_cu_86b9896c25multi_tensor_apply_kernelINS1_18TensorListMetadataILi2EEENS1_21BinaryOpScalarFunctorIsLi2ELi1ELi1EEEJNS0_7minimumIsEEsEEEvT_T0_DpT1_,"ax",@progbits
	.align	128
.text._ZN2at6native57_GLOBAL__N__f3eca4a2_24_ForeachBinaryOpScalar_cu_86b9896c25multi_tensor_apply_kernelINS1_18TensorListMetadataILi2EEENS1_21BinaryOpScalarFunctorIsLi2ELi1ELi1EEEJNS0_7minimumIsEEsEEEvT_T0_DpT1_:
        .type           _ZN2at6native57_GLOBAL__N__f3eca4a2_24_ForeachBinaryOpScalar_cu_86b9896c25multi_tensor_apply_kernelINS1_18TensorListMetadataILi2EEENS1_21BinaryOpScalarFunctorIsLi2ELi1ELi1EEEJNS0_7minimumIsEEsEEEvT_T0_DpT1_,@function
        .size           _ZN2at6native57_GLOBAL__N__f3eca4a2_24_ForeachBinaryOpScalar_cu_86b9896c25multi_tensor_apply_kernelINS1_18TensorListMetadataILi2EEENS1_21BinaryOpScalarFunctorIsLi2ELi1ELi1EEEJNS0_7minimumIsEEsEEEvT_T0_DpT1_,(.L_x_4683 - _ZN2at6native57_GLOBAL__N__f3eca4a2_24_ForeachBinaryOpScalar_cu_86b9896c25multi_tensor_apply_kernelINS1_18TensorListMetadataILi2EEENS1_21BinaryOpScalarFunctorIsLi2ELi1ELi1EEEJNS0_7minimumIsEEsEEEvT_T0_DpT1_)
        .other          _ZN2at6native57_GLOBAL__N__f3eca4a2_24_ForeachBinaryOpScalar_cu_86b9896c25multi_tensor_apply_kernelINS1_18TensorListMetadataILi2EEENS1_21BinaryOpScalarFunctorIsLi2ELi1ELi1EEEJNS0_7minimumIsEEsEEEvT_T0_DpT1_,@"STO_CUDA_ENTRY STV_DEFAULT"
_ZN2at6native57_GLOBAL__N__f3eca4a2_24_ForeachBinaryOpScalar_cu_86b9896c25multi_tensor_apply_kernelINS1_18TensorListMetadataILi2EEENS1_21BinaryOpScalarFunctorIsLi2ELi1ELi1EEEJNS0_7minimumIsEEsEEEvT_T0_DpT1_:
        /* <DEDUP_REMOVED lines=38> */
[----:B------:R-:W-:Y:S05]  /*0260*/  CALL.REL.NOINC `($__internal_22_$__cuda_sm20_div_u16) ;  /* 0x0000000c00607944 */ /* 0x000fea0003c00000 */
        /* <DEDUP_REMOVED lines=13> */
.L_x_222:
        /* <DEDUP_REMOVED lines=43> */
[----:B0-----:R-:W-:Y:S02]  /*05f0*/  @!P1 VIMNMX.S16x2 R6, PT, PT, R6, R10, PT ;  /* 0x0000000a06069248 */ /* 0x001fe40003fe0300 */
[----:B------:R-:W3:Y:S02]  /*0600*/  @!P2 LDC.U16 R10, c[0x0][0xfca] ;  /* 0x0003f280ff0aab82 */ /* 0x000ee40000000400 */
[----:B------:R-:W-:Y:S02]  /*0610*/  PRMT R29, R6, 0x7610, R29 ;  /* 0x00007610061d7816 */ /* 0x000fe4000000001d */
[----:B------:R-:W-:-:S03]  /*0620*/  @!P3 LEA R6, P4, R0, R12, 0x1 ;  /* 0x0000000c0006b211 */ /* 0x000fc600078808ff */
[----:B------:R0:W-:Y:S01]  /*0630*/  @!P1 STG.E.U16 desc[UR12][R22.64], R29 ;  /* 0x0000001d16009986 */ /* 0x0001e2000c10150c */
[----:B------:R-:W-:Y:S02]  /*0640*/  @!P3 LEA.HI.X R7, R0, R13, R8, 0x1, P4 ;  /* 0x0000000d0007b211 */ /* 0x000fe400020f0c08 */
[----:B------:R-:W-:Y:S02]  /*0650*/  ISETP.GE.U32.AND P1, PT, R20, R3, PT ;  /* 0x000000031400720c */ /* 0x000fe40003f26070 */
[----:B-1----:R-:W-:Y:S01]  /*0660*/  @!P3 VIMNMX.S16x2 R24, PT, PT, R24, R28, PT ;  /* 0x0000001c1818b248 */ /* 0x002fe20003fe0300 */
[----:B0-----:R-:W5:Y:S01]  /*0670*/  @!P0 LDC.U16 R22, c[0x0][0xfca] ;  /* 0x0003f280ff168b82 */ /* 0x001f620000000400 */
[----:B---3--:R-:W-:Y:S02]  /*0680*/  @!P2 VIMNMX.S16x2 R2, PT, PT, R2, R10, PT ;  /* 0x0000000a0202a248 */ /* 0x008fe40003fe0300 */
        /* <DEDUP_REMOVED lines=14> */
[----:B-----5:R-:W-:Y:S02]  /*0770*/  @!P0 VIMNMX.S16x2 R22, PT, PT, R26, R22, PT ;  /* 0x000000161a168248 */ /* 0x020fe40003fe0300 */
        /* <DEDUP_REMOVED lines=34> */
[----:B---3--:R-:W-:Y:S02]  /*09a0*/  @!P1 VIMNMX.S16x2 R4, PT, PT, R4, R6, PT ;  /* 0x0000000604049248 */ /* 0x008fe40003fe0300 */
[C---:B------:R-:W-:Y:S02]  /*09b0*/  @!P2 LEA R6, P5, R9.reuse, R12, 0x1 ;  /* 0x0000000c0906a211 */ /* 0x040fe400078a08ff */
[----:B0-----:R-:W-:Y:S02]  /*09c0*/  @!P3 VIMNMX.S16x2 R24, PT, PT, R24, R28, PT ;  /* 0x0000001c1818b248 */ /* 0x001fe40003fe0300 */
[----:B------:R-:W-:Y:S01]  /*09d0*/  @!P2 LEA.HI.X R7, R9, R13, R7, 0x1, P5 ;  /* 0x0000000d0907a211 */ /* 0x000fe200028f0c07 */
[----:B------:R1:W-:Y:S04]  /*09e0*/  @!P1 STG.E.U16 desc[UR12][R16.64], R4 ;  /* 0x0000000410009986 */ /* 0x0003e8000c10150c */
[----:B------:R1:W-:Y:S01]  /*09f0*/  @!P3 STG.E.U16 desc[UR12][R18.64], R24 ;  /* 0x000000181200b986 */ /* 0x0003e2000c10150c */
[----:B----4-:R-:W-:-:S02]  /*0a00*/  @!P2 VIMNMX.S16x2 R2, PT, PT, R2, R26, PT ;  /* 0x0000001a0202a248 */ /* 0x010fc40003fe0300 */
[----:B--2---:R-:W-:-:S03]  /*0a10*/  @!P4 VIMNMX.S16x2 R0, PT, PT, R0, R22, PT ;  /* 0x000000160000c248 */ /* 0x004fc60003fe0300 */
[----:B------:R1:W-:Y:S04]  /*0a20*/  @!P2 STG.E.U16 desc[UR12][R6.64], R2 ;  /* 0x000000020600a986 */ /* 0x0003e8000c10150c */
[----:B------:R1:W-:Y:S01]  /*0a30*/  @!P4 STG.E.U16 desc[UR12][R20.64], R0 ;  /* 0x000000001400c986 */ /* 0x0003e2000c10150c */
[----:B------:R-:W-:Y:S05]  /*0a40*/  BRA.U UP0, `(.L_x_222) ;  /* 0xfffffff9003c7547 */ /* 0x000fea000b83ffff */
.L_x_221:
        /* <DEDUP_REMOVED lines=43> */
[----:B0-----:R-:W-:Y:S02]  /*0d00*/  VIMNMX.S16x2 R0, PT, PT, R0, UR4, PT ;  /* 0x0000000400007c48 */ /* 0x001fe4000bfe0300 */
[----:B--2---:R-:W-:-:S03]  /*0d10*/  VIMNMX.S16x2 R2, PT, PT, R2, UR4, PT ;  /* 0x0000000402027c48 */ /* 0x004fc6000bfe0300 */
[----:B------:R0:W-:Y:S01]  /*0d20*/  @!P0 STG.E.U16 desc[UR12][R24.64], R0 ;  /* 0x0000000018008986 */ /* 0x0001e2000c10150c */
[----:B---3--:R-:W-:-:S03]  /*0d30*/  VIMNMX.S16x2 R4, PT, PT, R4, UR4, PT ;  /* 0x0000000404047c48 */ /* 0x008fc6000bfe0300 */
[----:B------:R0:W-:Y:S04]  /*0d40*/  @!P1 STG.E.U16 desc[UR12][R26.64], R2 ;  /* 0x000000021a009986 */ /* 0x0001e8000c10150c */
[----:B------:R0:W-:Y:S01]  /*0d50*/  @!P2 STG.E.U16 desc[UR12][R16.64], R4 ;  /* 0x000000041000a986 */ /* 0x0001e2000c10150c */
[----:B----4-:R-:W-:Y:S01]  /*0d60*/  VIMNMX.S16x2 R8, PT, PT, R8, UR4, PT ;  /* 0x0000000408087c48 */ /* 0x010fe2000bfe0300 */
[----:B------:R-:W-:Y:S06]  /*0d70*/  @P3 EXIT ;  /* 0x000000000000394d */ /* 0x000fec0003800000 */
[----:B0-----:R-:W-:-:S04]  /*0d80*/  LEA R2, P0, R9, R12, 0x1 ;  /* 0x0000000c09027211 */ /* 0x001fc800078008ff */
[----:B------:R-:W-:-:S05]  /*0d90*/  LEA.HI.X R3, R9, R13, R28, 0x1, P0 ;  /* 0x0000000d09037211 */ /* 0x000fca00000f0c1c */
[----:B------:R-:W-:Y:S01]  /*0da0*/  STG.E.U16 desc[UR12][R2.64], R8 ;  /* 0x0000000802007986 */ /* 0x000fe2000c10150c */
[----:B------:R-:W-:Y:S05]  /*0db0*/  EXIT ;  /* 0x000000000000794d */ /* 0x000fea0003800000 */
.L_x_220:
        /* <DEDUP_REMOVED lines=8> */
.L_x_223:
        /* <DEDUP_REMOVED lines=14> */
[----:B-1----:R-:W-:Y:S02]  /*0f20*/  VIMNMX.S16x2 R8, PT, PT, R2, UR6, PT ;  /* 0x0000000602087c48 */ /* 0x002fe4000bfe0300 */
[----:B------:R-:W-:-:S02]  /*0f30*/  VIMNMX.S16x2 R9, PT, PT, R17, UR6, PT ;  /* 0x0000000611097c48 */ /* 0x000fc4000bfe0300 */
[----:B------:R-:W-:Y:S02]  /*0f40*/  VIMNMX.S16x2 R7, PT, PT, R6, UR6, PT ;  /* 0x0000000606077c48 */ /* 0x000fe4000bfe0300 */
[----:B------:R-:W-:Y:S02]  /*0f50*/  VIMNMX.S16x2 R2, PT, PT, R16, UR6, PT ;  /* 0x0000000610027c48 */ /* 0x000fe4000bfe0300 */
        /* <DEDUP_REMOVED lines=9> */
        .weak           $__internal_22_$__cuda_sm20_div_u16
        .type           $__internal_22_$__cuda_sm20_div_u16,@function
        .size           $__internal_22_$__cuda_sm20_div_u16,(.L_x_4683 - $__internal_22_$__cuda_sm20_div_u16)
$__internal_22_$__cuda_sm20_div_u16:
        /* <DEDUP_REMOVED lines=18> */
[----:B------:R-:W-:Y:S05]  /*1110*/  RET.REL.NODEC R6 `(_ZN2at6native57_GLOBAL__N__f3eca4a2_24_ForeachBinaryOpScalar_cu_86b9896c25multi_tensor_apply_kernelINS1_18TensorListMetadataILi2EEENS1_21BinaryOpScalarFunctorIsLi2ELi1ELi1EEEJNS0_7minimumIsEEsEEEvT_T0_DpT1_) ;  /* 0xffffffec06b87950 */ /* 0x000fea0003c3ffff */
.L_x_224:
        /* <DEDUP_REMOVED lines=14> */
.L_x_4683:


//--------------------- .text._ZN2at6native57_GLOBAL__N__f3eca4a2_24_ForeachBinaryOpScalar_cu_86b9896c25multi_tensor_apply_kernelINS1_18TensorListMetadataILi2EEENS1_21BinaryOpScalarFunctorIlLi2ELi1ELi1EEEJNS0_7minimumIlEElEEEvT_T0_DpT1_ --------------------------
	.section	.text._ZN2at6native57_GLOBAL__N__f3eca4a2_24_ForeachBinaryOpScalar_cu_86b9896c25multi_tensor_apply_kernelINS1_18TensorListMetadataILi2EEENS1_21BinaryOpScalarFunctorIlLi2ELi1ELi1EEEJNS0_7minimumIlEElEEEvT_T0_DpT1_,"ax",@progbits
	.align	128
.text._ZN2at6native57_GLOBAL__N__f3eca4a2_24_ForeachBinaryOpScalar_cu_86b9896c25multi_tensor_apply_kernelINS1_18TensorListMetadataILi2EEENS1_21BinaryOpScalarFunctorIlLi2ELi1ELi1EEEJNS0_7minimumIlEElEEEvT_T0_DpT1_:
        .type           _ZN2at6native57_GLOBAL__N__f3eca4a2_24_ForeachBinaryOpScalar_cu_86b9896c25multi_tensor_apply_kernelINS1_18TensorListMetadataILi2EEENS1_21BinaryOpScalarFunctorIlLi2ELi1ELi1EEEJNS0_7minimumIlEElEEEvT_T0_DpT1_,@function
        .size           _ZN2at6native57_GLOBAL__N__f3eca4a2_24_ForeachBinaryOpScalar_cu_86b9896c25multi_tensor_apply_kernelINS1_18TensorListMetadataILi2EEENS1_21BinaryOpScalarFunctorIlLi2ELi1ELi1EEEJNS0_7minimumIlEElEEEvT_T0_DpT1_,(.L_x_4685 - _ZN2at6native57_GLOBAL__N__f3eca4a2_24_ForeachBinaryOpScalar_cu_86b9896c25multi_tensor_apply_kernelINS1_18TensorListMetadataILi2EEENS1_21BinaryOpScalarFunctorIlLi2ELi1ELi1EEEJNS0_7minimumIlEElEEEvT_T0_DpT1_)
        .other          _ZN2at6native57_GLOBAL__N__f3eca4a2_24_ForeachBinaryOpScalar_cu_86b9896c25multi_tensor_apply_kernelINS1_18TensorListMetadataILi2EEENS1_21BinaryOpScalarFunctorIlLi2ELi1ELi1EEEJNS0_7minimumIlEElEEEvT_T0_DpT1_,@"STO_CUDA_ENTRY STV_DEFAULT"
_ZN2at6native57_GLOBAL__N__f3eca4a2_24_ForeachBinaryOpScalar_cu_86b9896c25multi_tensor_apply_kernelINS1_18TensorListMetadataILi2EEENS1_21BinaryOpScalarFunctorIlLi2ELi1ELi1EEEJNS0_7minimumIlEElEEEvT_T0_DpT1_:
        /* <DEDUP_REMOVED lines=38> */
[----:B------:R-:W-:Y:S05]  /*0260*/  CALL.REL.NOINC `($__internal_23_$__cuda_sm20_div_u16) ;  /* 0x0000001000587944 */ /* 0x000fea0003c00000 */
        /* <DEDUP_REMOVED lines=14> */
.L_x_243:
        /* <DEDUP_REMOVED lines=34> */
[C---:B-1---5:R-:W-:Y:S02]  /*0570*/  ISETP.LT.U32.AND P3, PT, R4.reuse, UR14, PT ;  /* 0x0000000e04007c0c */ /* 0x062fe4000bf61070 */
[----:B0-----:R-:W-:Y:S02]  /*0580*/  LEA R22, P4, R27, R10, 0x3 ;  /* 0x0000000a1b167211 */ /* 0x001fe400078818ff */
[----:B------:R-:W-:Y:S02]  /*0590*/  ISETP.LT.AND.EX P3, PT, R5, UR15, PT, P3 ;  /* 0x0000000f05007c0c */ /* 0x000fe4000bf61330 */
[----:B------:R-:W-:Y:S02]  /*05a0*/  LEA.HI.X R23, R27, R11, R15, 0x3, P4 ;  /* 0x0000000b1b177211 */ /* 0x000fe400020f1c0f */
[----:B------:R-:W-:Y:S02]  /*05b0*/  SEL R4, R4, UR14, P3 ;  /* 0x0000000e04047c07 */ /* 0x000fe40009800000 */
[----:B------:R-:W-:-:S05]  /*05c0*/  SEL R5, R5, UR15, P3 ;  /* 0x0000000f05057c07 */ /* 0x000fca0009800000 */
[----:B------:R2:W-:Y:S02]  /*05d0*/  STG.E.64 desc[UR12][R22.64], R4 ;  /* 0x0000000416007986 */ /* 0x0005e4000c101b0c */
.L_x_228:
[----:B-1----:R-:W-:Y:S05]  /*05e0*/  BSYNC.RECONVERGENT B0 ;  /* 0x0000000000007941 */ /* 0x002fea0003800200 */
.L_x_227:
[----:B------:R-:W-:Y:S04]  /*05f0*/  BSSY.RECONVERGENT B0, `(.L_x_229) ;  /* 0x0000009000007945 */ /* 0x000fe80003800200 */
[----:B------:R-:W-:Y:S05]  /*0600*/  @P0 BRA `(.L_x_230) ;  /* 0x00000000001c0947 */ /* 0x000fea0003800000 */
[C---:B-----5:R-:W-:Y:S02]  /*0610*/  ISETP.LT.U32.AND P0, PT, R16.reuse, UR14, PT ;  /* 0x0000000e10007c0c */ /* 0x060fe4000bf01070 */
[----:B--2---:R-:W-:Y:S02]  /*0620*/  LEA R4, P3, R7, R10, 0x3 ;  /* 0x0000000a07047211 */ /* 0x004fe400078618ff */
[----:B------:R-:W-:Y:S02]  /*0630*/  ISETP.LT.AND.EX P0, PT, R17, UR15, PT, P0 ;  /* 0x0000000f11007c0c */ /* 0x000fe4000bf01300 */
[----:B------:R-:W-:Y:S02]  /*0640*/  LEA.HI.X R5, R7, R11, R9, 0x3, P3 ;  /* 0x0000000b07057211 */ /* 0x000fe400018f1c09 */
[----:B------:R-:W-:Y:S02]  /*0650*/  SEL R16, R16, UR14, P0 ;  /* 0x0000000e10107c07 */ /* 0x000fe40008000000 */
[----:B------:R-:W-:-:S05]  /*0660*/  SEL R17, R17, UR15, P0 ;  /* 0x0000000f11117c07 */ /* 0x000fca0008000000 */
[----:B------:R1:W-:Y:S02]  /*0670*/  STG.E.64 desc[UR12][R4.64], R16 ;  /* 0x0000001004007986 */ /* 0x0003e4000c101b0c */
.L_x_230:
[----:B------:R-:W-:Y:S05]  /*0680*/  BSYNC.RECONVERGENT B0 ;  /* 0x0000000000007941 */ /* 0x000fea0003800200 */
.L_x_229:
[----:B------:R-:W-:Y:S04]  /*0690*/  BSSY.RECONVERGENT B0, `(.L_x_231) ;  /* 0x000000b000007945 */ /* 0x000fe80003800200 */
[----:B------:R-:W-:Y:S05]  /*06a0*/  @P1 BRA `(.L_x_232) ;  /* 0x0000000000241947 */ /* 0x000fea0003800000 */
[----:B-12--5:R-:W-:Y:S02]  /*06b0*/  IADD3 R5, P1, PT, R7, UR11, RZ ;  /* 0x0000000b07057c10 */ /* 0x026fe4000ff3e0ff */
[----:B------:R-:W-:-:S03]  /*06c0*/  ISETP.LT.U32.AND P0, PT, R18, UR14, PT ;  /* 0x0000000e12007c0c */ /* 0x000fc6000bf01070 */
[----:B------:R-:W-:Y:S01]  /*06d0*/  IMAD.X R8, RZ, RZ, R9, P1 ;  /* 0x000000ffff087224 */ /* 0x000fe200008e0609 */
[----:B------:R-:W-:Y:S02]  /*06e0*/  LEA R4, P1, R5, R10, 0x3 ;  /* 0x0000000a05047211 */ /* 0x000fe400078218ff */
[----:B------:R-:W-:Y:S02]  /*06f0*/  ISETP.LT.AND.EX P0, PT, R19, UR15, PT, P0 ;  /* 0x0000000f13007c0c */ /* 0x000fe4000bf01300 */
[----:B------:R-:W-:Y:S02]  /*0700*/  LEA.HI.X R5, R5, R11, R8, 0x3, P1 ;  /* 0x0000000b05057211 */ /* 0x000fe400008f1c08 */
[----:B------:R-:W-:Y:S02]  /*0710*/  SEL R16, R18, UR14, P0 ;  /* 0x0000000e12107c07 */ /* 0x000fe40008000000 */
[----:B------:R-:W-:-:S05]  /*0720*/  SEL R17, R19, UR15, P0 ;  /* 0x0000000f13117c07 */ /* 0x000fca0008000000 */
[----:B------:R3:W-:Y:S02]  /*0730*/  STG.E.64 desc[UR12][R4.64], R16 ;  /* 0x0000001004007986 */ /* 0x0007e4000c101b0c */
.L_x_232:
[----:B------:R-:W-:Y:S05]  /*0740*/  BSYNC.RECONVERGENT B0 ;  /* 0x0000000000007941 */ /* 0x000fea0003800200 */
.L_x_231:
[----:B------:R-:W-:Y:S04]  /*0750*/  BSSY.RECONVERGENT B0, `(.L_x_233) ;  /* 0x0000009000007945 */ /* 0x000fe80003800200 */
[----:B------:R-:W-:Y:S05]  /*0760*/  @P2 BRA `(.L_x_234) ;  /* 0x00000000001c2947 */ /* 0x000fea0003800000 */
[C---:B-----5:R-:W-:Y:S02]  /*0770*/  ISETP.LT.U32.AND P0, PT, R20.reuse, UR14, PT ;  /* 0x0000000e14007c0c */ /* 0x060fe4000bf01070 */
[----:B-1-3--:R-:W-:Y:S02]  /*0780*/  LEA R16, P1, R29, R10, 0x3 ;  /* 0x0000000a1d107211 */ /* 0x00afe400078218ff */
[----:B------:R-:W-:Y:S02]  /*0790*/  ISETP.LT.AND.EX P0, PT, R21, UR15, PT, P0 ;  /* 0x0000000f15007c0c */ /* 0x000fe4000bf01300 */
[----:B------:R-:W-:Y:S02]  /*07a0*/  LEA.HI.X R17, R29, R11, R6, 0x3, P1 ;  /* 0x0000000b1d117211 */ /* 0x000fe400008f1c06 */
[----:B--2---:R-:W-:Y:S02]  /*07b0*/  SEL R4, R20, UR14, P0 ;  /* 0x0000000e14047c07 */ /* 0x004fe40008000000 */
[----:B------:R-:W-:-:S05]  /*07c0*/  SEL R5, R21, UR15, P0 ;  /* 0x0000000f15057c07 */ /* 0x000fca0008000000 */
[----:B------:R4:W-:Y:S02]  /*07d0*/  STG.E.64 desc[UR12][R16.64], R4 ;  /* 0x0000000410007986 */ /* 0x0009e4000c101b0c */
.L_x_234:
[----:B------:R-:W-:Y:S05]  /*07e0*/  BSYNC.RECONVERGENT B0 ;  /* 0x0000000000007941 */ /* 0x000fea0003800200 */
.L_x_233:
        /* <DEDUP_REMOVED lines=35> */
[C---:B-----5:R-:W-:Y:S02]  /*0a20*/  ISETP.LT.U32.AND P3, PT, R14.reuse, UR14, PT ;  /* 0x0000000e0e007c0c */ /* 0x060fe4000bf61070 */
[----:B0-----:R-:W-:Y:S02]  /*0a30*/  LEA R18, P4, R5, R10, 0x3 ;  /* 0x0000000a05127211 */ /* 0x001fe400078818ff */
[----:B------:R-:W-:Y:S02]  /*0a40*/  ISETP.LT.AND.EX P3, PT, R15, UR15, PT, P3 ;  /* 0x0000000f0f007c0c */ /* 0x000fe4000bf61330 */
[----:B------:R-:W-:Y:S02]  /*0a50*/  LEA.HI.X R19, R5, R11, R4, 0x3, P4 ;  /* 0x0000000b05137211 */ /* 0x000fe400020f1c04 */
[----:B------:R-:W-:Y:S02]  /*0a60*/  SEL R4, R14, UR14, P3 ;  /* 0x0000000e0e047c07 */ /* 0x000fe40009800000 */
[----:B------:R-:W-:-:S05]  /*0a70*/  SEL R5, R15, UR15, P3 ;  /* 0x0000000f0f057c07 */ /* 0x000fca0009800000 */
[----:B------:R1:W-:Y:S02]  /*0a80*/  STG.E.64 desc[UR12][R18.64], R4 ;  /* 0x0000000412007986 */ /* 0x0003e4000c101b0c */
.L_x_236:
[----:B------:R-:W-:Y:S05]  /*0a90*/  BSYNC.RECONVERGENT B0 ;  /* 0x0000000000007941 */ /* 0x000fea0003800200 */
.L_x_235:
[----:B------:R-:W-:Y:S04]  /*0aa0*/  BSSY.RECONVERGENT B0, `(.L_x_237) ;  /* 0x0000009000007945 */ /* 0x000fe80003800200 */
[----:B------:R-:W-:Y:S05]  /*0ab0*/  @P0 BRA `(.L_x_238) ;  /* 0x00000000001c0947 */ /* 0x000fea0003800000 */
[C---:B-----5:R-:W-:Y:S02]  /*0ac0*/  ISETP.LT.U32.AND P0, PT, R16.reuse, UR14, PT ;  /* 0x0000000e10007c0c */ /* 0x060fe4000bf01070 */
[----:B-1----:R-:W-:Y:S02]  /*0ad0*/  LEA R4, P3, R7, R10, 0x3 ;  /* 0x0000000a07047211 */ /* 0x002fe400078618ff */
[----:B------:R-:W-:Y:S02]  /*0ae0*/  ISETP.LT.AND.EX P0, PT, R17, UR15, PT, P0 ;  /* 0x0000000f11007c0c */ /* 0x000fe4000bf01300 */
[----:B------:R-:W-:Y:S02]  /*0af0*/  LEA.HI.X R5, R7, R11, R6, 0x3, P3 ;  /* 0x0000000b07057211 */ /* 0x000fe400018f1c06 */
[----:B------:R-:W-:Y:S02]  /*0b00*/  SEL R6, R16, UR14, P0 ;  /* 0x0000000e10067c07 */ /* 0x000fe40008000000 */
[----:B------:R-:W-:-:S05]  /*0b10*/  SEL R7, R17, UR15, P0 ;  /* 0x0000000f11077c07 */ /* 0x000fca0008000000 */
[----:B------:R2:W-:Y:S02]  /*0b20*/  STG.E.64 desc[UR12][R4.64], R6 ;  /* 0x0000000604007986 */ /* 0x0005e4000c101b0c */
.L_x_238:
[----:B------:R-:W-:Y:S05]  /*0b30*/  BSYNC.RECONVERGENT B0 ;  /* 0x0000000000007941 */ /* 0x000fea0003800200 */
.L_x_237:
[----:B------:R-:W-:Y:S04]  /*0b40*/  BSSY.RECONVERGENT B0, `(.L_x_239) ;  /* 0x0000009000007945 */ /* 0x000fe80003800200 */
[----:B------:R-:W-:Y:S05]  /*0b50*/  @P1 BRA `(.L_x_240) ;  /* 0x00000000001c1947 */ /* 0x000fea0003800000 */
[C---:B-----5:R-:W-:Y:S02]  /*0b60*/  ISETP.LT.U32.AND P0, PT, R8.reuse, UR14, PT ;  /* 0x0000000e08007c0c */ /* 0x060fe4000bf01070 */
[----:B--2---:R-:W-:Y:S02]  /*0b70*/  LEA R6, P1, R25, R10, 0x3 ;  /* 0x0000000a19067211 */ /* 0x004fe400078218ff */
[----:B------:R-:W-:Y:S02]  /*0b80*/  ISETP.LT.AND.EX P0, PT, R9, UR15, PT, P0 ;  /* 0x0000000f09007c0c */ /* 0x000fe4000bf01300 */
[----:B------:R-:W-:Y:S02]  /*0b90*/  LEA.HI.X R7, R25, R11, R27, 0x3, P1 ;  /* 0x0000000b19077211 */ /* 0x000fe400008f1c1b */
[----:B-1----:R-:W-:Y:S02]  /*0ba0*/  SEL R4, R8, UR14, P0 ;  /* 0x0000000e08047c07 */ /* 0x002fe40008000000 */
[----:B------:R-:W-:-:S05]  /*0bb0*/  SEL R5, R9, UR15, P0 ;  /* 0x0000000f09057c07 */ /* 0x000fca0008000000 */
[----:B------:R3:W-:Y:S02]  /*0bc0*/  STG.E.64 desc[UR12][R6.64], R4 ;  /* 0x0000000406007986 */ /* 0x0007e4000c101b0c */
.L_x_240:
[----:B------:R-:W-:Y:S05]  /*0bd0*/  BSYNC.RECONVERGENT B0 ;  /* 0x0000000000007941 */ /* 0x000fea0003800200 */
.L_x_239:
[----:B------:R-:W-:Y:S04]  /*0be0*/  BSSY.RECONVERGENT B0, `(.L_x_241) ;  /* 0x0000009000007945 */ /* 0x000fe80003800200 */
[----:B------:R-:W-:Y:S05]  /*0bf0*/  @P2 BRA `(.L_x_242) ;  /* 0x00000000001c2947 */ /* 0x000fea0003800000 */
[C---:B-----5:R-:W-:Y:S02]  /*0c00*/  ISETP.LT.U32.AND P0, PT, R20.reuse, UR14, PT ;  /* 0x0000000e14007c0c */ /* 0x060fe4000bf01070 */
[----:B--23--:R-:W-:Y:S02]  /*0c10*/  LEA R6, P1, R29, R10, 0x3 ;  /* 0x0000000a1d067211 */ /* 0x00cfe400078218ff */
[----:B------:R-:W-:Y:S02]  /*0c20*/  ISETP.LT.AND.EX P0, PT, R21, UR15, PT, P0 ;  /* 0x0000000f15007c0c */ /* 0x000fe4000bf01300 */
[----:B------:R-:W-:Y:S02]  /*0c30*/  LEA.HI.X R7, R29, R11, R24, 0x3, P1 ;  /* 0x0000000b1d077211 */ /* 0x000fe400008f1c18 */
[----:B-1----:R-:W-:Y:S02]  /*0c40*/  SEL R4, R20, UR14, P0 ;  /* 0x0000000e14047c07 */ /* 0x002fe40008000000 */
[----:B------:R-:W-:-:S05]  /*0c50*/  SEL R5, R21, UR15, P0 ;  /* 0x0000000f15057c07 */ /* 0x000fca0008000000 */
[----:B------:R4:W-:Y:S02]  /*0c60*/  STG.E.64 desc[UR12][R6.64], R4 ;  /* 0x0000000406007986 */ /* 0x0009e4000c101b0c */
.L_x_242:
[----:B------:R-:W-:Y:S05]  /*0c70*/  BSYNC.RECONVERGENT B0 ;  /* 0x0000000000007941 */ /* 0x000fea0003800200 */
.L_x_241:
        /* <DEDUP_REMOVED lines=8> */
.L_x_226:
        /* <DEDUP_REMOVED lines=41> */
[----:B0-----:R-:W-:-:S04]  /*0f90*/  ISETP.LT.U32.AND P5, PT, R6, UR4, PT ;  /* 0x0000000406007c0c */ /* 0x001fc8000bfa1070 */
[C---:B------:R-:W-:Y:S02]  /*0fa0*/  ISETP.LT.AND.EX P5, PT, R7.reuse, UR5, PT, P5 ;  /* 0x0000000507007c0c */ /* 0x040fe4000bfa1350 */
[----:B--2---:R-:W-:Y:S02]  /*0fb0*/  ISETP.LT.U32.AND P4, PT, R16, UR4, PT ;  /* 0x0000000410007c0c */ /* 0x004fe4000bf81070 */
[----:B------:R-:W-:Y:S02]  /*0fc0*/  SEL R14, R6, UR4, P5 ;  /* 0x00000004060e7c07 */ /* 0x000fe4000a800000 */
[----:B------:R-:W-:Y:S02]  /*0fd0*/  SEL R15, R7, UR5, P5 ;  /* 0x00000005070f7c07 */ /* 0x000fe4000a800000 */
[----:B---3--:R-:W-:Y:S02]  /*0fe0*/  ISETP.LT.U32.AND P5, PT, R18, UR4, PT ;  /* 0x0000000412007c0c */ /* 0x008fe4000bfa1070 */
[----:B------:R-:W-:Y:S01]  /*0ff0*/  ISETP.LT.AND.EX P4, PT, R17, UR5, PT, P4 ;  /* 0x0000000511007c0c */ /* 0x000fe2000bf81340 */
[----:B------:R0:W-:Y:S01]  /*1000*/  @!P3 STG.E.64 desc[UR12][R4.64], R14 ;  /* 0x0000000e0400b986 */ /* 0x0001e2000c101b0c */
[----:B------:R-:W-:-:S02]  /*1010*/  @!P1 LEA R6, P6, R25, R10, 0x3 ;  /* 0x0000000a19069211 */ /* 0x000fc400078c18ff */
[----:B------:R-:W-:Y:S02]  /*1020*/  ISETP.LT.AND.EX P5, PT, R19, UR5, PT, P5 ;  /* 0x0000000513007c0c */ /* 0x000fe4000bfa1350 */
[----:B------:R-:W-:Y:S02]  /*1030*/  SEL R16, R16, UR4, P4 ;  /* 0x0000000410107c07 */ /* 0x000fe4000a000000 */
[----:B------:R-:W-:Y:S02]  /*1040*/  SEL R17, R17, UR5, P4 ;  /* 0x0000000511117c07 */ /* 0x000fe4000a000000 */
[----:B----4-:R-:W-:Y:S02]  /*1050*/  ISETP.LT.U32.AND P4, PT, R8, UR4, PT ;  /* 0x0000000408007c0c */ /* 0x010fe4000bf81070 */
[----:B------:R-:W-:Y:S01]  /*1060*/  @!P1 LEA.HI.X R7, R25, R11, R23, 0x3, P6 ;  /* 0x0000000b19079211 */ /* 0x000fe200030f1c17 */
[----:B------:R0:W-:Y:S01]  /*1070*/  @!P2 STG.E.64 desc[UR12][R12.64], R16 ;  /* 0x000000100c00a986 */ /* 0x0001e2000c101b0c */
[----:B------:R-:W-:-:S02]  /*1080*/  SEL R18, R18, UR4, P5 ;  /* 0x0000000412127c07 */ /* 0x000fc4000a800000 */
[----:B------:R-:W-:Y:S02]  /*1090*/  SEL R19, R19, UR5, P5 ;  /* 0x0000000513137c07 */ /* 0x000fe4000a800000 */
[----:B------:R-:W-:-:S03]  /*10a0*/  ISETP.LT.AND.EX P3, PT, R9, UR5, PT, P4 ;  /* 0x0000000509007c0c */ /* 0x000fc6000bf61340 */
        /* <DEDUP_REMOVED lines=8> */
.L_x_225:
        /* <DEDUP_REMOVED lines=8> */
.L_x_244:
[C---:B--2---:R-:W-:Y:S01]  /*11b0*/  IMAD.SHL.U32 R15, R3.reuse, 0x20, RZ ;  /* 0x00000020030f7824 */ /* 0x044fe200078e00ff */
[----:B------:R-:W-:-:S04]  /*11c0*/  SHF.L.U64.HI R9, R3, 0x5, R8 ;  /* 0x0000000503097819 */ /* 0x000fc80000010208 */
[----:B------:R-:W-:-:S05]  /*11d0*/  IADD3 R4, P0, PT, R12, R15, RZ ;  /* 0x0000000f0c047210 */ /* 0x000fca0007f1e0ff */
[----:B------:R-:W-:-:S06]  /*11e0*/  IMAD.X R5, R13, 0x1, R9, P0 ;  /* 0x000000010d057824 */ /* 0x000fcc00000e0609 */
[----:B------:R-:W1:Y:S01]  /*11f0*/  LDG.E.ENL2.256 R16, R4, desc[UR12][R4.64] ;  /* 0xfe00000c0404797e */ /* 0x000e620008121910 */
[----:B------:R-:W-:-:S05]  /*1200*/  IADD3 R14, P4, PT, R10, R15, RZ ;  /* 0x0000000f0a0e7210 */ /* 0x000fca0007f9e0ff */
[----:B------:R-:W-:Y:S01]  /*1210*/  IMAD.X R15, R11, 0x1, R9, P4 ;  /* 0x000000010b0f7824 */ /* 0x000fe200020e0609 */
[----:B-1----:R-:W-:Y:S02]  /*1220*/  ISETP.LT.U32.AND P0, PT, R4, UR6, PT ;  /* 0x0000000604007c0c */ /* 0x002fe4000bf01070 */
[----:B------:R-:W-:Y:S02]  /*1230*/  ISETP.LT.U32.AND P1, PT, R6, UR6, PT ;  /* 0x0000000606007c0c */ /* 0x000fe4000bf21070 */
[C---:B------:R-:W-:Y:S02]  /*1240*/  ISETP.LT.AND.EX P0, PT, R5.reuse, UR7, PT, P0 ;  /* 0x0000000705007c0c */ /* 0x040fe4000bf01300 */
[----:B------:R-:W-:Y:S02]  /*1250*/  ISETP.LT.U32.AND P3, PT, R18, UR6, PT ;  /* 0x0000000612007c0c */ /* 0x000fe4000bf61070 */
[----:B------:R-:W-:Y:S02]  /*1260*/  SEL R4, R4, UR6, P0 ;  /* 0x0000000604047c07 */ /* 0x000fe40008000000 */
[----:B------:R-:W-:-:S02]  /*1270*/  SEL R5, R5, UR7, P0 ;  /* 0x0000000705057c07 */ /* 0x000fc40008000000 */
[C---:B------:R-:W-:Y:S02]  /*1280*/  ISETP.LT.AND.EX P0, PT, R7.reuse, UR7, PT, P1 ;  /* 0x0000000707007c0c */ /* 0x040fe4000bf01310 */
[----:B------:R-:W-:Y:S02]  /*1290*/  ISETP.LT.U32.AND P2, PT, R16, UR6, PT ;  /* 0x0000000610007c0c */ /* 0x000fe4000bf41070 */
[----:B------:R-:W-:Y:S02]  /*12a0*/  SEL R6, R6, UR6, P0 ;  /* 0x0000000606067c07 */ /* 0x000fe40008000000 */
[----:B------:R-:W-:Y:S02]  /*12b0*/  SEL R7, R7, UR7, P0 ;  /* 0x0000000707077c07 */ /* 0x000fe40008000000 */
[----:B------:R-:W-:Y:S02]  /*12c0*/  ISETP.LT.AND.EX P0, PT, R19, UR7, PT, P3 ;  /* 0x0000000713007c0c */ /* 0x000fe4000bf01330 */
[----:B------:R-:W-:-:S02]  /*12d0*/  ISETP.LT.AND.EX P1, PT, R17, UR7, PT, P2 ;  /* 0x0000000711007c0c */ /* 0x000fc4000bf21320 */
        /* <DEDUP_REMOVED lines=15> */
        .weak           $__internal_23_$__cuda_sm20_div_u16
        .type           $__internal_23_$__cuda_sm20_div_u16,@function
        .size           $__internal_23_$__cuda_sm20_div_u16,(.L_x_4685 - $__internal_23_$__cuda_sm20_div_u16)
$__internal_23_$__cuda_sm20_div_u16:
        /* <DEDUP_REMOVED lines=19> */
[----:B------:R-:W-:Y:S05]  /*1500*/  RET.REL.NODEC R4 `(_ZN2at6native57_GLOBAL__N__f3eca4a2_24_ForeachBinaryOpScalar_cu_86b9896c25multi_tensor_apply_kernelINS1_18TensorListMetadataILi2EEENS1_21BinaryOpScalarFunctorIlLi2ELi1ELi1EEEJNS0_7minimumIlEElEEEvT_T0_DpT1_) ;  /* 0xffffffe804bc7950 */ /* 0x000fea0003c3ffff */
.L_x_245:
        /* <DEDUP_REMOVED lines=15> */
.L_x_4685:


//--------------------- .text._ZN2at6native57_GLOBAL__N__f3eca4a2_24_ForeachBinaryOpScalar_cu_86b9896c25multi_tensor_apply_kernelINS1_18TensorListMetadataILi2EEENS1_21BinaryOpScalarFunctorIiLi2ELi1ELi1EEEJNS0_7minimumIiEEiEEEvT_T0_DpT1_ --------------------------
	.section	.text._ZN2at6native57_GLOBAL__N__f3eca4a2_24_ForeachBinaryOpScalar_cu_86b9896c25multi_tensor_apply_kernelINS1_18TensorListMetadataILi2EEENS1_21BinaryOpScalarFunctorIiLi2ELi1ELi1EEEJNS0_7minimumIiEEiEEEvT_T0_DpT1_,"ax",@progbits
	.align	128
.text._ZN2at6native57_GLOBAL__N__f3eca4a2_24_ForeachBinaryOpScalar_cu_86b9896c25multi_tensor_apply_kernelINS1_18TensorListMetadataILi2EEENS1_21BinaryOpScalarFunctorIiLi2ELi1ELi1EEEJNS0_7minimumIiEEiEEEvT_T0_DpT1_:
        .type           _ZN2at6native57_GLOBAL__N__f3eca4a2_24_ForeachBinaryOpScalar_cu_86b9896c25multi_tensor_apply_kernelINS1_18TensorListMetadataILi2EEENS1_21BinaryOpScalarFunctorIiLi2ELi1ELi1EEEJNS0_7minimumIiEEiEEEvT_T0_DpT1_,@function
        .size           _ZN2at6native57_GLOBAL__N__f3eca4a2_24_ForeachBinaryOpScalar_cu_86b9896c25multi_tensor_apply_kernelINS1_18TensorListMetadataILi2EEENS1_21BinaryOpScalarFunctorIiLi2ELi1ELi1EEEJNS0_7minimumIiEEiEEEvT_T0_DpT1_,(.L_x_4687 - _ZN2at6native57_GLOBAL__N__f3eca4a2_24_ForeachBinaryOpScalar_cu_86b9896c25multi_tensor_apply_kernelINS1_18TensorListMetadataILi2EEENS1_21BinaryOpScalarFunctorIiLi2ELi1ELi1EEEJNS0_7minimumIiEEiEEEvT_T0_DpT1_)
        .other          _ZN2at6native57_GLOBAL__N__f3eca4a2_24_ForeachBinaryOpScalar_cu_86b9896c25multi_tensor_apply_kernelINS1_18TensorListMetadataILi2EEENS1_21BinaryOpScalarFunctorIiLi2ELi1ELi1EEEJNS0_7minimumIiEEiEEEvT_T0_DpT1_,@"STO_CUDA_ENTRY STV_DEFAULT"
_ZN2at6native57_GLOBAL__N__f3eca4a2_24_ForeachBinaryOpScalar_cu_86b9896c25multi_tensor_apply_kernelINS1_18TensorListMetadataILi2EEENS1_21BinaryOpScalarFunctorIiLi2ELi1ELi1EEEJNS0_7minimumIiEEiEEEvT_T0_DpT1_:
        /* <DEDUP_REMOVED lines=38> */
[----:B------:R-:W-:Y:S05]  /*0260*/  CALL.REL.NOINC `($__internal_24_$__cuda_sm20_div_u16) ;  /* 0x0000000c003c7944 */ /* 0x000fea0003c00000 */
        /* <DEDUP_REMOVED lines=13> */
.L_x_248:
        /* <DEDUP_REMOVED lines=40> */
[----:B0-----:R-:W-:Y:S02]  /*05c0*/  @!P1 VIMNMX R20, PT, PT, R18, R20, PT ;  /* 0x0000001412149248 */ /* 0x001fe40003fe0100 */
        /* <DEDUP_REMOVED lines=11> */
[----:B--2---:R-:W-:Y:S02]  /*0680*/  @!P3 VIMNMX R16, PT, PT, R4, R7, PT ;  /* 0x000000070410b248 */ /* 0x004fe40003fe0100 */
[----:B------:R-:W-:Y:S01]  /*0690*/  ISETP.GE.AND.EX P1, PT, R15, R2, PT, P1 ;  /* 0x000000020f00720c */ /* 0x000fe20003f26310 */
[----:B------:R-:W-:Y:S01]  /*06a0*/  IMAD.X R4, RZ, RZ, R17, P5 ;  /* 0x000000ffff047224 */ /* 0x000fe200028e0611 */
[----:B------:R-:W-:Y:S02]  /*06b0*/  IADD3 R7, P6, PT, R5, UR11, RZ ;  /* 0x0000000b05077c10 */ /* 0x000fe4000ffde0ff */
[----:B------:R-:W-:Y:S01]  /*06c0*/  ISETP.GE.U32.AND P4, PT, R27, R0, PT ;  /* 0x000000001b00720c */ /* 0x000fe20003f86070 */
[----:B------:R4:W-:Y:S01]  /*06d0*/  @!P3 STG.E desc[UR12][R24.64], R16 ;  /* 0x000000101800b986 */ /* 0x0009e2000c10190c */
[----:B---3--:R-:W-:Y:S01]  /*06e0*/  @!P2 VIMNMX R14, PT, PT, R6, R29, PT ;  /* 0x0000001d060ea248 */ /* 0x008fe20003fe0100 */
        /* <DEDUP_REMOVED lines=8> */
[----:B----4-:R-:W-:-:S02]  /*0770*/  @!P0 VIMNMX R16, PT, PT, R8, R9, PT ;  /* 0x0000000908108248 */ /* 0x010fc40003fe0100 */
        /* <DEDUP_REMOVED lines=31> */
[----:B--2---:R-:W-:Y:S02]  /*0970*/  @!P1 VIMNMX R27, PT, PT, R8, R19, PT ;  /* 0x00000013081b9248 */ /* 0x004fe40003fe0100 */
[----:B------:R-:W-:Y:S02]  /*0980*/  @!P2 LEA.HI.X R19, R5, R11, R4, 0x2, P0 ;  /* 0x0000000b0513a211 */ /* 0x000fe400000f1404 */
[----:B-----5:R-:W-:Y:S01]  /*0990*/  @!P3 VIMNMX R9, PT, PT, R9, R24, PT ;  /* 0x000000180909b248 */ /* 0x020fe20003fe0100 */
[----:B------:R1:W-:Y:S04]  /*09a0*/  @!P1 STG.E desc[UR12][R14.64], R27 ;  /* 0x0000001b0e009986 */ /* 0x0003e8000c10190c */
[----:B------:R1:W-:Y:S01]  /*09b0*/  @!P3 STG.E desc[UR12][R16.64], R9 ;  /* 0x000000091000b986 */ /* 0x0003e2000c10190c */
[----:B----4-:R-:W-:-:S02]  /*09c0*/  @!P2 VIMNMX R25, PT, PT, R22, R25, PT ;  /* 0x000000191619a248 */ /* 0x010fc40003fe0100 */
[----:B---3--:R-:W-:-:S03]  /*09d0*/  @!P4 VIMNMX R23, PT, PT, R23, R26, PT ;  /* 0x0000001a1717c248 */ /* 0x008fc60003fe0100 */
[----:B------:R1:W-:Y:S04]  /*09e0*/  @!P2 STG.E desc[UR12][R18.64], R25 ;  /* 0x000000191200a986 */ /* 0x0003e8000c10190c */
[----:B------:R1:W-:Y:S01]  /*09f0*/  @!P4 STG.E desc[UR12][R20.64], R23 ;  /* 0x000000171400c986 */ /* 0x0003e2000c10190c */
[----:B------:R-:W-:Y:S05]  /*0a00*/  BRA.U UP0, `(.L_x_248) ;  /* 0xfffffff9004c7547 */ /* 0x000fea000b83ffff */
.L_x_247:
        /* <DEDUP_REMOVED lines=43> */
[----:B0-----:R-:W-:Y:S02]  /*0cc0*/  VIMNMX R27, PT, PT, R0, UR4, PT ;  /* 0x00000004001b7c48 */ /* 0x001fe4000bfe0100 */
[----:B--2---:R-:W-:-:S03]  /*0cd0*/  VIMNMX R3, PT, PT, R18, UR4, PT ;  /* 0x0000000412037c48 */ /* 0x004fc6000bfe0100 */
[----:B------:R0:W-:Y:S01]  /*0ce0*/  @!P0 STG.E desc[UR12][R8.64], R27 ;  /* 0x0000001b08008986 */ /* 0x0001e2000c10190c */
[----:B---3--:R-:W-:-:S03]  /*0cf0*/  VIMNMX R5, PT, PT, R6, UR4, PT ;  /* 0x0000000406057c48 */ /* 0x008fc6000bfe0100 */
[----:B------:R0:W-:Y:S01]  /*0d00*/  @!P1 STG.E desc[UR12][R14.64], R3 ;  /* 0x000000030e009986 */ /* 0x0001e2000c10190c */
[----:B----4-:R-:W-:-:S03]  /*0d10*/  VIMNMX R13, PT, PT, R20, UR4, PT ;  /* 0x00000004140d7c48 */ /* 0x010fc6000bfe0100 */
[----:B------:R0:W-:Y:S01]  /*0d20*/  @!P2 STG.E desc[UR12][R16.64], R5 ;  /* 0x000000051000a986 */ /* 0x0001e2000c10190c */
[----:B------:R-:W-:Y:S05]  /*0d30*/  @P3 EXIT ;  /* 0x000000000000394d */ /* 0x000fea0003800000 */
[----:B------:R-:W-:-:S04]  /*0d40*/  LEA R2, P0, R7, R10, 0x2 ;  /* 0x0000000a07027211 */ /* 0x000fc800078010ff */
[----:B0-----:R-:W-:-:S05]  /*0d50*/  LEA.HI.X R3, R7, R11, R25, 0x2, P0 ;  /* 0x0000000b07037211 */ /* 0x001fca00000f1419 */
[----:B------:R-:W-:Y:S01]  /*0d60*/  STG.E desc[UR12][R2.64], R13 ;  /* 0x0000000d02007986 */ /* 0x000fe2000c10190c */
[----:B------:R-:W-:Y:S05]  /*0d70*/  EXIT ;  /* 0x000000000000794d */ /* 0x000fea0003800000 */
.L_x_246:
        /* <DEDUP_REMOVED lines=8> */
.L_x_249:
        /* <DEDUP_REMOVED lines=15> */
[----:B-1----:R-:W-:Y:S02]  /*0ef0*/  VIMNMX R4, PT, PT, R4, UR5, PT ;  /* 0x0000000504047c48 */ /* 0x002fe4000bfe0100 */
[----:B------:R-:W-:Y:S02]  /*0f00*/  VIMNMX R5, PT, PT, R5, UR5, PT ;  /* 0x0000000505057c48 */ /* 0x000fe4000bfe0100 */
[----:B------:R-:W-:Y:S02]  /*0f10*/  VIMNMX R6, PT, PT, R6, UR5, PT ;  /* 0x0000000506067c48 */ /* 0x000fe4000bfe0100 */
[----:B------:R-:W-:-:S05]  /*0f20*/  VIMNMX R7, PT, PT, R7, UR5, PT ;  /* 0x0000000507077c48 */ /* 0x000fca000bfe0100 */
[----:B------:R2:W-:Y:S01]  /*0f30*/  STG.E.128 desc[UR12][R8.64], R4 ;  /* 0x0000000408007986 */ /* 0x0005e2000c101d0c */
[----:B------:R-:W-:Y:S05]  /*0f40*/  @!P0 BRA P1, `(.L_x_249) ;  /* 0xfffffffc00ac8947 */ /* 0x000fea000083ffff */
[----:B------:R-:W-:Y:S05]  /*0f50*/  EXIT ;  /* 0x000000000000794d */ /* 0x000fea0003800000 */
        .weak           $__internal_24_$__cuda_sm20_div_u16
        .type           $__internal_24_$__cuda_sm20_div_u16,@function
        .size           $__internal_24_$__cuda_sm20_div_u16,(.L_x_4687 - $__internal_24_$__cuda_sm20_div_u16)
$__internal_24_$__cuda_sm20_div_u16:
        /* <DEDUP_REMOVED lines=19> */
[----:B------:R-:W-:Y:S05]  /*1090*/  RET.REL.NODEC R4 `(_ZN2at6native57_GLOBAL__N__f3eca4a2_24_ForeachBinaryOpScalar_cu_86b9896c25multi_tensor_apply_kernelINS1_18TensorListMetadataILi2EEENS1_21BinaryOpScalarFunctorIiLi2ELi1ELi1EEEJNS0_7minimumIiEEiEEEvT_T0_DpT1_) ;  /* 0xffffffec04d87950 */ /* 0x000fea0003c3ffff */
.L_x_250:
        /* <DEDUP_REMOVED lines=14> */
.L_x_4687:


//--------------------- .text._ZN2at6native57_GLOBAL__N__f3eca4a2_24_ForeachBinaryOpScalar_cu_86b9896c25multi_tensor_apply_kernelINS1_18TensorListMetadataILi2EEENS1_21BinaryOpScalarFunctorIaLi2ELi1ELi1EEEJNS0_7minimumIaEEaEEEvT_T0_DpT1_ --------------------------
	.section	.text._ZN2at6native57_GLOBAL__N__f3eca4a2_24_ForeachBinaryOpScalar_cu_86b9896c25multi_tensor_apply_kernelINS1_18TensorListMetadataILi2EEENS1_21BinaryOpScalarFunctorIaLi2ELi1ELi1EEEJNS0_7minimumIaEEaEEEvT_T0_DpT1_,"ax",@progbits
	.align	128
.text._ZN2at6native57_GLOBAL__N__f3eca4a2_24_ForeachBinaryOpScalar_cu_86b9896c25multi_tensor_apply_kernelINS1_18TensorListMetadataILi2EEENS1_21BinaryOpScalarFunctorIaLi2ELi1ELi1EEEJNS0_7minimumIaEEaEEEvT_T0_DpT1_:
        .type           _ZN2at6native57_GLOBAL__N__f3eca4a2_24_ForeachBinaryOpScalar_cu_86b9896c25multi_tensor_apply_kernelINS1_18TensorListMetadataILi2EEENS1_21BinaryOpScalarFunctorIaLi2ELi1ELi1EEEJNS0_7minimumIaEEaEEEvT_T0_DpT1_,@function
        .size           _ZN2at6native57_GLOBAL__N__f3eca4a2_24_ForeachBinaryOpScalar_cu_86b9896c25multi_tensor_apply_kernelINS1_18TensorListMetadataILi2EEENS1_21BinaryOpScalarFunctorIaLi2ELi1ELi1EEEJNS0_7minimumIaEEaEEEvT_T0_DpT1_,(.L_x_4689 - _ZN2at6native57_GLOBAL__N__f3eca4a2_24_ForeachBinaryOpScalar_cu_86b9896c25multi_tensor_apply_kernelINS1_18TensorListMetadataILi2EEENS1_21BinaryOpScalarFunctorIaLi2ELi1ELi1EEEJNS0_7minimumIaEEaEEEvT_T0_DpT1_)
        .other          _ZN2at6native57_GLOBAL__N__f3eca4a2_24_ForeachBinaryOpScalar_cu_86b9896c25multi_tensor_apply_kernelINS1_18TensorListMetadataILi2EEENS1_21BinaryOpScalarFunctorIaLi2ELi1ELi1EEEJNS0_7minimumIaEEaEEEvT_T0_DpT1_,@"STO_CUDA_ENTRY STV_DEFAULT"
_ZN2at6native57_GLOBAL__N__f3eca4a2_24_ForeachBinaryOpScalar_cu_86b9896c25multi_tensor_apply_kernelINS1_18TensorListMetadataILi2EEENS1_21BinaryOpScalarFunctorIaLi2ELi1ELi1EEEJNS0_7minimumIaEEaEEEvT_T0_DpT1_:
        /* <DEDUP_REMOVED lines=39> */
[----:B------:R-:W-:Y:S05]  /*0270*/  CALL.REL.NOINC `($__internal_25_$__cuda_sm20_div_u16) ;  /* 0x0000001000f07944 */ /* 0x000fea0003c00000 */
        /* <DEDUP_REMOVED lines=59> */
.L_x_253:
        /* <DEDUP_REMOVED lines=46> */
[----:B------:R-:W-:Y:S02]  /*0910*/  @!P0 VIMNMX.S16x2 R14, PT, PT, R14, R8, PT ;  /* 0x000000080e0e8248 */ /* 0x000fe40003fe0300 */
[----:B-1----:R-:W-:Y:S02]  /*0920*/  @!P4 PRMT R8, R9, 0x7710, RZ ;  /* 0x000077100908c816 */ /* 0x002fe400000000ff */
[----:B---3--:R-:W-:Y:S02]  /*0930*/  @!P4 PRMT R15, R15, 0x8880, RZ ;  /* 0x000088800f0fc816 */ /* 0x008fe400000000ff */
[----:B------:R-:W-:Y:S02]  /*0940*/  PRMT R9, R14, 0x7610, R9 ;  /* 0x000076100e097816 */ /* 0x000fe40000000009 */
[----:B------:R-:W-:Y:S01]  /*0950*/  @!P4 PRMT R10, R15, 0x7710, RZ ;  /* 0x000077100f0ac816 */ /* 0x000fe200000000ff */
[----:B------:R-:W0:Y:S02]  /*0960*/  @!P2 LDC.S8 R14, c[0x0][0xfca] ;  /* 0x0003f280ff0eab82 */ /* 0x000e240000000200 */
[----:B------:R1:W-:Y:S01]  /*0970*/  @!P0 STG.E.U8 desc[UR28][R4.64], R9 ;  /* 0x0000000904008986 */ /* 0x0003e2000c10111c */
[----:B------:R-:W-:-:S02]  /*0980*/  @!P4 VIMNMX.S16x2 R10, PT, PT, R10, R8, PT ;  /* 0x000000080a0ac248 */ /* 0x000fc40003fe0300 */
        /* <DEDUP_REMOVED lines=24> */
[----:B------:R-:W-:Y:S02]  /*0b10*/  @!P3 VIMNMX.S16x2 R0, PT, PT, R0, R10, PT ;  /* 0x0000000a0000b248 */ /* 0x000fe40003fe0300 */
[----:B------:R-:W-:Y:S02]  /*0b20*/  @!P2 VIMNMX.S16x2 R9, PT, PT, R8, R14, PT ;  /* 0x0000000e0809a248 */ /* 0x000fe40003fe0300 */
        /* <DEDUP_REMOVED lines=38> */
[----:B------:R-:W-:Y:S02]  /*0d90*/  @!P1 VIMNMX.S16x2 R0, PT, PT, R0, R8, PT ;  /* 0x0000000800009248 */ /* 0x000fe40003fe0300 */
[----:B----4-:R-:W-:Y:S02]  /*0da0*/  @!P4 PRMT R16, R16, 0x8880, RZ ;  /* 0x000088801010c816 */ /* 0x010fe400000000ff */
[----:B------:R-:W-:Y:S02]  /*0db0*/  PRMT R13, R0, 0x7610, R13 ;  /* 0x00007610000d7816 */ /* 0x000fe4000000000d */
[----:B------:R-:W-:Y:S02]  /*0dc0*/  @!P4 PRMT R8, R7, 0x7710, RZ ;  /* 0x000077100708c816 */ /* 0x000fe400000000ff */
[----:B------:R-:W-:Y:S01]  /*0dd0*/  @!P4 PRMT R0, R16, 0x7710, RZ ;  /* 0x000077101000c816 */ /* 0x000fe200000000ff */
[----:B------:R0:W-:Y:S01]  /*0de0*/  @!P1 STG.E.U8 desc[UR28][R4.64], R13 ;  /* 0x0000000d04009986 */ /* 0x0001e2000c10111c */
[----:B-----5:R-:W-:-:S02]  /*0df0*/  @!P0 PRMT R17, R17, 0x8880, RZ ;  /* 0x0000888011118816 */ /* 0x020fc400000000ff */
[----:B------:R-:W-:Y:S02]  /*0e00*/  @!P4 VIMNMX.S16x2 R0, PT, PT, R0, R8, PT ;  /* 0x000000080000c248 */ /* 0x000fe40003fe0300 */
[----:B------:R-:W-:Y:S02]  /*0e10*/  @!P6 PRMT R12, R6, 0x8880, RZ ;  /* 0x00008880060ce816 */ /* 0x000fe400000000ff */
[----:B------:R-:W-:Y:S02]  /*0e20*/  @!P0 PRMT R8, R17, 0x7710, RZ ;  /* 0x0000771011088816 */ /* 0x000fe400000000ff */
[----:B------:R-:W-:Y:S02]  /*0e30*/  @!P4 IADD3 R6, P1, PT, R2, UR37, RZ ;  /* 0x000000250206cc10 */ /* 0x000fe4000ff3e0ff */
[----:B------:R-:W-:Y:S02]  /*0e40*/  @!P0 VIMNMX.S16x2 R10, PT, PT, R8, R10, PT ;  /* 0x0000000a080a8248 */ /* 0x000fe40003fe0300 */
[----:B------:R-:W-:-:S02]  /*0e50*/  @!P0 IADD3 R8, P2, PT, R2, UR35, RZ ;  /* 0x0000002302088c10 */ /* 0x000fc4000ff5e0ff */
[C---:B------:R-:W-:Y:S02]  /*0e60*/  @!P4 IADD3.X R7, PT, PT, R3.reuse, UR16, RZ, P1, !PT ;  /* 0x000000100307cc10 */ /* 0x040fe40008ffe4ff */
[----:B------:R-:W-:Y:S02]  /*0e70*/  @!P6 PRMT R12, R12, 0x7710, RZ ;  /* 0x000077100c0ce816 */ /* 0x000fe400000000ff */
[----:B0-----:R-:W-:Y:S01]  /*0e80*/  @!P6 IADD3 R4, P1, PT, R2, UR21, RZ ;  /* 0x000000150204ec10 */ /* 0x001fe2000ff3e0ff */
[----:B------:R0:W-:Y:S01]  /*0e90*/  @!P4 STG.E.U8 desc[UR28][R6.64], R0 ;  /* 0x000000000600c986 */ /* 0x0001e2000c10111c */
[C---:B------:R-:W-:Y:S02]  /*0ea0*/  @!P0 IADD3.X R9, PT, PT, R3.reuse, UR14, RZ, P2, !PT ;  /* 0x0000000e03098c10 */ /* 0x040fe400097fe4ff */
[----:B------:R-:W-:Y:S02]  /*0eb0*/  @!P6 VIMNMX.S16x2 R12, PT, PT, R12, R14, PT ;  /* 0x0000000e0c0ce248 */ /* 0x000fe40003fe0300 */
[----:B------:R-:W-:Y:S01]  /*0ec0*/  @!P6 IADD3.X R5, PT, PT, R3, UR13, RZ, P1, !PT ;  /* 0x0000000d0305ec10 */ /* 0x000fe20008ffe4ff */
[----:B------:R0:W-:Y:S01]  /*0ed0*/  @!P0 STG.E.U8 desc[UR28][R8.64], R10 ;  /* 0x0000000a08008986 */ /* 0x0001e2000c10111c */
[----:B------:R-:W-:-:S03]  /*0ee0*/  IMAD.WIDE.U32 R2, R11, 0x8, R2 ;  /* 0x000000080b027825 */ /* 0x000fc600078e0002 */
[----:B------:R0:W-:Y:S01]  /*0ef0*/  @!P6 STG.E.U8 desc[UR28][R4.64], R12 ;  /* 0x0000000c0400e986 */ /* 0x0001e2000c10111c */
[----:B------:R-:W-:Y:S05]  /*0f00*/  BRA.U UP0, `(.L_x_253) ;  /* 0xfffffff500c87547 */ /* 0x000fea000b83ffff */
.L_x_252:
        /* <DEDUP_REMOVED lines=45> */
[----:B------:R-:W-:Y:S02]  /*11e0*/  VIMNMX.S16x2 R7, PT, PT, R4, UR4, PT ;  /* 0x0000000404077c48 */ /* 0x000fe4000bfe0300 */
[----:B---3--:R-:W-:Y:S02]  /*11f0*/  PRMT R12, R12, 0x8880, RZ ;  /* 0x000088800c0c7816 */ /* 0x008fe400000000ff */
[----:B----4-:R-:W-:Y:S02]  /*1200*/  PRMT R13, R13, 0x8880, RZ ;  /* 0x000088800d0d7816 */ /* 0x010fe400000000ff */
[----:B-----5:R-:W-:Y:S02]  /*1210*/  PRMT R10, R7, 0x7610, R10 ;  /* 0x00007610070a7816 */ /* 0x020fe4000000000a */
[----:B------:R-:W-:Y:S02]  /*1220*/  PRMT R8, R12, 0x7710, RZ ;  /* 0x000077100c087816 */ /* 0x000fe400000000ff */
[----:B------:R-:W-:Y:S01]  /*1230*/  PRMT R4, R13, 0x7710, RZ ;  /* 0x000077100d047816 */ /* 0x000fe200000000ff */
[----:B------:R0:W-:Y:S01]  /*1240*/  @!P0 STG.E.U8 desc[UR28][R2.64], R10 ;  /* 0x0000000a02008986 */ /* 0x0001e2000c10111c */
[----:B------:R-:W-:-:S02]  /*1250*/  VIMNMX.S16x2 R8, PT, PT, R8, UR4, PT ;  /* 0x0000000408087c48 */ /* 0x000fc4000bfe0300 */
[----:B------:R-:W-:Y:S02]  /*1260*/  VIMNMX.S16x2 R9, PT, PT, R4, UR4, PT ;  /* 0x0000000404097c48 */ /* 0x000fe4000bfe0300 */
[----:B------:R-:W-:Y:S02]  /*1270*/  @!P2 IADD3 R4, P0, PT, R5, UR27, RZ ;  /* 0x0000001b0504ac10 */ /* 0x000fe4000ff1e0ff */
[----:B------:R-:W-:Y:S02]  /*1280*/  PRMT R14, R14, 0x8880, RZ ;  /* 0x000088800e0e7816 */ /* 0x000fe400000000ff */
[----:B------:R-:W-:Y:S02]  /*1290*/  @!P1 IADD3.X R7, PT, PT, R19, UR8, RZ, P4, !PT ;  /* 0x0000000813079c10 */ /* 0x000fe4000a7fe4ff */
[----:B------:R-:W-:Y:S02]  /*12a0*/  @!P2 IADD3.X R5, PT, PT, R18, UR8, RZ, P0, !PT ;  /* 0x000000081205ac10 */ /* 0x000fe400087fe4ff */
[----:B0-----:R-:W-:-:S02]  /*12b0*/  PRMT R3, R8, 0x7610, R3 ;  /* 0x0000761008037816 */ /* 0x001fc40000000003 */
[----:B------:R-:W-:-:S03]  /*12c0*/  PRMT R8, R14, 0x7710, RZ ;  /* 0x000077100e087816 */ /* 0x000fc600000000ff */
[----:B------:R0:W-:Y:S01]  /*12d0*/  @!P1 STG.E.U8 desc[UR28][R6.64], R3 ;  /* 0x0000000306009986 */ /* 0x0001e2000c10111c */
[----:B------:R-:W-:-:S03]  /*12e0*/  VIMNMX.S16x2 R8, PT, PT, R8, UR4, PT ;  /* 0x0000000408087c48 */ /* 0x000fc6000bfe0300 */
[----:B------:R0:W-:Y:S01]  /*12f0*/  @!P2 STG.E.U8 desc[UR28][R4.64], R9 ;  /* 0x000000090400a986 */ /* 0x0001e2000c10111c */
[----:B------:R-:W-:Y:S05]  /*1300*/  @P3 EXIT ;  /* 0x000000000000394d */ /* 0x000fea0003800000 */
[----:B------:R-:W-:-:S04]  /*1310*/  IADD3 R2, P0, PT, R0, UR27, RZ ;  /* 0x0000001b00027c10 */ /* 0x000fc8000ff1e0ff */
[----:B0-----:R-:W-:-:S05]  /*1320*/  IADD3.X R3, PT, PT, R17, UR8, RZ, P0, !PT ;  /* 0x0000000811037c10 */ /* 0x001fca00087fe4ff */
[----:B------:R-:W-:Y:S01]  /*1330*/  STG.E.U8 desc[UR28][R2.64], R8 ;  /* 0x0000000802007986 */ /* 0x000fe2000c10111c */
[----:B------:R-:W-:Y:S05]  /*1340*/  EXIT ;  /* 0x000000000000794d */ /* 0x000fea0003800000 */
.L_x_251:
        /* <DEDUP_REMOVED lines=9> */
.L_x_254:
        /* <DEDUP_REMOVED lines=11> */
[----:B------:R-:W-:Y:S02]  /*1490*/  VIMNMX.S16x2 R6, PT, PT, R6, UR4, PT ;  /* 0x0000000406067c48 */ /* 0x000fe4000bfe0300 */
[----:B------:R-:W-:Y:S02]  /*14a0*/  SGXT R8, R8, 0x8 ;  /* 0x000000080808781a */ /* 0x000fe40000000200 */
[----:B------:R-:W-:Y:S02]  /*14b0*/  VIMNMX.S16x2 R2, PT, PT, R2, UR4, PT ;  /* 0x0000000402027c48 */ /* 0x000fe4000bfe0300 */
[----:B------:R-:W-:Y:S02]  /*14c0*/  VIMNMX.S16x2 R10, PT, PT, R10, UR4, PT ;  /* 0x000000040a0a7c48 */ /* 0x000fe4000bfe0300 */
[----:B------:R-:W-:-:S02]  /*14d0*/  PRMT R4, R6, 0x7610, R4 ;  /* 0x0000761006047816 */ /* 0x000fc40000000004 */
[----:B------:R-:W-:Y:S02]  /*14e0*/  VIMNMX.S16x2 R5, PT, PT, R8, UR4, PT ;  /* 0x0000000408057c48 */ /* 0x000fe4000bfe0300 */
        /* <DEDUP_REMOVED lines=21> */
        .weak           $__internal_25_$__cuda_sm20_div_u16
        .type           $__internal_25_$__cuda_sm20_div_u16,@function
        .size           $__internal_25_$__cuda_sm20_div_u16,(.L_x_4689 - $__internal_25_$__cuda_sm20_div_u16)
$__internal_25_$__cuda_sm20_div_u16:
        /* <DEDUP_REMOVED lines=19> */
[----:B------:R-:W-:Y:S05]  /*1770*/  RET.REL.NODEC R2 `(_ZN2at6native57_GLOBAL__N__f3eca4a2_24_ForeachBinaryOpScalar_cu_86b9896c25multi_tensor_apply_kernelINS1_18TensorListMetadataILi2EEENS1_21BinaryOpScalarFunctorIaLi2ELi1ELi1EEEJNS0_7minimumIaEEaEEEvT_T0_DpT1_) ;  /* 0xffffffe802207950 */ /* 0x000fea0003c3ffff */
.L_x_255:
        /* <DEDUP_REMOVED lines=16> */
.L_x_4689:


//--------------------- .text._ZN2at6native57_GLOBAL__N__f3eca4a2_24_ForeachBinaryOpScalar_cu_86b9896c25multi_tensor_apply_kernelINS1_18TensorListMetadataILi2EEENS1_21BinaryOpScalarFunctorIhLi2ELi1ELi1EEEJNS0_7minimumIhEEhEEEvT_T0_DpT1_ --------------------------
	.section	.text._ZN2at6native57_GLOBAL__N__f3eca4a2_24_ForeachBinaryOpScalar_cu_86b9896c25multi_tensor_apply_kernelINS1_18TensorListMetadataILi2EEENS1_21BinaryOpScalarFunctorIhLi2ELi1ELi1EEEJNS0_7minimumIhEEhEEEvT_T0_DpT1_,"ax",@progbits
	.align	128
.text._ZN2at6native57_GLOBAL__N__f3eca4a2_24_ForeachBinaryOpScalar_cu_86b9896c25multi_tensor_apply_kernelINS1_18TensorListMetadataILi2EEENS1_21BinaryOpScalarFunctorIhLi2ELi1ELi1EEEJNS0_7minimumIhEEhEEEvT_T0_DpT1_:
        .type           _ZN2at6native57_GLOBAL__N__f3eca4a2_24_ForeachBinaryOpScalar_cu_86b9896c25multi_tensor_apply_kernelINS1_18TensorListMetadataILi2EEENS1_21BinaryOpScalarFunctorIhLi2ELi1ELi1EEEJNS0_7minimumIhEEhEEEvT_T0_DpT1_,@function
        .size           _ZN2at6native57_GLOBAL__N__f3eca4a2_24_ForeachBinaryOpScalar_cu_86b9896c25multi_tensor_apply_kernelINS1_18TensorListMetadataILi2EEENS1_21BinaryOpScalarFunctorIhLi2ELi1ELi1EEEJNS0_7minimumIhEEhEEEvT_T0_DpT1_,(.L_x_4691 - _ZN2at6native57_GLOBAL__N__f3eca4a2_24_ForeachBinaryOpScalar_cu_86b9896c25multi_tensor_apply_kernelINS1_18TensorListMetadataILi2EEENS1_21BinaryOpScalarFunctorIhLi2ELi1ELi1EEEJNS0_7minimumIhEEhEEEvT_T0_DpT1_)
        .other          _ZN2at6native57_GLOBAL__N__f3eca4a2_24_ForeachBinaryOpScalar_cu_86b9896c25multi_tensor_apply_kernelINS1_18TensorListMetadataILi2EEENS1_21BinaryOpScalarFunctorIhLi2ELi1ELi1EEEJNS0_7minimumIhEEhEEEvT_T0_DpT1_,@"STO_CUDA_ENTRY STV_DEFAULT"
_ZN2at6native57_GLOBAL__N__f3eca4a2_24_ForeachBinaryOpScalar_cu_86b9896c25multi_tensor_apply_kernelINS1_18TensorListMetadataILi2EEENS1_21BinaryOpScalarFunctorIhLi2ELi1ELi1EEEJNS0_7minimumIhEEhEEEvT_T0_DpT1_:
        /* <DEDUP_REMOVED lines=39> */
[----:B------:R-:W-:Y:S05]  /*0270*/  CALL.REL.NOINC `($__internal_26_$__cuda_sm20_div_u16) ;  /* 0x00000010007c7944 */ /* 0x000fea0003c00000 */
        /* <DEDUP_REMOVED lines=59> */
.L_x_258:
        /* <DEDUP_REMOVED lines=37> */
[----:B------:R-:W-:Y:S01]  /*0880*/  @!P0 VIMNMX.U16x2 R10, PT, PT, R10, R18, PT ;  /* 0x000000120a0a8248 */ /* 0x000fe20003fe0200 */
        /* <DEDUP_REMOVED lines=8> */
[----:B------:R-:W-:-:S04]  /*0910*/  @!P4 VIMNMX.U16x2 R16, PT, PT, R16, R0, PT ;  /* 0x000000001010c248 */ /* 0x000fc80003fe0200 */
        /* <DEDUP_REMOVED lines=20> */
[----:B0-----:R-:W-:Y:S02]  /*0a60*/  @!P3 VIMNMX.U16x2 R10, PT, PT, R10, R4, PT ;  /* 0x000000040a0ab248 */ /* 0x001fe40003fe0200 */
[----:B-----5:R-:W-:-:S02]  /*0a70*/  @!P2 LOP3.LUT R12, R5, 0xff, RZ, 0xc0, !PT ;  /* 0x000000ff050ca812 */ /* 0x020fc400078ec0ff */
[----:B------:R-:W-:Y:S02]  /*0a80*/  ISETP.GE.AND.EX P6, PT, R9, UR31, PT, P6 ;  /* 0x0000001f09007c0c */ /* 0x000fe4000bfc6360 */
[----:B------:R-:W-:Y:S02]  /*0a90*/  @!P2 IADD3.X R9, PT, PT, R3, UR22, RZ, P5, !PT ;  /* 0x000000160309ac10 */ /* 0x000fe4000affe4ff */
[----:B------:R-:W-:Y:S02]  /*0aa0*/  PRMT R11, R10, 0x7610, R11 ;  /* 0x000076100a0b7816 */ /* 0x000fe4000000000b */
[----:B--2---:R-:W-:Y:S02]  /*0ab0*/  @!P2 VIMNMX.U16x2 R0, PT, PT, R12, R0, PT ;  /* 0x000000000c00a248 */ /* 0x004fe40003fe0200 */
        /* <DEDUP_REMOVED lines=30> */
[----:B0-----:R-:W-:Y:S02]  /*0ca0*/  @!P1 VIMNMX.U16x2 R16, PT, PT, R16, R20, PT ;  /* 0x0000001410109248 */ /* 0x001fe40003fe0200 */
[----:B----4-:R-:W-:-:S03]  /*0cb0*/  @!P4 LOP3.LUT R10, R17, 0xff, RZ, 0xc0, !PT ;  /* 0x000000ff110ac812 */ /* 0x010fc600078ec0ff */
[----:B------:R0:W-:Y:S01]  /*0cc0*/  @!P1 STG.E.U8 desc[UR28][R8.64], R16 ;  /* 0x0000001008009986 */ /* 0x0001e2000c10111c */
[----:B-----5:R-:W-:Y:S02]  /*0cd0*/  @!P0 LOP3.LUT R18, R18, 0xff, RZ, 0xc0, !PT ;  /* 0x000000ff12128812 */ /* 0x020fe400078ec0ff */
[----:B0-----:R-:W-:Y:S02]  /*0ce0*/  @!P4 VIMNMX.U16x2 R9, PT, PT, R10, R6, PT ;  /* 0x000000060a09c248 */ /* 0x001fe40003fe0200 */
[----:B------:R-:W-:Y:S02]  /*0cf0*/  @!P4 IADD3 R6, P1, PT, R2, UR37, RZ ;  /* 0x000000250206cc10 */ /* 0x000fe4000ff3e0ff */
[----:B------:R-:W-:Y:S02]  /*0d00*/  @!P6 LOP3.LUT R10, R7, 0xff, RZ, 0xc0, !PT ;  /* 0x000000ff070ae812 */ /* 0x000fe400078ec0ff */
[----:B--2---:R-:W-:Y:S02]  /*0d10*/  @!P0 VIMNMX.U16x2 R18, PT, PT, R18, R4, PT ;  /* 0x0000000412128248 */ /* 0x004fe40003fe0200 */
[----:B------:R-:W-:-:S02]  /*0d20*/  @!P0 IADD3 R4, P2, PT, R2, UR35, RZ ;  /* 0x0000002302048c10 */ /* 0x000fc4000ff5e0ff */
[----:B------:R-:W-:Y:S02]  /*0d30*/  @!P4 IADD3.X R7, PT, PT, R3, UR16, RZ, P1, !PT ;  /* 0x000000100307cc10 */ /* 0x000fe40008ffe4ff */
[----:B-1----:R-:W-:Y:S02]  /*0d40*/  @!P6 VIMNMX.U16x2 R0, PT, PT, R10, R0, PT ;  /* 0x000000000a00e248 */ /* 0x002fe40003fe0200 */
        /* <DEDUP_REMOVED lines=10> */
.L_x_257:
        /* <DEDUP_REMOVED lines=44> */
[----:B-----5:R-:W-:-:S04]  /*10b0*/  VIMNMX.U16x2 R7, PT, PT, R4, UR4, PT ;  /* 0x0000000404077c48 */ /* 0x020fc8000bfe0200 */
[----:B------:R-:W-:Y:S02]  /*10c0*/  PRMT R11, R7, 0x7610, R11 ;  /* 0x00007610070b7816 */ /* 0x000fe4000000000b */
[----:B---3--:R-:W-:-:S03]  /*10d0*/  LOP3.LUT R4, R12, 0xff, RZ, 0xc0, !PT ;  /* 0x000000ff0c047812 */ /* 0x008fc600078ec0ff */
[----:B------:R0:W-:Y:S01]  /*10e0*/  @!P0 STG.E.U8 desc[UR28][R2.64], R11 ;  /* 0x0000000b02008986 */ /* 0x0001e2000c10111c */
[----:B------:R-:W-:Y:S02]  /*10f0*/  VIMNMX.U16x2 R7, PT, PT, R4, UR4, PT ;  /* 0x0000000404077c48 */ /* 0x000fe4000bfe0200 */
[----:B----4-:R-:W-:Y:S02]  /*1100*/  LOP3.LUT R6, R13, 0xff, RZ, 0xc0, !PT ;  /* 0x000000ff0d067812 */ /* 0x010fe400078ec0ff */
[----:B------:R-:W-:Y:S02]  /*1110*/  @!P2 IADD3 R4, P0, PT, R5, UR27, RZ ;  /* 0x0000001b0504ac10 */ /* 0x000fe4000ff1e0ff */
[----:B------:R-:W-:Y:S02]  /*1120*/  VIMNMX.U16x2 R6, PT, PT, R6, UR4, PT ;  /* 0x0000000406067c48 */ /* 0x000fe4000bfe0200 */
[----:B------:R-:W-:Y:S02]  /*1130*/  @!P2 IADD3.X R5, PT, PT, R18, UR10, RZ, P0, !PT ;  /* 0x0000000a1205ac10 */ /* 0x000fe400087fe4ff */
[----:B------:R-:W-:Y:S01]  /*1140*/  LOP3.LUT R14, R14, 0xff, RZ, 0xc0, !PT ;  /* 0x000000ff0e0e7812 */ /* 0x000fe200078ec0ff */
[----:B------:R0:W-:Y:S03]  /*1150*/  @!P1 STG.E.U8 desc[UR28][R8.64], R7 ;  /* 0x0000000708009986 */ /* 0x0001e6000c10111c */
[----:B------:R-:W-:Y:S01]  /*1160*/  VIMNMX.U16x2 R14, PT, PT, R14, UR4, PT ;  /* 0x000000040e0e7c48 */ /* 0x000fe2000bfe0200 */
[----:B------:R0:W-:Y:S01]  /*1170*/  @!P2 STG.E.U8 desc[UR28][R4.64], R6 ;  /* 0x000000060400a986 */ /* 0x0001e2000c10111c */
[----:B------:R-:W-:Y:S05]  /*1180*/  @P3 EXIT ;  /* 0x000000000000394d */ /* 0x000fea0003800000 */
[----:B0-----:R-:W-:-:S04]  /*1190*/  IADD3 R2, P0, PT, R0, UR27, RZ ;  /* 0x0000001b00027c10 */ /* 0x001fc8000ff1e0ff */
[----:B------:R-:W-:-:S05]  /*11a0*/  IADD3.X R3, PT, PT, R17, UR10, RZ, P0, !PT ;  /* 0x0000000a11037c10 */ /* 0x000fca00087fe4ff */
[----:B------:R-:W-:Y:S01]  /*11b0*/  STG.E.U8 desc[UR28][R2.64], R14 ;  /* 0x0000000e02007986 */ /* 0x000fe2000c10111c */
[----:B------:R-:W-:Y:S05]  /*11c0*/  EXIT ;  /* 0x000000000000794d */ /* 0x000fea0003800000 */
.L_x_256:
        /* <DEDUP_REMOVED lines=8> */
.L_x_259:
        /* <DEDUP_REMOVED lines=8> */
[----:B-1----:R-:W-:Y:S02]  /*12d0*/  VIMNMX.U16x2 R8, PT, PT, R8, UR6, PT ;  /* 0x0000000608087c48 */ /* 0x002fe4000bfe0200 */
[----:B------:R-:W-:-:S02]  /*12e0*/  PRMT R6, R4, 0x7771, RZ ;  /* 0x0000777104067816 */ /* 0x000fc400000000ff */
[----:B------:R-:W-:Y:S02]  /*12f0*/  VIMNMX.U16x2 R2, PT, PT, R2, UR6, PT ;  /* 0x0000000602027c48 */ /* 0x000fe4000bfe0200 */
[----:B------:R-:W-:Y:S02]  /*1300*/  VIMNMX.U16x2 R5, PT, PT, R10, UR6, PT ;  /* 0x000000060a057c48 */ /* 0x000fe4000bfe0200 */
[----:B------:R-:W-:Y:S02]  /*1310*/  PRMT R4, R8, 0x7610, R4 ;  /* 0x0000761008047816 */ /* 0x000fe40000000004 */
[----:B------:R-:W-:Y:S02]  /*1320*/  VIMNMX.U16x2 R6, PT, PT, R6, UR6, PT ;  /* 0x0000000606067c48 */ /* 0x000fe4000bfe0200 */
        /* <DEDUP_REMOVED lines=20> */
        .weak           $__internal_26_$__cuda_sm20_div_u16
        .type           $__internal_26_$__cuda_sm20_div_u16,@function
        .size           $__internal_26_$__cuda_sm20_div_u16,(.L_x_4691 - $__internal_26_$__cuda_sm20_div_u16)
$__internal_26_$__cuda_sm20_div_u16:
        /* <DEDUP_REMOVED lines=19> */
[----:B------:R-:W-:Y:S05]  /*15a0*/  RET.REL.NODEC R2 `(_ZN2at6native57_GLOBAL__N__f3eca4a2_24_ForeachBinaryOpScalar_cu_86b9896c25multi_tensor_apply_kernelINS1_18TensorListMetadataILi2EEENS1_21BinaryOpScalarFunctorIhLi2ELi1ELi1EEEJNS0_7minimumIhEEhEEEvT_T0_DpT1_) ;  /* 0xffffffe802947950 */ /* 0x000fea0003c3ffff */
.L_x_260:
        /* <DEDUP_REMOVED lines=13> */
.L_x_4691:


//--------------------- .text._ZN2at6native57_GLOBAL__N__f3eca4a2_24_ForeachBinaryOpScalar_cu_86b9896c25multi_tensor_apply_kernelINS1_18TensorListMetadataILi1EEENS1_21BinaryOpScalarFunctorIN3c108BFloat16ELi1ELi1ELi0EEEJNS0_7minimumIfEEfEEEvT_T0_DpT1_ --------------------------
	.section	.text._ZN2at6native57_GLOBAL__N__f3eca4a2_24_ForeachBinaryOpScalar_cu_86b9896c25multi_tensor_apply_kernelINS1_18TensorListMetadataILi1EEENS1_21BinaryOpScalarFunctorIN3c108BFloat16ELi1ELi1ELi0EEEJNS0_7minimumIfEEfEEEvT_T0_DpT1_,"ax",@progbits
	.align	128
.text._ZN2at6native57_GLOBAL__N__f3eca4a2_24_ForeachBinaryOpScalar_cu_86b9896c25multi_tensor_apply_kernelINS1_18TensorListMetadataILi1EEENS1_21BinaryOpScalarFunctorIN3c108BFloat16ELi1ELi1ELi0EEEJNS0_7minimumIfEEfEEEvT_T0_DpT1_:
        .type           _ZN2at6native57_GLOBAL__N__f3eca4a2_24_ForeachBinaryOpScalar_cu_86b9896c25multi_tensor_apply_kernelINS1_18TensorListMetadataILi1EEENS1_21BinaryOpScalarFunctorIN3c108BFloat16ELi1ELi1ELi0EEEJNS0_7minimumIfEEfEEEvT_T0_DpT1_,@function
        .size           _ZN2at6native57_GLOBAL__N__f3eca4a2_24_ForeachBinaryOpScalar_cu_86b9896c25multi_tensor_apply_kernelINS1_18TensorListMetadataILi1EEENS1_21BinaryOpScalarFunctorIN3c108BFloat16ELi1ELi1ELi0EEEJNS0_7minimumIfEEfEEEvT_T0_DpT1_,(.L_x_4693 - _ZN2at6native57_GLOBAL__N__f3eca4a2_24_ForeachBinaryOpScalar_cu_86b9896c25multi_tensor_apply_kernelINS1_18TensorListMetadataILi1EEENS1_21BinaryOpScalarFunctorIN3c108BFloat16ELi1ELi1ELi0EEEJNS0_7minimumIfEEfEEEvT_T0_DpT1_)
        .other          _ZN2at6native57_GLOBAL__N__f3eca4a2_24_ForeachBinaryOpScalar_cu_86b9896c25multi_tensor_apply_kernelINS1_18TensorListMetadataILi1EEENS1_21BinaryOpScalarFunctorIN3c108BFloat16ELi1ELi1ELi0EEEJNS0_7minimumIfEEfEEEvT_T0_DpT1_,@"STO_CUDA_ENTRY STV_DEFAULT"
_ZN2at6native57_GLOBAL__N__f3eca4a2_24_ForeachBinaryOpScalar_cu_86b9896c25multi_tensor_apply_kernelINS1_18TensorListMetadataILi1EEENS1_21BinaryOpScalarFunctorIN3c108BFloat16ELi1ELi1ELi0EEEJNS0_7minimumIfEEfEEEvT_T0_DpT1_:
        /* <DEDUP_REMOVED lines=37> */
[----:B------:R-:W-:Y:S05]  /*0250*/  CALL.REL.NOINC `($__internal_27_$__cuda_sm20_div_u16) ;  /* 0x0000000c00f47944 */ /* 0x000fea0003c00000 */
        /* <DEDUP_REMOVED lines=17> */
.L_x_263:
        /* <DEDUP_REMOVED lines=39> */
[----:B-1----:R-:W-:Y:S01]  /*05e0*/  FSETP.GEU.FTZ.AND P6, PT, R16, UR10, PT ;  /* 0x0000000a10007c0b */ /* 0x002fe2000bfde000 */
[----:B---3--:R-:W-:-:S10]  /*05f0*/  IMAD.U32 R17, R17, 0x10000, RZ ;  /* 0x0001000011117824 */ /* 0x008fd400078e00ff */
[----:B------:R-:W-:Y:S02]  /*0600*/  @!P5 FSEL R16, R16, UR10, !P6 ;  /* 0x0000000a1010dc08 */ /* 0x000fe4000f000000 */
[C---:B------:R-:W-:Y:S02]  /*0610*/  FSETP.NAN.FTZ.AND P5, PT, |R17|.reuse, |R17|, PT ;  /* 0x400000111100720b */ /* 0x040fe40003fb8200 */
[----:B------:R-:W-:Y:S01]  /*0620*/  FSETP.GEU.FTZ.AND P6, PT, R17, UR10, PT ;  /* 0x0000000a11007c0b */ /* 0x000fe2000bfde000 */
[----:B----4-:R-:W-:-:S10]  /*0630*/  IMAD.U32 R18, R18, 0x10000, RZ ;  /* 0x0001000012127824 */ /* 0x010fd400078e00ff */
[----:B------:R-:W-:Y:S02]  /*0640*/  @!P5 FSEL R17, R17, UR10, !P6 ;  /* 0x0000000a1111dc08 */ /* 0x000fe4000f000000 */
[----:B------:R-:W-:Y:S01]  /*0650*/  FSETP.NAN.FTZ.AND P6, PT, |R18|, |R18|, PT ;  /* 0x400000121200720b */ /* 0x000fe20003fd8200 */
[----:B-----5:R-:W-:Y:S01]  /*0660*/  IMAD.U32 R19, R19, 0x10000, RZ ;  /* 0x0001000013137824 */ /* 0x020fe200078e00ff */
[----:B------:R-:W-:-:S04]  /*0670*/  F2FP.BF16.F32.PACK_AB R16, RZ, R16 ;  /* 0x00000010ff10723e */ /* 0x000fc800000010ff */
[----:B------:R-:W-:Y:S01]  /*0680*/  FSETP.NAN.FTZ.AND P5, PT, |R19|, |R19|, PT ;  /* 0x400000131300720b */ /* 0x000fe20003fb8200 */
[----:B------:R0:W-:Y:S01]  /*0690*/  @!P1 STG.E.U16 desc[UR12][R2.64], R16 ;  /* 0x0000001002009986 */ /* 0x0001e2000c10150c */
[----:B------:R-:W-:Y:S02]  /*06a0*/  FSETP.GEU.FTZ.AND P1, PT, R18, UR10, PT ;  /* 0x0000000a12007c0b */ /* 0x000fe4000bf3e000 */
[----:B------:R-:W-:-:S03]  /*06b0*/  F2FP.BF16.F32.PACK_AB R17, RZ, R17 ;  /* 0x00000011ff11723e */ /* 0x000fc600000010ff */
[----:B------:R-:W-:Y:S02]  /*06c0*/  @!P6 FSEL R18, R18, UR10, !P1 ;  /* 0x0000000a1212ec08 */ /* 0x000fe4000c800000 */
[----:B------:R-:W-:Y:S02]  /*06d0*/  IADD3 R15, P6, PT, R15, UR11, RZ ;  /* 0x0000000b0f0f7c10 */ /* 0x000fe4000ffde0ff */
[----:B------:R-:W-:Y:S02]  /*06e0*/  FSETP.GEU.FTZ.AND P1, PT, R19, UR10, PT ;  /* 0x0000000a13007c0b */ /* 0x000fe4000bf3e000 */
[----:B------:R-:W-:Y:S01]  /*06f0*/  PRMT R21, R17, 0x7610, R21 ;  /* 0x0000761011157816 */ /* 0x000fe20000000015 */
[----:B------:R-:W-:Y:S01]  /*0700*/  IMAD.X R20, RZ, RZ, R14, P6 ;  /* 0x000000ffff147224 */ /* 0x000fe200030e060e */
[----:B------:R-:W-:Y:S01]  /*0710*/  @!P5 FSEL R19, R19, UR10, !P1 ;  /* 0x0000000a1313dc08 */ /* 0x000fe2000c800000 */
        /* <DEDUP_REMOVED lines=49> */
[----:B------:R-:W-:Y:S01]  /*0a30*/  FSETP.GEU.FTZ.AND P6, PT, R15, UR10, PT ;  /* 0x0000000a0f007c0b */ /* 0x000fe2000bfde000 */
[----:B---3--:R-:W-:-:S10]  /*0a40*/  IMAD.U32 R13, R13, 0x10000, RZ ;  /* 0x000100000d0d7824 */ /* 0x008fd400078e00ff */
[----:B------:R-:W-:Y:S02]  /*0a50*/  @!P5 FSEL R15, R15, UR10, !P6 ;  /* 0x0000000a0f0fdc08 */ /* 0x000fe4000f000000 */
[C---:B------:R-:W-:Y:S02]  /*0a60*/  FSETP.NAN.FTZ.AND P5, PT, |R13|.reuse, |R13|, PT ;  /* 0x4000000d0d00720b */ /* 0x040fe40003fb8200 */
[----:B------:R-:W-:Y:S01]  /*0a70*/  FSETP.GEU.FTZ.AND P6, PT, R13, UR10, PT ;  /* 0x0000000a0d007c0b */ /* 0x000fe2000bfde000 */
[----:B----4-:R-:W-:-:S10]  /*0a80*/  IMAD.U32 R12, R12, 0x10000, RZ ;  /* 0x000100000c0c7824 */ /* 0x010fd400078e00ff */
[----:B------:R-:W-:Y:S02]  /*0a90*/  @!P5 FSEL R13, R13, UR10, !P6 ;  /* 0x0000000a0d0ddc08 */ /* 0x000fe4000f000000 */
[C---:B------:R-:W-:Y:S02]  /*0aa0*/  FSETP.NAN.FTZ.AND P5, PT, |R12|.reuse, |R12|, PT ;  /* 0x4000000c0c00720b */ /* 0x040fe40003fb8200 */
[----:B------:R-:W-:Y:S01]  /*0ab0*/  FSETP.GEU.FTZ.AND P6, PT, R12, UR10, PT ;  /* 0x0000000a0c007c0b */ /* 0x000fe2000bfde000 */
[----:B-----5:R-:W-:-:S10]  /*0ac0*/  IMAD.U32 R14, R14, 0x10000, RZ ;  /* 0x000100000e0e7824 */ /* 0x020fd400078e00ff */
[----:B------:R-:W-:Y:S02]  /*0ad0*/  @!P5 FSEL R12, R12, UR10, !P6 ;  /* 0x0000000a0c0cdc08 */ /* 0x000fe4000f000000 */
[C---:B------:R-:W-:Y:S02]  /*0ae0*/  FSETP.NAN.FTZ.AND P5, PT, |R14|.reuse, |R14|, PT ;  /* 0x4000000e0e00720b */ /* 0x040fe40003fb8200 */
[----:B------:R-:W-:Y:S02]  /*0af0*/  FSETP.GEU.FTZ.AND P6, PT, R14, UR10, PT ;  /* 0x0000000a0e007c0b */ /* 0x000fe4000bfde000 */
[----:B------:R-:W-:Y:S02]  /*0b00*/  F2FP.BF16.F32.PACK_AB R12, RZ, R12 ;  /* 0x0000000cff0c723e */ /* 0x000fe400000010ff */
[----:B------:R-:W-:Y:S02]  /*0b10*/  F2FP.BF16.F32.PACK_AB R15, RZ, R15 ;  /* 0x0000000fff0f723e */ /* 0x000fe400000010ff */
[----:B------:R-:W-:-:S05]  /*0b20*/  F2FP.BF16.F32.PACK_AB R13, RZ, R13 ;  /* 0x0000000dff0d723e */ /* 0x000fca00000010ff */
[----:B------:R-:W-:Y:S01]  /*0b30*/  @!P5 FSEL R14, R14, UR10, !P6 ;  /* 0x0000000a0e0edc08 */ /* 0x000fe2000f000000 */
        /* <DEDUP_REMOVED lines=8> */
.L_x_262:
        /* <DEDUP_REMOVED lines=38> */
[----:B0-----:R-:W-:-:S04]  /*0e20*/  FSETP.GEU.FTZ.AND P6, PT, R11, UR4, PT ;  /* 0x000000040b007c0b */ /* 0x001fc8000bfde000 */
[----:B------:R-:W-:Y:S01]  /*0e30*/  FSETP.NAN.FTZ.AND P4, PT, |R10|, |R10|, PT ;  /* 0x4000000a0a00720b */ /* 0x000fe20003f98200 */
[----:B----4-:R-:W-:-:S06]  /*0e40*/  IMAD.U32 R12, R12, 0x10000, RZ ;  /* 0x000100000c0c7824 */ /* 0x010fcc00078e00ff */
[----:B------:R-:W-:Y:S02]  /*0e50*/  @!P5 FSEL R11, R11, UR4, !P6 ;  /* 0x000000040b0bdc08 */ /* 0x000fe4000f000000 */
[----:B------:R-:W-:Y:S02]  /*0e60*/  FSETP.NAN.FTZ.AND P5, PT, |R12|, |R12|, PT ;  /* 0x4000000c0c00720b */ /* 0x000fe40003fb8200 */
[C---:B------:R-:W-:Y:S02]  /*0e70*/  FSETP.GEU.FTZ.AND P6, PT, R10.reuse, UR4, PT ;  /* 0x000000040a007c0b */ /* 0x040fe4000bfde000 */
[----:B------:R-:W-:Y:S02]  /*0e80*/  F2FP.BF16.F32.PACK_AB R11, RZ, R11 ;  /* 0x0000000bff0b723e */ /* 0x000fe400000010ff */
[----:B------:R-:W-:Y:S01]  /*0e90*/  @!P4 FSEL R10, R10, UR4, !P6 ;  /* 0x000000040a0acc08 */ /* 0x000fe2000f000000 */
[----:B-----5:R-:W-:Y:S01]  /*0ea0*/  IMAD.U32 R0, R0, 0x10000, RZ ;  /* 0x0001000000007824 */ /* 0x020fe200078e00ff */
[----:B------:R-:W-:-:S02]  /*0eb0*/  FSETP.GEU.FTZ.AND P4, PT, R12, UR4, PT ;  /* 0x000000040c007c0b */ /* 0x000fc4000bf9e000 */
[----:B------:R-:W-:-:S03]  /*0ec0*/  F2FP.BF16.F32.PACK_AB R10, RZ, R10 ;  /* 0x0000000aff0a723e */ /* 0x000fc600000010ff */
[----:B------:R-:W-:Y:S02]  /*0ed0*/  @!P5 FSEL R12, R12, UR4, !P4 ;  /* 0x000000040c0cdc08 */ /* 0x000fe4000e000000 */
[----:B------:R-:W-:Y:S01]  /*0ee0*/  FSETP.NAN.FTZ.AND P4, PT, |R0|, |R0|, PT ;  /* 0x400000000000720b */ /* 0x000fe20003f98200 */
[----:B------:R0:W-:Y:S01]  /*0ef0*/  @!P1 STG.E.U16 desc[UR12][R2.64], R10 ;  /* 0x0000000a02009986 */ /* 0x0001e2000c10150c */
[----:B------:R-:W-:-:S03]  /*0f00*/  F2FP.BF16.F32.PACK_AB R12, RZ, R12 ;  /* 0x0000000cff0c723e */ /* 0x000fc600000010ff */
[----:B------:R0:W-:Y:S01]  /*0f10*/  @!P0 STG.E.U16 desc[UR12][R6.64], R11 ;  /* 0x0000000b06008986 */ /* 0x0001e2000c10150c */
[----:B------:R-:W-:-:S03]  /*0f20*/  FSETP.GEU.FTZ.AND P0, PT, R0, UR4, PT ;  /* 0x0000000400007c0b */ /* 0x000fc6000bf1e000 */
[----:B------:R0:W-:Y:S04]  /*0f30*/  @!P2 STG.E.U16 desc[UR12][R4.64], R12 ;  /* 0x0000000c0400a986 */ /* 0x0001e8000c10150c */
[----:B------:R-:W-:Y:S01]  /*0f40*/  @!P4 FSEL R0, R0, UR4, !P0 ;  /* 0x000000040000cc08 */ /* 0x000fe2000c000000 */
[----:B------:R-:W-:Y:S06]  /*0f50*/  @P3 EXIT ;  /* 0x000000000000394d */ /* 0x000fec0003800000 */
[----:B------:R-:W-:-:S05]  /*0f60*/  F2FP.BF16.F32.PACK_AB R0, RZ, R0 ;  /* 0x00000000ff00723e */ /* 0x000fca00000010ff */
[----:B------:R-:W-:Y:S01]  /*0f70*/  STG.E.U16 desc[UR12][R8.64], R0 ;  /* 0x0000000008007986 */ /* 0x000fe2000c10150c */
[----:B------:R-:W-:Y:S05]  /*0f80*/  EXIT ;  /* 0x000000000000794d */ /* 0x000fea0003800000 */
.L_x_261:
        /* <DEDUP_REMOVED lines=8> */
.L_x_264:
        /* <DEDUP_REMOVED lines=9> */
[----:B-1----:R-:W-:Y:S01]  /*10a0*/  FSETP.GEU.FTZ.AND P5, PT, R5, UR5, PT ;  /* 0x0000000505007c0b */ /* 0x002fe2000bfbe000 */
[----:B------:R-:W-:Y:S01]  /*10b0*/  IMAD.U32 R0, R0, 0x10000, RZ ;  /* 0x0001000000007824 */ /* 0x000fe200078e00ff */
[----:B------:R-:W-:-:S02]  /*10c0*/  FSETP.NAN.FTZ.AND P3, PT, |R6|, |R6|, PT ;  /* 0x400000060600720b */ /* 0x000fc40003f78200 */
[----:B------:R-:W-:Y:S02]  /*10d0*/  FSETP.NAN.FTZ.AND P0, PT, |R7|, |R7|, PT ;  /* 0x400000070700720b */ /* 0x000fe40003f18200 */
[----:B------:R-:W-:Y:S02]  /*10e0*/  FSETP.NAN.FTZ.AND P1, PT, |R0|, |R0|, PT ;  /* 0x400000000000720b */ /* 0x000fe40003f38200 */
[----:B------:R-:W-:-:S03]  /*10f0*/  FSETP.GEU.FTZ.AND P2, PT, R6, UR5, PT ;  /* 0x0000000506007c0b */ /* 0x000fc6000bf5e000 */
[----:B------:R-:W-:Y:S02]  /*1100*/  @!P4 FSEL R5, R5, UR5, !P5 ;  /* 0x000000050505cc08 */ /* 0x000fe4000e800000 */
[C---:B------:R-:W-:Y:S02]  /*1110*/  FSETP.GEU.FTZ.AND P5, PT, R7.reuse, UR5, PT ;  /* 0x0000000507007c0b */ /* 0x040fe4000bfbe000 */
[C---:B------:R-:W-:Y:S02]  /*1120*/  FSETP.GEU.FTZ.AND P4, PT, R0.reuse, UR5, PT ;  /* 0x0000000500007c0b */ /* 0x040fe4000bf9e000 */
[----:B------:R-:W-:Y:S02]  /*1130*/  @!P0 FSEL R7, R7, UR5, !P5 ;  /* 0x0000000507078c08 */ /* 0x000fe4000e800000 */
[----:B------:R-:W-:Y:S02]  /*1140*/  @!P1 FSEL R0, R0, UR5, !P4 ;  /* 0x0000000500009c08 */ /* 0x000fe4000e000000 */
[----:B0-----:R-:W-:-:S02]  /*1150*/  IADD3 R8, P0, PT, R8, UR4, RZ ;  /* 0x0000000408087c10 */ /* 0x001fc4000ff1e0ff */
[----:B------:R-:W-:Y:S02]  /*1160*/  @!P3 FSEL R6, R6, UR5, !P2 ;  /* 0x000000050606bc08 */ /* 0x000fe4000d000000 */
        /* <DEDUP_REMOVED lines=12> */
        .weak           $__internal_27_$__cuda_sm20_div_u16
        .type           $__internal_27_$__cuda_sm20_div_u16,@function
        .size           $__internal_27_$__cuda_sm20_div_u16,(.L_x_4693 - $__internal_27_$__cuda_sm20_div_u16)
$__internal_27_$__cuda_sm20_div_u16:
        /* <DEDUP_REMOVED lines=18> */
[----:B------:R-:W-:Y:S06]  /*1350*/  RET.REL.NODEC R2 `(_ZN2at6native57_GLOBAL__N__f3eca4a2_24_ForeachBinaryOpScalar_cu_86b9896c25multi_tensor_apply_kernelINS1_18TensorListMetadataILi1EEENS1_21BinaryOpScalarFunctorIN3c108BFloat16ELi1ELi1ELi0EEEJNS0_7minimumIfEEfEEEvT_T0_DpT1_) ;  /* 0xffffffec02287950 */ /* 0x000fec0003c3ffff */
.L_x_265:
        /* <DEDUP_REMOVED lines=10> */
.L_x_4693:


//--------------------- .text._ZN2at6native57_GLOBAL__N__f3eca4a2_24_ForeachBinaryOpScalar_cu_86b9896c25multi_tensor_apply_kernelINS1_18TensorListMetadataILi1EEENS1_21BinaryOpScalarFunctorIN3c104HalfELi1ELi1ELi0EEEJNS0_7minimumIfEEfEEEvT_T0_DpT1_ --------------------------
	.section	.text._ZN2at6native57_GLOBAL__N__f3eca4a2_24_ForeachBinaryOpScalar_cu_86b9896c25multi_tensor_apply_kernelINS1_18TensorListMetadataILi1EEENS1_21BinaryOpScalarFunctorIN3c104HalfELi1ELi1ELi0EEEJNS0_7minimumIfEEfEEEvT_T0_DpT1_,"ax",@progbits
	.align	128
.text._ZN2at6native57_GLOBAL__N__f3eca4a2_24_ForeachBinaryOpScalar_cu_86b9896c25multi_tensor_apply_kernelINS1_18TensorListMetadataILi1EEENS1_21BinaryOpScalarFunctorIN3c104HalfELi1ELi1ELi0EEEJNS0_7minimumIfEEfEEEvT_T0_DpT1_:
        .type           _ZN2at6native57_GLOBAL__N__f3eca4a2_24_ForeachBinaryOpScalar_cu_86b9896c25multi_tensor_apply_kernelINS1_18TensorListMetadataILi1EEENS1_21BinaryOpScalarFunctorIN3c104HalfELi1ELi1ELi0EEEJNS0_7minimumIfEEfEEEvT_T0_DpT1_,@function
        .size           _ZN2at6native57_GLOBAL__N__f3eca4a2_24_ForeachBinaryOpScalar_cu_86b9896c25multi_tensor_apply_kernelINS1_18TensorListMetadataILi1EEENS1_21BinaryOpScalarFunctorIN3c104HalfELi1ELi1ELi0EEEJNS0_7minimumIfEEfEEEvT_T0_DpT1_,(.L_x_4695 - _ZN2at6native57_GLOBAL__N__f3eca4a2_24_ForeachBinaryOpScalar_cu_86b9896c25multi_tensor_apply_kernelINS1_18TensorListMetadataILi1EEENS1_21BinaryOpScalarFunctorIN3c104HalfELi1ELi1ELi0EEEJNS0_7minimumIfEEfEEEvT_T0_DpT1_)
        .other          _ZN2at6native57_GLOBAL__N__f3eca4a2_24_ForeachBinaryOpScalar_cu_86b9896c25multi_tensor_apply_kernelINS1_18TensorListMetadataILi1EEENS1_21BinaryOpScalarFunctorIN3c104HalfELi1ELi1ELi0EEEJNS0_7minimumIfEEfEEEvT_T0_DpT1_,@"STO_CUDA_ENTRY STV_DEFAULT"
_ZN2at6native57_GLOBAL__N__f3eca4a2_24_ForeachBinaryOpScalar_cu_86b9896c25multi_tensor_apply_kernelINS1_18TensorListMetadataILi1EEENS1_21BinaryOpScalarFunctorIN3c104HalfELi1ELi1ELi0EEEJNS0_7minimumIfEEfEEEvT_T0_DpT1_:
        /* <DEDUP_REMOVED lines=37> */
[----:B------:R-:W-:Y:S05]  /*0250*/  CALL.REL.NOINC `($__internal_28_$__cuda_sm20_div_u16) ;  /* 0x0000000c00ec7944 */ /* 0x000fea0003c00000 */
        /* <DEDUP_REMOVED lines=17> */
.L_x_268:
        /* <DEDUP_REMOVED lines=39> */
[----:B-1----:R-:W-:Y:S01]  /*05e0*/  FSETP.GEU.FTZ.AND P6, PT, R16, UR10, PT ;  /* 0x0000000a10007c0b */ /* 0x002fe2000bfde000 */
[----:B---3--:R-:W-:-:S10]  /*05f0*/  HADD2.F32 R17, -RZ, R17.H0_H0 ;  /* 0x20000011ff117230 */ /* 0x008fd40000004100 */
[----:B------:R-:W-:Y:S02]  /*0600*/  @!P5 FSEL R16, R16, UR10, !P6 ;  /* 0x0000000a1010dc08 */ /* 0x000fe4000f000000 */
[C---:B------:R-:W-:Y:S02]  /*0610*/  FSETP.NAN.FTZ.AND P5, PT, |R17|.reuse, |R17|, PT ;  /* 0x400000111100720b */ /* 0x040fe40003fb8200 */
[----:B------:R-:W-:Y:S02]  /*0620*/  FSETP.GEU.FTZ.AND P6, PT, R17, UR10, PT ;  /* 0x0000000a11007c0b */ /* 0x000fe4000bfde000 */
[----:B------:R-:W-:Y:S01]  /*0630*/  F2FP.F16.F32.PACK_AB R16, RZ, R16 ;  /* 0x00000010ff10723e */ /* 0x000fe200000000ff */
[----:B----4-:R-:W-:-:S04]  /*0640*/  HADD2.F32 R18, -RZ, R18.H0_H0 ;  /* 0x20000012ff127230 */ /* 0x010fc80000004100 */
[----:B------:R0:W-:Y:S04]  /*0650*/  @!P1 STG.E.U16 desc[UR12][R2.64], R16 ;  /* 0x0000001002009986 */ /* 0x0001e8000c10150c */
[----:B------:R-:W-:Y:S02]  /*0660*/  @!P5 FSEL R17, R17, UR10, !P6 ;  /* 0x0000000a1111dc08 */ /* 0x000fe4000f000000 */
[C---:B------:R-:W-:Y:S01]  /*0670*/  FSETP.NAN.FTZ.AND P6, PT, |R18|.reuse, |R18|, PT ;  /* 0x400000121200720b */ /* 0x040fe20003fd8200 */
[----:B-----5:R-:W-:Y:S01]  /*0680*/  HADD2.F32 R19, -RZ, R19.H0_H0 ;  /* 0x20000013ff137230 */ /* 0x020fe20000004100 */
[----:B------:R-:W-:Y:S02]  /*0690*/  FSETP.GEU.FTZ.AND P1, PT, R18, UR10, PT ;  /* 0x0000000a12007c0b */ /* 0x000fe4000bf3e000 */
[----:B------:R-:W-:-:S02]  /*06a0*/  F2FP.F16.F32.PACK_AB R17, RZ, R17 ;  /* 0x00000011ff11723e */ /* 0x000fc400000000ff */
[----:B------:R-:W-:Y:S01]  /*06b0*/  FSETP.NAN.FTZ.AND P5, PT, |R19|, |R19|, PT ;  /* 0x400000131300720b */ /* 0x000fe20003fb8200 */
[----:B0-----:R-:W-:Y:S01]  /*06c0*/  @!P3 IMAD.MOV.U32 R16, RZ, RZ, R8 ;  /* 0x000000ffff10b224 */ /* 0x001fe200078e0008 */
[----:B------:R-:W-:Y:S01]  /*06d0*/  PRMT R21, R17, 0x7610, R21 ;  /* 0x0000761011157816 */ /* 0x000fe20000000015 */
[----:B------:R-:W-:-:S04]  /*06e0*/  @!P3 IMAD.MOV.U32 R17, RZ, RZ, R9 ;  /* 0x000000ffff11b224 */ /* 0x000fc800078e0009 */
[----:B------:R-:W-:Y:S01]  /*06f0*/  @!P6 FSEL R18, R18, UR10, !P1 ;  /* 0x0000000a1212ec08 */ /* 0x000fe2000c800000 */
[----:B------:R0:W-:Y:S01]  /*0700*/  @!P3 STG.E.U16 desc[UR12][R16.64], R21 ;  /* 0x000000151000b986 */ /* 0x0001e2000c10150c */
[----:B------:R-:W-:Y:S02]  /*0710*/  IADD3 R15, P6, PT, R15, UR11, RZ ;  /* 0x0000000b0f0f7c10 */ /* 0x000fe4000ffde0ff */
[C---:B------:R-:W-:Y:S02]  /*0720*/  FSETP.GEU.FTZ.AND P1, PT, R19.reuse, UR10, PT ;  /* 0x0000000a13007c0b */ /* 0x040fe4000bf3e000 */
[----:B------:R-:W-:Y:S01]  /*0730*/  F2FP.F16.F32.PACK_AB R18, RZ, R18 ;  /* 0x00000012ff12723e */ /* 0x000fe200000000ff */
[----:B------:R-:W-:Y:S01]  /*0740*/  IMAD.X R20, RZ, RZ, R14, P6 ;  /* 0x000000ffff147224 */ /* 0x000fe200030e060e */
[----:B------:R-:W-:Y:S02]  /*0750*/  @!P5 FSEL R19, R19, UR10, !P1 ;  /* 0x0000000a1313dc08 */ /* 0x000fe4000c800000 */
        /* <DEDUP_REMOVED lines=45> */
[----:B------:R-:W-:Y:S01]  /*0a30*/  FSETP.GEU.FTZ.AND P6, PT, R15, UR10, PT ;  /* 0x0000000a0f007c0b */ /* 0x000fe2000bfde000 */
[----:B---3--:R-:W-:-:S10]  /*0a40*/  HADD2.F32 R13, -RZ, R13.H0_H0 ;  /* 0x2000000dff0d7230 */ /* 0x008fd40000004100 */
[----:B------:R-:W-:Y:S02]  /*0a50*/  @!P5 FSEL R15, R15, UR10, !P6 ;  /* 0x0000000a0f0fdc08 */ /* 0x000fe4000f000000 */
[C---:B------:R-:W-:Y:S02]  /*0a60*/  FSETP.NAN.FTZ.AND P5, PT, |R13|.reuse, |R13|, PT ;  /* 0x4000000d0d00720b */ /* 0x040fe40003fb8200 */
[----:B------:R-:W-:Y:S02]  /*0a70*/  FSETP.GEU.FTZ.AND P6, PT, R13, UR10, PT ;  /* 0x0000000a0d007c0b */ /* 0x000fe4000bfde000 */
[----:B------:R-:W-:Y:S01]  /*0a80*/  F2FP.F16.F32.PACK_AB R15, RZ, R15 ;  /* 0x0000000fff0f723e */ /* 0x000fe200000000ff */
[----:B----4-:R-:W-:-:S08]  /*0a90*/  HADD2.F32 R12, -RZ, R12.H0_H0 ;  /* 0x2000000cff0c7230 */ /* 0x010fd00000004100 */
[----:B------:R-:W-:Y:S02]  /*0aa0*/  @!P5 FSEL R13, R13, UR10, !P6 ;  /* 0x0000000a0d0ddc08 */ /* 0x000fe4000f000000 */
[C---:B------:R-:W-:Y:S02]  /*0ab0*/  FSETP.NAN.FTZ.AND P5, PT, |R12|.reuse, |R12|, PT ;  /* 0x4000000c0c00720b */ /* 0x040fe40003fb8200 */
[----:B------:R-:W-:Y:S02]  /*0ac0*/  FSETP.GEU.FTZ.AND P6, PT, R12, UR10, PT ;  /* 0x0000000a0c007c0b */ /* 0x000fe4000bfde000 */
[----:B------:R-:W-:Y:S01]  /*0ad0*/  F2FP.F16.F32.PACK_AB R13, RZ, R13 ;  /* 0x0000000dff0d723e */ /* 0x000fe200000000ff */
[----:B-----5:R-:W-:-:S08]  /*0ae0*/  HADD2.F32 R14, -RZ, R14.H0_H0 ;  /* 0x2000000eff0e7230 */ /* 0x020fd00000004100 */
[----:B------:R-:W-:Y:S02]  /*0af0*/  @!P5 FSEL R12, R12, UR10, !P6 ;  /* 0x0000000a0c0cdc08 */ /* 0x000fe4000f000000 */
[C---:B------:R-:W-:Y:S02]  /*0b00*/  FSETP.NAN.FTZ.AND P5, PT, |R14|.reuse, |R14|, PT ;  /* 0x4000000e0e00720b */ /* 0x040fe40003fb8200 */
[----:B------:R-:W-:Y:S02]  /*0b10*/  FSETP.GEU.FTZ.AND P6, PT, R14, UR10, PT ;  /* 0x0000000a0e007c0b */ /* 0x000fe4000bfde000 */
[----:B------:R-:W-:-:S05]  /*0b20*/  F2FP.F16.F32.PACK_AB R12, RZ, R12 ;  /* 0x0000000cff0c723e */ /* 0x000fca00000000ff */
[----:B------:R2:W-:Y:S04]  /*0b30*/  @!P3 STG.E.U16 desc[UR12][R4.64], R12 ;  /* 0x0000000c0400b986 */ /* 0x0005e8000c10150c */
[----:B------:R-:W-:Y:S01]  /*0b40*/  @!P5 FSEL R14, R14, UR10, !P6 ;  /* 0x0000000a0e0edc08 */ /* 0x000fe2000f000000 */
[----:B------:R2:W-:Y:S01]  /*0b50*/  @!P1 STG.E.U16 desc[UR12][R8.64], R15 ;  /* 0x0000000f08009986 */ /* 0x0005e2000c10150c */
[----:B------:R-:W-:Y:S02]  /*0b60*/  ISETP.NE.U32.AND P1, PT, R11, UR4, PT ;  /* 0x000000040b007c0c */ /* 0x000fe4000bf25070 */
[----:B------:R-:W-:Y:S01]  /*0b70*/  F2FP.F16.F32.PACK_AB R14, RZ, R14 ;  /* 0x0000000eff0e723e */ /* 0x000fe200000000ff */
[----:B------:R2:W-:Y:S01]  /*0b80*/  @!P2 STG.E.U16 desc[UR12][R6.64], R13 ;  /* 0x0000000d0600a986 */ /* 0x0005e2000c10150c */
[----:B------:R-:W-:-:S03]  /*0b90*/  ISETP.NE.AND.EX P1, PT, RZ, UR5, PT, P1 ;  /* 0x00000005ff007c0c */ /* 0x000fc6000bf25310 */
[----:B------:R2:W-:Y:S10]  /*0ba0*/  @!P4 STG.E.U16 desc[UR12][R2.64], R14 ;  /* 0x0000000e0200c986 */ /* 0x0005f4000c10150c */
[----:B------:R-:W-:Y:S05]  /*0bb0*/  @P1 BRA `(.L_x_268) ;  /* 0xfffffff400ec1947 */ /* 0x000fea000383ffff */
.L_x_267:
        /* <DEDUP_REMOVED lines=38> */
[----:B0-----:R-:W-:-:S04]  /*0e20*/  FSETP.GEU.FTZ.AND P6, PT, R11, UR4, PT ;  /* 0x000000040b007c0b */ /* 0x001fc8000bfde000 */
[----:B------:R-:W-:Y:S01]  /*0e30*/  FSETP.NAN.FTZ.AND P4, PT, |R10|, |R10|, PT ;  /* 0x4000000a0a00720b */ /* 0x000fe20003f98200 */
[----:B----4-:R-:W-:-:S06]  /*0e40*/  HADD2.F32 R12, -RZ, R12.H0_H0 ;  /* 0x2000000cff0c7230 */ /* 0x010fcc0000004100 */
[----:B------:R-:W-:Y:S02]  /*0e50*/  @!P5 FSEL R11, R11, UR4, !P6 ;  /* 0x000000040b0bdc08 */ /* 0x000fe4000f000000 */
[----:B------:R-:W-:Y:S02]  /*0e60*/  FSETP.NAN.FTZ.AND P5, PT, |R12|, |R12|, PT ;  /* 0x4000000c0c00720b */ /* 0x000fe40003fb8200 */
[C---:B------:R-:W-:Y:S02]  /*0e70*/  FSETP.GEU.FTZ.AND P6, PT, R10.reuse, UR4, PT ;  /* 0x000000040a007c0b */ /* 0x040fe4000bfde000 */
[----:B------:R-:W-:Y:S02]  /*0e80*/  F2FP.F16.F32.PACK_AB R11, RZ, R11 ;  /* 0x0000000bff0b723e */ /* 0x000fe400000000ff */
[----:B------:R-:W-:Y:S01]  /*0e90*/  @!P4 FSEL R10, R10, UR4, !P6 ;  /* 0x000000040a0acc08 */ /* 0x000fe2000f000000 */
[----:B-----5:R-:W-:Y:S01]  /*0ea0*/  HADD2.F32 R0, -RZ, R0.H0_H0 ;  /* 0x20000000ff007230 */ /* 0x020fe20000004100 */
[----:B------:R-:W-:-:S02]  /*0eb0*/  FSETP.GEU.FTZ.AND P4, PT, R12, UR4, PT ;  /* 0x000000040c007c0b */ /* 0x000fc4000bf9e000 */
[----:B------:R-:W-:-:S03]  /*0ec0*/  F2FP.F16.F32.PACK_AB R10, RZ, R10 ;  /* 0x0000000aff0a723e */ /* 0x000fc600000000ff */
[----:B------:R-:W-:Y:S02]  /*0ed0*/  @!P5 FSEL R12, R12, UR4, !P4 ;  /* 0x000000040c0cdc08 */ /* 0x000fe4000e000000 */
[----:B------:R-:W-:Y:S01]  /*0ee0*/  FSETP.NAN.FTZ.AND P4, PT, |R0|, |R0|, PT ;  /* 0x400000000000720b */ /* 0x000fe20003f98200 */
[----:B------:R0:W-:Y:S01]  /*0ef0*/  @!P1 STG.E.U16 desc[UR12][R2.64], R10 ;  /* 0x0000000a02009986 */ /* 0x0001e2000c10150c */
[----:B------:R-:W-:-:S03]  /*0f00*/  F2FP.F16.F32.PACK_AB R12, RZ, R12 ;  /* 0x0000000cff0c723e */ /* 0x000fc600000000ff */
[----:B------:R0:W-:Y:S01]  /*0f10*/  @!P0 STG.E.U16 desc[UR12][R6.64], R11 ;  /* 0x0000000b06008986 */ /* 0x0001e2000c10150c */
[----:B------:R-:W-:-:S03]  /*0f20*/  FSETP.GEU.FTZ.AND P0, PT, R0, UR4, PT ;  /* 0x0000000400007c0b */ /* 0x000fc6000bf1e000 */
[----:B------:R0:W-:Y:S04]  /*0f30*/  @!P2 STG.E.U16 desc[UR12][R4.64], R12 ;  /* 0x0000000c0400a986 */ /* 0x0001e8000c10150c */
[----:B------:R-:W-:Y:S01]  /*0f40*/  @!P4 FSEL R0, R0, UR4, !P0 ;  /* 0x000000040000cc08 */ /* 0x000fe2000c000000 */
[----:B------:R-:W-:Y:S06]  /*0f50*/  @P3 EXIT ;  /* 0x000000000000394d */ /* 0x000fec0003800000 */
[----:B------:R-:W-:-:S05]  /*0f60*/  F2FP.F16.F32.PACK_AB R0, RZ, R0 ;  /* 0x00000000ff00723e */ /* 0x000fca00000000ff */
[----:B------:R-:W-:Y:S01]  /*0f70*/  STG.E.U16 desc[UR12][R8.64], R0 ;  /* 0x0000000008007986 */ /* 0x000fe2000c10150c */
[----:B------:R-:W-:Y:S05]  /*0f80*/  EXIT ;  /* 0x000000000000794d */ /* 0x000fea0003800000 */
.L_x_266:
        /* <DEDUP_REMOVED lines=8> */
.L_x_269:
        /* <DEDUP_REMOVED lines=11> */
[----:B-1----:R-:W-:Y:S02]  /*10c0*/  FSETP.GEU.FTZ.AND P6, PT, R0, UR5, PT ;  /* 0x0000000500007c0b */ /* 0x002fe4000bfde000 */
[----:B------:R-:W-:Y:S02]  /*10d0*/  FSETP.GEU.FTZ.AND P3, PT, R5, UR5, PT ;  /* 0x0000000505007c0b */ /* 0x000fe4000bf7e000 */
[----:B------:R-:W-:Y:S02]  /*10e0*/  FSETP.GEU.FTZ.AND P1, PT, R4, UR5, PT ;  /* 0x0000000504007c0b */ /* 0x000fe4000bf3e000 */
[----:B------:R-:W-:Y:S02]  /*10f0*/  @!P5 FSEL R0, R0, UR5, !P6 ;  /* 0x000000050000dc08 */ /* 0x000fe4000f000000 */
[----:B------:R-:W-:-:S02]  /*1100*/  FSETP.GEU.FTZ.AND P5, PT, R7, UR5, PT ;  /* 0x0000000507007c0b */ /* 0x000fc4000bfbe000 */
[----:B------:R-:W-:Y:S02]  /*1110*/  @!P2 FSEL R4, R4, UR5, !P1 ;  /* 0x000000050404ac08 */ /* 0x000fe4000c800000 */
[----:B------:R-:W-:Y:S02]  /*1120*/  @!P0 FSEL R7, R7, UR5, !P5 ;  /* 0x0000000507078c08 */ /* 0x000fe4000e800000 */
[----:B------:R-:W-:Y:S02]  /*1130*/  @!P4 FSEL R5, R5, UR5, !P3 ;  /* 0x000000050505cc08 */ /* 0x000fe4000d800000 */
        /* <DEDUP_REMOVED lines=13> */
        .weak           $__internal_28_$__cuda_sm20_div_u16
        .type           $__internal_28_$__cuda_sm20_div_u16,@function
        .size           $__internal_28_$__cuda_sm20_div_u16,(.L_x_4695 - $__internal_28_$__cuda_sm20_div_u16)
$__internal_28_$__cuda_sm20_div_u16:
        /* <DEDUP_REMOVED lines=18> */
[----:B------:R-:W-:Y:S06]  /*1330*/  RET.REL.NODEC R2 `(_ZN2at6native57_GLOBAL__N__f3eca4a2_24_ForeachBinaryOpScalar_cu_86b9896c25multi_tensor_apply_kernelINS1_18TensorListMetadataILi1EEENS1_21BinaryOpScalarFunctorIN3c104HalfELi1ELi1ELi0EEEJNS0_7minimumIfEEfEEEvT_T0_DpT1_) ;  /* 0xffffffec02307950 */ /* 0x000fec0003c3ffff */
.L_x_270:
        /* <DEDUP_REMOVED lines=12> */
.L_x_4695:


//--------------------- .text._ZN2at6native57_GLOBAL__N__f3eca4a2_24_ForeachBinaryOpScalar_cu_86b9896c25multi_tensor_apply_kernelINS1_18TensorListMetadataILi1EEENS1_21BinaryOpScalarFunctorIfLi1ELi1ELi0EEEJNS0_7minimumIfEEfEEEvT_T0_DpT1_ --------------------------
	.section	.text._ZN2at6native57_GLOBAL__N__f3eca4a2_24_ForeachBinaryOpScalar_cu_86b9896c25multi_tensor_apply_kernelINS1_18TensorListMetadataILi1EEENS1_21BinaryOpScalarFunctorIfLi1ELi1ELi0EEEJNS0_7minimumIfEEfEEEvT_T0_DpT1_,"ax",@progbits
	.align	128
.text._ZN2at6native57_GLOBAL__N__f3eca4a2_24_ForeachBinaryOpScalar_cu_86b9896c25multi_tensor_apply_kernelINS1_18TensorListMetadataILi1EEENS1_21BinaryOpScalarFunctorIfLi1ELi1ELi0EEEJNS0_7minimumIfEEfEEEvT_T0_DpT1_:
        .type           _ZN2at6native57_GLOBAL__N__f3eca4a2_24_ForeachBinaryOpScalar_cu_86b9896c25multi_tensor_apply_kernelINS1_18TensorListMetadataILi1EEENS1_21BinaryOpScalarFunctorIfLi1ELi1ELi0EEEJNS0_7minimumIfEEfEEEvT_T0_DpT1_,@function
        .size           _ZN2at6native57_GLOBAL__N__f3eca4a2_24_ForeachBinaryOpScalar_cu_86b9896c25multi_tensor_apply_kernelINS1_18TensorListMetadataILi1EEENS1_21BinaryOpScalarFunctorIfLi1ELi1ELi0EEEJNS0_7minimumIfEEfEEEvT_T0_DpT1_,(.L_x_4697 - _ZN2at6native57_GLOBAL__N__f3eca4a2_24_ForeachBinaryOpScalar_cu_86b9896c25multi_tensor_apply_kernelINS1_18TensorListMetadataILi1EEENS1_21BinaryOpScalarFunctorIfLi1ELi1ELi0EEEJNS0_7minimumIfEEfEEEvT_T0_DpT1_)
        .other          _ZN2at6native57_GLOBAL__N__f3eca4a2_24_ForeachBinaryOpScalar_cu_86b9896c25multi_tensor_apply_kernelINS1_18TensorListMetadataILi1EEENS1_21BinaryOpScalarFunctorIfLi1ELi1ELi0EEEJNS0_7minimumIfEEfEEEvT_T0_DpT1_,@"STO_CUDA_ENTRY STV_DEFAULT"
_ZN2at6native57_GLOBAL__N__f3eca4a2_24_ForeachBinaryOpScalar_cu_86b9896c25multi_tensor_apply_kernelINS1_18TensorListMetadataILi1EEENS1_21BinaryOpScalarFunctorIfLi1ELi1ELi0EEEJNS0_7minimumIfEEfEEEvT_T0_DpT1_:
        /* <DEDUP_REMOVED lines=35> */
[----:B------:R-:W-:Y:S05]  /*0230*/  CALL.REL.NOINC `($__internal_29_$__cuda_sm20_div_u16) ;  /* 0x0000000c00b07944 */ /* 0x000fea0003c00000 */
        /* <DEDUP_REMOVED lines=14> */
.L_x_277:
        /* <DEDUP_REMOVED lines=11> */
[----:B------:R-:W-:Y:S01]  /*03d0*/  ISETP.GE.AND.EX P4, PT, R14, R5, PT, P4 ;  /* 0x000000050e00720c */ /* 0x000fe20003f86340 */
[----:B------:R-:W-:Y:S01]  /*03e0*/  IMAD.X R14, RZ, RZ, R14, P0 ;  /* 0x000000ffff0e7224 */ /* 0x000fe200000e060e */
[C---:B------:R-:W-:Y:S01]  /*03f0*/  IADD3 R17, P2, PT, R0.reuse, R15, RZ ;  /* 0x0000000f00117210 */ /* 0x040fe20007f5e0ff */
[----:B------:R-:W-:Y:S02]  /*0400*/  IMAD.MOV.U32 R25, RZ, RZ, RZ ;  /* 0x000000ffff197224 */ /* 0x000fe400078e00ff */
[----:B------:R-:W2:Y:S01]  /*0410*/  @!P5 LDG.E R23, desc[UR6][R2.64] ;  /* 0x000000060217d981 */ /* 0x000ea2000c1e1900 */
[-C--:B------:R-:W-:Y:S01]  /*0420*/  ISETP.GE.U32.AND P3, PT, R17, R4.reuse, PT ;  /* 0x000000041100720c */ /* 0x080fe20003f66070 */
[----:B------:R-:W-:Y:S02]  /*0430*/  IMAD.X R16, RZ, RZ, R14, P2 ;  /* 0x000000ffff107224 */ /* 0x000fe400010e060e */
[----:B------:R-:W-:Y:S01]  /*0440*/  IMAD.MOV.U32 R27, RZ, RZ, RZ ;  /* 0x000000ffff1b7224 */ /* 0x000fe200078e00ff */
[----:B------:R-:W-:Y:S01]  /*0450*/  CS2R R28, SRZ ;  /* 0x00000000001c7805 */ /* 0x000fe2000001ff00 */
[----:B------:R-:W-:Y:S01]  /*0460*/  IMAD.WIDE.U32 R18, R0, 0x4, R2 ;  /* 0x0000000400127825 */ /* 0x000fe200078e0002 */
[----:B------:R-:W-:Y:S01]  /*0470*/  ISETP.GE.AND.EX P3, PT, R16, R5, PT, P3 ;  /* 0x000000051000720c */ /* 0x000fe20003f66330 */
[----:B------:R-:W0:Y:S03]  /*0480*/  @!P5 LDC R20, c[0x0][0x10ac] ;  /* 0x00042b00ff14db82 */ /* 0x000e260000000800 */
[----:B------:R3:W4:Y:S01]  /*0490*/  @!P4 LDG.E R25, desc[UR6][R18.64] ;  /* 0x000000061219c981 */ /* 0x000722000c1e1900 */
[----:B------:R-:W-:Y:S01]  /*04a0*/  ISETP.GE.U32.AND P2, PT, R15, R4, PT ;  /* 0x000000040f00720c */ /* 0x000fe20003f46070 */
[----:B------:R-:W-:-:S03]  /*04b0*/  IMAD.WIDE.U32 R16, R0, 0x4, R18 ;  /* 0x0000000400107825 */ /* 0x000fc600078e0012 */
[----:B------:R-:W-:Y:S01]  /*04c0*/  ISETP.GE.AND.EX P2, PT, R14, R5, PT, P2 ;  /* 0x000000050e00720c */ /* 0x000fe20003f46320 */
[----:B------:R-:W1:Y:S03]  /*04d0*/  @!P4 LDC R26, c[0x0][0x10ac] ;  /* 0x00042b00ff1acb82 */ /* 0x000e660000000800 */
[----:B------:R-:W-:-:S05]  /*04e0*/  @!P3 IMAD.WIDE.U32 R14, R0, 0x4, R16 ;  /* 0x00000004000eb825 */ /* 0x000fca00078e0010 */
[----:B------:R-:W4:Y:S01]  /*04f0*/  @!P3 LDG.E R27, desc[UR6][R14.64] ;  /* 0x000000060e1bb981 */ /* 0x000f22000c1e1900 */
[----:B------:R-:W-:Y:S01]  /*0500*/  PLOP3.LUT P0, PT, PT, PT, PT, 0x80, 0x8 ;  /* 0x000000000008781c */ /* 0x000fe20003f0f070 */
[----:B------:R-:W1:Y:S02]  /*0510*/  @!P3 LDC R24, c[0x0][0x10ac] ;  /* 0x00042b00ff18bb82 */ /* 0x000e640000000800 */
[----:B------:R-:W4:Y:S06]  /*0520*/  @!P2 LDG.E R29, desc[UR6][R16.64] ;  /* 0x00000006101da981 */ /* 0x000f2c000c1e1900 */
[----:B---3--:R-:W3:Y:S01]  /*0530*/  @!P2 LDC R18, c[0x0][0x10ac] ;  /* 0x00042b00ff12ab82 */ /* 0x008ee20000000800 */
[----:B------:R-:W-:Y:S01]  /*0540*/  IMAD.MOV.U32 R21, RZ, RZ, R3 ;  /* 0x000000ffff157224 */ /* 0x000fe200078e0003 */
[----:B--2---:R-:W-:-:S04]  /*0550*/  @!P5 FSETP.NAN.FTZ.AND P1, PT, |R23|, |R23|, PT ;  /* 0x400000171700d20b */ /* 0x004fc80003f38200 */
[----:B------:R-:W-:Y:S02]  /*0560*/  @!P5 PLOP3.LUT P0, PT, P1, PT, PT, 0x80, 0x8 ;  /* 0x000000000008d81c */ /* 0x000fe40000f0f070 */
[----:B------:R-:W-:Y:S02]  /*0570*/  PLOP3.LUT P1, PT, PT, PT, PT, 0x80, 0x8 ;  /* 0x000000000008781c */ /* 0x000fe40003f2f070 */
[----:B----4-:R-:W-:-:S04]  /*0580*/  @!P4 FSETP.NAN.FTZ.AND P6, PT, |R25|, |R25|, PT ;  /* 0x400000191900c20b */ /* 0x010fc80003fd8200 */
[----:B------:R-:W-:Y:S02]  /*0590*/  @!P4 PLOP3.LUT P1, PT, P6, PT, PT, 0x80, 0x8 ;  /* 0x000000000008c81c */ /* 0x000fe4000372f070 */
[----:B0-----:R-:W-:-:S04]  /*05a0*/  @!P5 FSETP.GEU.FTZ.AND P6, PT, R23, R20, PT ;  /* 0x000000141700d20b */ /* 0x001fc80003fde000 */
[----:B------:R-:W-:-:S05]  /*05b0*/  @!P0 FSEL R23, R23, R20, !P6 ;  /* 0x0000001417178208 */ /* 0x000fca0007000000 */
[----:B------:R0:W-:Y:S01]  /*05c0*/  @!P5 STG.E desc[UR6][R2.64], R23 ;  /* 0x000000170200d986 */ /* 0x0001e2000c101906 */
[-C--:B-1----:R-:W-:Y:S02]  /*05d0*/  @!P4 FSETP.GEU.FTZ.AND P5, PT, R25, R26.reuse, PT ;  /* 0x0000001a1900c20b */ /* 0x082fe40003fbe000 */
[----:B------:R-:W-:Y:S02]  /*05e0*/  @!P3 FSETP.NAN.FTZ.AND P0, PT, |R27|, |R27|, PT ;  /* 0x4000001b1b00b20b */ /* 0x000fe40003f18200 */
[----:B------:R-:W-:Y:S01]  /*05f0*/  @!P1 FSEL R25, R25, R26, !P5 ;  /* 0x0000001a19199208 */ /* 0x000fe20006800000 */
[----:B------:R-:W-:Y:S01]  /*0600*/  IMAD.U32 R20, R11, 0x4, R12 ;  /* 0x000000040b147824 */ /* 0x000fe200078e000c */
[----:B------:R-:W-:Y:S02]  /*0610*/  PLOP3.LUT P1, PT, PT, PT, PT, 0x80, 0x8 ;  /* 0x000000000008781c */ /* 0x000fe40003f2f070 */
[----:B------:R-:W-:Y:S02]  /*0620*/  @!P3 PLOP3.LUT P1, PT, P0, PT, PT, 0x80, 0x8 ;  /* 0x000000000008b81c */ /* 0x000fe4000072f070 */
[----:B------:R-:W-:Y:S01]  /*0630*/  @!P2 FSETP.NAN.FTZ.AND P5, PT, |R29|, |R29|, PT ;  /* 0x4000001d1d00a20b */ /* 0x000fe20003fb8200 */
[----:B------:R-:W-:Y:S01]  /*0640*/  IMAD.WIDE.U32 R14, R0, 0x4, R20 ;  /* 0x00000004000e7825 */ /* 0x000fe200078e0014 */
[----:B------:R-:W-:-:S02]  /*0650*/  PLOP3.LUT P0, PT, PT, PT, PT, 0x80, 0x8 ;  /* 0x000000000008781c */ /* 0x000fc40003f0f070 */
[----:B------:R-:W-:Y:S01]  /*0660*/  @!P2 PLOP3.LUT P0, PT, P5, PT, PT, 0x80, 0x8 ;  /* 0x000000000008a81c */ /* 0x000fe20002f0f070 */
[C---:B0-----:R-:W-:Y:S01]  /*0670*/  IMAD.SHL.U32 R23, R0.reuse, 0x4, RZ ;  /* 0x0000000400177824 */ /* 0x041fe200078e00ff */
[----:B------:R0:W-:Y:S01]  /*0680*/  @!P4 STG.E desc[UR6][R14.64], R25 ;  /* 0x000000190e00c986 */ /* 0x0001e2000c101906 */
[CC--:B------:R-:W-:Y:S02]  /*0690*/  @!P3 FSETP.GEU.FTZ.AND P5, PT, R27.reuse, R24.reuse, PT ;  /* 0x000000181b00b20b */ /* 0x0c0fe40003fbe000 */
[----:B------:R-:W-:Y:S02]  /*06a0*/  IADD3 R2, P4, PT, R0, R11, RZ ;  /* 0x0000000b00027210 */ /* 0x000fe40007f9e0ff */
[----:B------:R-:W-:Y:S02]  /*06b0*/  @!P1 FSEL R27, R27, R24, !P5 ;  /* 0x000000181b1b9208 */ /* 0x000fe40006800000 */
[----:B------:R-:W-:Y:S01]  /*06c0*/  IADD3 R19, P5, PT, R23, R2, RZ ;  /* 0x0000000217137210 */ /* 0x000fe20007fbe0ff */
[----:B------:R-:W-:Y:S01]  /*06d0*/  IMAD.X R2, RZ, RZ, R22, P4 ;  /* 0x000000ffff027224 */ /* 0x000fe200020e0616 */
[----:B---3--:R-:W-:-:S02]  /*06e0*/  @!P2 FSETP.GEU.FTZ.AND P6, PT, R29, R18, PT ;  /* 0x000000121d00a20b */ /* 0x008fc40003fde000 */
[----:B------:R-:W-:Y:S02]  /*06f0*/  IADD3 R21, P1, PT, R23, R11, RZ ;  /* 0x0000000b17157210 */ /* 0x000fe40007f3e0ff */
[----:B------:R-:W-:Y:S01]  /*0700*/  @!P0 FSEL R29, R29, R18, !P6 ;  /* 0x000000121d1d8208 */ /* 0x000fe20007000000 */
[----:B------:R-:W-:Y:S01]  /*0710*/  IMAD.X R18, RZ, RZ, R2, P5 ;  /* 0x000000ffff127224 */ /* 0x000fe200028e0602 */
[----:B------:R-:W-:Y:S02]  /*0720*/  ISETP.GE.U32.AND P4, PT, R21, R4, PT ;  /* 0x000000041500720c */ /* 0x000fe40003f86070 */
[C---:B0-----:R-:W-:Y:S02]  /*0730*/  LEA R14, P5, R19.reuse, R12, 0x2 ;  /* 0x0000000c130e7211 */ /* 0x041fe400078a10ff */
[C---:B------:R-:W-:Y:S02]  /*0740*/  IADD3 R21, P0, PT, R0.reuse, R19, RZ ;  /* 0x0000001300157210 */ /* 0x040fe40007f1e0ff */
[----:B------:R-:W-:Y:S01]  /*0750*/  LEA.HI.X R15, R19, R13, R18, 0x2, P5 ;  /* 0x0000000d130f7211 */ /* 0x000fe200028f1412 */
[----:B------:R-:W-:Y:S01]  /*0760*/  IMAD.X R2, RZ, RZ, R22, P1 ;  /* 0x000000ffff027224 */ /* 0x000fe200008e0616 */
[----:B------:R-:W-:Y:S01]  /*0770*/  ISETP.GE.U32.AND P5, PT, R21, R4, PT ;  /* 0x000000041500720c */ /* 0x000fe20003fa6070 */
[----:B------:R-:W-:Y:S01]  /*0780*/  IMAD.X R24, RZ, RZ, R18, P0 ;  /* 0x000000ffff187224 */ /* 0x000fe200000e0612 */
[----:B------:R-:W-:-:S02]  /*0790*/  IADD3 R21, P6, PT, R0, R21, RZ ;  /* 0x0000001500157210 */ /* 0x000fc40007fde0ff */
[-C--:B------:R-:W-:Y:S02]  /*07a0*/  ISETP.GE.U32.AND P1, PT, R19, R4.reuse, PT ;  /* 0x000000041300720c */ /* 0x080fe40003f26070 */
[-C--:B------:R-:W-:Y:S01]  /*07b0*/  ISETP.GE.AND.EX P5, PT, R24, R5.reuse, PT, P5 ;  /* 0x000000051800720c */ /* 0x080fe20003fa6350 */
[----:B------:R-:W-:Y:S01]  /*07c0*/  IMAD.X R24, RZ, RZ, R24, P6 ;  /* 0x000000ffff187224 */ /* 0x000fe200030e0618 */
[-C--:B------:R-:W-:Y:S02]  /*07d0*/  ISETP.GE.AND.EX P0, PT, R18, R5.reuse, PT, P1 ;  /* 0x000000051200720c */ /* 0x080fe40003f06310 */
[----:B------:R-:W-:Y:S01]  /*07e0*/  ISETP.GE.U32.AND P1, PT, R21, R4, PT ;  /* 0x000000041500720c */ /* 0x000fe20003f26070 */
[----:B------:R0:W-:Y:S01]  /*07f0*/  @!P2 STG.E desc[UR6][R16.64], R29 ;  /* 0x0000001d1000a986 */ /* 0x0001e2000c101906 */
[-C--:B------:R-:W-:Y:S02]  /*0800*/  ISETP.GE.AND.EX P4, PT, R2, R5.reuse, PT, P4 ;  /* 0x000000050200720c */ /* 0x080fe40003f86340 */
[----:B------:R-:W-:-:S02]  /*0810*/  ISETP.GE.AND.EX P1, PT, R24, R5, PT, P1 ;  /* 0x000000051800720c */ /* 0x000fc40003f26310 */
[----:B------:R-:W-:Y:S01]  /*0820*/  LEA R24, P2, R23, R20, 0x2 ;  /* 0x0000001417187211 */ /* 0x000fe200078410ff */
[----:B------:R-:W-:-:S03]  /*0830*/  IMAD.WIDE.U32 R20, R0, 0x4, R14 ;  /* 0x0000000400147825 */ /* 0x000fc600078e000e */
[----:B------:R-:W-:Y:S01]  /*0840*/  LEA.HI.X R25, R23, R3, RZ, 0x2, P2 ;  /* 0x0000000317197211 */ /* 0x000fe200010f14ff */
[----:B------:R-:W-:Y:S01]  /*0850*/  @!P3 IMAD.WIDE.U32 R18, R0, 0x4, R16 ;  /* 0x000000040012b825 */ /* 0x000fe200078e0010 */
[----:B0-----:R-:W-:-:S03]  /*0860*/  CS2R R16, SRZ ;  /* 0x0000000000107805 */ /* 0x001fc6000001ff00 */
[----:B------:R-:W-:Y:S02]  /*0870*/  IMAD.MOV.U32 R26, RZ, RZ, RZ ;  /* 0x000000ffff1a7224 */ /* 0x000fe400078e00ff */
[----:B------:R-:W-:Y:S01]  /*0880*/  IMAD.WIDE.U32 R2, R0, 0x4, R20 ;  /* 0x0000000400027825 */ /* 0x000fe200078e0014 */
[----:B------:R0:W-:Y:S04]  /*0890*/  @!P3 STG.E desc[UR6][R18.64], R27 ;  /* 0x0000001b1200b986 */ /* 0x0001e8000c101906 */
[----:B------:R0:W5:Y:S04]  /*08a0*/  @!P4 LDG.E R16, desc[UR6][R24.64] ;  /* 0x000000061810c981 */ /* 0x000168000c1e1900 */
        /* <DEDUP_REMOVED lines=9> */
[C---:B------:R-:W-:Y:S02]  /*0940*/  FSETP.GEU.FTZ.AND P3, PT, R16.reuse, UR8, PT ;  /* 0x0000000810007c0b */ /* 0x040fe4000bf7e000 */
[----:B------:R-:W-:Y:S02]  /*0950*/  LEA.HI.X R15, R23, R22, RZ, 0x2, P4 ;  /* 0x00000016170f7211 */ /* 0x000fe400020f14ff */
[----:B------:R-:W-:-:S05]  /*0960*/  @!P2 FSEL R16, R16, UR8, !P3 ;  /* 0x000000081010ac08 */ /* 0x000fca000d800000 */
[----:B------:R1:W-:Y:S04]  /*0970*/  STG.E desc[UR6][R14.64], R16 ;  /* 0x000000100e007986 */ /* 0x0003e8000c101906 */
.L_x_274:
[----:B------:R-:W-:Y:S05]  /*0980*/  BSYNC.RECONVERGENT B0 ;  /* 0x0000000000007941 */ /* 0x000fea0003800200 */
.L_x_273:
[----:B------:R-:W-:Y:S04]  /*0990*/  BSSY.RECONVERGENT B0, `(.L_x_275) ;  /* 0x000000c000007945 */ /* 0x000fe80003800200 */
[----:B------:R-:W-:Y:S05]  /*09a0*/  @P0 BRA `(.L_x_276) ;  /* 0x0000000000280947 */ /* 0x000fea0003800000 */
[----:B01----:R-:W-:Y:S02]  /*09b0*/  IADD3 R14, P2, P3, R0, R6, R7 ;  /* 0x00000006000e7210 */ /* 0x003fe40007b5e007 */
[C---:B-----5:R-:W-:Y:S02]  /*09c0*/  FSETP.NAN.FTZ.AND P0, PT, |R26|.reuse, |R26|, PT ;  /* 0x4000001a1a00720b */ /* 0x060fe40003f18200 */
[----:B------:R-:W-:Y:S02]  /*09d0*/  IADD3 R11, P4, PT, R23, R14, RZ ;  /* 0x0000000e170b7210 */ /* 0x000fe40007f9e0ff */
[----:B------:R-:W-:Y:S02]  /*09e0*/  IADD3.X R15, PT, PT, RZ, R8, RZ, P2, P3 ;  /* 0x00000008ff0f7210 */ /* 0x000fe400017e64ff */
[----:B------:R-:W-:Y:S02]  /*09f0*/  LEA R14, P3, R11, R12, 0x2 ;  /* 0x0000000c0b0e7211 */ /* 0x000fe400078610ff */
[----:B------:R-:W-:Y:S01]  /*0a00*/  FSETP.GEU.FTZ.AND P2, PT, R26, UR8, PT ;  /* 0x000000081a007c0b */ /* 0x000fe2000bf5e000 */
[----:B------:R-:W-:-:S04]  /*0a10*/  IMAD.X R15, RZ, RZ, R15, P4 ;  /* 0x000000ffff0f7224 */ /* 0x000fc800020e060f */
[----:B------:R-:W-:Y:S02]  /*0a20*/  @!P0 FSEL R26, R26, UR8, !P2 ;  /* 0x000000081a1a8c08 */ /* 0x000fe4000d000000 */
[----:B------:R-:W-:-:S05]  /*0a30*/  LEA.HI.X R15, R11, R13, R15, 0x2, P3 ;  /* 0x0000000d0b0f7211 */ /* 0x000fca00018f140f */
[----:B------:R2:W-:Y:S02]  /*0a40*/  STG.E desc[UR6][R14.64], R26 ;  /* 0x0000001a0e007986 */ /* 0x0005e4000c101906 */
.L_x_276:
[----:B------:R-:W-:Y:S05]  /*0a50*/  BSYNC.RECONVERGENT B0 ;  /* 0x0000000000007941 */ /* 0x000fea0003800200 */
.L_x_275:
[----:B------:R-:W3:Y:S01]  /*0a60*/  @!P5 LDC R11, c[0x0][0x10ac] ;  /* 0x00042b00ff0bdb82 */ /* 0x000ee20000000800 */
[----:B-----5:R-:W-:Y:S01]  /*0a70*/  FSETP.NAN.OR P3, PT, |R28|, |R28|, P5 ;  /* 0x4000001c1c00720b */ /* 0x020fe20002f68600 */
[----:B------:R-:W-:Y:S01]  /*0a80*/  UIADD3 UR4, UP0, UPT, UR4, 0x2, URZ ;  /* 0x0000000204047890 */ /* 0x000fe2000ff1e0ff */
[----:B------:R-:W-:-:S03]  /*0a90*/  FSETP.NAN.OR P4, PT, |R17|, |R17|, P1 ;  /* 0x400000111100720b */ /* 0x000fc60000f88600 */
[----:B------:R-:W-:Y:S02]  /*0aa0*/  UIADD3.X UR5, UPT, UPT, URZ, UR5, URZ, UP0, !UPT ;  /* 0x00000005ff057290 */ /* 0x000fe400087fe4ff */
[----:B012---:R-:W0:Y:S01]  /*0ab0*/  @!P1 LDC R14, c[0x0][0x10ac] ;  /* 0x00042b00ff0e9b82 */ /* 0x007e220000000800 */
[----:B---3--:R-:W-:-:S05]  /*0ac0*/  @!P5 FSETP.GEU.FTZ.AND P0, PT, R28, R11, PT ;  /* 0x0000000b1c00d20b */ /* 0x008fca0003f1e000 */
[----:B------:R-:W-:Y:S02]  /*0ad0*/  @!P3 FSEL R28, R28, R11, !P0 ;  /* 0x0000000b1c1cb208 */ /* 0x000fe40004000000 */
[----:B------:R-:W-:Y:S02]  /*0ae0*/  ISETP.NE.U32.AND P0, PT, R10, UR4, PT ;  /* 0x000000040a007c0c */ /* 0x000fe4000bf05070 */
[CC--:B0-----:R-:W-:Y:S01]  /*0af0*/  @!P1 FSETP.GEU.FTZ.AND P2, PT, R17.reuse, R14.reuse, PT ;  /* 0x0000000e1100920b */ /* 0x0c1fe20003f5e000 */
[----:B------:R2:W-:Y:S01]  /*0b00*/  @!P5 STG.E desc[UR6][R20.64], R28 ;  /* 0x0000001c1400d986 */ /* 0x0005e2000c101906 */
[----:B------:R-:W-:Y:S02]  /*0b10*/  ISETP.NE.AND.EX P0, PT, RZ, UR5, PT, P0 ;  /* 0x00000005ff007c0c */ /* 0x000fe4000bf05300 */
[----:B------:R-:W-:-:S05]  /*0b20*/  @!P4 FSEL R17, R17, R14, !P2 ;  /* 0x0000000e1111c208 */ /* 0x000fca0005000000 */
[----:B------:R2:W-:Y:S01]  /*0b30*/  @!P1 STG.E desc[UR6][R2.64], R17 ;  /* 0x0000001102009986 */ /* 0x0005e2000c101906 */
[----:B------:R-:W-:-:S04]  /*0b40*/  LEA R6, P1, R23, R6, 0x1 ;  /* 0x0000000617067211 */ /* 0x000fc800078208ff */
[----:B------:R-:W-:Y:S01]  /*0b50*/  LEA.HI.X R8, R23, R8, RZ, 0x1, P1 ;  /* 0x0000000817087211 */ /* 0x000fe200008f0cff */
[----:B------:R-:W-:Y:S08]  /*0b60*/  @P0 BRA `(.L_x_277) ;  /* 0xfffffff400ec0947 */ /* 0x000ff0000383ffff */
.L_x_272:
        /* <DEDUP_REMOVED lines=38> */
[----:B0-----:R-:W-:Y:S02]  /*0dd0*/  FSETP.GEU.FTZ.AND P6, PT, R17, UR4, PT ;  /* 0x0000000411007c0b */ /* 0x001fe4000bfde000 */
[----:B---3--:R-:W-:-:S09]  /*0de0*/  FSETP.NAN.FTZ.AND P5, PT, |R15|, |R15|, PT ;  /* 0x4000000f0f00720b */ /* 0x008fd20003fb8200 */
[----:B------:R-:W-:Y:S02]  /*0df0*/  @!P4 FSEL R17, R17, UR4, !P6 ;  /* 0x000000041111cc08 */ /* 0x000fe4000f000000 */
[----:B------:R-:W-:Y:S02]  /*0e00*/  FSETP.GEU.FTZ.AND P6, PT, R15, UR4, PT ;  /* 0x000000040f007c0b */ /* 0x000fe4000bfde000 */
[----:B----4-:R-:W-:Y:S02]  /*0e10*/  FSETP.NAN.FTZ.AND P4, PT, |R13|, |R13|, PT ;  /* 0x4000000d0d00720b */ /* 0x010fe40003f98200 */
[----:B------:R-:W-:Y:S02]  /*0e20*/  @!P5 FSEL R15, R15, UR4, !P6 ;  /* 0x000000040f0fdc08 */ /* 0x000fe4000f000000 */
[----:B-----5:R-:W-:Y:S02]  /*0e30*/  FSETP.NAN.FTZ.AND P5, PT, |R11|, |R11|, PT ;  /* 0x4000000b0b00720b */ /* 0x020fe40003fb8200 */
[----:B------:R-:W-:Y:S01]  /*0e40*/  FSETP.GEU.FTZ.AND P6, PT, R13, UR4, PT ;  /* 0x000000040d007c0b */ /* 0x000fe2000bfde000 */
[----:B------:R0:W-:Y:S01]  /*0e50*/  @!P0 STG.E desc[UR6][R2.64], R17 ;  /* 0x0000001102008986 */ /* 0x0001e2000c101906 */
[----:B------:R-:W-:-:S05]  /*0e60*/  FSETP.GEU.FTZ.AND P0, PT, R11, UR4, PT ;  /* 0x000000040b007c0b */ /* 0x000fca000bf1e000 */
[----:B------:R-:W-:Y:S01]  /*0e70*/  @!P4 FSEL R13, R13, UR4, !P6 ;  /* 0x000000040d0dcc08 */ /* 0x000fe2000f000000 */
[----:B------:R0:W-:Y:S03]  /*0e80*/  @!P1 STG.E desc[UR6][R6.64], R15 ;  /* 0x0000000f06009986 */ /* 0x0001e6000c101906 */
[----:B------:R-:W-:Y:S01]  /*0e90*/  @!P5 FSEL R11, R11, UR4, !P0 ;  /* 0x000000040b0bdc08 */ /* 0x000fe2000c000000 */
[----:B------:R0:W-:Y:S01]  /*0ea0*/  @!P2 STG.E desc[UR6][R4.64], R13 ;  /* 0x0000000d0400a986 */ /* 0x0001e2000c101906 */
[----:B------:R-:W-:Y:S05]  /*0eb0*/  @P3 EXIT ;  /* 0x000000000000394d */ /* 0x000fea0003800000 */
[----:B------:R-:W-:Y:S01]  /*0ec0*/  STG.E desc[UR6][R8.64], R11 ;  /* 0x0000000b08007986 */ /* 0x000fe2000c101906 */
[----:B------:R-:W-:Y:S05]  /*0ed0*/  EXIT ;  /* 0x000000000000794d */ /* 0x000fea0003800000 */
.L_x_271:
        /* <DEDUP_REMOVED lines=8> */
.L_x_278:
[----:B------:R-:W-:-:S04]  /*0f60*/  LEA R2, P0, R9, R12, 0x4 ;  /* 0x0000000c09027211 */ /* 0x000fc800078020ff */
[----:B------:R-:W-:-:S05]  /*0f70*/  LEA.HI.X R3, R9, R13, R8, 0x4, P0 ;  /* 0x0000000d09037211 */ /* 0x000fca00000f2408 */
[----:B------:R-:W2:Y:S02]  /*0f80*/  LDG.E.128 R4, desc[UR6][R2.64] ;  /* 0x0000000602047981 */ /* 0x000ea4000c1e1d00 */
[C---:B--2---:R-:W-:Y:S02]  /*0f90*/  FSETP.NAN.FTZ.AND P5, PT, |R4|.reuse, |R4|, PT ;  /* 0x400000040400720b */ /* 0x044fe40003fb8200 */
[----:B------:R-:W-:Y:S02]  /*0fa0*/  FSETP.NAN.FTZ.AND P0, PT, |R7|, |R7|, PT ;  /* 0x400000070700720b */ /* 0x000fe40003f18200 */
[----:B-1----:R-:W-:Y:S02]  /*0fb0*/  FSETP.GEU.FTZ.AND P6, PT, R4, UR5, PT ;  /* 0x0000000504007c0b */ /* 0x002fe4000bfde000 */
[----:B------:R-:W-:Y:S02]  /*0fc0*/  FSETP.NAN.FTZ.AND P4, PT, |R5|, |R5|, PT ;  /* 0x400000050500720b */ /* 0x000fe40003f98200 */
[----:B------:R-:W-:-:S02]  /*0fd0*/  FSETP.NAN.FTZ.AND P2, PT, |R6|, |R6|, PT ;  /* 0x400000060600720b */ /* 0x000fc40003f58200 */
[----:B------:R-:W-:Y:S02]  /*0fe0*/  FSETP.GEU.FTZ.AND P3, PT, R5, UR5, PT ;  /* 0x0000000505007c0b */ /* 0x000fe4000bf7e000 */
[----:B------:R-:W-:Y:S02]  /*0ff0*/  FSETP.GEU.FTZ.AND P1, PT, R6, UR5, PT ;  /* 0x0000000506007c0b */ /* 0x000fe4000bf3e000 */
[----:B------:R-:W-:Y:S02]  /*1000*/  @!P5 FSEL R4, R4, UR5, !P6 ;  /* 0x000000050404dc08 */ /* 0x000fe4000f000000 */
[----:B------:R-:W-:-:S03]  /*1010*/  FSETP.GEU.FTZ.AND P5, PT, R7, UR5, PT ;  /* 0x0000000507007c0b */ /* 0x000fc6000bfbe000 */
[----:B------:R-:W-:Y:S02]  /*1020*/  @!P4 FSEL R5, R5, UR5, !P3 ;  /* 0x000000050505cc08 */ /* 0x000fe4000d800000 */
[----:B------:R-:W-:Y:S02]  /*1030*/  @!P0 FSEL R7, R7, UR5, !P5 ;  /* 0x0000000507078c08 */ /* 0x000fe4000e800000 */
[----:B0-----:R-:W-:Y:S02]  /*1040*/  IADD3 R9, P0, PT, R9, UR4, RZ ;  /* 0x0000000409097c10 */ /* 0x001fe4000ff1e0ff */
[----:B------:R-:W-:-:S03]  /*1050*/  @!P2 FSEL R6, R6, UR5, !P1 ;  /* 0x000000050606ac08 */ /* 0x000fc6000c800000 */
        /* <DEDUP_REMOVED lines=10> */
        .weak           $__internal_29_$__cuda_sm20_div_u16
        .type           $__internal_29_$__cuda_sm20_div_u16,@function
        .size           $__internal_29_$__cuda_sm20_div_u16,(.L_x_4697 - $__internal_29_$__cuda_sm20_div_u16)
$__internal_29_$__cuda_sm20_div_u16:
        /* <DEDUP_REMOVED lines=18> */
[----:B------:R-:W-:Y:S06]  /*1220*/  RET.REL.NODEC R6 `(_ZN2at6native57_GLOBAL__N__f3eca4a2_24_ForeachBinaryOpScalar_cu_86b9896c25multi_tensor_apply_kernelINS1_18TensorListMetadataILi1EEENS1_21BinaryOpScalarFunctorIfLi1ELi1ELi0EEEJNS0_7minimumIfEEfEEEvT_T0_DpT1_) ;  /* 0xffffffec06747950 */ /* 0x000fec0003c3ffff */
.L_x_279:
        /* <DEDUP_REMOVED lines=13> */
.L_x_4697:


//--------------------- .text._ZN2at6native57_GLOBAL__N__f3eca4a2_24_ForeachBinaryOpScalar_cu_86b9896c25multi_tensor_apply_kernelINS1_18TensorListMetadataILi1EEENS1_21BinaryOpScalarFunctorIdLi1ELi1ELi0EEEJNS0_7minimumIdEEdEEEvT_T0_DpT1_ --------------------------
	.section	.text._ZN2at6native57_GLOBAL__N__f3eca4a2_24_ForeachBinaryOpScalar_cu_86b9896c25multi_tensor_apply_kernelINS1_18TensorListMetadataILi1EEENS1_21BinaryOpScalarFunctorIdLi1ELi1ELi0EEEJNS0_7minimumIdEEdEEEvT_T0_DpT1_,"ax",@progbits
	.align	128
.text._ZN2at6native57_GLOBAL__N__f3eca4a2_24_ForeachBinaryOpScalar_cu_86b9896c25multi_tensor_apply_kernelINS1_18TensorListMetadataILi1EEENS1_21BinaryOpScalarFunctorIdLi1ELi1ELi0EEEJNS0_7minimumIdEEdEEEvT_T0_DpT1_:
        .type           _ZN2at6native57_GLOBAL__N__f3eca4a2_24_ForeachBinaryOpScalar_cu_86b9896c25multi_tensor_apply_kernelINS1_18TensorListMetadataILi1EEENS1_21BinaryOpScalarFunctorIdLi1ELi1ELi0EEEJNS0_7minimumIdEEdEEEvT_T0_DpT1_,@function
        .size           _ZN2at6native57_GLOBAL__N__f3eca4a2_24_ForeachBinaryOpScalar_cu_86b9896c25multi_tensor_apply_kernelINS1_18TensorListMetadataILi1EEENS1_21BinaryOpScalarFunctorIdLi1ELi1ELi0EEEJNS0_7minimumIdEEdEEEvT_T0_DpT1_,(.L_x_4699 - _ZN2at6native57_GLOBAL__N__f3eca4a2_24_ForeachBinaryOpScalar_cu_86b9896c25multi_tensor_apply_kernelINS1_18TensorListMetadataILi1EEENS1_21BinaryOpScalarFunctorIdLi1ELi1ELi0EEEJNS0_7minimumIdEEdEEEvT_T0_DpT1_)
        .other          _ZN2at6native57_GLOBAL__N__f3eca4a2_24_ForeachBinaryOpScalar_cu_86b9896c25multi_tensor_apply_kernelINS1_18TensorListMetadataILi1EEENS1_21BinaryOpScalarFunctorIdLi1ELi1ELi0EEEJNS0_7minimumIdEEdEEEvT_T0_DpT1_,@"STO_CUDA_ENTRY STV_DEFAULT"
_ZN2at6native57_GLOBAL__N__f3eca4a2_24_ForeachBinaryOpScalar_cu_86b9896c25multi_tensor_apply_kernelINS1_18TensorListMetadataILi1EEENS1_21BinaryOpScalarFunctorIdLi1ELi1ELi0EEEJNS0_7minimumIdEEdEEEvT_T0_DpT1_:
        /* <DEDUP_REMOVED lines=35> */
[----:B------:R-:W-:Y:S05]  /*0230*/  CALL.REL.NOINC `($__internal_30_$__cuda_sm20_div_u16) ;  /* 0x0000001000dc7944 */ /* 0x000fea0003c00000 */
        /* <DEDUP_REMOVED lines=15> */
.L_x_298:
        /* <DEDUP_REMOVED lines=47> */
[C---:B-1---5:R-:W-:Y:S02]  /*0620*/  DSETP.GEU.AND P6, PT, R12.reuse, UR16, PT ;  /* 0x000000100c007e2a */ /* 0x062fe4000bfce000 */
[----:B------:R-:W-:-:S04]  /*0630*/  DSETP.NAN.AND P3, PT, R12, R12, PT ;  /* 0x0000000c0c00722a */ /* 0x000fc80003f68000 */
[C---:B0-2---:R-:W-:Y:S02]  /*0640*/  FSEL R17, R12.reuse, UR18, !P6 ;  /* 0x000000120c117c08 */ /* 0x045fe4000f000000 */
[C---:B------:R-:W-:Y:S02]  /*0650*/  FSEL R19, R13.reuse, UR19, !P6 ;  /* 0x000000130d137c08 */ /* 0x040fe4000f000000 */
[----:B------:R-:W-:Y:S02]  /*0660*/  FSEL R12, R12, R17, P3 ;  /* 0x000000110c0c7208 */ /* 0x000fe40001800000 */
[----:B------:R-:W-:-:S05]  /*0670*/  FSEL R13, R13, R19, P3 ;  /* 0x000000130d0d7208 */ /* 0x000fca0001800000 */
[----:B------:R3:W-:Y:S02]  /*0680*/  STG.E.64 desc[UR12][R4.64], R12 ;  /* 0x0000000c04007986 */ /* 0x0007e4000c101b0c */
.L_x_283:
[----:B-12---:R-:W-:Y:S05]  /*0690*/  BSYNC.RECONVERGENT B0 ;  /* 0x0000000000007941 */ /* 0x006fea0003800200 */
.L_x_282:
[----:B------:R-:W-:Y:S04]  /*06a0*/  BSSY.RECONVERGENT B0, `(.L_x_284) ;  /* 0x0000009000007945 */ /* 0x000fe80003800200 */
[----:B------:R-:W-:Y:S05]  /*06b0*/  @P0 BRA `(.L_x_285) ;  /* 0x00000000001c0947 */ /* 0x000fea0003800000 */
[C---:B-----5:R-:W-:Y:S02]  /*06c0*/  DSETP.GEU.AND P3, PT, R8.reuse, UR16, PT ;  /* 0x0000001008007e2a */ /* 0x060fe4000bf6e000 */
[----:B------:R-:W-:-:S04]  /*06d0*/  DSETP.NAN.AND P0, PT, R8, R8, PT ;  /* 0x000000080800722a */ /* 0x000fc80003f08000 */
[C---:B---3--:R-:W-:Y:S02]  /*06e0*/  FSEL R13, R8.reuse, UR18, !P3 ;  /* 0x00000012080d7c08 */ /* 0x048fe4000d800000 */
[C---:B0-----:R-:W-:Y:S02]  /*06f0*/  FSEL R17, R9.reuse, UR19, !P3 ;  /* 0x0000001309117c08 */ /* 0x041fe4000d800000 */
[----:B------:R-:W-:Y:S02]  /*0700*/  FSEL R8, R8, R13, P0 ;  /* 0x0000000d08087208 */ /* 0x000fe40000000000 */
[----:B------:R-:W-:-:S05]  /*0710*/  FSEL R9, R9, R17, P0 ;  /* 0x0000001109097208 */ /* 0x000fca0000000000 */
[----:B------:R1:W-:Y:S02]  /*0720*/  STG.E.64 desc[UR12][R6.64], R8 ;  /* 0x0000000806007986 */ /* 0x0003e4000c101b0c */
.L_x_285:
[----:B------:R-:W-:Y:S05]  /*0730*/  BSYNC.RECONVERGENT B0 ;  /* 0x0000000000007941 */ /* 0x000fea0003800200 */
.L_x_284:
        /* <DEDUP_REMOVED lines=18> */
[C---:B------:R-:W-:Y:S01]  /*0860*/  DSETP.GEU.AND P6, PT, R10.reuse, UR16, PT ;  /* 0x000000100a007e2a */ /* 0x040fe2000bfce000 */
[----:B------:R-:W-:Y:S01]  /*0870*/  IMAD.U32 R21, RZ, RZ, UR11 ;  /* 0x0000000bff157e24 */ /* 0x000fe2000f8e00ff */
[----:B------:R-:W-:-:S04]  /*0880*/  DSETP.NAN.AND P2, PT, R10, R10, PT ;  /* 0x0000000a0a00722a */ /* 0x000fc80003f48000 */
[C---:B------:R-:W-:Y:S02]  /*0890*/  FSEL R17, R10.reuse, UR18, !P6 ;  /* 0x000000120a117c08 */ /* 0x040fe4000f000000 */
[C---:B------:R-:W-:Y:S02]  /*08a0*/  FSEL R19, R11.reuse, UR19, !P6 ;  /* 0x000000130b137c08 */ /* 0x040fe4000f000000 */
[----:B------:R-:W-:Y:S01]  /*08b0*/  FSEL R10, R10, R17, P2 ;  /* 0x000000110a0a7208 */ /* 0x000fe20001000000 */
[----:B------:R-:W-:Y:S01]  /*08c0*/  IMAD.U32 R17, RZ, RZ, UR15 ;  /* 0x0000000fff117e24 */ /* 0x000fe2000f8e00ff */
[----:B------:R-:W-:Y:S02]  /*08d0*/  FSEL R11, R11, R19, P2 ;  /* 0x000000130b0b7208 */ /* 0x000fe40001000000 */
[----:B------:R-:W-:-:S04]  /*08e0*/  IADD3 R16, P2, P6, R21, UR11, R4 ;  /* 0x0000000b15107c10 */ /* 0x000fc8000fe5e004 */
[----:B------:R-:W-:-:S05]  /*08f0*/  IADD3.X R17, PT, PT, R17, UR15, R5, P2, P6 ;  /* 0x0000000f11117c10 */ /* 0x000fca00097ec405 */
[----:B------:R0:W-:Y:S04]  /*0900*/  STG.E.64 desc[UR12][R16.64], R10 ;  /* 0x0000000a10007986 */ /* 0x0001e8000c101b0c */
.L_x_287:
[----:B------:R-:W-:Y:S05]  /*0910*/  BSYNC.RECONVERGENT B0 ;  /* 0x0000000000007941 */ /* 0x000fea0003800200 */
.L_x_286:
[----:B------:R-:W-:Y:S04]  /*0920*/  BSSY.RECONVERGENT B0, `(.L_x_288) ;  /* 0x000000f000007945 */ /* 0x000fe80003800200 */
[----:B------:R-:W-:Y:S05]  /*0930*/  @P1 BRA `(.L_x_289) ;  /* 0x0000000000341947 */ /* 0x000fea0003800000 */
[----:B0-----:R-:W-:Y:S01]  /*0940*/  IMAD.U32 R11, RZ, RZ, UR11 ;  /* 0x0000000bff0b7e24 */ /* 0x001fe2000f8e00ff */
[----:B------:R-:W-:Y:S01]  /*0950*/  DSETP.GEU.AND P1, PT, R14, UR16, PT ;  /* 0x000000100e007e2a */ /* 0x000fe2000bf2e000 */
[----:B------:R-:W-:-:S03]  /*0960*/  IMAD.U32 R17, RZ, RZ, UR15 ;  /* 0x0000000fff117e24 */ /* 0x000fc6000f8e00ff */
[----:B------:R-:W-:Y:S02]  /*0970*/  IADD3 R4, P2, P6, R11, UR11, R4 ;  /* 0x0000000b0b047c10 */ /* 0x000fe4000fe5e004 */
[----:B------:R-:W-:Y:S02]  /*0980*/  FSEL R11, R14, UR18, !P1 ;  /* 0x000000120e0b7c08 */ /* 0x000fe4000c800000 */
[----:B------:R-:W-:Y:S02]  /*0990*/  IADD3.X R0, PT, PT, R17, UR15, R5, P2, P6 ;  /* 0x0000000f11007c10 */ /* 0x000fe400097ec405 */
[----:B------:R-:W-:Y:S01]  /*09a0*/  FSEL R5, R15, UR19, !P1 ;  /* 0x000000130f057c08 */ /* 0x000fe2000c800000 */
[----:B------:R-:W-:Y:S01]  /*09b0*/  DSETP.NAN.AND P2, PT, R14, R14, PT ;  /* 0x0000000e0e00722a */ /* 0x000fe20003f48000 */
[----:B------:R-:W-:-:S05]  /*09c0*/  IADD3 R4, P1, PT, R4, UR11, RZ ;  /* 0x0000000b04047c10 */ /* 0x000fca000ff3e0ff */
[----:B------:R-:W-:Y:S02]  /*09d0*/  FSEL R10, R14, R11, P2 ;  /* 0x0000000b0e0a7208 */ /* 0x000fe40001000000 */
[----:B------:R-:W-:Y:S02]  /*09e0*/  FSEL R11, R15, R5, P2 ;  /* 0x000000050f0b7208 */ /* 0x000fe40001000000 */
[----:B------:R-:W-:-:S05]  /*09f0*/  IADD3.X R5, PT, PT, R0, UR15, RZ, P1, !PT ;  /* 0x0000000f00057c10 */ /* 0x000fca0008ffe4ff */
[----:B------:R1:W-:Y:S02]  /*0a00*/  STG.E.64 desc[UR12][R4.64], R10 ;  /* 0x0000000a04007986 */ /* 0x0003e4000c101b0c */
.L_x_289:
[----:B------:R-:W-:Y:S05]  /*0a10*/  BSYNC.RECONVERGENT B0 ;  /* 0x0000000000007941 */ /* 0x000fea0003800200 */
.L_x_288:
        /* <DEDUP_REMOVED lines=16> */
[C---:B-----5:R-:W-:Y:S01]  /*0b20*/  DSETP.GEU.AND P2, PT, R12.reuse, UR16, PT ;  /* 0x000000100c007e2a */ /* 0x060fe2000bf4e000 */
[----:B------:R-:W-:Y:S02]  /*0b30*/  IMAD.U32 R7, RZ, RZ, UR10 ;  /* 0x0000000aff077e24 */ /* 0x000fe4000f8e00ff */
[----:B------:R-:W-:Y:S01]  /*0b40*/  LEA.HI.X R23, R25, R3, R23, 0x3, P1 ;  /* 0x0000000319177211 */ /* 0x000fe200008f1c17 */
[----:B------:R-:W-:Y:S02]  /*0b50*/  IMAD.U32 R0, RZ, RZ, UR10 ;  /* 0x0000000aff007e24 */ /* 0x000fe4000f8e00ff */
[----:B------:R-:W-:Y:S01]  /*0b60*/  DSETP.NAN.AND P1, PT, R12, R12, PT ;  /* 0x0000000c0c00722a */ /* 0x000fe20003f28000 */
[----:B------:R-:W-:Y:S02]  /*0b70*/  LEA R6, P4, R7, R6, 0x3 ;  /* 0x0000000607067211 */ /* 0x000fe400078818ff */
[----:B------:R-:W-:-:S02]  /*0b80*/  FSEL R7, R12, UR18, !P2 ;  /* 0x000000120c077c08 */ /* 0x000fc4000d000000 */
[C---:B------:R-:W-:Y:S02]  /*0b90*/  FSEL R21, R13.reuse, UR19, !P2 ;  /* 0x000000130d157c08 */ /* 0x040fe4000d000000 */
[----:B------:R-:W-:Y:S02]  /*0ba0*/  FSEL R12, R12, R7, P1 ;  /* 0x000000070c0c7208 */ /* 0x000fe40000800000 */
[----:B------:R-:W-:Y:S02]  /*0bb0*/  FSEL R13, R13, R21, P1 ;  /* 0x000000150d0d7208 */ /* 0x000fe40000800000 */
[----:B------:R-:W-:-:S05]  /*0bc0*/  LEA.HI.X R7, R0, R23, RZ, 0x3, P4 ;  /* 0x0000001700077211 */ /* 0x000fca00020f1cff */
[----:B------:R1:W-:Y:S02]  /*0bd0*/  STG.E.64 desc[UR12][R6.64], R12 ;  /* 0x0000000c06007986 */ /* 0x0003e4000c101b0c */
.L_x_291:
[----:B------:R-:W-:Y:S05]  /*0be0*/  BSYNC.RECONVERGENT B0 ;  /* 0x0000000000007941 */ /* 0x000fea0003800200 */
.L_x_290:
[----:B------:R-:W-:Y:S04]  /*0bf0*/  BSSY.RECONVERGENT B0, `(.L_x_292) ;  /* 0x0000009000007945 */ /* 0x000fe80003800200 */
[----:B------:R-:W-:Y:S05]  /*0c00*/  @P5 BRA `(.L_x_293) ;  /* 0x00000000001c5947 */ /* 0x000fea0003800000 */
[C---:B-----5:R-:W-:Y:S02]  /*0c10*/  DSETP.GEU.AND P2, PT, R14.reuse, UR16, PT ;  /* 0x000000100e007e2a */ /* 0x060fe4000bf4e000 */
[----:B------:R-:W-:-:S04]  /*0c20*/  DSETP.NAN.AND P1, PT, R14, R14, PT ;  /* 0x0000000e0e00722a */ /* 0x000fc80003f28000 */
[C---:B01----:R-:W-:Y:S02]  /*0c30*/  FSEL R7, R14.reuse, UR18, !P2 ;  /* 0x000000120e077c08 */ /* 0x043fe4000d000000 */
[C---:B------:R-:W-:Y:S02]  /*0c40*/  FSEL R13, R15.reuse, UR19, !P2 ;  /* 0x000000130f0d7c08 */ /* 0x040fe4000d000000 */
[----:B------:R-:W-:Y:S02]  /*0c50*/  FSEL R6, R14, R7, P1 ;  /* 0x000000070e067208 */ /* 0x000fe40000800000 */
[----:B------:R-:W-:-:S05]  /*0c60*/  FSEL R7, R15, R13, P1 ;  /* 0x0000000d0f077208 */ /* 0x000fca0000800000 */
[----:B------:R2:W-:Y:S02]  /*0c70*/  STG.E.64 desc[UR12][R8.64], R6 ;  /* 0x0000000608007986 */ /* 0x0005e4000c101b0c */
.L_x_293:
[----:B------:R-:W-:Y:S05]  /*0c80*/  BSYNC.RECONVERGENT B0 ;  /* 0x0000000000007941 */ /* 0x000fea0003800200 */
.L_x_292:
[----:B------:R-:W-:Y:S04]  /*0c90*/  BSSY.RECONVERGENT B0, `(.L_x_294) ;  /* 0x0000009000007945 */ /* 0x000fe80003800200 */
[----:B------:R-:W-:Y:S05]  /*0ca0*/  @P0 BRA `(.L_x_295) ;  /* 0x00000000001c0947 */ /* 0x000fea0003800000 */
[C---:B-----5:R-:W-:Y:S02]  /*0cb0*/  DSETP.GEU.AND P1, PT, R16.reuse, UR16, PT ;  /* 0x0000001010007e2a */ /* 0x060fe4000bf2e000 */
[----:B------:R-:W-:-:S04]  /*0cc0*/  DSETP.NAN.AND P0, PT, R16, R16, PT ;  /* 0x000000101000722a */ /* 0x000fc80003f08000 */
[C---:B012---:R-:W-:Y:S02]  /*0cd0*/  FSEL R7, R16.reuse, UR18, !P1 ;  /* 0x0000001210077c08 */ /* 0x047fe4000c800000 */
[C---:B------:R-:W-:Y:S02]  /*0ce0*/  FSEL R9, R17.reuse, UR19, !P1 ;  /* 0x0000001311097c08 */ /* 0x040fe4000c800000 */
[----:B------:R-:W-:Y:S02]  /*0cf0*/  FSEL R6, R16, R7, P0 ;  /* 0x0000000710067208 */ /* 0x000fe40000000000 */
[----:B------:R-:W-:-:S05]  /*0d00*/  FSEL R7, R17, R9, P0 ;  /* 0x0000000911077208 */ /* 0x000fca0000000000 */
[----:B------:R3:W-:Y:S02]  /*0d10*/  STG.E.64 desc[UR12][R4.64], R6 ;  /* 0x0000000604007986 */ /* 0x0007e4000c101b0c */
.L_x_295:
[----:B------:R-:W-:Y:S05]  /*0d20*/  BSYNC.RECONVERGENT B0 ;  /* 0x0000000000007941 */ /* 0x000fea0003800200 */
.L_x_294:
[----:B------:R-:W-:Y:S04]  /*0d30*/  BSSY.RECONVERGENT B0, `(.L_x_296) ;  /* 0x0000009000007945 */ /* 0x000fe80003800200 */
[----:B------:R-:W-:Y:S05]  /*0d40*/  @P3 BRA `(.L_x_297) ;  /* 0x00000000001c3947 */ /* 0x000fea0003800000 */
[C---:B-----5:R-:W-:Y:S02]  /*0d50*/  DSETP.GEU.AND P1, PT, R18.reuse, UR16, PT ;  /* 0x0000001012007e2a */ /* 0x060fe4000bf2e000 */
[----:B------:R-:W-:-:S04]  /*0d60*/  DSETP.NAN.AND P0, PT, R18, R18, PT ;  /* 0x000000121200722a */ /* 0x000fc80003f08000 */
[C---:B0--3--:R-:W-:Y:S02]  /*0d70*/  FSEL R5, R18.reuse, UR18, !P1 ;  /* 0x0000001212057c08 */ /* 0x049fe4000c800000 */
[C---:B-12---:R-:W-:Y:S02]  /*0d80*/  FSEL R7, R19.reuse, UR19, !P1 ;  /* 0x0000001313077c08 */ /* 0x046fe4000c800000 */
[----:B------:R-:W-:Y:S02]  /*0d90*/  FSEL R4, R18, R5, P0 ;  /* 0x0000000512047208 */ /* 0x000fe40000000000 */
[----:B------:R-:W-:-:S05]  /*0da0*/  FSEL R5, R19, R7, P0 ;  /* 0x0000000713057208 */ /* 0x000fca0000000000 */
[----:B------:R4:W-:Y:S02]  /*0db0*/  STG.E.64 desc[UR12][R10.64], R4 ;  /* 0x000000040a007986 */ /* 0x0009e4000c101b0c */
.L_x_297:
[----:B------:R-:W-:Y:S05]  /*0dc0*/  BSYNC.RECONVERGENT B0 ;  /* 0x0000000000007941 */ /* 0x000fea0003800200 */
.L_x_296:
[----:B------:R-:W-:Y:S02]  /*0dd0*/  UIADD3 UR4, UP0, UPT, UR4, 0x2, URZ ;  /* 0x0000000204047890 */ /* 0x000fe4000ff1e0ff */
[----:B------:R-:W-:Y:S02]  /*0de0*/  ULEA UR6, UP1, UR10, UR6, 0x1 ;  /* 0x000000060a067291 */ /* 0x000fe4000f8208ff */
[----:B------:R-:W-:Y:S02]  /*0df0*/  UIADD3.X UR5, UPT, UPT, URZ, UR5, URZ, UP0, !UPT ;  /* 0x00000005ff057290 */ /* 0x000fe400087fe4ff */
[----:B------:R-:W-:Y:S02]  /*0e00*/  UISETP.NE.U32.AND UP0, UPT, UR4, UR9, UPT ;  /* 0x000000090400728c */ /* 0x000fe4000bf05070 */
[----:B------:R-:W-:Y:S02]  /*0e10*/  ULEA.HI.X UR7, UR10, UR7, URZ, 0x1, UP1 ;  /* 0x000000070a077291 */ /* 0x000fe400088f0cff */
[----:B------:R-:W-:-:S09]  /*0e20*/  UISETP.NE.AND.EX UP0, UPT, UR5, URZ, UPT, UP0 ;  /* 0x000000ff0500728c */ /* 0x000fd2000bf05300 */
[----:B------:R-:W-:Y:S05]  /*0e30*/  BRA.U UP0, `(.L_x_298) ;  /* 0xfffffff5003c7547 */ /* 0x000fea000b83ffff */
.L_x_281:
        /* <DEDUP_REMOVED lines=40> */
[----:B--2---:R-:W-:-:S02]  /*10c0*/  DSETP.GEU.AND P5, PT, R16, UR4, PT ;  /* 0x0000000410007e2a */ /* 0x004fc4000bfae000 */
[----:B------:R-:W-:Y:S02]  /*10d0*/  DSETP.NAN.AND P6, PT, R16, R16, PT ;  /* 0x000000101000722a */ /* 0x000fe40003fc8000 */
[----:B---3--:R-:W-:Y:S02]  /*10e0*/  DSETP.GEU.AND P4, PT, R12, UR4, PT ;  /* 0x000000040c007e2a */ /* 0x008fe4000bf8e000 */
[C---:B0-----:R-:W-:Y:S02]  /*10f0*/  FSEL R19, R16.reuse, UR8, !P5 ;  /* 0x0000000810137c08 */ /* 0x041fe4000e800000 */
[----:B------:R-:W-:Y:S02]  /*1100*/  FSEL R21, R17, UR9, !P5 ;  /* 0x0000000911157c08 */ /* 0x000fe4000e800000 */
[----:B------:R-:W-:Y:S01]  /*1110*/  FSEL R16, R16, R19, P6 ;  /* 0x0000001310107208 */ /* 0x000fe20003000000 */
[----:B----4-:R-:W-:Y:S01]  /*1120*/  DSETP.GEU.AND P5, PT, R14, UR4, PT ;  /* 0x000000040e007e2a */ /* 0x010fe2000bfae000 */
[----:B------:R-:W-:-:S02]  /*1130*/  FSEL R23, R12, UR8, !P4 ;  /* 0x000000080c177c08 */ /* 0x000fc4000e000000 */
[----:B------:R-:W-:Y:S01]  /*1140*/  FSEL R25, R13, UR9, !P4 ;  /* 0x000000090d197c08 */ /* 0x000fe2000e000000 */
[----:B------:R-:W-:Y:S01]  /*1150*/  DSETP.NAN.AND P4, PT, R12, R12, PT ;  /* 0x0000000c0c00722a */ /* 0x000fe20003f88000 */
[----:B------:R-:W-:Y:S01]  /*1160*/  FSEL R17, R17, R21, P6 ;  /* 0x0000001511117208 */ /* 0x000fe20003000000 */
[----:B------:R-:W-:Y:S01]  /*1170*/  DSETP.NAN.AND P6, PT, R14, R14, PT ;  /* 0x0000000e0e00722a */ /* 0x000fe20003fc8000 */
[----:B------:R-:W-:Y:S02]  /*1180*/  FSEL R19, R14, UR8, !P5 ;  /* 0x000000080e137c08 */ /* 0x000fe4000e800000 */
[----:B------:R-:W-:Y:S01]  /*1190*/  FSEL R21, R15, UR9, !P5 ;  /* 0x000000090f157c08 */ /* 0x000fe2000e800000 */
[----:B------:R-:W-:Y:S01]  /*11a0*/  DSETP.GEU.AND P5, PT, R8, UR4, PT ;  /* 0x0000000408007e2a */ /* 0x000fe2000bfae000 */
[----:B------:R-:W-:Y:S02]  /*11b0*/  FSEL R12, R12, R23, P4 ;  /* 0x000000170c0c7208 */ /* 0x000fe40002000000 */
[----:B------:R-:W-:-:S02]  /*11c0*/  FSEL R13, R13, R25, P4 ;  /* 0x000000190d0d7208 */ /* 0x000fc40002000000 */
[----:B------:R-:W-:Y:S02]  /*11d0*/  FSEL R14, R14, R19, P6 ;  /* 0x000000130e0e7208 */ /* 0x000fe40003000000 */
[----:B------:R-:W-:Y:S01]  /*11e0*/  FSEL R15, R15, R21, P6 ;  /* 0x000000150f0f7208 */ /* 0x000fe20003000000 */
[----:B------:R-:W-:Y:S01]  /*11f0*/  DSETP.NAN.AND P4, PT, R8, R8, PT ;  /* 0x000000080800722a */ /* 0x000fe20003f88000 */
[----:B------:R0:W-:Y:S01]  /*1200*/  @!P0 STG.E.64 desc[UR12][R10.64], R16 ;  /* 0x000000100a008986 */ /* 0x0001e2000c101b0c */
[C---:B------:R-:W-:Y:S02]  /*1210*/  FSEL R19, R8.reuse, UR8, !P5 ;  /* 0x0000000808137c08 */ /* 0x040fe4000e800000 */
[----:B------:R-:W-:Y:S01]  /*1220*/  FSEL R21, R9, UR9, !P5 ;  /* 0x0000000909157c08 */ /* 0x000fe2000e800000 */
[----:B------:R0:W-:Y:S01]  /*1230*/  @!P1 STG.E.64 desc[UR12][R6.64], R12 ;  /* 0x0000000c06009986 */ /* 0x0001e2000c101b0c */
[----:B------:R-:W-:-:S03]  /*1240*/  FSEL R8, R8, R19, P4 ;  /* 0x0000001308087208 */ /* 0x000fc60002000000 */
[----:B------:R0:W-:Y:S01]  /*1250*/  @!P2 STG.E.64 desc[UR12][R2.64], R14 ;  /* 0x0000000e0200a986 */ /* 0x0001e2000c101b0c */
[----:B------:R-:W-:Y:S01]  /*1260*/  FSEL R9, R9, R21, P4 ;  /* 0x0000001509097208 */ /* 0x000fe20002000000 */
[----:B------:R-:W-:Y:S06]  /*1270*/  @P3 EXIT ;  /* 0x000000000000394d */ /* 0x000fec0003800000 */
[----:B------:R-:W-:Y:S01]  /*1280*/  STG.E.64 desc[UR12][R4.64], R8 ;  /* 0x0000000804007986 */ /* 0x000fe2000c101b0c */
[----:B------:R-:W-:Y:S05]  /*1290*/  EXIT ;  /* 0x000000000000794d */ /* 0x000fea0003800000 */
.L_x_280:
        /* <DEDUP_REMOVED lines=9> */
.L_x_299:
[----:B---3--:R-:W-:-:S04]  /*1330*/  LEA R12, P0, R0, R2, 0x5 ;  /* 0x00000002000c7211 */ /* 0x008fc800078028ff */
[----:B------:R-:W-:-:S05]  /*1340*/  LEA.HI.X R13, R0, R3, R15, 0x5, P0 ;  /* 0x00000003000d7211 */ /* 0x000fca00000f2c0f */
[----:B------:R-:W1:Y:S02]  /*1350*/  LDG.E.ENL2.256 R8, R4, desc[UR12][R12.64] ;  /* 0xfe00000c0c04797e */ /* 0x000e640008121908 */
[----:B-1----:R-:W-:Y:S02]  /*1360*/  DSETP.GEU.AND P4, PT, R4, UR6, PT ;  /* 0x0000000604007e2a */ /* 0x002fe4000bf8e000 */
[----:B------:R-:W-:Y:S02]  /*1370*/  DSETP.GEU.AND P5, PT, R6, UR6, PT ;  /* 0x0000000606007e2a */ /* 0x000fe4000bfae000 */
[----:B------:R-:W-:Y:S02]  /*1380*/  DSETP.NAN.AND P2, PT, R4, R4, PT ;  /* 0x000000040400722a */ /* 0x000fe40003f48000 */
[----:B------:R-:W-:Y:S01]  /*1390*/  DSETP.NAN.AND P3, PT, R6, R6, PT ;  /* 0x000000060600722a */ /* 0x000fe20003f68000 */
[----:B--2---:R-:W-:Y:S01]  /*13a0*/  FSEL R19, R4, UR8, !P4 ;  /* 0x0000000804137c08 */ /* 0x004fe2000e000000 */
[----:B------:R-:W-:Y:S01]  /*13b0*/  DSETP.GEU.AND P0, PT, R8, UR6, PT ;  /* 0x0000000608007e2a */ /* 0x000fe2000bf0e000 */
[----:B------:R-:W-:Y:S01]  /*13c0*/  FSEL R23, R5, UR9, !P4 ;  /* 0x0000000905177c08 */ /* 0x000fe2000e000000 */
[----:B------:R-:W-:Y:S01]  /*13d0*/  DSETP.GEU.AND P4, PT, R10, UR6, PT ;  /* 0x000000060a007e2a */ /* 0x000fe2000bf8e000 */
[----:B------:R-:W-:Y:S01]  /*13e0*/  FSEL R17, R6, UR8, !P5 ;  /* 0x0000000806117c08 */ /* 0x000fe2000e800000 */
[----:B------:R-:W-:Y:S01]  /*13f0*/  DSETP.NAN.AND P1, PT, R8, R8, PT ;  /* 0x000000080800722a */ /* 0x000fe20003f28000 */
[----:B------:R-:W-:-:S02]  /*1400*/  FSEL R21, R7, UR9, !P5 ;  /* 0x0000000907157c08 */ /* 0x000fc4000e800000 */
[----:B------:R-:W-:Y:S02]  /*1410*/  FSEL R4, R4, R19, P2 ;  /* 0x0000001304047208 */ /* 0x000fe40001000000 */
[----:B------:R-:W-:Y:S01]  /*1420*/  FSEL R23, R5, R23, P2 ;  /* 0x0000001705177208 */ /* 0x000fe20001000000 */
[----:B------:R-:W-:Y:S01]  /*1430*/  DSETP.NAN.AND P2, PT, R10, R10, PT ;  /* 0x0000000a0a00722a */ /* 0x000fe20003f48000 */
[----:B------:R-:W-:Y:S02]  /*1440*/  FSEL R6, R6, R17, P3 ;  /* 0x0000001106067208 */ /* 0x000fe40001800000 */
[----:B------:R-:W-:Y:S02]  /*1450*/  FSEL R21, R7, R21, P3 ;  /* 0x0000001507157208 */ /* 0x000fe40001800000 */
[----:B------:R-:W-:Y:S02]  /*1460*/  FSEL R17, R8, UR8, !P0 ;  /* 0x0000000808117c08 */ /* 0x000fe4000c000000 */
[----:B------:R-:W-:-:S02]  /*1470*/  FSEL R19, R9, UR9, !P0 ;  /* 0x0000000909137c08 */ /* 0x000fc4000c000000 */
[----:B------:R-:W-:Y:S02]  /*1480*/  FSEL R5, R10, UR8, !P4 ;  /* 0x000000080a057c08 */ /* 0x000fe4000e000000 */
[C---:B------:R-:W-:Y:S02]  /*1490*/  FSEL R7, R11.reuse, UR9, !P4 ;  /* 0x000000090b077c08 */ /* 0x040fe4000e000000 */
        /* <DEDUP_REMOVED lines=17> */
        .weak           $__internal_30_$__cuda_sm20_div_u16
        .type           $__internal_30_$__cuda_sm20_div_u16,@function
        .size           $__internal_30_$__cuda_sm20_div_u16,(.L_x_4699 - $__internal_30_$__cuda_sm20_div_u16)
$__internal_30_$__cuda_sm20_div_u16:
        /* <DEDUP_REMOVED lines=19> */
[----:B------:R-:W-:Y:S05]  /*16e0*/  RET.REL.NODEC R4 `(_ZN2at6native57_GLOBAL__N__f3eca4a2_24_ForeachBinaryOpScalar_cu_86b9896c25multi_tensor_apply_kernelINS1_18TensorListMetadataILi1EEENS1_21BinaryOpScalarFunctorIdLi1ELi1ELi0EEEJNS0_7minimumIdEEdEEEvT_T0_DpT1_) ;  /* 0xffffffe804447950 */ /* 0x000fea0003c3ffff */
.L_x_300:
        /* <DEDUP_REMOVED lines=9> */
.L_x_4699:


//--------------------- .text._ZN2at6native57_GLOBAL__N__f3eca4a2_24_ForeachBinaryOpScalar_cu_86b9896c25multi_tensor_apply_kernelINS1_18TensorListMetadataILi1EEENS1_21BinaryOpScalarFunctorIsLi1ELi1ELi0EEEJNS0_7minimumIsEEsEEEvT_T0_DpT1_ --------------------------
	.section	.text._ZN2at6native57_GLOBAL__N__f3eca4a2_24_ForeachBinaryOpScalar_cu_86b9896c25multi_tensor_apply_kernelINS1_18TensorListMetadataILi1EEENS1_21BinaryOpScalarFunctorIsLi1ELi1ELi0EEEJNS0_7minimumIsEEsEEEvT_T0_DpT1_,"ax",@progbits
	.align	128
.text._ZN2at6native57_GLOBAL__N__f3eca4a2_24_ForeachBinaryOpScalar_cu_86b9896c25multi_tensor_apply_kernelINS1_18TensorListMetadataILi1EEENS1_21BinaryOpScalarFunctorIsLi1ELi1ELi0EEEJNS0_7minimumIsEEsEEEvT_T0_DpT1_:
        .type           _ZN2at6native57_GLOBAL__N__f3eca4a2_24_ForeachBinaryOpScalar_cu_86b9896c25multi_tensor_apply_kernelINS1_18TensorListMetadataILi1EEENS1_21BinaryOpScalarFunctorIsLi1ELi1ELi0EEEJNS0_7minimumIsEEsEEEvT_T0_DpT1_,@function
        .size           _ZN2at6native57_GLOBAL__N__f3eca4a2_24_ForeachBinaryOpScalar_cu_86b9896c25multi_tensor_apply_kernelINS1_18TensorListMetadataILi1EEENS1_21BinaryOpScalarFunctorIsLi1ELi1ELi0EEEJNS0_7minimumIsEEsEEEvT_T0_DpT1_,(.L_x_4701 - _ZN2at6native57_GLOBAL__N__f3eca4a2_24_ForeachBinaryOpScalar_cu_86b9896c25multi_tensor_apply_kernelINS1_18TensorListMetadataILi1EEENS1_21BinaryOpScalarFunctorIsLi1ELi1ELi0EEEJNS0_7minimumIsEEsEEEvT_T0_DpT1_)
        .other          _ZN2at6native57_GLOBAL__N__f3eca4a2_24_ForeachBinaryOpScalar_cu_86b9896c25multi_tensor_apply_kernelINS1_18TensorListMetadataILi1EEENS1_21BinaryOpScalarFunctorIsLi1ELi1ELi0EEEJNS0_7minimumIsEEsEEEvT_T0_DpT1_,@"STO_CUDA_ENTRY STV_DEFAULT"
_ZN2at6native57_GLOBAL__N__f3eca4a2_24_ForeachBinaryOpScalar_cu_86b9896c25multi_tensor_apply_kernelINS1_18TensorListMetadataILi1EEENS1_21BinaryOpScalarFunctorIsLi1ELi1ELi0EEEJNS0_7minimumIsEEsEEEvT_T0_DpT1_:
        /* <DEDUP_REMOVED lines=35> */
[----:B------:R-:W-:Y:S05]  /*0230*/  CALL.REL.NOINC `($__internal_31_$__cuda_sm20_div_u16) ;  /* 0x0000000c00107944 */ /* 0x000fea0003c00000 */
        /* <DEDUP_REMOVED lines=14> */
.L_x_305:
        /* <DEDUP_REMOVED lines=29> */
[----:B--2---:R-:W-:Y:S02]  /*04f0*/  @!P3 VIMNMX.S16x2 R12, PT, PT, R0, R6, PT ;  /* 0x00000006000cb248 */ /* 0x004fe40003fe0300 */
[----:B------:R-:W-:-:S06]  /*0500*/  PRMT R0, RZ, 0x7610, R0 ;  /* 0x00007610ff007816 */ /* 0x000fcc0000000000 */
[----:B------:R0:W2:Y:S01]  /*0510*/  @!P2 LDG.E.U16 R0, desc[UR6][R24.64] ;  /* 0x000000061800a981 */ /* 0x0000a2000c1e1500 */
[----:B---3--:R-:W-:Y:S02]  /*0520*/  @!P0 VIMNMX.S16x2 R6, PT, PT, R2, R8, PT ;  /* 0x0000000802068248 */ /* 0x008fe40003fe0300 */
[----:B------:R-:W4:Y:S01]  /*0530*/  @!P1 LDC.U16 R2, c[0x0][0x10aa] ;  /* 0x00042a80ff029b82 */ /* 0x000f220000000400 */
[----:B------:R-:W-:Y:S01]  /*0540*/  PRMT R20, R12, 0x7610, R20 ;  /* 0x000076100c147816 */ /* 0x000fe20000000014 */
[C---:B------:R-:W-:Y:S01]  /*0550*/  IMAD.SHL.U32 R26, R3.reuse, 0x4, RZ ;  /* 0x00000004031a7824 */ /* 0x040fe200078e00ff */
[----:B------:R-:W-:-:S03]  /*0560*/  IADD3 R27, P4, PT, R3, R21, RZ ;  /* 0x00000015031b7210 */ /* 0x000fc60007f9e0ff */
[----:B------:R3:W-:Y:S01]  /*0570*/  @!P3 STG.E.U16 desc[UR6][R16.64], R20 ;  /* 0x000000141000b986 */ /* 0x0007e2000c101506 */
[C---:B------:R-:W-:Y:S02]  /*0580*/  IADD3 R12, P3, PT, R26.reuse, R21, RZ ;  /* 0x000000151a0c7210 */ /* 0x040fe40007f7e0ff */
[----:B------:R-:W-:Y:S02]  /*0590*/  IADD3 R8, P5, PT, R26, R27, RZ ;  /* 0x0000001b1a087210 */ /* 0x000fe40007fbe0ff */
[----:B----4-:R-:W-:Y:S02]  /*05a0*/  @!P1 VIMNMX.S16x2 R4, PT, PT, R4, R2, PT ;  /* 0x0000000204049248 */ /* 0x010fe40003fe0300 */
        /* <DEDUP_REMOVED lines=25> */
[----:B--2---:R-:W-:-:S07]  /*0740*/  @!P2 VIMNMX.S16x2 R0, PT, PT, R0, R2, PT ;  /* 0x000000020000a248 */ /* 0x004fce0003fe0300 */
        /* <DEDUP_REMOVED lines=14> */
[----:B---3--:R-:W-:-:S05]  /*0830*/  @!P4 VIMNMX.S16x2 R2, PT, PT, R2, R8, PT ;  /* 0x000000080202c248 */ /* 0x008fca0003fe0300 */
[----:B------:R2:W-:Y:S01]  /*0840*/  @!P4 STG.E.U16 desc[UR6][R20.64], R2 ;  /* 0x000000021400c986 */ /* 0x0005e2000c101506 */
[----:B----4-:R-:W-:Y:S02]  /*0850*/  @!P3 VIMNMX.S16x2 R8, PT, PT, R4, R10, PT ;  /* 0x0000000a0408b248 */ /* 0x010fe40003fe0300 */
[----:B0-----:R-:W-:Y:S01]  /*0860*/  @!P5 VIMNMX.S16x2 R6, PT, PT, R6, R12, PT ;  /* 0x0000000c0606d248 */ /* 0x001fe20003fe0300 */
[----:B------:R-:W-:Y:S06]  /*0870*/  @P0 BRA `(.L_x_304) ;  /* 0x0000000000200947 */ /* 0x000fec0003800000 */
[----:B--2---:R-:W-:Y:S02]  /*0880*/  IADD3 R21, P0, P1, R3, R9, R22 ;  /* 0x0000000903157210 */ /* 0x004fe4000791e016 */
[----:B-1---5:R-:W-:Y:S02]  /*0890*/  VIMNMX.S16x2 R0, PT, PT, R0, UR8, PT ;  /* 0x0000000800007c48 */ /* 0x022fe4000bfe0300 */
[----:B------:R-:W-:Y:S02]  /*08a0*/  IADD3 R21, P2, PT, R26, R21, RZ ;  /* 0x000000151a157210 */ /* 0x000fe40007f5e0ff */
[----:B------:R-:W-:Y:S02]  /*08b0*/  IADD3.X R2, PT, PT, RZ, R11, RZ, P0, P1 ;  /* 0x0000000bff027210 */ /* 0x000fe400007e24ff */
[----:B------:R-:W-:-:S03]  /*08c0*/  LEA R20, P0, R21, R14, 0x1 ;  /* 0x0000000e15147211 */ /* 0x000fc600078008ff */
[----:B------:R-:W-:-:S05]  /*08d0*/  IMAD.X R2, RZ, RZ, R2, P2 ;  /* 0x000000ffff027224 */ /* 0x000fca00010e0602 */
[----:B------:R-:W-:-:S05]  /*08e0*/  LEA.HI.X R21, R21, R15, R2, 0x1, P0 ;  /* 0x0000000f15157211 */ /* 0x000fca00000f0c02 */
[----:B------:R0:W-:Y:S02]  /*08f0*/  STG.E.U16 desc[UR6][R20.64], R0 ;  /* 0x0000000014007986 */ /* 0x0001e4000c101506 */
.L_x_304:
[----:B-1----:R-:W-:Y:S05]  /*0900*/  BSYNC.RECONVERGENT B0 ;  /* 0x0000000000007941 */ /* 0x002fea0003800200 */
.L_x_303:
        /* <DEDUP_REMOVED lines=9> */
.L_x_302:
        /* <DEDUP_REMOVED lines=37> */
[----:B0-----:R-:W-:Y:S02]  /*0bf0*/  VIMNMX.S16x2 R14, PT, PT, R14, UR4, PT ;  /* 0x000000040e0e7c48 */ /* 0x001fe4000bfe0300 */
[----:B--2---:R-:W-:-:S03]  /*0c00*/  VIMNMX.S16x2 R2, PT, PT, R2, UR4, PT ;  /* 0x0000000402027c48 */ /* 0x004fc6000bfe0300 */
[----:B------:R0:W-:Y:S01]  /*0c10*/  @!P0 STG.E.U16 desc[UR6][R8.64], R14 ;  /* 0x0000000e08008986 */ /* 0x0001e2000c101506 */
[----:B---3--:R-:W-:-:S03]  /*0c20*/  VIMNMX.S16x2 R6, PT, PT, R6, UR4, PT ;  /* 0x0000000406067c48 */ /* 0x008fc6000bfe0300 */
[----:B------:R0:W-:Y:S01]  /*0c30*/  @!P1 STG.E.U16 desc[UR6][R4.64], R2 ;  /* 0x0000000204009986 */ /* 0x0001e2000c101506 */
[----:B----4-:R-:W-:-:S03]  /*0c40*/  VIMNMX.S16x2 R0, PT, PT, R0, UR4, PT ;  /* 0x0000000400007c48 */ /* 0x010fc6000bfe0300 */
[----:B------:R0:W-:Y:S01]  /*0c50*/  @!P2 STG.E.U16 desc[UR6][R12.64], R6 ;  /* 0x000000060c00a986 */ /* 0x0001e2000c101506 */
[----:B------:R-:W-:Y:S05]  /*0c60*/  @P3 EXIT ;  /* 0x000000000000394d */ /* 0x000fea0003800000 */
[----:B------:R-:W-:Y:S01]  /*0c70*/  STG.E.U16 desc[UR6][R10.64], R0 ;  /* 0x000000000a007986 */ /* 0x000fe2000c101506 */
[----:B------:R-:W-:Y:S05]  /*0c80*/  EXIT ;  /* 0x000000000000794d */ /* 0x000fea0003800000 */
.L_x_301:
        /* <DEDUP_REMOVED lines=8> */
.L_x_306:
        /* <DEDUP_REMOVED lines=10> */
[----:B-1----:R-:W-:Y:S02]  /*0db0*/  VIMNMX.S16x2 R0, PT, PT, R6, UR8, PT ;  /* 0x0000000806007c48 */ /* 0x002fe4000bfe0300 */
[----:B------:R-:W-:-:S02]  /*0dc0*/  VIMNMX.S16x2 R4, PT, PT, R4, UR8, PT ;  /* 0x0000000804047c48 */ /* 0x000fc4000bfe0300 */
[----:B------:R-:W-:Y:S02]  /*0dd0*/  VIMNMX.S16x2 R6, PT, PT, R8, UR8, PT ;  /* 0x0000000808067c48 */ /* 0x000fe4000bfe0300 */
[----:B------:R-:W-:Y:S02]  /*0de0*/  VIMNMX.S16x2 R7, PT, PT, R7, UR8, PT ;  /* 0x0000000807077c48 */ /* 0x000fe4000bfe0300 */
        /* <DEDUP_REMOVED lines=9> */
        .weak           $__internal_31_$__cuda_sm20_div_u16
        .type           $__internal_31_$__cuda_sm20_div_u16,@function
        .size           $__internal_31_$__cuda_sm20_div_u16,(.L_x_4701 - $__internal_31_$__cuda_sm20_div_u16)
$__internal_31_$__cuda_sm20_div_u16:
        /* <DEDUP_REMOVED lines=18> */
[----:B------:R-:W-:Y:S06]  /*0fa0*/  RET.REL.NODEC R8 `(_ZN2at6native57_GLOBAL__N__f3eca4a2_24_ForeachBinaryOpScalar_cu_86b9896c25multi_tensor_apply_kernelINS1_18TensorListMetadataILi1EEENS1_21BinaryOpScalarFunctorIsLi1ELi1ELi0EEEJNS0_7minimumIsEEsEEEvT_T0_DpT1_) ;  /* 0xfffffff008147950 */ /* 0x000fec0003c3ffff */
.L_x_307:
        /* <DEDUP_REMOVED lines=13> */
.L_x_4701:


//--------------------- .text._ZN2at6native57_GLOBAL__N__f3eca4a2_24_ForeachBinaryOpScalar_cu_86b9896c25multi_tensor_apply_kernelINS1_18TensorListMetadataILi1EEENS1_21BinaryOpScalarFunctorIlLi1ELi1ELi0EEEJNS0_7minimumIlEElEEEvT_T0_DpT1_ --------------------------
	.section	.text._ZN2at6native57_GLOBAL__N__f3eca4a2_24_ForeachBinaryOpScalar_cu_86b9896c25multi_tensor_apply_kernelINS1_18TensorListMetadataILi1EEENS1_21BinaryOpScalarFunctorIlLi1ELi1ELi0EEEJNS0_7minimumIlEElEEEvT_T0_DpT1_,"ax",@progbits
	.align	128
.text._ZN2at6native57_GLOBAL__N__f3eca4a2_24_ForeachBinaryOpScalar_cu_86b9896c25multi_tensor_apply_kernelINS1_18TensorListMetadataILi1EEENS1_21BinaryOpScalarFunctorIlLi1ELi1ELi0EEEJNS0_7minimumIlEElEEEvT_T0_DpT1_:
        .type           _ZN2at6native57_GLOBAL__N__f3eca4a2_24_ForeachBinaryOpScalar_cu_86b9896c25multi_tensor_apply_kernelINS1_18TensorListMetadataILi1EEENS1_21BinaryOpScalarFunctorIlLi1ELi1ELi0EEEJNS0_7minimumIlEElEEEvT_T0_DpT1_,@function
        .size           _ZN2at6native57_GLOBAL__N__f3eca4a2_24_ForeachBinaryOpScalar_cu_86b9896c25multi_tensor_apply_kernelINS1_18TensorListMetadataILi1EEENS1_21BinaryOpScalarFunctorIlLi1ELi1ELi0EEEJNS0_7minimumIlEElEEEvT_T0_DpT1_,(.L_x_4703 - _ZN2at6native57_GLOBAL__N__f3eca4a2_24_ForeachBinaryOpScalar_cu_86b9896c25multi_tensor_apply_kernelINS1_18TensorListMetadataILi1EEENS1_21BinaryOpScalarFunctorIlLi1ELi1ELi0EEEJNS0_7minimumIlEElEEEvT_T0_DpT1_)
        .other          _ZN2at6native57_GLOBAL__N__f3eca4a2_24_ForeachBinaryOpScalar_cu_86b9896c25multi_tensor_apply_kernelINS1_18TensorListMetadataILi1EEENS1_21BinaryOpScalarFunctorIlLi1ELi1ELi0EEEJNS0_7minimumIlEElEEEvT_T0_DpT1_,@"STO_CUDA_ENTRY STV_DEFAULT"
_ZN2at6native57_GLOBAL__N__f3eca4a2_24_ForeachBinaryOpScalar_cu_86b9896c25multi_tensor_apply_kernelINS1_18TensorListMetadataILi1EEENS1_21BinaryOpScalarFunctorIlLi1ELi1ELi0EEEJNS0_7minimumIlEElEEEvT_T0_DpT1_:
        /* <DEDUP_REMOVED lines=35> */
[----:B------:R-:W-:Y:S05]  /*0230*/  CALL.REL.NOINC `($__internal_32_$__cuda_sm20_div_u16) ;  /* 0x0000001000347944 */ /* 0x000fea0003c00000 */
        /* <DEDUP_REMOVED lines=14> */
.L_x_316:
        /* <DEDUP_REMOVED lines=35> */
[----:B--2---:R-:W-:-:S04]  /*0550*/  @!P2 ISETP.LT.U32.AND P5, PT, R10, R14, PT ;  /* 0x0000000e0a00a20c */ /* 0x004fc80003fa1070 */
[----:B------:R-:W-:-:S04]  /*0560*/  @!P2 ISETP.LT.AND.EX P5, PT, R11, R15, PT, P5 ;  /* 0x0000000f0b00a20c */ /* 0x000fc80003fa1350 */
        /* <DEDUP_REMOVED lines=12> */
[-C--:B---3--:R-:W-:Y:S02]  /*0630*/  @!P1 ISETP.LT.U32.AND P5, PT, R18, R16.reuse, PT ;  /* 0x000000101200920c */ /* 0x088fe40003fa1070 */
[----:B------:R-:W-:Y:S02]  /*0640*/  @!P0 IADD3.X R25, PT, PT, R12, UR15, RZ, P6, !PT ;  /* 0x0000000f0c198c10 */ /* 0x000fe4000b7fe4ff */
[----:B------:R-:W-:Y:S02]  /*0650*/  @!P1 ISETP.LT.AND.EX P5, PT, R19, R17, PT, P5 ;  /* 0x000000111300920c */ /* 0x000fe40003fa1350 */
        /* <DEDUP_REMOVED lines=27> */
[----:B-1---5:R-:W-:Y:S01]  /*0810*/  ISETP.LT.U32.AND P3, PT, R22, UR16, PT ;  /* 0x0000001016007c0c */ /* 0x022fe2000bf61070 */
[----:B------:R-:W-:Y:S02]  /*0820*/  IMAD.U32 R17, RZ, RZ, UR11 ;  /* 0x0000000bff117e24 */ /* 0x000fe4000f8e00ff */
[----:B------:R-:W-:Y:S01]  /*0830*/  IMAD.U32 R7, RZ, RZ, UR15 ;  /* 0x0000000fff077e24 */ /* 0x000fe2000f8e00ff */
[----:B------:R-:W-:-:S04]  /*0840*/  ISETP.LT.AND.EX P3, PT, R23, UR17, PT, P3 ;  /* 0x0000001117007c0c */ /* 0x000fc8000bf61330 */
[----:B------:R-:W-:Y:S02]  /*0850*/  SEL R14, R22, UR16, P3 ;  /* 0x00000010160e7c07 */ /* 0x000fe40009800000 */
[----:B------:R-:W-:Y:S02]  /*0860*/  SEL R15, R23, UR17, P3 ;  /* 0x00000011170f7c07 */ /* 0x000fe40009800000 */
[----:B------:R-:W-:-:S04]  /*0870*/  IADD3 R16, P3, P6, R17, UR11, R8 ;  /* 0x0000000b11107c10 */ /* 0x000fc8000fe7e008 */
[----:B------:R-:W-:-:S05]  /*0880*/  IADD3.X R17, PT, PT, R7, UR15, R9, P3, P6 ;  /* 0x0000000f07117c10 */ /* 0x000fca0009fec409 */
[----:B------:R0:W-:Y:S04]  /*0890*/  STG.E.64 desc[UR12][R16.64], R14 ;  /* 0x0000000e10007986 */ /* 0x0001e8000c101b0c */
.L_x_311:
[----:B-1----:R-:W-:Y:S05]  /*08a0*/  BSYNC.RECONVERGENT B0 ;  /* 0x0000000000007941 */ /* 0x002fea0003800200 */
.L_x_310:
[----:B------:R-:W-:Y:S04]  /*08b0*/  BSSY.RECONVERGENT B0, `(.L_x_312) ;  /* 0x000000d000007945 */ /* 0x000fe80003800200 */
[----:B------:R-:W-:Y:S05]  /*08c0*/  @P0 BRA `(.L_x_313) ;  /* 0x00000000002c0947 */ /* 0x000fea0003800000 */
[----:B------:R-:W-:Y:S01]  /*08d0*/  IMAD.U32 R7, RZ, RZ, UR11 ;  /* 0x0000000bff077e24 */ /* 0x000fe2000f8e00ff */
[----:B-----5:R-:W-:Y:S01]  /*08e0*/  ISETP.LT.U32.AND P0, PT, R10, UR16, PT ;  /* 0x000000100a007c0c */ /* 0x020fe2000bf01070 */
[----:B0-----:R-:W-:-:S03]  /*08f0*/  IMAD.U32 R15, RZ, RZ, UR15 ;  /* 0x0000000fff0f7e24 */ /* 0x001fc6000f8e00ff */
[----:B------:R-:W-:Y:S02]  /*0900*/  IADD3 R14, P3, P6, R7, UR11, R8 ;  /* 0x0000000b070e7c10 */ /* 0x000fe4000fe7e008 */
[----:B------:R-:W-:Y:S02]  /*0910*/  ISETP.LT.AND.EX P0, PT, R11, UR17, PT, P0 ;  /* 0x000000110b007c0c */ /* 0x000fe4000bf01300 */
[----:B------:R-:W-:Y:S02]  /*0920*/  IADD3.X R7, PT, PT, R15, UR15, R9, P3, P6 ;  /* 0x0000000f0f077c10 */ /* 0x000fe40009fec409 */
[----:B------:R-:W-:Y:S02]  /*0930*/  IADD3 R14, P3, PT, R14, UR11, RZ ;  /* 0x0000000b0e0e7c10 */ /* 0x000fe4000ff7e0ff */
[----:B------:R-:W-:Y:S02]  /*0940*/  SEL R8, R10, UR16, P0 ;  /* 0x000000100a087c07 */ /* 0x000fe40008000000 */
[----:B------:R-:W-:-:S02]  /*0950*/  SEL R9, R11, UR17, P0 ;  /* 0x000000110b097c07 */ /* 0x000fc40008000000 */
[----:B------:R-:W-:-:S05]  /*0960*/  IADD3.X R15, PT, PT, R7, UR15, RZ, P3, !PT ;  /* 0x0000000f070f7c10 */ /* 0x000fca0009ffe4ff */
[----:B------:R1:W-:Y:S02]  /*0970*/  STG.E.64 desc[UR12][R14.64], R8 ;  /* 0x000000080e007986 */ /* 0x0003e4000c101b0c */
.L_x_313:
[----:B------:R-:W-:Y:S05]  /*0980*/  BSYNC.RECONVERGENT B0 ;  /* 0x0000000000007941 */ /* 0x000fea0003800200 */
.L_x_312:
        /* <DEDUP_REMOVED lines=16> */
[----:B-----5:R-:W-:Y:S01]  /*0a90*/  ISETP.LT.U32.AND P0, PT, R18, UR16, PT ;  /* 0x0000001012007c0c */ /* 0x020fe2000bf01070 */
[----:B------:R-:W-:Y:S02]  /*0aa0*/  IMAD.U32 R23, RZ, RZ, UR10 ;  /* 0x0000000aff177e24 */ /* 0x000fe4000f8e00ff */
[----:B-1----:R-:W-:Y:S01]  /*0ab0*/  IMAD.U32 R24, RZ, RZ, UR10 ;  /* 0x0000000aff187e24 */ /* 0x002fe2000f8e00ff */
[----:B------:R-:W-:Y:S02]  /*0ac0*/  LEA R22, P3, R7, R2, 0x3 ;  /* 0x0000000207167211 */ /* 0x000fe400078618ff */
[----:B------:R-:W-:Y:S02]  /*0ad0*/  ISETP.LT.AND.EX P0, PT, R19, UR17, PT, P0 ;  /* 0x0000001113007c0c */ /* 0x000fe4000bf01300 */
[----:B------:R-:W-:Y:S02]  /*0ae0*/  LEA.HI.X R5, R7, R3, R5, 0x3, P3 ;  /* 0x0000000307057211 */ /* 0x000fe400018f1c05 */
[----:B------:R-:W-:-:S02]  /*0af0*/  LEA R22, P3, R23, R22, 0x3 ;  /* 0x0000001617167211 */ /* 0x000fc400078618ff */
[----:B------:R-:W-:Y:S02]  /*0b00*/  SEL R18, R18, UR16, P0 ;  /* 0x0000001012127c07 */ /* 0x000fe40008000000 */
[----:B------:R-:W-:Y:S02]  /*0b10*/  SEL R19, R19, UR17, P0 ;  /* 0x0000001113137c07 */ /* 0x000fe40008000000 */
[----:B------:R-:W-:-:S05]  /*0b20*/  LEA.HI.X R23, R24, R5, RZ, 0x3, P3 ;  /* 0x0000000518177211 */ /* 0x000fca00018f1cff */
[----:B------:R0:W-:Y:S02]  /*0b30*/  STG.E.64 desc[UR12][R22.64], R18 ;  /* 0x0000001216007986 */ /* 0x0001e4000c101b0c */
.L_x_315:
[----:B------:R-:W-:Y:S05]  /*0b40*/  BSYNC.RECONVERGENT B0 ;  /* 0x0000000000007941 */ /* 0x000fea0003800200 */
.L_x_314:
        /* <DEDUP_REMOVED lines=9> */
[----:B-1----:R-:W-:-:S04]  /*0be0*/  @!P5 ISETP.LT.U32.AND P3, PT, R20, R24, PT ;  /* 0x000000181400d20c */ /* 0x002fc80003f61070 */
[----:B------:R-:W-:Y:S02]  /*0bf0*/  @!P5 ISETP.LT.AND.EX P3, PT, R21, R25, PT, P3 ;  /* 0x000000191500d20c */ /* 0x000fe40003f61330 */
[----:B0-----:R-:W-:Y:S02]  /*0c00*/  @!P2 ISETP.LT.U32.AND P4, PT, R16, R22, PT ;  /* 0x000000161000a20c */ /* 0x001fe40003f81070 */
[----:B------:R-:W-:Y:S02]  /*0c10*/  @!P5 SEL R20, R20, R24, P3 ;  /* 0x000000181414d207 */ /* 0x000fe40001800000 */
[----:B------:R-:W-:Y:S02]  /*0c20*/  @!P2 ISETP.LT.AND.EX P4, PT, R17, R23, PT, P4 ;  /* 0x000000171100a20c */ /* 0x000fe40003f81340 */
[----:B------:R-:W-:Y:S02]  /*0c30*/  @!P5 SEL R21, R21, R25, P3 ;  /* 0x000000191515d207 */ /* 0x000fe40001800000 */
[----:B--2---:R-:W-:-:S02]  /*0c40*/  @!P1 ISETP.LT.U32.AND P0, PT, R14, R18, PT ;  /* 0x000000120e00920c */ /* 0x004fc40003f01070 */
[----:B------:R-:W-:Y:S01]  /*0c50*/  @!P2 SEL R16, R16, R22, P4 ;  /* 0x000000161010a207 */ /* 0x000fe20002000000 */
[----:B------:R2:W-:Y:S01]  /*0c60*/  @!P5 STG.E.64 desc[UR12][R12.64], R20 ;  /* 0x000000140c00d986 */ /* 0x0005e2000c101b0c */
[----:B------:R-:W-:Y:S02]  /*0c70*/  @!P1 ISETP.LT.AND.EX P0, PT, R15, R19, PT, P0 ;  /* 0x000000130f00920c */ /* 0x000fe40003f01300 */
[----:B------:R-:W-:Y:S02]  /*0c80*/  @!P2 SEL R17, R17, R23, P4 ;  /* 0x000000171111a207 */ /* 0x000fe40002000000 */
[----:B------:R-:W-:Y:S02]  /*0c90*/  @!P1 SEL R18, R14, R18, P0 ;  /* 0x000000120e129207 */ /* 0x000fe40000000000 */
[----:B------:R-:W-:Y:S01]  /*0ca0*/  @!P1 SEL R19, R15, R19, P0 ;  /* 0x000000130f139207 */ /* 0x000fe20000000000 */
[----:B------:R2:W-:Y:S04]  /*0cb0*/  @!P2 STG.E.64 desc[UR12][R8.64], R16 ;  /* 0x000000100800a986 */ /* 0x0005e8000c101b0c */
[----:B------:R2:W-:Y:S01]  /*0cc0*/  @!P1 STG.E.64 desc[UR12][R10.64], R18 ;  /* 0x000000120a009986 */ /* 0x0005e2000c101b0c */
[----:B------:R-:W-:Y:S05]  /*0cd0*/  BRA.U UP0, `(.L_x_316) ;  /* 0xfffffff500907547 */ /* 0x000fea000b83ffff */
.L_x_309:
        /* <DEDUP_REMOVED lines=39> */
[----:B--2---:R-:W-:-:S02]  /*0f50*/  ISETP.LT.U32.AND P5, PT, R12, UR4, PT ;  /* 0x000000040c007c0c */ /* 0x004fc4000bfa1070 */
[----:B---3--:R-:W-:Y:S02]  /*0f60*/  ISETP.LT.U32.AND P6, PT, R6, UR4, PT ;  /* 0x0000000406007c0c */ /* 0x008fe4000bfc1070 */
[----:B------:R-:W-:Y:S02]  /*0f70*/  ISETP.LT.AND.EX P5, PT, R13, UR5, PT, P5 ;  /* 0x000000050d007c0c */ /* 0x000fe4000bfa1350 */
[----:B----4-:R-:W-:Y:S02]  /*0f80*/  ISETP.LT.U32.AND P4, PT, R4, UR4, PT ;  /* 0x0000000404007c0c */ /* 0x010fe4000bf81070 */
[----:B------:R-:W-:Y:S02]  /*0f90*/  ISETP.LT.AND.EX P6, PT, R7, UR5, PT, P6 ;  /* 0x0000000507007c0c */ /* 0x000fe4000bfc1360 */
[----:B------:R-:W-:Y:S02]  /*0fa0*/  SEL R12, R12, UR4, P5 ;  /* 0x000000040c0c7c07 */ /* 0x000fe4000a800000 */
[----:B------:R-:W-:-:S02]  /*0fb0*/  SEL R13, R13, UR5, P5 ;  /* 0x000000050d0d7c07 */ /* 0x000fc4000a800000 */
[----:B------:R-:W-:Y:S02]  /*0fc0*/  ISETP.LT.AND.EX P4, PT, R5, UR5, PT, P4 ;  /* 0x0000000505007c0c */ /* 0x000fe4000bf81340 */
[----:B-----5:R-:W-:Y:S02]  /*0fd0*/  ISETP.LT.U32.AND P5, PT, R8, UR4, PT ;  /* 0x0000000408007c0c */ /* 0x020fe4000bfa1070 */
[----:B------:R-:W-:Y:S02]  /*0fe0*/  SEL R6, R6, UR4, P6 ;  /* 0x0000000406067c07 */ /* 0x000fe4000b000000 */
[----:B------:R-:W-:Y:S02]  /*0ff0*/  SEL R7, R7, UR5, P6 ;  /* 0x0000000507077c07 */ /* 0x000fe4000b000000 */
[----:B------:R-:W-:Y:S02]  /*1000*/  SEL R4, R4, UR4, P4 ;  /* 0x0000000404047c07 */ /* 0x000fe4000a000000 */
[----:B------:R-:W-:-:S02]  /*1010*/  SEL R5, R5, UR5, P4 ;  /* 0x0000000505057c07 */ /* 0x000fc4000a000000 */
[C---:B------:R-:W-:Y:S01]  /*1020*/  ISETP.LT.AND.EX P4, PT, R9.reuse, UR5, PT, P5 ;  /* 0x0000000509007c0c */ /* 0x040fe2000bf81350 */
        /* <DEDUP_REMOVED lines=8> */
.L_x_308:
        /* <DEDUP_REMOVED lines=8> */
.L_x_317:
[----:B--2---:R-:W-:-:S04]  /*1130*/  LEA R14, P0, R13, R2, 0x5 ;  /* 0x000000020d0e7211 */ /* 0x004fc800078028ff */
[----:B------:R-:W-:-:S05]  /*1140*/  LEA.HI.X R15, R13, R3, R16, 0x5, P0 ;  /* 0x000000030d0f7211 */ /* 0x000fca00000f2c10 */
[----:B------:R-:W1:Y:S02]  /*1150*/  LDG.E.ENL2.256 R8, R4, desc[UR12][R14.64] ;  /* 0xfe00000c0e04797e */ /* 0x000e640008121908 */
[----:B-1----:R-:W-:Y:S02]  /*1160*/  ISETP.LT.U32.AND P0, PT, R4, UR6, PT ;  /* 0x0000000604007c0c */ /* 0x002fe4000bf01070 */
[----:B------:R-:W-:Y:S02]  /*1170*/  ISETP.LT.U32.AND P2, PT, R8, UR6, PT ;  /* 0x0000000608007c0c */ /* 0x000fe4000bf41070 */
[----:B------:R-:W-:Y:S02]  /*1180*/  ISETP.LT.AND.EX P0, PT, R5, UR7, PT, P0 ;  /* 0x0000000705007c0c */ /* 0x000fe4000bf01300 */
[----:B------:R-:W-:Y:S02]  /*1190*/  ISETP.LT.U32.AND P1, PT, R6, UR6, PT ;  /* 0x0000000606007c0c */ /* 0x000fe4000bf21070 */
[----:B------:R-:W-:-:S02]  /*11a0*/  SEL R4, R4, UR6, P0 ;  /* 0x0000000604047c07 */ /* 0x000fc40008000000 */
[----:B------:R-:W-:Y:S02]  /*11b0*/  SEL R5, R5, UR7, P0 ;  /* 0x0000000705057c07 */ /* 0x000fe40008000000 */
[C---:B------:R-:W-:Y:S02]  /*11c0*/  ISETP.LT.AND.EX P0, PT, R9.reuse, UR7, PT, P2 ;  /* 0x0000000709007c0c */ /* 0x040fe4000bf01320 */
[----:B------:R-:W-:Y:S02]  /*11d0*/  ISETP.LT.U32.AND P3, PT, R10, UR6, PT ;  /* 0x000000060a007c0c */ /* 0x000fe4000bf61070 */
[----:B------:R-:W-:Y:S02]  /*11e0*/  SEL R8, R8, UR6, P0 ;  /* 0x0000000608087c07 */ /* 0x000fe40008000000 */
[----:B------:R-:W-:Y:S02]  /*11f0*/  SEL R9, R9, UR7, P0 ;  /* 0x0000000709097c07 */ /* 0x000fe40008000000 */
[----:B0-----:R-:W-:-:S02]  /*1200*/  IADD3 R13, P0, PT, R13, UR4, RZ ;  /* 0x000000040d0d7c10 */ /* 0x001fc4000ff1e0ff */
[----:B------:R-:W-:Y:S02]  /*1210*/  ISETP.LT.AND.EX P1, PT, R7, UR7, PT, P1 ;  /* 0x0000000707007c0c */ /* 0x000fe4000bf21310 */
[----:B------:R-:W-:Y:S01]  /*1220*/  ISETP.LT.AND.EX P2, PT, R11, UR7, PT, P3 ;  /* 0x000000070b007c0c */ /* 0x000fe2000bf41330 */
        /* <DEDUP_REMOVED lines=14> */
        .weak           $__internal_32_$__cuda_sm20_div_u16
        .type           $__internal_32_$__cuda_sm20_div_u16,@function
        .size           $__internal_32_$__cuda_sm20_div_u16,(.L_x_4703 - $__internal_32_$__cuda_sm20_div_u16)
$__internal_32_$__cuda_sm20_div_u16:
        /* <DEDUP_REMOVED lines=19> */
[----:B------:R-:W-:Y:S05]  /*1440*/  RET.REL.NODEC R8 `(_ZN2at6native57_GLOBAL__N__f3eca4a2_24_ForeachBinaryOpScalar_cu_86b9896c25multi_tensor_apply_kernelINS1_18TensorListMetadataILi1EEENS1_21BinaryOpScalarFunctorIlLi1ELi1ELi0EEEJNS0_7minimumIlEElEEEvT_T0_DpT1_) ;  /* 0xffffffe808ec7950 */ /* 0x000fea0003c3ffff */
.L_x_318:
        /* <DEDUP_REMOVED lines=11> */
.L_x_4703:


//--------------------- .text._ZN2at6native57_GLOBAL__N__f3eca4a2_24_ForeachBinaryOpScalar_cu_86b9896c25multi_tensor_apply_kernelINS1_18TensorListMetadataILi1EEENS1_21BinaryOpScalarFunctorIiLi1ELi1ELi0EEEJNS0_7minimumIiEEiEEEvT_T0_DpT1_ --------------------------
	.section	.text._ZN2at6native57_GLOBAL__N__f3eca4a2_24_ForeachBinaryOpScalar_cu_86b9896c25multi_tensor_apply_kernelINS1_18TensorListMetadataILi1EEENS1_21BinaryOpScalarFunctorIiLi1ELi1ELi0EEEJNS0_7minimumIiEEiEEEvT_T0_DpT1_,"ax",@progbits
	.align	128
.text._ZN2at6native57_GLOBAL__N__f3eca4a2_24_ForeachBinaryOpScalar_cu_86b9896c25multi_tensor_apply_kernelINS1_18TensorListMetadataILi1EEENS1_21BinaryOpScalarFunctorIiLi1ELi1ELi0EEEJNS0_7minimumIiEEiEEEvT_T0_DpT1_:
        .type           _ZN2at6native57_GLOBAL__N__f3eca4a2_24_ForeachBinaryOpScalar_cu_86b9896c25multi_tensor_apply_kernelINS1_18TensorListMetadataILi1EEENS1_21BinaryOpScalarFunctorIiLi1ELi1ELi0EEEJNS0_7minimumIiEEiEEEvT_T0_DpT1_,@function
        .size           _ZN2at6native57_GLOBAL__N__f3eca4a2_24_ForeachBinaryOpScalar_cu_86b9896c25multi_tensor_apply_kernelINS1_18TensorListMetadataILi1EEENS1_21BinaryOpScalarFunctorIiLi1ELi1ELi0EEEJNS0_7minimumIiEEiEEEvT_T0_DpT1_,(.L_x_4705 - _ZN2at6native57_GLOBAL__N__f3eca4a2_24_ForeachBinaryOpScalar_cu_86b9896c25multi_tensor_apply_kernelINS1_18TensorListMetadataILi1EEENS1_21BinaryOpScalarFunctorIiLi1ELi1ELi0EEEJNS0_7minimumIiEEiEEEvT_T0_DpT1_)
        .other          _ZN2at6native57_GLOBAL__N__f3eca4a2_24_ForeachBinaryOpScalar_cu_86b9896c25multi_tensor_apply_kernelINS1_18TensorListMetadataILi1EEENS1_21BinaryOpScalarFunctorIiLi1ELi1ELi0EEEJNS0_7minimumIiEEiEEEvT_T0_DpT1_,@"STO_CUDA_ENTRY STV_DEFAULT"
_ZN2at6native57_GLOBAL__N__f3eca4a2_24_ForeachBinaryOpScalar_cu_86b9896c25multi_tensor_apply_kernelINS1_18TensorListMetadataILi1EEENS1_21BinaryOpScalarFunctorIiLi1ELi1ELi0EEEJNS0_7minimumIiEEiEEEvT_T0_DpT1_:
        /* <DEDUP_REMOVED lines=35> */
[----:B------:R-:W-:Y:S05]  /*0230*/  CALL.REL.NOINC `($__internal_33_$__cuda_sm20_div_u16) ;  /* 0x0000000800e87944 */ /* 0x000fea0003c00000 */
        /* <DEDUP_REMOVED lines=14> */
.L_x_323:
        /* <DEDUP_REMOVED lines=31> */
[----:B--2---:R-:W-:Y:S01]  /*0510*/  @!P1 VIMNMX R27, PT, PT, R23, R26, PT ;  /* 0x0000001a171b9248 */ /* 0x004fe20003fe0100 */
[----:B------:R-:W-:Y:S01]  /*0520*/  IMAD.SHL.U32 R23, R17, 0x4, RZ ;  /* 0x0000000411177824 */ /* 0x000fe200078e00ff */
[----:B------:R-:W4:Y:S03]  /*0530*/  @!P0 LDC R26, c[0x0][0x10ac] ;  /* 0x00042b00ff1a8b82 */ /* 0x000f260000000800 */
[----:B------:R2:W-:Y:S01]  /*0540*/  @!P1 STG.E desc[UR6][R6.64], R27 ;  /* 0x0000001b06009986 */ /* 0x0005e2000c101906 */
[----:B------:R-:W-:-:S04]  /*0550*/  IADD3 R29, P4, PT, R23, R12, RZ ;  /* 0x0000000c171d7210 */ /* 0x000fc80007f9e0ff */
[----:B------:R-:W-:Y:S01]  /*0560*/  ISETP.GE.U32.AND P1, PT, R29, R0, PT ;  /* 0x000000001d00720c */ /* 0x000fe20003f26070 */
[--C-:B------:R-:W-:Y:S01]  /*0570*/  IMAD.X R12, RZ, RZ, R13.reuse, P4 ;  /* 0x000000ffff0c7224 */ /* 0x100fe200020e060d */
[----:B------:R-:W1:Y:S01]  /*0580*/  @!P2 LDC R29, c[0x0][0x10ac] ;  /* 0x00042b00ff1dab82 */ /* 0x000e620000000800 */
[----:B---3--:R-:W-:Y:S02]  /*0590*/  @!P3 VIMNMX R24, PT, PT, R24, R25, PT ;  /* 0x000000191818b248 */ /* 0x008fe40003fe0100 */
        /* <DEDUP_REMOVED lines=8> */
[----:B----4-:R-:W-:Y:S01]  /*0620*/  @!P0 VIMNMX R28, PT, PT, R9, R26, PT ;  /* 0x0000001a091c8248 */ /* 0x010fe20003fe0100 */
        /* <DEDUP_REMOVED lines=8> */
[----:B-1----:R-:W-:Y:S02]  /*06b0*/  @!P2 VIMNMX R29, PT, PT, R8, R29, PT ;  /* 0x0000001d081da248 */ /* 0x002fe40003fe0100 */
        /* <DEDUP_REMOVED lines=19> */
[----:B---3--:R-:W-:-:S05]  /*07f0*/  @!P1 VIMNMX R25, PT, PT, R26, R25, PT ;  /* 0x000000191a199248 */ /* 0x008fca0003fe0100 */
[----:B------:R1:W-:Y:S01]  /*0800*/  @!P1 STG.E desc[UR6][R6.64], R25 ;  /* 0x0000001906009986 */ /* 0x0003e2000c101906 */
[----:B0-----:R-:W-:Y:S02]  /*0810*/  @!P4 VIMNMX R13, PT, PT, R24, R13, PT ;  /* 0x0000000d180dc248 */ /* 0x001fe40003fe0100 */
[----:B--2---:R-:W-:Y:S01]  /*0820*/  @!P5 VIMNMX R15, PT, PT, R15, R12, PT ;  /* 0x0000000c0f0fd248 */ /* 0x004fe20003fe0100 */
[----:B------:R-:W-:Y:S06]  /*0830*/  @P0 BRA `(.L_x_322) ;  /* 0x0000000000200947 */ /* 0x000fec0003800000 */
[----:B-1----:R-:W-:Y:S02]  /*0840*/  IADD3 R4, P0, P1, R17, R19, R18 ;  /* 0x0000001311047210 */ /* 0x002fe4000791e012 */
[----:B-----5:R-:W-:Y:S02]  /*0850*/  VIMNMX R7, PT, PT, R14, UR8, PT ;  /* 0x000000080e077c48 */ /* 0x020fe4000bfe0100 */
[----:B------:R-:W-:Y:S02]  /*0860*/  IADD3 R5, P2, PT, R23, R4, RZ ;  /* 0x0000000417057210 */ /* 0x000fe40007f5e0ff */
[----:B------:R-:W-:Y:S02]  /*0870*/  IADD3.X R6, PT, PT, RZ, R20, RZ, P0, P1 ;  /* 0x00000014ff067210 */ /* 0x000fe400007e24ff */
[----:B------:R-:W-:-:S03]  /*0880*/  LEA R4, P0, R5, R2, 0x2 ;  /* 0x0000000205047211 */ /* 0x000fc600078010ff */
[----:B------:R-:W-:-:S05]  /*0890*/  IMAD.X R6, RZ, RZ, R6, P2 ;  /* 0x000000ffff067224 */ /* 0x000fca00010e0606 */
[----:B------:R-:W-:-:S05]  /*08a0*/  LEA.HI.X R5, R5, R3, R6, 0x2, P0 ;  /* 0x0000000305057211 */ /* 0x000fca00000f1406 */
[----:B------:R0:W-:Y:S02]  /*08b0*/  STG.E desc[UR6][R4.64], R7 ;  /* 0x0000000704007986 */ /* 0x0001e4000c101906 */
.L_x_322:
[----:B------:R-:W-:Y:S05]  /*08c0*/  BSYNC.RECONVERGENT B0 ;  /* 0x0000000000007941 */ /* 0x000fea0003800200 */
.L_x_321:
        /* <DEDUP_REMOVED lines=9> */
.L_x_320:
        /* <DEDUP_REMOVED lines=44> */
[----:B------:R-:W-:Y:S01]  /*0c20*/  STG.E desc[UR6][R8.64], R17 ;  /* 0x0000001108007986 */ /* 0x000fe2000c101906 */
[----:B------:R-:W-:Y:S05]  /*0c30*/  EXIT ;  /* 0x000000000000794d */ /* 0x000fea0003800000 */
.L_x_319:
        /* <DEDUP_REMOVED lines=8> */
.L_x_324:
        /* <DEDUP_REMOVED lines=18> */
        .weak           $__internal_33_$__cuda_sm20_div_u16
        .type           $__internal_33_$__cuda_sm20_div_u16,@function
        .size           $__internal_33_$__cuda_sm20_div_u16,(.L_x_4705 - $__internal_33_$__cuda_sm20_div_u16)
$__internal_33_$__cuda_sm20_div_u16:
        /* <DEDUP_REMOVED lines=18> */
[----:B------:R-:W-:Y:S06]  /*0f00*/  RET.REL.NODEC R6 `(_ZN2at6native57_GLOBAL__N__f3eca4a2_24_ForeachBinaryOpScalar_cu_86b9896c25multi_tensor_apply_kernelINS1_18TensorListMetadataILi1EEENS1_21BinaryOpScalarFunctorIiLi1ELi1ELi0EEEJNS0_7minimumIiEEiEEEvT_T0_DpT1_) ;  /* 0xfffffff0063c7950 */ /* 0x000fec0003c3ffff */
.L_x_325:
        /* <DEDUP_REMOVED lines=15> */
.L_x_4705:


//--------------------- .text._ZN2at6native57_GLOBAL__N__f3eca4a2_24_ForeachBinaryOpScalar_cu_86b9896c25multi_tensor_apply_kernelINS1_18TensorListMetadataILi1EEENS1_21BinaryOpScalarFunctorIaLi1ELi1ELi0EEEJNS0_7minimumIaEEaEEEvT_T0_DpT1_ --------------------------
	.section	.text._ZN2at6native57_GLOBAL__N__f3eca4a2_24_ForeachBinaryOpScalar_cu_86b9896c25multi_tensor_apply_kernelINS1_18TensorListMetadataILi1EEENS1_21BinaryOpScalarFunctorIaLi1ELi1ELi0EEEJNS0_7minimumIaEEaEEEvT_T0_DpT1_,"ax",@progbits
	.align	128
.text._ZN2at6native57_GLOBAL__N__f3eca4a2_24_ForeachBinaryOpScalar_cu_86b9896c25multi_tensor_apply_kernelINS1_18TensorListMetadataILi1EEENS1_21BinaryOpScalarFunctorIaLi1ELi1ELi0EEEJNS0_7minimumIaEEaEEEvT_T0_DpT1_:
        .type           _ZN2at6native57_GLOBAL__N__f3eca4a2_24_ForeachBinaryOpScalar_cu_86b9896c25multi_tensor_apply_kernelINS1_18TensorListMetadataILi1EEENS1_21BinaryOpScalarFunctorIaLi1ELi1ELi0EEEJNS0_7minimumIaEEaEEEvT_T0_DpT1_,@function
        .size           _ZN2at6native57_GLOBAL__N__f3eca4a2_24_ForeachBinaryOpScalar_cu_86b9896c25multi_tensor_apply_kernelINS1_18TensorListMetadataILi1EEENS1_21BinaryOpScalarFunctorIaLi1ELi1ELi0EEEJNS0_7minimumIaEEaEEEvT_T0_DpT1_,(.L_x_4707 - _ZN2at6native57_GLOBAL__N__f3eca4a2_24_ForeachBinaryOpScalar_cu_86b9896c25multi_tensor_apply_kernelINS1_18TensorListMetadataILi1EEENS1_21BinaryOpScalarFunctorIaLi1ELi1ELi0EEEJNS0_7minimumIaEEaEEEvT_T0_DpT1_)
        .other          _ZN2at6native57_GLOBAL__N__f3eca4a2_24_ForeachBinaryOpScalar_cu_86b9896c25multi_tensor_apply_kernelINS1_18TensorListMetadataILi1EEENS1_21BinaryOpScalarFunctorIaLi1ELi1ELi0EEEJNS0_7minimumIaEEaEEEvT_T0_DpT1_,@"STO_CUDA_ENTRY STV_DEFAULT"
_ZN2at6native57_GLOBAL__N__f3eca4a2_24_ForeachBinaryOpScalar_cu_86b9896c25multi_tensor_apply_kernelINS1_18TensorListMetadataILi1EEENS1_21BinaryOpScalarFunctorIaLi1ELi1ELi0EEEJNS0_7minimumIaEEaEEEvT_T0_DpT1_:
        /* <DEDUP_REMOVED lines=39> */
[----:B------:R-:W-:Y:S05]  /*0270*/  CALL.REL.NOINC `($__internal_34_$__cuda_sm20_div_u16) ;  /* 0x0000001000247944 */ /* 0x000fea0003c00000 */
        /* <DEDUP_REMOVED lines=32> */
.L_x_328:
        /* <DEDUP_REMOVED lines=43> */
[----:B------:R-:W-:-:S04]  /*0730*/  @!P3 VIMNMX.S16x2 R10, PT, PT, R10, UR8, PT ;  /* 0x000000080a0abc48 */ /* 0x000fc8000bfe0300 */
[----:B------:R-:W-:-:S05]  /*0740*/  PRMT R16, R10, 0x7610, R16 ;  /* 0x000076100a107816 */ /* 0x000fca0000000010 */
[----:B------:R0:W-:Y:S01]  /*0750*/  @!P3 STG.E.U8 desc[UR22][R12.64], R16 ;  /* 0x000000100c00b986 */ /* 0x0001e2000c101116 */
[----:B---3--:R-:W-:Y:S02]  /*0760*/  @!P6 PRMT R10, R17, 0x8880, RZ ;  /* 0x00008880110ae816 */ /* 0x008fe400000000ff */
[----:B------:R-:W-:Y:S02]  /*0770*/  @!P6 IADD3 R6, P3, PT, R2, UR27, RZ ;  /* 0x0000001b0206ec10 */ /* 0x000fe4000ff7e0ff */
[----:B------:R-:W-:Y:S02]  /*0780*/  @!P6 PRMT R10, R10, 0x7710, RZ ;  /* 0x000077100a0ae816 */ /* 0x000fe400000000ff */
[----:B------:R-:W-:Y:S02]  /*0790*/  @!P6 IADD3.X R7, PT, PT, R0, UR28, RZ, P3, !PT ;  /* 0x0000001c0007ec10 */ /* 0x000fe40009ffe4ff */
[----:B------:R-:W-:Y:S02]  /*07a0*/  @!P6 VIMNMX.S16x2 R10, PT, PT, R10, UR8, PT ;  /* 0x000000080a0aec48 */ /* 0x000fe4000bfe0300 */
        /* <DEDUP_REMOVED lines=13> */
[----:B------:R-:W-:Y:S02]  /*0880*/  @!P0 VIMNMX.S16x2 R12, PT, PT, R12, UR8, PT ;  /* 0x000000080c0c8c48 */ /* 0x000fe4000bfe0300 */
[----:B-----5:R-:W-:-:S02]  /*0890*/  @!P1 PRMT R8, R8, 0x8880, RZ ;  /* 0x0000888008089816 */ /* 0x020fc400000000ff */
[----:B------:R-:W-:Y:S02]  /*08a0*/  ISETP.GE.U32.AND P4, PT, R18, UR36, PT ;  /* 0x0000002412007c0c */ /* 0x000fe4000bf86070 */
[----:B0-----:R-:W-:Y:S02]  /*08b0*/  PRMT R7, R12, 0x7610, R7 ;  /* 0x000076100c077816 */ /* 0x001fe40000000007 */
[----:B------:R-:W-:Y:S02]  /*08c0*/  @!P1 PRMT R6, R8, 0x7710, RZ ;  /* 0x0000771008069816 */ /* 0x000fe400000000ff */
[----:B------:R-:W-:Y:S01]  /*08d0*/  ISETP.GE.AND.EX P6, PT, R5, UR37, PT, P6 ;  /* 0x0000002505007c0c */ /* 0x000fe2000bfc6360 */
[----:B------:R0:W-:Y:S01]  /*08e0*/  @!P0 STG.E.U8 desc[UR22][R10.64], R7 ;  /* 0x000000070a008986 */ /* 0x0001e2000c101116 */
[----:B------:R-:W-:Y:S02]  /*08f0*/  ISETP.GE.AND.EX P4, PT, R9, UR37, PT, P4 ;  /* 0x0000002509007c0c */ /* 0x000fe4000bf86340 */
[----:B------:R-:W-:-:S02]  /*0900*/  @!P1 VIMNMX.S16x2 R5, PT, PT, R6, UR8, PT ;  /* 0x0000000806059c48 */ /* 0x000fc4000bfe0300 */
        /* <DEDUP_REMOVED lines=40> */
[----:B------:R-:W-:Y:S02]  /*0b90*/  @!P3 VIMNMX.S16x2 R3, PT, PT, R4, UR8, PT ;  /* 0x000000080403bc48 */ /* 0x000fe4000bfe0300 */
        /* <DEDUP_REMOVED lines=8> */
[----:B------:R-:W-:Y:S01]  /*0c20*/  @!P0 VIMNMX.S16x2 R3, PT, PT, R8, UR8, PT ;  /* 0x0000000808038c48 */ /* 0x000fe2000bfe0300 */
[----:B------:R0:W-:Y:S01]  /*0c30*/  @!P3 STG.E.U8 desc[UR22][R6.64], R9 ;  /* 0x000000090600b986 */ /* 0x0001e2000c101116 */
[----:B------:R-:W-:Y:S02]  /*0c40*/  @!P1 VIMNMX.S16x2 R13, PT, PT, R12, UR8, PT ;  /* 0x000000080c0d9c48 */ /* 0x000fe4000bfe0300 */
[----:B------:R-:W-:-:S02]  /*0c50*/  @!P0 IADD3.X R5, PT, PT, R0, UR20, RZ, P2, !PT ;  /* 0x0000001400058c10 */ /* 0x000fc400097fe4ff */
[----:B------:R-:W-:Y:S02]  /*0c60*/  @!P4 VIMNMX.S16x2 R12, PT, PT, R10, UR8, PT ;  /* 0x000000080a0ccc48 */ /* 0x000fe4000bfe0300 */
        /* <DEDUP_REMOVED lines=10> */
.L_x_327:
        /* <DEDUP_REMOVED lines=41> */
[----:B------:R-:W-:Y:S02]  /*0fa0*/  VIMNMX.S16x2 R11, PT, PT, R0, UR8, PT ;  /* 0x00000008000b7c48 */ /* 0x000fe4000bfe0300 */
[----:B------:R-:W-:Y:S02]  /*0fb0*/  PRMT R10, R10, 0x7710, RZ ;  /* 0x000077100a0a7816 */ /* 0x000fe400000000ff */
[----:B------:R-:W-:-:S02]  /*0fc0*/  PRMT R0, R13, 0x7710, RZ ;  /* 0x000077100d007816 */ /* 0x000fc400000000ff */
[----:B------:R-:W-:Y:S02]  /*0fd0*/  PRMT R13, R11, 0x7610, R13 ;  /* 0x000076100b0d7816 */ /* 0x000fe4000000000d */
[----:B------:R-:W-:Y:S02]  /*0fe0*/  VIMNMX.S16x2 R10, PT, PT, R10, UR8, PT ;  /* 0x000000080a0a7c48 */ /* 0x000fe4000bfe0300 */
[----:B------:R-:W-:Y:S01]  /*0ff0*/  VIMNMX.S16x2 R11, PT, PT, R0, UR8, PT ;  /* 0x00000008000b7c48 */ /* 0x000fe2000bfe0300 */
[----:B------:R0:W-:Y:S01]  /*1000*/  @!P0 STG.E.U8 desc[UR22][R4.64], R13 ;  /* 0x0000000d04008986 */ /* 0x0001e2000c101116 */
[----:B-----5:R-:W-:-:S03]  /*1010*/  PRMT R0, R12, 0x8880, RZ ;  /* 0x000088800c007816 */ /* 0x020fc600000000ff */
[----:B------:R0:W-:Y:S01]  /*1020*/  @!P1 STG.E.U8 desc[UR22][R8.64], R10 ;  /* 0x0000000a08009986 */ /* 0x0001e2000c101116 */
[----:B------:R-:W-:-:S03]  /*1030*/  PRMT R0, R0, 0x7710, RZ ;  /* 0x0000771000007816 */ /* 0x000fc600000000ff */
[----:B------:R0:W-:Y:S01]  /*1040*/  @!P2 STG.E.U8 desc[UR22][R6.64], R11 ;  /* 0x0000000b0600a986 */ /* 0x0001e2000c101116 */
[----:B------:R-:W-:Y:S01]  /*1050*/  VIMNMX.S16x2 R0, PT, PT, R0, UR8, PT ;  /* 0x0000000800007c48 */ /* 0x000fe2000bfe0300 */
[----:B------:R-:W-:Y:S06]  /*1060*/  @P3 EXIT ;  /* 0x000000000000394d */ /* 0x000fec0003800000 */
[----:B------:R-:W-:Y:S01]  /*1070*/  STG.E.U8 desc[UR22][R2.64], R0 ;  /* 0x0000000002007986 */ /* 0x000fe2000c101116 */
[----:B------:R-:W-:Y:S05]  /*1080*/  EXIT ;  /* 0x000000000000794d */ /* 0x000fea0003800000 */
.L_x_326:
[----:B------:R-:W0:Y:S02]  /*1090*/  S2R R9, SR_TID.X ;  /* 0x0000000000097919 */ /* 0x000e240000002100 */
[----:B0-----:R-:W-:-:S03]  /*10a0*/  IMAD.WIDE.U32 R2, R9, 0x4, RZ ;  /* 0x0000000409027825 */ /* 0x001fc600078e00ff */
[----:B------:R-:W-:-:S04]  /*10b0*/  ISETP.GE.U32.AND P0, PT, R2, UR9, PT ;  /* 0x0000000902007c0c */ /* 0x000fc8000bf06070 */
[----:B------:R-:W-:-:S13]  /*10c0*/  ISETP.GE.AND.EX P0, PT, R3, UR14, PT, P0 ;  /* 0x0000000e03007c0c */ /* 0x000fda000bf06300 */
[----:B------:R-:W-:Y:S05]  /*10d0*/  @P0 EXIT ;  /* 0x000000000000094d */ /* 0x000fea0003800000 */
[----:B------:R-:W-:Y:S01]  /*10e0*/  IMAD.MOV.U32 R10, RZ, RZ, RZ ;  /* 0x000000ffff0a7224 */ /* 0x000fe200078e00ff */
[----:B------:R-:W0:Y:S06]  /*10f0*/  LDCU UR4, c[0x0][0x360] ;  /* 0x00006c00ff0477ac */ /* 0x000e2c0008000800 */
.L_x_329:
        /* <DEDUP_REMOVED lines=14> */
[----:B------:R-:W-:Y:S02]  /*11e0*/  VIMNMX.S16x2 R8, PT, PT, R8, UR8, PT ;  /* 0x0000000808087c48 */ /* 0x000fe4000bfe0300 */
[----:B------:R-:W-:Y:S02]  /*11f0*/  VIMNMX.S16x2 R5, PT, PT, R6, UR8, PT ;  /* 0x0000000806057c48 */ /* 0x000fe4000bfe0300 */
[----:B------:R-:W-:Y:S02]  /*1200*/  VIMNMX.S16x2 R0, PT, PT, R0, UR8, PT ;  /* 0x0000000800007c48 */ /* 0x000fe4000bfe0300 */
[----:B------:R-:W-:-:S02]  /*1210*/  VIMNMX.S16x2 R4, PT, PT, R4, UR8, PT ;  /* 0x0000000804047c48 */ /* 0x000fc4000bfe0300 */
        /* <DEDUP_REMOVED lines=15> */
        .weak           $__internal_34_$__cuda_sm20_div_u16
        .type           $__internal_34_$__cuda_sm20_div_u16,@function
        .size           $__internal_34_$__cuda_sm20_div_u16,(.L_x_4707 - $__internal_34_$__cuda_sm20_div_u16)
$__internal_34_$__cuda_sm20_div_u16:
        /* <DEDUP_REMOVED lines=19> */
[----:B------:R-:W-:Y:S05]  /*1440*/  RET.REL.NODEC R4 `(_ZN2at6native57_GLOBAL__N__f3eca4a2_24_ForeachBinaryOpScalar_cu_86b9896c25multi_tensor_apply_kernelINS1_18TensorListMetadataILi1EEENS1_21BinaryOpScalarFunctorIaLi1ELi1ELi0EEEJNS0_7minimumIaEEaEEEvT_T0_DpT1_) ;  /* 0xffffffe804ec7950 */ /* 0x000fea0003c3ffff */
.L_x_330:
        /* <DEDUP_REMOVED lines=11> */
.L_x_4707:


//--------------------- .text._ZN2at6native57_GLOBAL__N__f3eca4a2_24_ForeachBinaryOpScalar_cu_86b9896c25multi_tensor_apply_kernelINS1_18TensorListMetadataILi1EEENS1_21BinaryOpScalarFunctorIhLi1ELi1ELi0EEEJNS0_7minimumIhEEhEEEvT_T0_DpT1_ --------------------------
	.section	.text._ZN2at6native57_GLOBAL__N__f3eca4a2_24_ForeachBinaryOpScalar_cu_86b9896c25multi_tensor_apply_kernelINS1_18TensorListMetadataILi1EEENS1_21BinaryOpScalarFunctorIhLi1ELi1ELi0EEEJNS0_7minimumIhEEhEEEvT_T0_DpT1_,"ax",@progbits
	.align	128
.text._ZN2at6native57_GLOBAL__N__f3eca4a2_24_ForeachBinaryOpScalar_cu_86b9896c25multi_tensor_apply_kernelINS1_18TensorListMetadataILi1EEENS1_21BinaryOpScalarFunctorIhLi1ELi1ELi0EEEJNS0_7minimumIhEEhEEEvT_T0_DpT1_:
        .type           _ZN2at6native57_GLOBAL__N__f3eca4a2_24_ForeachBinaryOpScalar_cu_86b9896c25multi_tensor_apply_kernelINS1_18TensorListMetadataILi1EEENS1_21BinaryOpScalarFunctorIhLi1ELi1ELi0EEEJNS0_7minimumIhEEhEEEvT_T0_DpT1_,@function
        .size           _ZN2at6native57_GLOBAL__N__f3eca4a2_24_ForeachBinaryOpScalar_cu_86b9896c25multi_tensor_apply_kernelINS1_18TensorListMetadataILi1EEENS1_21BinaryOpScalarFunctorIhLi1ELi1ELi0EEEJNS0_7minimumIhEEhEEEvT_T0_DpT1_,(.L_x_4709 - _ZN2at6native57_GLOBAL__N__f3eca4a2_24_ForeachBinaryOpScalar_cu_86b9896c25multi_tensor_apply_kernelINS1_18TensorListMetadataILi1EEENS1_21BinaryOpScalarFunctorIhLi1ELi1ELi0EEEJNS0_7minimumIhEEhEEEvT_T0_DpT1_)
        .other          _ZN2at6native57_GLOBAL__N__f3eca4a2_24_ForeachBinaryOpScalar_cu_86b9896c25multi_tensor_apply_kernelINS1_18TensorListMetadataILi1EEENS1_21BinaryOpScalarFunctorIhLi1ELi1ELi0EEEJNS0_7minimumIhEEhEEEvT_T0_DpT1_,@"STO_CUDA_ENTRY STV_DEFAULT"
_ZN2at6native57_GLOBAL__N__f3eca4a2_24_ForeachBinaryOpScalar_cu_86b9896c25multi_tensor_apply_kernelINS1_18TensorListMetadataILi1EEENS1_21BinaryOpScalarFunctorIhLi1ELi1ELi0EEEJNS0_7minimumIhEEhEEEvT_T0_DpT1_:
        /* <DEDUP_REMOVED lines=38> */
[----:B------:R-:W-:Y:S05]  /*0260*/  CALL.REL.NOINC `($__internal_35_$__cuda_sm20_div_u16) ;  /* 0x0000000c00dc7944 */ /* 0x000fea0003c00000 */
        /* <DEDUP_REMOVED lines=32> */
.L_x_333:
        /* <DEDUP_REMOVED lines=38> */
[----:B------:R-:W-:-:S04]  /*06d0*/  @!P3 VIMNMX.U16x2 R8, PT, PT, R8, UR18, PT ;  /* 0x000000120808bc48 */ /* 0x000fc8000bfe0200 */
[----:B------:R-:W-:Y:S02]  /*06e0*/  PRMT R13, R8, 0x7610, R13 ;  /* 0x00007610080d7816 */ /* 0x000fe4000000000d */
[----:B---3--:R-:W-:-:S04]  /*06f0*/  @!P2 LOP3.LUT R16, R16, 0xff, RZ, 0xc0, !PT ;  /* 0x000000ff1010a812 */ /* 0x008fc800078ec0ff */
[----:B------:R-:W-:Y:S01]  /*0700*/  @!P2 VIMNMX.U16x2 R16, PT, PT, R16, UR18, PT ;  /* 0x000000121010ac48 */ /* 0x000fe2000bfe0200 */
        /* <DEDUP_REMOVED lines=17> */
[----:B------:R-:W-:Y:S02]  /*0820*/  @!P0 VIMNMX.U16x2 R6, PT, PT, R6, UR18, PT ;  /* 0x0000001206068c48 */ /* 0x000fe4000bfe0200 */
[----:B------:R-:W-:Y:S02]  /*0830*/  ISETP.GE.AND.EX P4, PT, R12, UR37, PT, P4 ;  /* 0x000000250c007c0c */ /* 0x000fe4000bf86340 */
[----:B------:R-:W-:Y:S02]  /*0840*/  ISETP.GE.AND.EX P5, PT, R5, UR37, PT, P5 ;  /* 0x0000002505007c0c */ /* 0x000fe4000bfa6350 */
[----:B------:R-:W-:Y:S02]  /*0850*/  ISETP.GE.AND.EX P3, PT, R18, UR37, PT, P3 ;  /* 0x0000002512007c0c */ /* 0x000fe4000bf66330 */
[----:B------:R-:W-:Y:S02]  /*0860*/  PRMT R7, R6, 0x7610, R7 ;  /* 0x0000761006077816 */ /* 0x000fe40000000007 */
[----:B------:R-:W-:-:S02]  /*0870*/  @!P1 IADD3 R18, P6, PT, R2, UR30, RZ ;  /* 0x0000001e02129c10 */ /* 0x000fc4000ffde0ff */
[----:B------:R-:W-:Y:S01]  /*0880*/  @!P1 VIMNMX.U16x2 R10, PT, PT, R10, UR18, PT ;  /* 0x000000120a0a9c48 */ /* 0x000fe2000bfe0200 */
        /* <DEDUP_REMOVED lines=40> */
[----:B------:R-:W-:Y:S02]  /*0b10*/  @!P2 VIMNMX.U16x2 R20, PT, PT, R20, UR18, PT ;  /* 0x000000121414ac48 */ /* 0x000fe4000bfe0200 */
[----:B---3--:R-:W-:Y:S02]  /*0b20*/  @!P0 LOP3.LUT R8, R11, 0xff, RZ, 0xc0, !PT ;  /* 0x000000ff0b088812 */ /* 0x008fe400078ec0ff */
[----:B----4-:R-:W-:Y:S01]  /*0b30*/  @!P1 LOP3.LUT R12, R10, 0xff, RZ, 0xc0, !PT ;  /* 0x000000ff0a0c9812 */ /* 0x010fe200078ec0ff */
[----:B------:R0:W-:Y:S01]  /*0b40*/  @!P2 STG.E.U8 desc[UR20][R6.64], R20 ;  /* 0x000000140600a986 */ /* 0x0001e2000c101114 */
[----:B-----5:R-:W-:Y:S02]  /*0b50*/  @!P3 LOP3.LUT R10, R5, 0xff, RZ, 0xc0, !PT ;  /* 0x000000ff050ab812 */ /* 0x020fe400078ec0ff */
[----:B------:R-:W-:Y:S02]  /*0b60*/  @!P0 VIMNMX.U16x2 R3, PT, PT, R8, UR18, PT ;  /* 0x0000001208038c48 */ /* 0x000fe4000bfe0200 */
[----:B------:R-:W-:-:S02]  /*0b70*/  @!P1 VIMNMX.U16x2 R13, PT, PT, R12, UR18, PT ;  /* 0x000000120c0d9c48 */ /* 0x000fc4000bfe0200 */
[----:B------:R-:W-:Y:S02]  /*0b80*/  @!P0 IADD3.X R5, PT, PT, R0, UR17, RZ, P4, !PT ;  /* 0x0000001100058c10 */ /* 0x000fe4000a7fe4ff */
[----:B------:R-:W-:Y:S02]  /*0b90*/  @!P3 VIMNMX.U16x2 R12, PT, PT, R10, UR18, PT ;  /* 0x000000120a0cbc48 */ /* 0x000fe4000bfe0200 */
        /* <DEDUP_REMOVED lines=10> */
.L_x_332:
        /* <DEDUP_REMOVED lines=38> */
[----:B------:R-:W-:Y:S02]  /*0ea0*/  VIMNMX.U16x2 R13, PT, PT, R0, UR18, PT ;  /* 0x00000012000d7c48 */ /* 0x000fe4000bfe0200 */
[----:B---3--:R-:W-:Y:S02]  /*0eb0*/  LOP3.LUT R10, R10, 0xff, RZ, 0xc0, !PT ;  /* 0x000000ff0a0a7812 */ /* 0x008fe400078ec0ff */
[----:B----4-:R-:W-:Y:S01]  /*0ec0*/  LOP3.LUT R0, R11, 0xff, RZ, 0xc0, !PT ;  /* 0x000000ff0b007812 */ /* 0x010fe200078ec0ff */
[----:B------:R0:W-:Y:S01]  /*0ed0*/  @!P0 STG.E.U8 desc[UR20][R4.64], R13 ;  /* 0x0000000d04008986 */ /* 0x0001e2000c101114 */
[----:B------:R-:W-:Y:S02]  /*0ee0*/  VIMNMX.U16x2 R10, PT, PT, R10, UR18, PT ;  /* 0x000000120a0a7c48 */ /* 0x000fe4000bfe0200 */
[----:B------:R-:W-:Y:S02]  /*0ef0*/  VIMNMX.U16x2 R0, PT, PT, R0, UR18, PT ;  /* 0x0000001200007c48 */ /* 0x000fe4000bfe0200 */
[----:B-----5:R-:W-:Y:S01]  /*0f00*/  LOP3.LUT R12, R12, 0xff, RZ, 0xc0, !PT ;  /* 0x000000ff0c0c7812 */ /* 0x020fe200078ec0ff */
[----:B------:R0:W-:Y:S03]  /*0f10*/  @!P1 STG.E.U8 desc[UR20][R8.64], R10 ;  /* 0x0000000a08009986 */ /* 0x0001e6000c101114 */
[----:B------:R-:W-:Y:S01]  /*0f20*/  VIMNMX.U16x2 R12, PT, PT, R12, UR18, PT ;  /* 0x000000120c0c7c48 */ /* 0x000fe2000bfe0200 */
[----:B------:R0:W-:Y:S01]  /*0f30*/  @!P2 STG.E.U8 desc[UR20][R6.64], R0 ;  /* 0x000000000600a986 */ /* 0x0001e2000c101114 */
[----:B------:R-:W-:Y:S05]  /*0f40*/  @P3 EXIT ;  /* 0x000000000000394d */ /* 0x000fea0003800000 */
[----:B------:R-:W-:Y:S01]  /*0f50*/  STG.E.U8 desc[UR20][R2.64], R12 ;  /* 0x0000000c02007986 */ /* 0x000fe2000c101114 */
[----:B------:R-:W-:Y:S05]  /*0f60*/  EXIT ;  /* 0x000000000000794d */ /* 0x000fea0003800000 */
.L_x_331:
[----:B------:R-:W0:Y:S02]  /*0f70*/  S2R R9, SR_TID.X ;  /* 0x0000000000097919 */ /* 0x000e240000002100 */
[----:B0-----:R-:W-:-:S03]  /*0f80*/  IMAD.WIDE.U32 R2, R9, 0x4, RZ ;  /* 0x0000000409027825 */ /* 0x001fc600078e00ff */
[----:B------:R-:W-:-:S04]  /*0f90*/  ISETP.GE.U32.AND P0, PT, R2, UR10, PT ;  /* 0x0000000a02007c0c */ /* 0x000fc8000bf06070 */
[----:B------:R-:W-:-:S13]  /*0fa0*/  ISETP.GE.AND.EX P0, PT, R3, UR11, PT, P0 ;  /* 0x0000000b03007c0c */ /* 0x000fda000bf06300 */
[----:B------:R-:W-:Y:S05]  /*0fb0*/  @P0 EXIT ;  /* 0x000000000000094d */ /* 0x000fea0003800000 */
[----:B------:R-:W-:Y:S01]  /*0fc0*/  IMAD.MOV.U32 R10, RZ, RZ, RZ ;  /* 0x000000ffff0a7224 */ /* 0x000fe200078e00ff */
[----:B------:R-:W0:Y:S06]  /*0fd0*/  LDCU UR4, c[0x0][0x360] ;  /* 0x00006c00ff0477ac */ /* 0x000e2c0008000800 */
.L_x_334:
        /* <DEDUP_REMOVED lines=11> */
[----:B------:R-:W-:-:S02]  /*1090*/  VIMNMX.U16x2 R4, PT, PT, R4, UR18, PT ;  /* 0x0000001204047c48 */ /* 0x000fc4000bfe0200 */
[----:B------:R-:W-:Y:S02]  /*10a0*/  VIMNMX.U16x2 R6, PT, PT, R6, UR18, PT ;  /* 0x0000001206067c48 */ /* 0x000fe4000bfe0200 */
[----:B------:R-:W-:Y:S02]  /*10b0*/  VIMNMX.U16x2 R8, PT, PT, R8, UR18, PT ;  /* 0x0000001208087c48 */ /* 0x000fe4000bfe0200 */
[----:B------:R-:W-:Y:S02]  /*10c0*/  VIMNMX.U16x2 R5, PT, PT, R0, UR18, PT ;  /* 0x0000001200057c48 */ /* 0x000fe4000bfe0200 */
        /* <DEDUP_REMOVED lines=17> */
        .weak           $__internal_35_$__cuda_sm20_div_u16
        .type           $__internal_35_$__cuda_sm20_div_u16,@function
        .size           $__internal_35_$__cuda_sm20_div_u16,(.L_x_4709 - $__internal_35_$__cuda_sm20_div_u16)
$__internal_35_$__cuda_sm20_div_u16:
        /* <DEDUP_REMOVED lines=19> */
[----:B------:R-:W-:Y:S05]  /*1310*/  RET.REL.NODEC R4 `(_ZN2at6native57_GLOBAL__N__f3eca4a2_24_ForeachBinaryOpScalar_cu_86b9896c25multi_tensor_apply_kernelINS1_18TensorListMetadataILi1EEENS1_21BinaryOpScalarFunctorIhLi1ELi1ELi0EEEJNS0_7minimumIhEEhEEEvT_T0_DpT1_) ;  /* 0xffffffec04387950 */ /* 0x000fea0003c3ffff */
.L_x_335:
        /* <DEDUP_REMOVED lines=14> */
.L_x_4709:


//--------------------- .text._ZN2at6native57_GLOBAL__N__f3eca4a2_24_ForeachBinaryOpScalar_cu_86b9896c25multi_tensor_apply_kernelINS1_18TensorListMetadataILi2EEENS1_21BinaryOpScalarFunctorIN3c108BFloat16ELi2ELi1ELi1EEEJSt5minusIfEfEEEvT_T0_DpT1_ --------------------------
	.section	.text._ZN2at6native57_GLOBAL__N__f3eca4a2_24_ForeachBinaryOpScalar_cu_86b9896c25multi_tensor_apply_kernelINS1_18TensorListMetadataILi2EEENS1_21BinaryOpScalarFunctorIN3c108BFloat16ELi2ELi1ELi1EEEJSt5minusIfEfEEEvT_T0_DpT1_,"ax",@progbits
	.align	128
.text._ZN2at6native57_GLOBAL__N__f3eca4a2_24_ForeachBinaryOpScalar_cu_86b9896c25multi_tensor_apply_kernelINS1_18TensorListMetadataILi2EEENS1_21BinaryOpScalarFunctorIN3c108BFloat16ELi2ELi1ELi1EEEJSt5minusIfEfEEEvT_T0_DpT1_:
        .type           _ZN2at6native57_GLOBAL__N__f3eca4a2_24_ForeachBinaryOpScalar_cu_86b9896c25multi_tensor_apply_kernelINS1_18TensorListMetadataILi2EEENS1_21BinaryOpScalarFunctorIN3c108BFloat16ELi2ELi1ELi1EEEJSt5minusIfEfEEEvT_T0_DpT1_,@function
        .size           _ZN2at6native57_GLOBAL__N__f3eca4a2_24_ForeachBinaryOpScalar_cu_86b9896c25multi_tensor_apply_kernelINS1_18TensorListMetadataILi2EEENS1_21BinaryOpScalarFunctorIN3c108BFloat16ELi2ELi1ELi1EEEJSt5minusIfEfEEEvT_T0_DpT1_,(.L_x_4711 - _ZN2at6native57_GLOBAL__N__f3eca4a2_24_ForeachBinaryOpScalar_cu_86b9896c25multi_tensor_apply_kernelINS1_18TensorListMetadataILi2EEENS1_21BinaryOpScalarFunctorIN3c108BFloat16ELi2ELi1ELi1EEEJSt5minusIfEfEEEvT_T0_DpT1_)
        .other          _ZN2at6native57_GLOBAL__N__f3eca4a2_24_ForeachBinaryOpScalar_cu_86b9896c25multi_tensor_apply_kernelINS1_18TensorListMetadataILi2EEENS1_21BinaryOpScalarFunctorIN3c108BFloat16ELi2ELi1ELi1EEEJSt5minusIfEfEEEvT_T0_DpT1_,@"STO_CUDA_ENTRY STV_DEFAULT"
_ZN2at6native57_GLOBAL__N__f3eca4a2_24_ForeachBinaryOpScalar_cu_86b9896c25multi_tensor_apply_kernelINS1_18TensorListMetadataILi2EEENS1_21BinaryOpScalarFunctorIN3c108BFloat16ELi2ELi1ELi1EEEJSt5minusIfEfEEEvT_T0_DpT1_:
        /* <DEDUP_REMOVED lines=39> */
[----:B------:R-:W-:Y:S05]  /*0270*/  CALL.REL.NOINC `($__internal_36_$__cuda_sm20_div_u16) ;  /* 0x0000000c00ac7944 */ /* 0x000fea0003c00000 */
        /* <DEDUP_REMOVED lines=14> */
.L_x_338:
[----:B0-2---:R-:W-:Y:S02]  /*0360*/  IADD3 R5, P0, PT, R4, UR6, RZ ;  /* 0x0000000604057c10 */ /* 0x005fe4000ff1e0ff */
[----:B------:R-:W-:Y:S02]  /*0370*/  PRMT R10, RZ, 0x7610, R10 ;  /* 0x00007610ff0a7816 */ /* 0x000fe4000000000a */
[C---:B------:R-:W-:Y:S01]  /*0380*/  IADD3 R27, P1, PT, R5.reuse, UR11, RZ ;  /* 0x0000000b051b7c10 */ /* 0x040fe2000ff3e0ff */
        /* <DEDUP_REMOVED lines=8> */
[----:B------:R-:W-:Y:S01]  /*0410*/  IMAD.X R19, RZ, RZ, R9, P5 ;  /* 0x000000ffff137224 */ /* 0x000fe200028e0609 */
[----:B------:R-:W-:-:S04]  /*0420*/  PRMT R8, RZ, 0x7610, R8 ;  /* 0x00007610ff087816 */ /* 0x000fc80000000008 */
[----:B------:R-:W-:Y:S02]  /*0430*/  ISETP.GE.AND.EX P1, PT, R19, R2, PT, P1 ;  /* 0x000000021300720c */ /* 0x000fe40003f26310 */
[----:B------:R-:W-:-:S03]  /*0440*/  @!P2 LEA R16, P0, R5, R14, 0x1 ;  /* 0x0000000e0510a211 */ /* 0x000fc600078008ff */
[----:B------:R-:W-:Y:S02]  /*0450*/  @!P3 LEA R24, P4, R27, R14, 0x1 ;  /* 0x0000000e1b18b211 */ /* 0x000fe400078808ff */
[-C--:B------:R-:W-:Y:S02]  /*0460*/  @!P2 LEA.HI.X R17, R5, R15.reuse, R21, 0x1, P0 ;  /* 0x0000000f0511a211 */ /* 0x080fe400000f0c15 */
[----:B------:R-:W-:-:S03]  /*0470*/  @!P3 LEA.HI.X R25, R27, R15, R9, 0x1, P4 ;  /* 0x0000000f1b19b211 */ /* 0x000fc600020f0c09 */
[----:B------:R-:W2:Y:S04]  /*0480*/  @!P2 LDG.E.U16 R8, desc[UR12][R16.64] ;  /* 0x0000000c1008a981 */ /* 0x000ea8000c1e1500 */
[----:B------:R0:W3:Y:S01]  /*0490*/  @!P3 LDG.E.U16 R10, desc[UR12][R24.64] ;  /* 0x0000000c180ab981 */ /* 0x0000e2000c1e1500 */
[----:B------:R-:W-:Y:S02]  /*04a0*/  PRMT R6, RZ, 0x7610, R6 ;  /* 0x00007610ff067816 */ /* 0x000fe40000000006 */
[----:B0-----:R-:W-:-:S04]  /*04b0*/  IADD3 R25, P4, PT, R11, UR11, RZ ;  /* 0x0000000b0b197c10 */ /* 0x001fc8000ff9e0ff */
[----:B------:R-:W-:Y:S01]  /*04c0*/  ISETP.GE.U32.AND P0, PT, R25, R0, PT ;  /* 0x000000001900720c */ /* 0x000fe20003f06070 */
[----:B------:R-:W-:Y:S01]  /*04d0*/  IMAD.X R29, RZ, RZ, R19, P4 ;  /* 0x000000ffff1d7224 */ /* 0x000fe200020e0613 */
[----:B------:R-:W-:-:S04]  /*04e0*/  @!P1 LEA R22, P4, R11, R14, 0x1 ;  /* 0x0000000e0b169211 */ /* 0x000fc800078808ff */
[----:B------:R-:W-:Y:S02]  /*04f0*/  ISETP.GE.AND.EX P0, PT, R29, R2, PT, P0 ;  /* 0x000000021d00720c */ /* 0x000fe40003f06300 */
[----:B------:R-:W-:-:S05]  /*0500*/  @!P1 LEA.HI.X R23, R11, R15, R19, 0x1, P4 ;  /* 0x0000000f0b179211 */ /* 0x000fca00020f0c13 */
[----:B------:R-:W4:Y:S01]  /*0510*/  @!P1 LDG.E.U16 R6, desc[UR12][R22.64] ;  /* 0x0000000c16069981 */ /* 0x000f22000c1e1500 */
[----:B------:R-:W-:-:S05]  /*0520*/  PRMT R7, RZ, 0x7610, R7 ;  /* 0x00007610ff077816 */ /* 0x000fca0000000007 */
[----:B------:R-:W-:-:S04]  /*0530*/  @!P0 LEA R16, P4, R25, R14, 0x1 ;  /* 0x0000000e19108211 */ /* 0x000fc800078808ff */
[----:B------:R-:W-:-:S05]  /*0540*/  @!P0 LEA.HI.X R17, R25, R15, R29, 0x1, P4 ;  /* 0x0000000f19118211 */ /* 0x000fca00020f0c1d */
[----:B------:R0:W5:Y:S01]  /*0550*/  @!P0 LDG.E.U16 R7, desc[UR12][R16.64] ;  /* 0x0000000c10078981 */ /* 0x000162000c1e1500 */
[-C--:B------:R-:W-:Y:S02]  /*0560*/  @!P2 LEA R18, P4, R5, R12.reuse, 0x1 ;  /* 0x0000000c0512a211 */ /* 0x080fe400078808ff */
[----:B------:R-:W-:Y:S01]  /*0570*/  PRMT R24, RZ, 0x7610, R24 ;  /* 0x00007610ff187816 */ /* 0x000fe20000000018 */
[----:B--2---:R-:W-:Y:S02]  /*0580*/  IMAD.U32 R8, R8, 0x10000, RZ ;  /* 0x0001000008087824 */ /* 0x004fe400078e00ff */
[----:B---3--:R-:W-:Y:S02]  /*0590*/  IMAD.U32 R20, R10, 0x10000, RZ ;  /* 0x000100000a147824 */ /* 0x008fe400078e00ff */
[----:B-1----:R-:W-:Y:S01]  /*05a0*/  FADD.FTZ R8, R8, -UR14 ;  /* 0x8000000e08087e21 */ /* 0x002fe20008010000 */
[----:B------:R-:W-:Y:S01]  /*05b0*/  @!P1 LEA R10, P5, R11, R12, 0x1 ;  /* 0x0000000c0b0a9211 */ /* 0x000fe200078a08ff */
[----:B------:R-:W-:-:S03]  /*05c0*/  FADD.FTZ R20, R20, -UR14 ;  /* 0x8000000e14147e21 */ /* 0x000fc60008010000 */
[-C--:B------:R-:W-:Y:S02]  /*05d0*/  @!P1 LEA.HI.X R11, R11, R13.reuse, R19, 0x1, P5 ;  /* 0x0000000d0b0b9211 */ /* 0x080fe400028f0c13 */
[----:B------:R-:W-:Y:S02]  /*05e0*/  F2FP.BF16.F32.PACK_AB R8, RZ, R8 ;  /* 0x00000008ff08723e */ /* 0x000fe400000010ff */
[----:B------:R-:W-:Y:S02]  /*05f0*/  @!P2 LEA.HI.X R19, R5, R13, R21, 0x1, P4 ;  /* 0x0000000d0513a211 */ /* 0x000fe400020f0c15 */
[----:B0-----:R-:W-:Y:S02]  /*0600*/  @!P3 LEA R16, P4, R27, R12, 0x1 ;  /* 0x0000000c1b10b211 */ /* 0x001fe400078808ff */
[----:B------:R-:W-:Y:S02]  /*0610*/  PRMT R22, R8, 0x7610, R22 ;  /* 0x0000761008167816 */ /* 0x000fe40000000016 */
[----:B------:R-:W-:-:S02]  /*0620*/  F2FP.BF16.F32.PACK_AB R20, RZ, R20 ;  /* 0x00000014ff14723e */ /* 0x000fc400000010ff */
[-C--:B------:R-:W-:Y:S01]  /*0630*/  @!P3 LEA.HI.X R17, R27, R13.reuse, R9, 0x1, P4 ;  /* 0x0000000d1b11b211 */ /* 0x080fe200020f0c09 */
[----:B------:R0:W-:Y:S01]  /*0640*/  @!P2 STG.E.U16 desc[UR12][R18.64], R22 ;  /* 0x000000161200a986 */ /* 0x0001e2000c10150c */
[----:B------:R-:W-:Y:S02]  /*0650*/  IADD3 R5, P2, PT, R5, UR10, RZ ;  /* 0x0000000a05057c10 */ /* 0x000fe4000ff5e0ff */
[----:B------:R-:W-:Y:S01]  /*0660*/  @!P0 LEA R28, P5, R25, R12, 0x1 ;  /* 0x0000000c191c8211 */ /* 0x000fe200078a08ff */
[----:B------:R-:W-:Y:S01]  /*0670*/  @!P3 STG.E.U16 desc[UR12][R16.64], R20 ;  /* 0x000000141000b986 */ /* 0x000fe2000c10150c */
[----:B------:R-:W-:Y:S02]  /*0680*/  IADD3 R27, P3, PT, R27, UR10, RZ ;  /* 0x0000000a1b1b7c10 */ /* 0x000fe4000ff7e0ff */
[----:B------:R-:W-:Y:S01]  /*0690*/  @!P0 LEA.HI.X R29, R25, R13, R29, 0x1, P5 ;  /* 0x0000000d191d8211 */ /* 0x000fe200028f0c1d */
[----:B----4-:R-:W-:Y:S02]  /*06a0*/  IMAD.U32 R6, R6, 0x10000, RZ ;  /* 0x0001000006067824 */ /* 0x010fe400078e00ff */
[----:B------:R-:W-:Y:S01]  /*06b0*/  IMAD.X R9, RZ, RZ, R9, P3 ;  /* 0x000000ffff097224 */ /* 0x000fe200018e0609 */
[-C--:B------:R-:W-:Y:S01]  /*06c0*/  ISETP.GE.U32.AND P3, PT, R27, R0.reuse, PT ;  /* 0x000000001b00720c */ /* 0x080fe20003f66070 */
[----:B------:R-:W-:Y:S01]  /*06d0*/  FADD.FTZ R8, R6, -UR14 ;  /* 0x8000000e06087e21 */ /* 0x000fe20008010000 */
[----:B------:R-:W-:Y:S01]  /*06e0*/  IMAD.X R6, RZ, RZ, R21, P2 ;  /* 0x000000ffff067224 */ /* 0x000fe200010e0615 */
[----:B------:R-:W-:-:S02]  /*06f0*/  ISETP.GE.U32.AND P2, PT, R5, R0, PT ;  /* 0x000000000500720c */ /* 0x000fc40003f46070 */
[----:B0-----:R-:W-:Y:S02]  /*0700*/  IADD3 R19, P4, PT, R27, UR11, RZ ;  /* 0x0000000b1b137c10 */ /* 0x001fe4000ff9e0ff */
[----:B------:R-:W-:Y:S02]  /*0710*/  F2FP.BF16.F32.PACK_AB R8, RZ, R8 ;  /* 0x00000008ff08723e */ /* 0x000fe400000010ff */
[----:B------:R-:W-:Y:S01]  /*0720*/  ISETP.GE.AND.EX P2, PT, R6, R2, PT, P2 ;  /* 0x000000020600720c */ /* 0x000fe20003f46320 */
[----:B------:R-:W-:Y:S01]  /*0730*/  IMAD.X R25, RZ, RZ, R9, P4 ;  /* 0x000000ffff197224 */ /* 0x000fe200020e0609 */
[----:B------:R-:W-:Y:S01]  /*0740*/  IADD3 R21, P5, PT, R19, UR11, RZ ;  /* 0x0000000b13157c10 */ /* 0x000fe2000ffbe0ff */
[----:B-----5:R-:W-:Y:S01]  /*0750*/  IMAD.U32 R7, R7, 0x10000, RZ ;  /* 0x0001000007077824 */ /* 0x020fe200078e00ff */
[----:B------:R0:W-:Y:S01]  /*0760*/  @!P1 STG.E.U16 desc[UR12][R10.64], R8 ;  /* 0x000000080a009986 */ /* 0x0001e2000c10150c */
[-C--:B------:R-:W-:Y:S02]  /*0770*/  ISETP.GE.U32.AND P1, PT, R19, R0.reuse, PT ;  /* 0x000000001300720c */ /* 0x080fe40003f26070 */
[----:B------:R-:W-:Y:S01]  /*0780*/  FADD.FTZ R7, R7, -UR14 ;  /* 0x8000000e07077e21 */ /* 0x000fe20008010000 */
[----:B------:R-:W-:-:S02]  /*0790*/  ISETP.GE.U32.AND P4, PT, R21, R0, PT ;  /* 0x000000001500720c */ /* 0x000fc40003f86070 */
[-C--:B------:R-:W-:Y:S02]  /*07a0*/  ISETP.GE.AND.EX P3, PT, R9, R2.reuse, PT, P3 ;  /* 0x000000020900720c */ /* 0x080fe40003f66330 */
[----:B------:R-:W-:Y:S02]  /*07b0*/  ISETP.GE.AND.EX P1, PT, R25, R2, PT, P1 ;  /* 0x000000021900720c */ /* 0x000fe40003f26310 */
[----:B------:R-:W-:Y:S01]  /*07c0*/  F2FP.BF16.F32.PACK_AB R7, RZ, R7 ;  /* 0x00000007ff07723e */ /* 0x000fe200000010ff */
[----:B0-----:R-:W-:Y:S01]  /*07d0*/  IMAD.X R11, RZ, RZ, R25, P5 ;  /* 0x000000ffff0b7224 */ /* 0x001fe200028e0619 */
[----:B------:R-:W-:Y:S02]  /*07e0*/  @!P2 LEA R22, P5, R5, R14, 0x1 ;  /* 0x0000000e0516a211 */ /* 0x000fe400078a08ff */
[----:B------:R-:W-:Y:S02]  /*07f0*/  PRMT R17, R7, 0x7610, R17 ;  /* 0x0000761007117816 */ /* 0x000fe40000000011 */
[----:B------:R-:W-:-:S02]  /*0800*/  ISETP.GE.AND.EX P4, PT, R11, R2, PT, P4 ;  /* 0x000000020b00720c */ /* 0x000fc40003f86340 */
[----:B------:R-:W-:Y:S01]  /*0810*/  PRMT R7, RZ, 0x7610, R7 ;  /* 0x00007610ff077816 */ /* 0x000fe20000000007 */
[----:B------:R0:W-:Y:S01]  /*0820*/  @!P0 STG.E.U16 desc[UR12][R28.64], R17 ;  /* 0x000000111c008986 */ /* 0x0001e2000c10150c */
[----:B------:R-:W-:Y:S02]  /*0830*/  @!P2 LEA.HI.X R23, R5, R15, R6, 0x1, P5 ;  /* 0x0000000f0517a211 */ /* 0x000fe400028f0c06 */
[-C--:B------:R-:W-:Y:S02]  /*0840*/  @!P3 LEA R16, P6, R27, R14.reuse, 0x1 ;  /* 0x0000000e1b10b211 */ /* 0x080fe400078c08ff */
[----:B------:R-:W-:Y:S01]  /*0850*/  PRMT R10, RZ, 0x7610, R10 ;  /* 0x00007610ff0a7816 */ /* 0x000fe2000000000a */
[----:B------:R1:W2:Y:S01]  /*0860*/  @!P2 LDG.E.U16 R7, desc[UR12][R22.64] ;  /* 0x0000000c1607a981 */ /* 0x0002a2000c1e1500 */
[----:B------:R-:W-:Y:S02]  /*0870*/  PRMT R20, RZ, 0x7610, R20 ;  /* 0x00007610ff147816 */ /* 0x000fe40000000014 */
[----:B0-----:R-:W-:-:S02]  /*0880*/  @!P1 LEA R28, P0, R19, R14, 0x1 ;  /* 0x0000000e131c9211 */ /* 0x001fc400078008ff */
[-C--:B------:R-:W-:Y:S02]  /*0890*/  @!P3 LEA.HI.X R17, R27, R15.reuse, R9, 0x1, P6 ;  /* 0x0000000f1b11b211 */ /* 0x080fe400030f0c09 */
[----:B-1----:R-:W-:Y:S02]  /*08a0*/  @!P4 LEA R22, P5, R21, R14, 0x1 ;  /* 0x0000000e1516c211 */ /* 0x002fe400078a08ff */
[-C--:B------:R-:W-:Y:S01]  /*08b0*/  @!P1 LEA.HI.X R29, R19, R15.reuse, R25, 0x1, P0 ;  /* 0x0000000f131d9211 */ /* 0x080fe200000f0c19 */
[----:B------:R0:W3:Y:S01]  /*08c0*/  @!P3 LDG.E.U16 R10, desc[UR12][R16.64] ;  /* 0x0000000c100ab981 */ /* 0x0000e2000c1e1500 */
[----:B------:R-:W-:-:S03]  /*08d0*/  @!P4 LEA.HI.X R23, R21, R15, R11, 0x1, P5 ;  /* 0x0000000f1517c211 */ /* 0x000fc600028f0c0b */
[----:B------:R-:W4:Y:S04]  /*08e0*/  @!P1 LDG.E.U16 R20, desc[UR12][R28.64] ;  /* 0x0000000c1c149981 */ /* 0x000f28000c1e1500 */
[----:B------:R-:W5:Y:S01]  /*08f0*/  @!P4 LDG.E.U16 R24, desc[UR12][R22.64] ;  /* 0x0000000c1618c981 */ /* 0x000f62000c1e1500 */
[-C--:B0-----:R-:W-:Y:S02]  /*0900*/  @!P2 LEA R16, P0, R5, R12.reuse, 0x1 ;  /* 0x0000000c0510a211 */ /* 0x081fe400078008ff */
[-C--:B------:R-:W-:Y:S02]  /*0910*/  @!P3 LEA R8, P5, R27, R12.reuse, 0x1 ;  /* 0x0000000c1b08b211 */ /* 0x080fe400078a08ff */
[----:B------:R-:W-:Y:S02]  /*0920*/  @!P1 LEA R18, P6, R19, R12, 0x1 ;  /* 0x0000000c13129211 */ /* 0x000fe400078c08ff */
[----:B------:R-:W-:-:S02]  /*0930*/  @!P2 LEA.HI.X R17, R5, R13, R6, 0x1, P0 ;  /* 0x0000000d0511a211 */ /* 0x000fc400000f0c06 */
[----:B------:R-:W-:Y:S02]  /*0940*/  @!P4 LEA R6, P0, R21, R12, 0x1 ;  /* 0x0000000c1506c211 */ /* 0x000fe400078008ff */
        /* <DEDUP_REMOVED lines=8> */
[----:B--2---:R-:W-:-:S04]  /*09d0*/  IMAD.U32 R7, R7, 0x10000, RZ ;  /* 0x0001000007077824 */ /* 0x004fc800078e00ff */
[----:B------:R-:W-:Y:S01]  /*09e0*/  FADD.FTZ R7, R7, -UR14 ;  /* 0x8000000e07077e21 */ /* 0x000fe20008010000 */
[----:B---3--:R-:W-:Y:S02]  /*09f0*/  IMAD.U32 R10, R10, 0x10000, RZ ;  /* 0x000100000a0a7824 */ /* 0x008fe400078e00ff */
[----:B----4-:R-:W-:Y:S02]  /*0a00*/  IMAD.U32 R20, R20, 0x10000, RZ ;  /* 0x0001000014147824 */ /* 0x010fe400078e00ff */
[----:B------:R-:W-:Y:S01]  /*0a10*/  FADD.FTZ R10, R10, -UR14 ;  /* 0x8000000e0a0a7e21 */ /* 0x000fe20008010000 */
[----:B-----5:R-:W-:Y:S02]  /*0a20*/  IMAD.U32 R24, R24, 0x10000, RZ ;  /* 0x0001000018187824 */ /* 0x020fe400078e00ff */
[----:B------:R-:W-:Y:S01]  /*0a30*/  FADD.FTZ R20, R20, -UR14 ;  /* 0x8000000e14147e21 */ /* 0x000fe20008010000 */
[----:B------:R-:W-:Y:S01]  /*0a40*/  F2FP.BF16.F32.PACK_AB R5, RZ, R7 ;  /* 0x00000007ff05723e */ /* 0x000fe200000010ff */
[----:B------:R-:W-:Y:S01]  /*0a50*/  FADD.FTZ R24, R24, -UR14 ;  /* 0x8000000e18187e21 */ /* 0x000fe20008010000 */
[----:B------:R-:W-:-:S02]  /*0a60*/  F2FP.BF16.F32.PACK_AB R10, RZ, R10 ;  /* 0x0000000aff0a723e */ /* 0x000fc400000010ff */
[----:B------:R-:W-:Y:S02]  /*0a70*/  F2FP.BF16.F32.PACK_AB R20, RZ, R20 ;  /* 0x00000014ff14723e */ /* 0x000fe400000010ff */
[----:B------:R-:W-:Y:S02]  /*0a80*/  @!P4 LEA.HI.X R7, R21, R13, R11, 0x1, P0 ;  /* 0x0000000d1507c211 */ /* 0x000fe400000f0c0b */
[----:B------:R-:W-:Y:S01]  /*0a90*/  F2FP.BF16.F32.PACK_AB R24, RZ, R24 ;  /* 0x00000018ff18723e */ /* 0x000fe200000010ff */
[----:B------:R2:W-:Y:S04]  /*0aa0*/  @!P2 STG.E.U16 desc[UR12][R16.64], R5 ;  /* 0x000000051000a986 */ /* 0x0005e8000c10150c */
[----:B------:R2:W-:Y:S04]  /*0ab0*/  @!P3 STG.E.U16 desc[UR12][R8.64], R10 ;  /* 0x0000000a0800b986 */ /* 0x0005e8000c10150c */
[----:B------:R2:W-:Y:S04]  /*0ac0*/  @!P1 STG.E.U16 desc[UR12][R18.64], R20 ;  /* 0x0000001412009986 */ /* 0x0005e8000c10150c */
[----:B------:R2:W-:Y:S01]  /*0ad0*/  @!P4 STG.E.U16 desc[UR12][R6.64], R24 ;  /* 0x000000180600c986 */ /* 0x0005e2000c10150c */
[----:B------:R-:W-:Y:S05]  /*0ae0*/  BRA.U UP0, `(.L_x_338) ;  /* 0xfffffff9001c7547 */ /* 0x000fea000b83ffff */
.L_x_337:
[----:B------:R-:W-:-:S04]  /*0af0*/  ULOP3.LUT UR4, UR8, 0x1, URZ, 0xc0, !UPT ;  /* 0x0000000108047892 */ /* 0x000fc8000f8ec0ff */
[----:B------:R-:W-:-:S06]  /*0b00*/  UISETP.NE.U32.AND UP0, UPT, UR4, 0x1, UPT ;  /* 0x000000010400788c */ /* 0x000fcc000bf05070 */
[----:B------:R-:W-:-:S13]  /*0b10*/  PLOP3.LUT P0, PT, PT, PT, UP0, 0x80, 0x8 ;  /* 0x000000000008781c */ /* 0x000fda0003f0f008 */
[----:B------:R-:W-:Y:S05]  /*0b20*/  @!P0 EXIT ;  /* 0x000000000000894d */ /* 0x000fea0003800000 */
[----:B0-----:R-:W-:Y:S01]  /*0b30*/  IADD3 R27, P0, PT, R4, UR6, RZ ;  /* 0x00000006041b7c10 */ /* 0x001fe2000ff1e0ff */
[----:B------:R-:W0:Y:S03]  /*0b40*/  LDCU UR4, c[0x0][0xfcc] ;  /* 0x0001f980ff0477ac */ /* 0x000e260008000800 */
[C---:B------:R-:W-:Y:S01]  /*0b50*/  IADD3 R11, P2, PT, R27.reuse, UR11, RZ ;  /* 0x0000000b1b0b7c10 */ /* 0x040fe2000ff5e0ff */
[----:B------:R-:W-:Y:S01]  /*0b60*/  IMAD.X R29, RZ, RZ, UR7, P0 ;  /* 0x00000007ff1d7e24 */ /* 0x000fe200080e06ff */
[-C--:B------:R-:W-:Y:S02]  /*0b70*/  ISETP.GE.U32.AND P0, PT, R27, R0.reuse, PT ;  /* 0x000000001b00720c */ /* 0x080fe40003f06070 */
[C---:B------:R-:W-:Y:S01]  /*0b80*/  IADD3 R21, P3, PT, R11.reuse, UR11, RZ ;  /* 0x0000000b0b157c10 */ /* 0x040fe2000ff7e0ff */
[----:B--2---:R-:W-:Y:S01]  /*0b90*/  IMAD.X R19, RZ, RZ, R29, P2 ;  /* 0x000000ffff137224 */ /* 0x004fe200010e061d */
[----:B------:R-:W-:-:S02]  /*0ba0*/  ISETP.GE.U32.AND P1, PT, R11, R0, PT ;  /* 0x000000000b00720c */ /* 0x000fc40003f26070 */
[----:B------:R-:W-:Y:S01]  /*0bb0*/  ISETP.GE.AND.EX P0, PT, R29, R2, PT, P0 ;  /* 0x000000021d00720c */ /* 0x000fe20003f06300 */
[----:B------:R-:W-:Y:S01]  /*0bc0*/  IMAD.X R17, RZ, RZ, R19, P3 ;  /* 0x000000ffff117224 */ /* 0x000fe200018e0613 */
[----:B------:R-:W-:Y:S02]  /*0bd0*/  ISETP.GE.U32.AND P2, PT, R21, R0, PT ;  /* 0x000000001500720c */ /* 0x000fe40003f46070 */
[-C--:B------:R-:W-:Y:S02]  /*0be0*/  ISETP.GE.AND.EX P1, PT, R19, R2.reuse, PT, P1 ;  /* 0x000000021300720c */ /* 0x080fe40003f26310 */
[----:B------:R-:W-:Y:S02]  /*0bf0*/  IADD3 R9, P4, PT, R21, UR11, RZ ;  /* 0x0000000b15097c10 */ /* 0x000fe4000ff9e0ff */
[----:B------:R-:W-:Y:S02]  /*0c00*/  ISETP.GE.AND.EX P2, PT, R17, R2, PT, P2 ;  /* 0x000000021100720c */ /* 0x000fe40003f46320 */
[----:B------:R-:W-:Y:S01]  /*0c10*/  ISETP.GE.U32.AND P3, PT, R9, R0, PT ;  /* 0x000000000900720c */ /* 0x000fe20003f66070 */
[----:B------:R-:W-:Y:S01]  /*0c20*/  IMAD.X R7, RZ, RZ, R17, P4 ;  /* 0x000000ffff077224 */ /* 0x000fe200020e0611 */
[----:B------:R-:W-:-:S02]  /*0c30*/  PRMT R0, RZ, 0x7610, R0 ;  /* 0x00007610ff007816 */ /* 0x000fc40000000000 */
[----:B------:R-:W-:Y:S02]  /*0c40*/  @!P0 LEA R4, P4, R27, R14, 0x1 ;  /* 0x0000000e1b048211 */ /* 0x000fe400078808ff */
[----:B------:R-:W-:Y:S02]  /*0c50*/  ISETP.GE.AND.EX P3, PT, R7, R2, PT, P3 ;  /* 0x000000020700720c */ /* 0x000fe40003f66330 */
[-C--:B------:R-:W-:Y:S02]  /*0c60*/  @!P1 LEA R22, P5, R11, R14.reuse, 0x1 ;  /* 0x0000000e0b169211 */ /* 0x080fe400078a08ff */
[-C--:B------:R-:W-:Y:S02]  /*0c70*/  @!P0 LEA.HI.X R5, R27, R15.reuse, R29, 0x1, P4 ;  /* 0x0000000f1b058211 */ /* 0x080fe400020f0c1d */
[----:B------:R-:W-:Y:S02]  /*0c80*/  @!P2 LEA R24, P4, R21, R14, 0x1 ;  /* 0x0000000e1518a211 */ /* 0x000fe400078808ff */
[----:B------:R-:W-:Y:S01]  /*0c90*/  PRMT R2, RZ, 0x7610, R2 ;  /* 0x00007610ff027816 */ /* 0x000fe20000000002 */
[----:B------:R-:W2:Y:S01]  /*0ca0*/  @!P0 LDG.E.U16 R0, desc[UR12][R4.64] ;  /* 0x0000000c04008981 */ /* 0x000ea2000c1e1500 */
[----:B------:R-:W-:-:S02]  /*0cb0*/  @!P1 LEA.HI.X R23, R11, R15, R19, 0x1, P5 ;  /* 0x0000000f0b179211 */ /* 0x000fc400028f0c13 */
[----:B------:R-:W-:Y:S02]  /*0cc0*/  PRMT R6, RZ, 0x7610, R6 ;  /* 0x00007610ff067816 */ /* 0x000fe40000000006 */
[----:B------:R-:W-:Y:S01]  /*0cd0*/  @!P2 LEA.HI.X R25, R21, R15, R17, 0x1, P4 ;  /* 0x0000000f1519a211 */ /* 0x000fe200020f0c11 */
[----:B------:R-:W3:Y:S01]  /*0ce0*/  @!P1 LDG.E.U16 R2, desc[UR12][R22.64] ;  /* 0x0000000c16029981 */ /* 0x000ee2000c1e1500 */
[----:B------:R-:W-:-:S03]  /*0cf0*/  @!P3 LEA R14, P4, R9, R14, 0x1 ;  /* 0x0000000e090eb211 */ /* 0x000fc600078808ff */
[----:B------:R-:W4:Y:S01]  /*0d00*/  @!P2 LDG.E.U16 R6, desc[UR12][R24.64] ;  /* 0x0000000c1806a981 */ /* 0x000f22000c1e1500 */
[----:B------:R-:W-:-:S05]  /*0d10*/  @!P3 LEA.HI.X R15, R9, R15, R7, 0x1, P4 ;  /* 0x0000000f090fb211 */ /* 0x000fca00020f0c07 */
[----:B------:R1:W5:Y:S01]  /*0d20*/  @!P3 LDG.E.U16 R3, desc[UR12][R14.64] ;  /* 0x0000000c0e03b981 */ /* 0x000362000c1e1500 */
[-C--:B------:R-:W-:Y:S02]  /*0d30*/  @!P2 LEA R10, P5, R21, R12.reuse, 0x1 ;  /* 0x0000000c150aa211 */ /* 0x080fe400078a08ff */
[----:B-1----:R-:W-:-:S04]  /*0d40*/  @!P0 LEA R14, P4, R27, R12, 0x1 ;  /* 0x0000000c1b0e8211 */ /* 0x002fc800078808ff */
[----:B------:R-:W-:Y:S02]  /*0d50*/  @!P0 LEA.HI.X R15, R27, R13, R29, 0x1, P4 ;  /* 0x0000000d1b0f8211 */ /* 0x000fe400020f0c1d */
[----:B------:R-:W-:-:S04]  /*0d60*/  @!P1 LEA R4, P4, R11, R12, 0x1 ;  /* 0x0000000c0b049211 */ /* 0x000fc800078808ff */
[-C--:B------:R-:W-:Y:S02]  /*0d70*/  @!P1 LEA.HI.X R5, R11, R13.reuse, R19, 0x1, P4 ;  /* 0x0000000d0b059211 */ /* 0x080fe400020f0c13 */
[----:B------:R-:W-:Y:S01]  /*0d80*/  @!P2 LEA.HI.X R11, R21, R13, R17, 0x1, P5 ;  /* 0x0000000d150ba211 */ /* 0x000fe200028f0c11 */
[----:B--2---:R-:W-:Y:S02]  /*0d90*/  IMAD.U32 R0, R0, 0x10000, RZ ;  /* 0x0001000000007824 */ /* 0x004fe400078e00ff */
[----:B---3--:R-:W-:Y:S02]  /*0da0*/  IMAD.U32 R2, R2, 0x10000, RZ ;  /* 0x0001000002027824 */ /* 0x008fe400078e00ff */
[----:B0-----:R-:W-:Y:S01]  /*0db0*/  FADD.FTZ R0, R0, -UR4 ;  /* 0x8000000400007e21 */ /* 0x001fe20008010000 */
[----:B----4-:R-:W-:Y:S02]  /*0dc0*/  IMAD.U32 R6, R6, 0x10000, RZ ;  /* 0x0001000006067824 */ /* 0x010fe400078e00ff */
[----:B------:R-:W-:-:S02]  /*0dd0*/  FADD.FTZ R2, R2, -UR4 ;  /* 0x8000000402027e21 */ /* 0x000fc40008010000 */
[----:B------:R-:W-:Y:S01]  /*0de0*/  FADD.FTZ R6, R6, -UR4 ;  /* 0x8000000406067e21 */ /* 0x000fe20008010000 */
[----:B------:R-:W-:Y:S02]  /*0df0*/  F2FP.BF16.F32.PACK_AB R0, RZ, R0 ;  /* 0x00000000ff00723e */ /* 0x000fe400000010ff */
[----:B------:R-:W-:Y:S01]  /*0e00*/  F2FP.BF16.F32.PACK_AB R2, RZ, R2 ;  /* 0x00000002ff02723e */ /* 0x000fe200000010ff */
[----:B-----5:R-:W-:Y:S01]  /*0e10*/  IMAD.U32 R3, R3, 0x10000, RZ ;  /* 0x0001000003037824 */ /* 0x020fe200078e00ff */
[----:B------:R-:W-:Y:S01]  /*0e20*/  F2FP.BF16.F32.PACK_AB R6, RZ, R6 ;  /* 0x00000006ff06723e */ /* 0x000fe200000010ff */
[----:B------:R0:W-:Y:S02]  /*0e30*/  @!P0 STG.E.U16 desc[UR12][R14.64], R0 ;  /* 0x000000000e008986 */ /* 0x0001e4000c10150c */
[----:B------:R-:W-:Y:S02]  /*0e40*/  FADD.FTZ R3, R3, -UR4 ;  /* 0x8000000403037e21 */ /* 0x000fe40008010000 */
[----:B------:R0:W-:Y:S04]  /*0e50*/  @!P1 STG.E.U16 desc[UR12][R4.64], R2 ;  /* 0x0000000204009986 */ /* 0x0001e8000c10150c */
[----:B------:R0:W-:Y:S01]  /*0e60*/  @!P2 STG.E.U16 desc[UR12][R10.64], R6 ;  /* 0x000000060a00a986 */ /* 0x0001e2000c10150c */
[----:B------:R-:W-:Y:S05]  /*0e70*/  @P3 EXIT ;  /* 0x000000000000394d */ /* 0x000fea0003800000 */
[C---:B0-----:R-:W-:Y:S02]  /*0e80*/  LEA R2, P0, R9.reuse, R12, 0x1 ;  /* 0x0000000c09027211 */ /* 0x041fe400078008ff */
[----:B------:R-:W-:Y:S02]  /*0e90*/  F2FP.BF16.F32.PACK_AB R0, RZ, R3 ;  /* 0x00000003ff00723e */ /* 0x000fe400000010ff */
[----:B------:R-:W-:-:S05]  /*0ea0*/  LEA.HI.X R3, R9, R13, R7, 0x1, P0 ;  /* 0x0000000d09037211 */ /* 0x000fca00000f0c07 */
[----:B------:R-:W-:Y:S01]  /*0eb0*/  STG.E.U16 desc[UR12][R2.64], R0 ;  /* 0x0000000002007986 */ /* 0x000fe2000c10150c */
[----:B------:R-:W-:Y:S05]  /*0ec0*/  EXIT ;  /* 0x000000000000794d */ /* 0x000fea0003800000 */
.L_x_336:
        /* <DEDUP_REMOVED lines=8> */
.L_x_339:
        /* <DEDUP_REMOVED lines=10> */
[----:B------:R-:W-:Y:S01]  /*0ff0*/  IADD3 R2, P0, PT, R12, R17, RZ ;  /* 0x000000110c027210 */ /* 0x000fe20007f1e0ff */
[----:B------:R-:W-:Y:S02]  /*1000*/  IMAD.U32 R3, R3, 0x10000, RZ ;  /* 0x0001000003037824 */ /* 0x000fe400078e00ff */
[----:B-1----:R-:W-:Y:S01]  /*1010*/  FADD.FTZ R7, R7, -UR5 ;  /* 0x8000000507077e21 */ /* 0x002fe20008010000 */
[----:B------:R-:W-:Y:S01]  /*1020*/  FADD.FTZ R10, R10, -UR5 ;  /* 0x800000050a0a7e21 */ /* 0x000fe20008010000 */
[----:B------:R-:W-:Y:S01]  /*1030*/  FADD.FTZ R11, R11, -UR5 ;  /* 0x800000050b0b7e21 */ /* 0x000fe20008010000 */
[----:B------:R-:W-:Y:S01]  /*1040*/  FADD.FTZ R8, R3, -UR5 ;  /* 0x8000000503087e21 */ /* 0x000fe20008010000 */
[----:B------:R-:W-:Y:S01]  /*1050*/  IMAD.X R3, R13, 0x1, R19, P0 ;  /* 0x000000010d037824 */ /* 0x000fe200000e0613 */
[----:B0-----:R-:W-:-:S02]  /*1060*/  IADD3 R6, P0, PT, R6, UR4, RZ ;  /* 0x0000000406067c10 */ /* 0x001fc4000ff1e0ff */
[----:B------:R-:W-:Y:S02]  /*1070*/  F2FP.BF16.F32.PACK_AB R10, R10, R7 ;  /* 0x000000070a0a723e */ /* 0x000fe400000010ff */
[----:B------:R-:W-:Y:S01]  /*1080*/  F2FP.BF16.F32.PACK_AB R11, R8, R11 ;  /* 0x0000000b080b723e */ /* 0x000fe200000010ff */
[C---:B------:R-:W-:Y:S02]  /*1090*/  IMAD.SHL.U32 R7, R6.reuse, 0x4, RZ ;  /* 0x0000000406077824 */ /* 0x040fe400078e00ff */
[----:B------:R-:W-:Y:S01]  /*10a0*/  IMAD.X R5, RZ, RZ, R5, P0 ;  /* 0x000000ffff057224 */ /* 0x000fe200000e0605 */
[C---:B------:R-:W-:Y:S01]  /*10b0*/  LOP3.LUT P0, RZ, R6.reuse, 0xffffc000, RZ, 0xc0, !PT ;  /* 0xffffc00006ff7812 */ /* 0x040fe2000780c0ff */
[----:B------:R2:W-:Y:S01]  /*10c0*/  STG.E.64 desc[UR12][R2.64], R10 ;  /* 0x0000000a02007986 */ /* 0x0005e2000c101b0c */
[----:B------:R-:W-:Y:S02]  /*10d0*/  ISETP.LT.U32.AND P1, PT, R7, R0, PT ;  /* 0x000000000700720c */ /* 0x000fe40003f21070 */
[----:B------:R-:W-:-:S02]  /*10e0*/  SHF.L.U64.HI R7, R6, 0x2, R5 ;  /* 0x0000000206077819 */ /* 0x000fc40000010205 */
[----:B------:R-:W-:Y:S02]  /*10f0*/  LOP3.LUT P0, RZ, R5, 0x3fffffff, RZ, 0xc0, P0 ;  /* 0x3fffffff05ff7812 */ /* 0x000fe4000000c0ff */
[----:B------:R-:W-:-:S13]  /*1100*/  ISETP.LT.AND.EX P1, PT, R7, R4, PT, P1 ;  /* 0x000000040700720c */ /* 0x000fda0003f21310 */
[----:B--2---:R-:W-:Y:S05]  /*1110*/  @!P0 BRA P1, `(.L_x_339) ;  /* 0xfffffffc008c8947 */ /* 0x004fea000083ffff */
[----:B------:R-:W-:Y:S05]  /*1120*/  EXIT ;  /* 0x000000000000794d */ /* 0x000fea0003800000 */
        .weak           $__internal_36_$__cuda_sm20_div_u16
        .type           $__internal_36_$__cuda_sm20_div_u16,@function
        .size           $__internal_36_$__cuda_sm20_div_u16,(.L_x_4711 - $__internal_36_$__cuda_sm20_div_u16)
$__internal_36_$__cuda_sm20_div_u16:
        /* <DEDUP_REMOVED lines=19> */
[----:B------:R-:W-:Y:S05]  /*1260*/  RET.REL.NODEC R4 `(_ZN2at6native57_GLOBAL__N__f3eca4a2_24_ForeachBinaryOpScalar_cu_86b9896c25multi_tensor_apply_kernelINS1_18TensorListMetadataILi2EEENS1_21BinaryOpScalarFunctorIN3c108BFloat16ELi2ELi1ELi1EEEJSt5minusIfEfEEEvT_T0_DpT1_) ;  /* 0xffffffec04647950 */ /* 0x000fea0003c3ffff */
.L_x_340:
        /* <DEDUP_REMOVED lines=9> */
.L_x_4711:


//--------------------- .text._ZN2at6native57_GLOBAL__N__f3eca4a2_24_ForeachBinaryOpScalar_cu_86b9896c25multi_tensor_apply_kernelINS1_18TensorListMetadataILi2EEENS1_21BinaryOpScalarFunctorIN3c104HalfELi2ELi1ELi1EEEJSt5minusIfEfEEEvT_T0_DpT1_ --------------------------
	.section	.text._ZN2at6native57_GLOBAL__N__f3eca4a2_24_ForeachBinaryOpScalar_cu_86b9896c25multi_tensor_apply_kernelINS1_18TensorListMetadataILi2EEENS1_21BinaryOpScalarFunctorIN3c104HalfELi2ELi1ELi1EEEJSt5minusIfEfEEEvT_T0_DpT1_,"ax",@progbits
	.align	128
.text._ZN2at6native57_GLOBAL__N__f3eca4a2_24_ForeachBinaryOpScalar_cu_86b9896c25multi_tensor_apply_kernelINS1_18TensorListMetadataILi2EEENS1_21BinaryOpScalarFunctorIN3c104HalfELi2ELi1ELi1EEEJSt5minusIfEfEEEvT_T0_DpT1_:
        .type           _ZN2at6native57_GLOBAL__N__f3eca4a2_24_ForeachBinaryOpScalar_cu_86b9896c25multi_tensor_apply_kernelINS1_18TensorListMetadataILi2EEENS1_21BinaryOpScalarFunctorIN3c104HalfELi2ELi1ELi1EEEJSt5minusIfEfEEEvT_T0_DpT1_,@function
        .size           _ZN2at6native57_GLOBAL__N__f3eca4a2_24_ForeachBinaryOpScalar_cu_86b9896c25multi_tensor_apply_kernelINS1_18TensorListMetadataILi2EEENS1_21BinaryOpScalarFunctorIN3c104HalfELi2ELi1ELi1EEEJSt5minusIfEfEEEvT_T0_DpT1_,(.L_x_4713 - _ZN2at6native57_GLOBAL__N__f3eca4a2_24_ForeachBinaryOpScalar_cu_86b9896c25multi_tensor_apply_kernelINS1_18TensorListMetadataILi2EEENS1_21BinaryOpScalarFunctorIN3c104HalfELi2ELi1ELi1EEEJSt5minusIfEfEEEvT_T0_DpT1_)
        .other          _ZN2at6native57_GLOBAL__N__f3eca4a2_24_ForeachBinaryOpScalar_cu_86b9896c25multi_tensor_apply_kernelINS1_18TensorListMetadataILi2EEENS1_21BinaryOpScalarFunctorIN3c104HalfELi2ELi1ELi1EEEJSt5minusIfEfEEEvT_T0_DpT1_,@"STO_CUDA_ENTRY STV_DEFAULT"
_ZN2at6native57_GLOBAL__N__f3eca4a2_24_ForeachBinaryOpScalar_cu_86b9896c25multi_tensor_apply_kernelINS1_18TensorListMetadataILi2EEENS1_21BinaryOpScalarFunctorIN3c104HalfELi2ELi1ELi1EEEJSt5minusIfEfEEEvT_T0_DpT1_:
        /* <DEDUP_REMOVED lines=39> */
[----:B------:R-:W-:Y:S05]  /*0270*/  CALL.REL.NOINC `($__internal_37_$__cuda_sm20_div_u16) ;  /* 0x0000000c00a47944 */ /* 0x000fea0003c00000 */
        /* <DEDUP_REMOVED lines=14> */
.L_x_343:
        /* <DEDUP_REMOVED lines=32> */
[----:B------:R-:W-:Y:S02]  /*0560*/  @!P2 LEA R18, P4, R5, R12, 0x1 ;  /* 0x0000000c0512a211 */ /* 0x000fe400078808ff */
[----:B------:R-:W-:Y:S01]  /*0570*/  PRMT R24, RZ, 0x7610, R24 ;  /* 0x00007610ff187816 */ /* 0x000fe20000000018 */
[----:B--2---:R-:W-:Y:S02]  /*0580*/  HADD2.F32 R8, -RZ, R8.H0_H0 ;  /* 0x20000008ff087230 */ /* 0x004fe40000004100 */
[----:B---3--:R-:W-:-:S03]  /*0590*/  HADD2.F32 R20, -RZ, R10.H0_H0 ;  /* 0x2000000aff147230 */ /* 0x008fc60000004100 */
[----:B-1----:R-:W-:Y:S01]  /*05a0*/  FADD.FTZ R8, R8, -UR14 ;  /* 0x8000000e08087e21 */ /* 0x002fe20008010000 */
[----:B------:R-:W-:Y:S01]  /*05b0*/  @!P1 LEA R10, P5, R11, R12, 0x1 ;  /* 0x0000000c0b0a9211 */ /* 0x000fe200078a08ff */
[----:B------:R-:W-:-:S03]  /*05c0*/  FADD.FTZ R20, R20, -UR14 ;  /* 0x8000000e14147e21 */ /* 0x000fc60008010000 */
[-C--:B------:R-:W-:Y:S02]  /*05d0*/  @!P1 LEA.HI.X R11, R11, R13.reuse, R19, 0x1, P5 ;  /* 0x0000000d0b0b9211 */ /* 0x080fe400028f0c13 */
[----:B------:R-:W-:Y:S02]  /*05e0*/  F2FP.F16.F32.PACK_AB R8, RZ, R8 ;  /* 0x00000008ff08723e */ /* 0x000fe400000000ff */
[----:B------:R-:W-:Y:S02]  /*05f0*/  @!P2 LEA.HI.X R19, R5, R13, R21, 0x1, P4 ;  /* 0x0000000d0513a211 */ /* 0x000fe400020f0c15 */
[----:B0-----:R-:W-:Y:S02]  /*0600*/  @!P3 LEA R16, P4, R27, R12, 0x1 ;  /* 0x0000000c1b10b211 */ /* 0x001fe400078808ff */
[----:B------:R-:W-:Y:S02]  /*0610*/  PRMT R22, R8, 0x7610, R22 ;  /* 0x0000761008167816 */ /* 0x000fe40000000016 */
[----:B------:R-:W-:-:S02]  /*0620*/  F2FP.F16.F32.PACK_AB R20, RZ, R20 ;  /* 0x00000014ff14723e */ /* 0x000fc400000000ff */
[-C--:B------:R-:W-:Y:S01]  /*0630*/  @!P3 LEA.HI.X R17, R27, R13.reuse, R9, 0x1, P4 ;  /* 0x0000000d1b11b211 */ /* 0x080fe200020f0c09 */
[----:B------:R0:W-:Y:S01]  /*0640*/  @!P2 STG.E.U16 desc[UR12][R18.64], R22 ;  /* 0x000000161200a986 */ /* 0x0001e2000c10150c */
[----:B------:R-:W-:Y:S02]  /*0650*/  IADD3 R5, P2, PT, R5, UR10, RZ ;  /* 0x0000000a05057c10 */ /* 0x000fe4000ff5e0ff */
[----:B------:R-:W-:Y:S01]  /*0660*/  @!P0 LEA R28, P5, R25, R12, 0x1 ;  /* 0x0000000c191c8211 */ /* 0x000fe200078a08ff */
[----:B------:R-:W-:Y:S01]  /*0670*/  @!P3 STG.E.U16 desc[UR12][R16.64], R20 ;  /* 0x000000141000b986 */ /* 0x000fe2000c10150c */
[----:B------:R-:W-:Y:S02]  /*0680*/  IADD3 R27, P3, PT, R27, UR10, RZ ;  /* 0x0000000a1b1b7c10 */ /* 0x000fe4000ff7e0ff */
[----:B------:R-:W-:Y:S01]  /*0690*/  @!P0 LEA.HI.X R29, R25, R13, R29, 0x1, P5 ;  /* 0x0000000d191d8211 */ /* 0x000fe200028f0c1d */
[----:B----4-:R-:W-:Y:S02]  /*06a0*/  HADD2.F32 R6, -RZ, R6.H0_H0 ;  /* 0x20000006ff067230 */ /* 0x010fe40000004100 */
[----:B------:R-:W-:Y:S01]  /*06b0*/  IMAD.X R9, RZ, RZ, R9, P3 ;  /* 0x000000ffff097224 */ /* 0x000fe200018e0609 */
[----:B------:R-:W-:-:S02]  /*06c0*/  ISETP.GE.U32.AND P3, PT, R27, R0, PT ;  /* 0x000000001b00720c */ /* 0x000fc40003f66070 */
[----:B------:R-:W-:Y:S01]  /*06d0*/  FADD.FTZ R8, R6, -UR14 ;  /* 0x8000000e06087e21 */ /* 0x000fe20008010000 */
[----:B------:R-:W-:Y:S01]  /*06e0*/  IMAD.X R6, RZ, RZ, R21, P2 ;  /* 0x000000ffff067224 */ /* 0x000fe200010e0615 */
[----:B------:R-:W-:Y:S02]  /*06f0*/  ISETP.GE.U32.AND P2, PT, R5, R0, PT ;  /* 0x000000000500720c */ /* 0x000fe40003f46070 */
[----:B0-----:R-:W-:Y:S02]  /*0700*/  IADD3 R19, P4, PT, R27, UR11, RZ ;  /* 0x0000000b1b137c10 */ /* 0x001fe4000ff9e0ff */
[----:B------:R-:W-:Y:S02]  /*0710*/  F2FP.F16.F32.PACK_AB R8, RZ, R8 ;  /* 0x00000008ff08723e */ /* 0x000fe400000000ff */
[----:B------:R-:W-:Y:S01]  /*0720*/  ISETP.GE.AND.EX P2, PT, R6, R2, PT, P2 ;  /* 0x000000020600720c */ /* 0x000fe20003f46320 */
[----:B------:R-:W-:Y:S01]  /*0730*/  IMAD.X R25, RZ, RZ, R9, P4 ;  /* 0x000000ffff197224 */ /* 0x000fe200020e0609 */
[C---:B------:R-:W-:Y:S01]  /*0740*/  IADD3 R21, P5, PT, R19.reuse, UR11, RZ ;  /* 0x0000000b13157c10 */ /* 0x040fe2000ffbe0ff */
[----:B-----5:R-:W-:Y:S01]  /*0750*/  HADD2.F32 R7, -RZ, R7.H0_H0 ;  /* 0x20000007ff077230 */ /* 0x020fe20000004100 */
[----:B------:R0:W-:Y:S01]  /*0760*/  @!P1 STG.E.U16 desc[UR12][R10.64], R8 ;  /* 0x000000080a009986 */ /* 0x0001e2000c10150c */
[----:B------:R-:W-:-:S02]  /*0770*/  ISETP.GE.U32.AND P1, PT, R19, R0, PT ;  /* 0x000000001300720c */ /* 0x000fc40003f26070 */
[----:B------:R-:W-:Y:S01]  /*0780*/  ISETP.GE.U32.AND P4, PT, R21, R0, PT ;  /* 0x000000001500720c */ /* 0x000fe20003f86070 */
[----:B------:R-:W-:Y:S01]  /*0790*/  FADD.FTZ R7, R7, -UR14 ;  /* 0x8000000e07077e21 */ /* 0x000fe20008010000 */
[-C--:B------:R-:W-:Y:S02]  /*07a0*/  ISETP.GE.AND.EX P3, PT, R9, R2.reuse, PT, P3 ;  /* 0x000000020900720c */ /* 0x080fe40003f66330 */
[----:B------:R-:W-:Y:S02]  /*07b0*/  ISETP.GE.AND.EX P1, PT, R25, R2, PT, P1 ;  /* 0x000000021900720c */ /* 0x000fe40003f26310 */
[----:B------:R-:W-:Y:S01]  /*07c0*/  F2FP.F16.F32.PACK_AB R7, RZ, R7 ;  /* 0x00000007ff07723e */ /* 0x000fe200000000ff */
[----:B0-----:R-:W-:Y:S01]  /*07d0*/  IMAD.X R11, RZ, RZ, R25, P5 ;  /* 0x000000ffff0b7224 */ /* 0x001fe200028e0619 */
[----:B------:R-:W-:Y:S02]  /*07e0*/  @!P2 LEA R22, P5, R5, R14, 0x1 ;  /* 0x0000000e0516a211 */ /* 0x000fe400078a08ff */
[----:B------:R-:W-:-:S02]  /*07f0*/  PRMT R17, R7, 0x7610, R17 ;  /* 0x0000761007117816 */ /* 0x000fc40000000011 */
[----:B------:R-:W-:Y:S02]  /*0800*/  ISETP.GE.AND.EX P4, PT, R11, R2, PT, P4 ;  /* 0x000000020b00720c */ /* 0x000fe40003f86340 */
[----:B------:R-:W-:Y:S01]  /*0810*/  PRMT R7, RZ, 0x7610, R7 ;  /* 0x00007610ff077816 */ /* 0x000fe20000000007 */
[----:B------:R0:W-:Y:S01]  /*0820*/  @!P0 STG.E.U16 desc[UR12][R28.64], R17 ;  /* 0x000000111c008986 */ /* 0x0001e2000c10150c */
[----:B------:R-:W-:Y:S02]  /*0830*/  @!P2 LEA.HI.X R23, R5, R15, R6, 0x1, P5 ;  /* 0x0000000f0517a211 */ /* 0x000fe400028f0c06 */
[----:B------:R-:W-:Y:S02]  /*0840*/  @!P3 LEA R16, P6, R27, R14, 0x1 ;  /* 0x0000000e1b10b211 */ /* 0x000fe400078c08ff */
[----:B------:R-:W-:Y:S01]  /*0850*/  PRMT R10, RZ, 0x7610, R10 ;  /* 0x00007610ff0a7816 */ /* 0x000fe2000000000a */
[----:B------:R1:W2:Y:S01]  /*0860*/  @!P2 LDG.E.U16 R7, desc[UR12][R22.64] ;  /* 0x0000000c1607a981 */ /* 0x0002a2000c1e1500 */
[----:B------:R-:W-:-:S02]  /*0870*/  PRMT R20, RZ, 0x7610, R20 ;  /* 0x00007610ff147816 */ /* 0x000fc40000000014 */
[-C--:B0-----:R-:W-:Y:S02]  /*0880*/  @!P1 LEA R28, P0, R19, R14.reuse, 0x1 ;  /* 0x0000000e131c9211 */ /* 0x081fe400078008ff */
        /* <DEDUP_REMOVED lines=20> */
[----:B--2---:R-:W-:-:S05]  /*09d0*/  HADD2.F32 R7, -RZ, R7.H0_H0 ;  /* 0x20000007ff077230 */ /* 0x004fca0000004100 */
[----:B------:R-:W-:Y:S01]  /*09e0*/  FADD.FTZ R7, R7, -UR14 ;  /* 0x8000000e07077e21 */ /* 0x000fe20008010000 */
[----:B---3--:R-:W-:Y:S02]  /*09f0*/  HADD2.F32 R10, -RZ, R10.H0_H0 ;  /* 0x2000000aff0a7230 */ /* 0x008fe40000004100 */
[----:B----4-:R-:W-:-:S03]  /*0a00*/  HADD2.F32 R20, -RZ, R20.H0_H0 ;  /* 0x20000014ff147230 */ /* 0x010fc60000004100 */
[----:B------:R-:W-:Y:S01]  /*0a10*/  FADD.FTZ R10, R10, -UR14 ;  /* 0x8000000e0a0a7e21 */ /* 0x000fe20008010000 */
[----:B-----5:R-:W-:Y:S02]  /*0a20*/  HADD2.F32 R24, -RZ, R24.H0_H0 ;  /* 0x20000018ff187230 */ /* 0x020fe40000004100 */
[----:B------:R-:W-:Y:S01]  /*0a30*/  FADD.FTZ R20, R20, -UR14 ;  /* 0x8000000e14147e21 */ /* 0x000fe20008010000 */
[----:B------:R-:W-:Y:S02]  /*0a40*/  F2FP.F16.F32.PACK_AB R5, RZ, R7 ;  /* 0x00000007ff05723e */ /* 0x000fe400000000ff */
[----:B------:R-:W-:Y:S01]  /*0a50*/  FADD.FTZ R24, R24, -UR14 ;  /* 0x8000000e18187e21 */ /* 0x000fe20008010000 */
[----:B------:R-:W-:Y:S02]  /*0a60*/  F2FP.F16.F32.PACK_AB R10, RZ, R10 ;  /* 0x0000000aff0a723e */ /* 0x000fe400000000ff */
[----:B------:R-:W-:Y:S02]  /*0a70*/  F2FP.F16.F32.PACK_AB R20, RZ, R20 ;  /* 0x00000014ff14723e */ /* 0x000fe400000000ff */
[----:B------:R-:W-:-:S02]  /*0a80*/  @!P4 LEA.HI.X R7, R21, R13, R11, 0x1, P0 ;  /* 0x0000000d1507c211 */ /* 0x000fc400000f0c0b */
[----:B------:R-:W-:Y:S01]  /*0a90*/  F2FP.F16.F32.PACK_AB R24, RZ, R24 ;  /* 0x00000018ff18723e */ /* 0x000fe200000000ff */
[----:B------:R2:W-:Y:S04]  /*0aa0*/  @!P2 STG.E.U16 desc[UR12][R16.64], R5 ;  /* 0x000000051000a986 */ /* 0x0005e8000c10150c */
[----:B------:R2:W-:Y:S04]  /*0ab0*/  @!P3 STG.E.U16 desc[UR12][R8.64], R10 ;  /* 0x0000000a0800b986 */ /* 0x0005e8000c10150c */
[----:B------:R2:W-:Y:S04]  /*0ac0*/  @!P1 STG.E.U16 desc[UR12][R18.64], R20 ;  /* 0x0000001412009986 */ /* 0x0005e8000c10150c */
[----:B------:R2:W-:Y:S01]  /*0ad0*/  @!P4 STG.E.U16 desc[UR12][R6.64], R24 ;  /* 0x000000180600c986 */ /* 0x0005e2000c10150c */
[----:B------:R-:W-:Y:S05]  /*0ae0*/  BRA.U UP0, `(.L_x_343) ;  /* 0xfffffff9001c7547 */ /* 0x000fea000b83ffff */
.L_x_342:
        /* <DEDUP_REMOVED lines=42> */
[----:B--2---:R-:W-:Y:S02]  /*0d90*/  HADD2.F32 R0, -RZ, R0.H0_H0 ;  /* 0x20000000ff007230 */ /* 0x004fe40000004100 */
[----:B---3--:R-:W-:-:S03]  /*0da0*/  HADD2.F32 R2, -RZ, R2.H0_H0 ;  /* 0x20000002ff027230 */ /* 0x008fc60000004100 */
[----:B0-----:R-:W-:Y:S01]  /*0db0*/  FADD.FTZ R0, R0, -UR4 ;  /* 0x8000000400007e21 */ /* 0x001fe20008010000 */
[----:B----4-:R-:W-:Y:S02]  /*0dc0*/  HADD2.F32 R6, -RZ, R6.H0_H0 ;  /* 0x20000006ff067230 */ /* 0x010fe40000004100 */
[----:B------:R-:W-:Y:S02]  /*0dd0*/  FADD.FTZ R2, R2, -UR4 ;  /* 0x8000000402027e21 */ /* 0x000fe40008010000 */
[----:B------:R-:W-:Y:S01]  /*0de0*/  F2FP.F16.F32.PACK_AB R0, RZ, R0 ;  /* 0x00000000ff00723e */ /* 0x000fe200000000ff */
[----:B------:R-:W-:Y:S02]  /*0df0*/  FADD.FTZ R6, R6, -UR4 ;  /* 0x8000000406067e21 */ /* 0x000fe40008010000 */
[----:B------:R-:W-:Y:S01]  /*0e00*/  F2FP.F16.F32.PACK_AB R2, RZ, R2 ;  /* 0x00000002ff02723e */ /* 0x000fe200000000ff */
[----:B-----5:R-:W-:Y:S02]  /*0e10*/  HADD2.F32 R3, -RZ, R3.H0_H0 ;  /* 0x20000003ff037230 */ /* 0x020fe40000004100 */
[----:B------:R-:W-:Y:S01]  /*0e20*/  F2FP.F16.F32.PACK_AB R6, RZ, R6 ;  /* 0x00000006ff06723e */ /* 0x000fe200000000ff */
[----:B------:R0:W-:Y:S02]  /*0e30*/  @!P0 STG.E.U16 desc[UR12][R14.64], R0 ;  /* 0x000000000e008986 */ /* 0x0001e4000c10150c */
[----:B------:R-:W-:-:S02]  /*0e40*/  FADD.FTZ R3, R3, -UR4 ;  /* 0x8000000403037e21 */ /* 0x000fc40008010000 */
[----:B------:R0:W-:Y:S04]  /*0e50*/  @!P1 STG.E.U16 desc[UR12][R4.64], R2 ;  /* 0x0000000204009986 */ /* 0x0001e8000c10150c */
[----:B------:R0:W-:Y:S01]  /*0e60*/  @!P2 STG.E.U16 desc[UR12][R10.64], R6 ;  /* 0x000000060a00a986 */ /* 0x0001e2000c10150c */
[----:B------:R-:W-:Y:S05]  /*0e70*/  @P3 EXIT ;  /* 0x000000000000394d */ /* 0x000fea0003800000 */
[C---:B0-----:R-:W-:Y:S02]  /*0e80*/  LEA R2, P0, R9.reuse, R12, 0x1 ;  /* 0x0000000c09027211 */ /* 0x041fe400078008ff */
[----:B------:R-:W-:Y:S02]  /*0e90*/  F2FP.F16.F32.PACK_AB R0, RZ, R3 ;  /* 0x00000003ff00723e */ /* 0x000fe400000000ff */
[----:B------:R-:W-:-:S05]  /*0ea0*/  LEA.HI.X R3, R9, R13, R7, 0x1, P0 ;  /* 0x0000000d09037211 */ /* 0x000fca00000f0c07 */
[----:B------:R-:W-:Y:S01]  /*0eb0*/  STG.E.U16 desc[UR12][R2.64], R0 ;  /* 0x0000000002007986 */ /* 0x000fe2000c10150c */
[----:B------:R-:W-:Y:S05]  /*0ec0*/  EXIT ;  /* 0x000000000000794d */ /* 0x000fea0003800000 */
.L_x_341:
        /* <DEDUP_REMOVED lines=8> */
.L_x_344:
[C---:B------:R-:W-:Y:S01]  /*0f50*/  IMAD.SHL.U32 R11, R16.reuse, 0x8, RZ ;  /* 0x00000008100b7824 */ /* 0x040fe200078e00ff */
[----:B------:R-:W-:-:S04]  /*0f60*/  SHF.L.U64.HI R17, R16, 0x3, R19 ;  /* 0x0000000310117819 */ /* 0x000fc80000010213 */
[----:B------:R-:W-:-:S05]  /*0f70*/  IADD3 R6, P0, PT, R14, R11, RZ ;  /* 0x0000000b0e067210 */ /* 0x000fca0007f1e0ff */
[----:B------:R-:W-:-:S06]  /*0f80*/  IMAD.X R7, R15, 0x1, R17, P0 ;  /* 0x000000010f077824 */ /* 0x000fcc00000e0611 */
[----:B------:R-:W2:Y:S01]  /*0f90*/  LDG.E.64 R6, desc[UR12][R6.64] ;  /* 0x0000000c06067981 */ /* 0x000ea2000c1e1b00 */
[----:B------:R-:W-:Y:S01]  /*0fa0*/  IADD3 R2, P0, PT, R12, R11, RZ ;  /* 0x0000000b0c027210 */ /* 0x000fe20007f1e0ff */
[--C-:B--2---:R-:W-:Y:S02]  /*0fb0*/  HADD2.F32 R3, -RZ, R6.reuse.H0_H0 ;  /* 0x20000006ff037230 */ /* 0x104fe40000004100 */
[----:B------:R-:W-:Y:S02]  /*0fc0*/  HADD2.F32 R5, -RZ, R6.H1_H1 ;  /* 0x30000006ff057230 */ /* 0x000fe40000004100 */
[--C-:B------:R-:W-:Y:S02]  /*0fd0*/  HADD2.F32 R9, -RZ, R7.reuse.H0_H0 ;  /* 0x20000007ff097230 */ /* 0x100fe40000004100 */
[----:B-1----:R-:W-:Y:S01]  /*0fe0*/  FADD.FTZ R3, R3, -UR5 ;  /* 0x8000000503037e21 */ /* 0x002fe20008010000 */
[----:B------:R-:W-:Y:S02]  /*0ff0*/  HADD2.F32 R10, -RZ, R7.H1_H1 ;  /* 0x30000007ff0a7230 */ /* 0x000fe40000004100 */
[----:B------:R-:W-:Y:S01]  /*1000*/  FADD.FTZ R8, R5, -UR5 ;  /* 0x8000000505087e21 */ /* 0x000fe20008010000 */
[----:B------:R-:W-:-:S02]  /*1010*/  FADD.FTZ R9, R9, -UR5 ;  /* 0x8000000509097e21 */ /* 0x000fc40008010000 */
[----:B------:R-:W-:Y:S02]  /*1020*/  FADD.FTZ R10, R10, -UR5 ;  /* 0x800000050a0a7e21 */ /* 0x000fe40008010000 */
[----:B------:R-:W-:Y:S01]  /*1030*/  F2FP.F16.F32.PACK_AB R8, R8, R3 ;  /* 0x000000030808723e */ /* 0x000fe200000000ff */
[----:B------:R-:W-:Y:S01]  /*1040*/  IMAD.X R3, R13, 0x1, R17, P0 ;  /* 0x000000010d037824 */ /* 0x000fe200000e0611 */
[----:B0-----:R-:W-:Y:S02]  /*1050*/  IADD3 R16, P0, PT, R16, UR4, RZ ;  /* 0x0000000410107c10 */ /* 0x001fe4000ff1e0ff */
[----:B------:R-:W-:-:S03]  /*1060*/  F2FP.F16.F32.PACK_AB R9, R10, R9 ;  /* 0x000000090a09723e */ /* 0x000fc600000000ff */
[C---:B------:R-:W-:Y:S02]  /*1070*/  IMAD.SHL.U32 R5, R16.reuse, 0x4, RZ ;  /* 0x0000000410057824 */ /* 0x040fe400078e00ff */
[----:B------:R-:W-:Y:S01]  /*1080*/  IMAD.X R19, RZ, RZ, R19, P0 ;  /* 0x000000ffff137224 */ /* 0x000fe200000e0613 */
[----:B------:R2:W-:Y:S01]  /*1090*/  STG.E.64 desc[UR12][R2.64], R8 ;  /* 0x0000000802007986 */ /* 0x0005e2000c101b0c */
[C---:B------:R-:W-:Y:S02]  /*10a0*/  LOP3.LUT P0, RZ, R16.reuse, 0xffffc000, RZ, 0xc0, !PT ;  /* 0xffffc00010ff7812 */ /* 0x040fe4000780c0ff */
[----:B------:R-:W-:Y:S02]  /*10b0*/  ISETP.LT.U32.AND P1, PT, R5, R0, PT ;  /* 0x000000000500720c */ /* 0x000fe40003f21070 */
[----:B------:R-:W-:Y:S02]  /*10c0*/  SHF.L.U64.HI R5, R16, 0x2, R19 ;  /* 0x0000000210057819 */ /* 0x000fe40000010213 */
[----:B------:R-:W-:-:S02]  /*10d0*/  LOP3.LUT P0, RZ, R19, 0x3fffffff, RZ, 0xc0, P0 ;  /* 0x3fffffff13ff7812 */ /* 0x000fc4000000c0ff */
[----:B------:R-:W-:-:S13]  /*10e0*/  ISETP.LT.AND.EX P1, PT, R5, R4, PT, P1 ;  /* 0x000000040500720c */ /* 0x000fda0003f21310 */
[----:B--2---:R-:W-:Y:S05]  /*10f0*/  @!P0 BRA P1, `(.L_x_344) ;  /* 0xfffffffc00948947 */ /* 0x004fea000083ffff */
[----:B------:R-:W-:Y:S05]  /*1100*/  EXIT ;  /* 0x000000000000794d */ /* 0x000fea0003800000 */
        .weak           $__internal_37_$__cuda_sm20_div_u16
        .type           $__internal_37_$__cuda_sm20_div_u16,@function
        .size           $__internal_37_$__cuda_sm20_div_u16,(.L_x_4713 - $__internal_37_$__cuda_sm20_div_u16)
$__internal_37_$__cuda_sm20_div_u16:
        /* <DEDUP_REMOVED lines=19> */
[----:B------:R-:W-:Y:S05]  /*1240*/  RET.REL.NODEC R4 `(_ZN2at6native57_GLOBAL__N__f3eca4a2_24_ForeachBinaryOpScalar_cu_86b9896c25multi_tensor_apply_kernelINS1_18TensorListMetadataILi2EEENS1_21BinaryOpScalarFunctorIN3c104HalfELi2ELi1ELi1EEEJSt5minusIfEfEEEvT_T0_DpT1_) ;  /* 0xffffffec046c7950 */ /* 0x000fea0003c3ffff */
.L_x_345:
        /* <DEDUP_REMOVED lines=11> */
.L_x_4713:


//--------------------- .text._ZN2at6native57_GLOBAL__N__f3eca4a2_24_ForeachBinaryOpScalar_cu_86b9896c25multi_tensor_apply_kernelINS1_18TensorListMetadataILi2EEENS1_21BinaryOpScalarFunctorIbLi2ELi1ELi1EEEJSt5minusIbEbEEEvT_T0_DpT1_ --------------------------
	.section	.text._ZN2at6native57_GLOBAL__N__f3eca4a2_24_ForeachBinaryOpScalar_cu_86b9896c25multi_tensor_apply_kernelINS1_18TensorListMetadataILi2EEENS1_21BinaryOpScalarFunctorIbLi2ELi1ELi1EEEJSt5minusIbEbEEEvT_T0_DpT1_,"ax",@progbits
	.align	128
.text._ZN2at6native57_GLOBAL__N__f3eca4a2_24_ForeachBinaryOpScalar_cu_86b9896c25multi_tensor_apply_kernelINS1_18TensorListMetadataILi2EEENS1_21BinaryOpScalarFunctorIbLi2ELi1ELi1EEEJSt5minusIbEbEEEvT_T0_DpT1_:
        .type           _ZN2at6native57_GLOBAL__N__f3eca4a2_24_ForeachBinaryOpScalar_cu_86b9896c25multi_tensor_apply_kernelINS1_18TensorListMetadataILi2EEENS1_21BinaryOpScalarFunctorIbLi2ELi1ELi1EEEJSt5minusIbEbEEEvT_T0_DpT1_,@function
        .size           _ZN2at6native57_GLOBAL__N__f3eca4a2_24_ForeachBinaryOpScalar_cu_86b9896c25multi_tensor_apply_kernelINS1_18TensorListMetadataILi2EEENS1_21BinaryOpScalarFunctorIbLi2ELi1ELi1EEEJSt5minusIbEbEEEvT_T0_DpT1_,(.L_x_4715 - _ZN2at6native57_GLOBAL__N__f3eca4a2_24_ForeachBinaryOpScalar_cu_86b9896c25multi_tensor_apply_kernelINS1_18TensorListMetadataILi2EEENS1_21BinaryOpScalarFunctorIbLi2ELi1ELi1EEEJSt5minusIbEbEEEvT_T0_DpT1_)
        .other          _ZN2at6native57_GLOBAL__N__f3eca4a2_24_ForeachBinaryOpScalar_cu_86b9896c25multi_tensor_apply_kernelINS1_18TensorListMetadataILi2EEENS1_21BinaryOpScalarFunctorIbLi2ELi1ELi1EEEJSt5minusIbEbEEEvT_T0_DpT1_,@"STO_CUDA_ENTRY STV_DEFAULT"
_ZN2at6native57_GLOBAL__N__f3eca4a2_24_ForeachBinaryOpScalar_cu_86b9896c25multi_tensor_apply_kernelINS1_18TensorListMetadataILi2EEENS1_21BinaryOpScalarFunctorIbLi2ELi1ELi1EEEJSt5minusIbEbEEEvT_T0_DpT1_:
        /* <DEDUP_REMOVED lines=39> */
[----:B------:R-:W-:Y:S05]  /*0270*/  CALL.REL.NOINC `($__internal_38_$__cuda_sm20_div_u16) ;  /* 0x00000010004c7944 */ /* 0x000fea0003c00000 */
[----:B------:R-:W-:-:S03]  /*0280*/  UISETP.GE.U32.AND UP0, UPT, UR5, UR4, UPT ;  /* 0x000000040500728c */ /* 0x000fc6000bf06070 */
[----:B------:R-:W-:Y:S01]  /*0290*/  UMOV UR4, URZ ;  /* 0x000000ff00047c82 */ /* 0x000fe20008000000 */
[----:B------:R-:W-:Y:S01]  /*02a0*/  UISETP.GE.U32.AND.EX UP0, UPT, UR6, URZ, UPT, UP0 ;  /* 0x000000ff0600728c */ /* 0x000fe2000bf06100 */
[----:B------:R-:W-:-:S08]  /*02b0*/  UMOV UR5, URZ ;  /* 0x000000ff00057c82 */ /* 0x000fd00008000000 */
        /* <DEDUP_REMOVED lines=24> */
[----:B------:R-:W-:Y:S02]  /*0440*/  UIADD3 UR41, UP5, UPT, UR4, UR22, URZ ;  /* 0x0000001604297290 */ /* 0x000fe4000ffbe0ff */
[----:B------:R-:W-:Y:S02]  /*0450*/  UIADD3 UR40, UP3, UPT, UR10, UR22, URZ ;  /* 0x000000160a287290 */ /* 0x000fe4000ff7e0ff */
[----:B------:R-:W-:-:S02]  /*0460*/  UIADD3.X UR47, UPT, UPT, UR5, UR26, URZ, UP4, !UPT ;  /* 0x0000001a052f7290 */ /* 0x000fc4000a7fe4ff */
[----:B------:R-:W-:Y:S02]  /*0470*/  UIMAD.WIDE.U32 UR14, UR33, 0x6, UR18 ;  /* 0x00000006210e78a5 */ /* 0x000fe4000f8e0012 */
[----:B------:R-:W-:Y:S02]  /*0480*/  UIMAD.WIDE.U32 UR12, UR33, 0x7, UR18 ;  /* 0x00000007210c78a5 */ /* 0x000fe4000f8e0012 */
[----:B------:R-:W-:Y:S02]  /*0490*/  UIADD3 UR6, UP2, UPT, UR18, UR33, URZ ;  /* 0x0000002112067290 */ /* 0x000fe4000ff5e0ff */
[----:B------:R-:W-:Y:S02]  /*04a0*/  UIADD3.X UR26, UPT, UPT, UR11, UR26, URZ, UP1, !UPT ;  /* 0x0000001a0b1a7290 */ /* 0x000fe40008ffe4ff */
[----:B------:R-:W-:Y:S02]  /*04b0*/  UIADD3 UR37, UP1, UPT, UR10, UR16, URZ ;  /* 0x000000100a257290 */ /* 0x000fe4000ff3e0ff */
[----:B------:R-:W-:-:S02]  /*04c0*/  UIADD3 UR38, UP4, UPT, UR4, UR16, URZ ;  /* 0x0000001004267290 */ /* 0x000fc4000ff9e0ff */
[----:B------:R-:W-:Y:S02]  /*04d0*/  UIADD3.X UR45, UPT, UPT, UR5, UR21, URZ, UP0, !UPT ;  /* 0x00000015052d7290 */ /* 0x000fe400087fe4ff */
[----:B------:R-:W-:Y:S02]  /*04e0*/  UIADD3.X UR20, UPT, UPT, UR11, UR21, URZ, UP6, !UPT ;  /* 0x000000150b147290 */ /* 0x000fe4000b7fe4ff */
[----:B------:R-:W-:Y:S02]  /*04f0*/  UIADD3.X UR42, UPT, UPT, UR5, UR23, URZ, UP5, !UPT ;  /* 0x00000017052a7290 */ /* 0x000fe4000affe4ff */
[----:B------:R-:W-:Y:S02]  /*0500*/  UIADD3.X UR22, UPT, UPT, UR11, UR23, URZ, UP3, !UPT ;  /* 0x000000170b167290 */ /* 0x000fe40009ffe4ff */
[----:B------:R-:W-:Y:S02]  /*0510*/  UIADD3 UR36, UP0, UPT, UR4, UR14, URZ ;  /* 0x0000000e04247290 */ /* 0x000fe4000ff1e0ff */
[----:B------:R-:W-:-:S02]  /*0520*/  UIADD3 UR34, UP5, UPT, UR4, UR12, URZ ;  /* 0x0000000c04227290 */ /* 0x000fc4000ffbe0ff */
[----:B------:R-:W-:Y:S02]  /*0530*/  UIADD3 UR21, UP3, UPT, UR10, UR12, URZ ;  /* 0x0000000c0a157290 */ /* 0x000fe4000ff7e0ff */
[----:B------:R-:W-:Y:S02]  /*0540*/  UIADD3.X UR18, UPT, UPT, URZ, UR19, URZ, UP2, !UPT ;  /* 0x00000013ff127290 */ /* 0x000fe400097fe4ff */
[----:B------:R-:W-:Y:S02]  /*0550*/  UIADD3 UR35, UP6, UPT, UR10, UR14, URZ ;  /* 0x0000000e0a237290 */ /* 0x000fe4000ffde0ff */
[----:B------:R-:W-:Y:S02]  /*0560*/  UIADD3 UR19, UP2, UPT, UR10, UR6, URZ ;  /* 0x000000060a137290 */ /* 0x000fe4000ff5e0ff */
[----:B------:R-:W-:Y:S02]  /*0570*/  UIADD3.X UR16, UPT, UPT, UR11, UR17, URZ, UP1, !UPT ;  /* 0x000000110b107290 */ /* 0x000fe40008ffe4ff */
[----:B------:R-:W-:-:S02]  /*0580*/  UIADD3 UR12, UP1, UPT, UR4, UR6, URZ ;  /* 0x00000006040c7290 */ /* 0x000fc4000ff3e0ff */
[----:B------:R-:W-:Y:S02]  /*0590*/  UIADD3.X UR39, UPT, UPT, UR5, UR17, URZ, UP4, !UPT ;  /* 0x0000001105277290 */ /* 0x000fe4000a7fe4ff */
        /* <DEDUP_REMOVED lines=9> */
.L_x_348:
[C---:B------:R-:W-:Y:S01]  /*0630*/  ISETP.GE.U32.AND P3, PT, R2.reuse, UR32, PT ;  /* 0x0000002002007c0c */ /* 0x040fe2000bf66070 */
[----:B0-----:R-:W-:Y:S01]  /*0640*/  IMAD.U32 R5, RZ, RZ, UR33 ;  /* 0x00000021ff057e24 */ /* 0x001fe2000f8e00ff */
[----:B------:R-:W-:Y:S02]  /*0650*/  IADD3 R0, P0, PT, R2, UR33, RZ ;  /* 0x0000002102007c10 */ /* 0x000fe4000ff1e0ff */
[----:B------:R-:W-:Y:S02]  /*0660*/  ISETP.GE.AND.EX P3, PT, R3, UR31, PT, P3 ;  /* 0x0000001f03007c0c */ /* 0x000fe4000bf66330 */
[----:B------:R-:W-:Y:S01]  /*0670*/  ISETP.GE.U32.AND P5, PT, R0, UR32, PT ;  /* 0x0000002000007c0c */ /* 0x000fe2000bfa6070 */
[----:B------:R-:W-:Y:S01]  /*0680*/  IMAD.X R0, RZ, RZ, R3, P0 ;  /* 0x000000ffff007224 */ /* 0x000fe200000e0603 */
[----:B------:R-:W-:-:S04]  /*0690*/  IADD3 R12, P4, P6, R5, UR33, R2 ;  /* 0x00000021050c7c10 */ /* 0x000fc8000fe9e002 */
[----:B------:R-:W-:Y:S02]  /*06a0*/  ISETP.GE.AND.EX P5, PT, R0, UR31, PT, P5 ;  /* 0x0000001f00007c0c */ /* 0x000fe4000bfa6350 */
[----:B------:R-:W-:Y:S02]  /*06b0*/  IADD3 R0, P2, PT, R12, UR33, RZ ;  /* 0x000000210c007c10 */ /* 0x000fe4000ff5e0ff */
[----:B------:R-:W-:Y:S02]  /*06c0*/  IADD3.X R13, PT, PT, RZ, RZ, R3, P4, P6 ;  /* 0x000000ffff0d7210 */ /* 0x000fe400027ec403 */
[----:B------:R-:W-:Y:S02]  /*06d0*/  @!P3 IADD3 R4, P1, PT, R2, UR27, RZ ;  /* 0x0000001b0204bc10 */ /* 0x000fe4000ff3e0ff */
[----:B------:R-:W-:Y:S02]  /*06e0*/  ISETP.GE.U32.AND P0, PT, R12, UR32, PT ;  /* 0x000000200c007c0c */ /* 0x000fe4000bf06070 */
[----:B------:R-:W-:-:S02]  /*06f0*/  @!P3 IADD3.X R5, PT, PT, R3, UR7, RZ, P1, !PT ;  /* 0x000000070305bc10 */ /* 0x000fc40008ffe4ff */
[----:B------:R-:W-:Y:S01]  /*0700*/  ISETP.GE.U32.AND P1, PT, R0, UR32, PT ;  /* 0x0000002000007c0c */ /* 0x000fe2000bf26070 */
[----:B------:R-:W-:Y:S01]  /*0710*/  IMAD.X R0, RZ, RZ, R13, P2 ;  /* 0x000000ffff007224 */ /* 0x000fe200010e060d */
[----:B------:R-:W-:Y:S01]  /*0720*/  ISETP.GE.AND.EX P0, PT, R13, UR31, PT, P0 ;  /* 0x0000001f0d007c0c */ /* 0x000fe2000bf06300 */
[----:B------:R-:W2:Y:S01]  /*0730*/  @!P3 LDG.E.U8 R4, desc[UR28][R4.64] ;  /* 0x0000001c0404b981 */ /* 0x000ea2000c1e1100 */
[----:B------:R-:W-:Y:S02]  /*0740*/  @!P5 IADD3 R6, P4, PT, R2, UR12, RZ ;  /* 0x0000000c0206dc10 */ /* 0x000fe4000ff9e0ff */
[----:B------:R-:W-:Y:S02]  /*0750*/  ISETP.GE.AND.EX P1, PT, R0, UR31, PT, P1 ;  /* 0x0000001f00007c0c */ /* 0x000fe4000bf26310 */
[----:B------:R-:W-:-:S05]  /*0760*/  @!P5 IADD3.X R7, PT, PT, R3, UR11, RZ, P4, !PT ;  /* 0x0000000b0307dc10 */ /* 0x000fca000a7fe4ff */
[----:B------:R0:W3:Y:S02]  /*0770*/  @!P5 LDG.E.U8 R6, desc[UR28][R6.64] ;  /* 0x0000001c0606d981 */ /* 0x0000e4000c1e1100 */
[----:B------:R-:W-:-:S04]  /*0780*/  @!P0 IADD3 R8, P2, PT, R2, UR44, RZ ;  /* 0x0000002c02088c10 */ /* 0x000fc8000ff5e0ff */
[----:B------:R-:W-:Y:S02]  /*0790*/  @!P0 IADD3.X R9, PT, PT, R3, UR45, RZ, P2, !PT ;  /* 0x0000002d03098c10 */ /* 0x000fe400097fe4ff */
[----:B------:R-:W-:-:S03]  /*07a0*/  @!P1 IADD3 R10, P2, PT, R2, UR41, RZ ;  /* 0x00000029020a9c10 */ /* 0x000fc6000ff5e0ff */
[----:B------:R1:W4:Y:S01]  /*07b0*/  @!P0 LDG.E.U8 R8, desc[UR28][R8.64] ;  /* 0x0000001c08088981 */ /* 0x000322000c1e1100 */
[----:B------:R-:W-:-:S05]  /*07c0*/  @!P1 IADD3.X R11, PT, PT, R3, UR42, RZ, P2, !PT ;  /* 0x0000002a030b9c10 */ /* 0x000fca00097fe4ff */
[----:B------:R5:W5:Y:S01]  /*07d0*/  @!P1 LDG.E.U8 R10, desc[UR28][R10.64] ;  /* 0x0000001c0a0a9981 */ /* 0x000b62000c1e1100 */
[----:B------:R-:W1:Y:S01]  /*07e0*/  LDCU.S8 UR10, c[0x0][0xfca] ;  /* 0x0001f940ff0a77ac */ /* 0x000e620008000200 */
[----:B0-----:R-:W-:Y:S01]  /*07f0*/  IMAD.U32 R7, RZ, RZ, UR33 ;  /* 0x00000021ff077e24 */ /* 0x001fe2000f8e00ff */
[----:B--2---:R-:W-:Y:S02]  /*0800*/  ISETP.NE.AND P2, PT, R4, RZ, !P3 ;  /* 0x000000ff0400720c */ /* 0x004fe40005f45270 */
[----:B------:R-:W-:Y:S02]  /*0810*/  @!P3 IADD3 R4, P6, PT, R2, UR30, RZ ;  /* 0x0000001e0204bc10 */ /* 0x000fe4000ffde0ff */
[----:B-1----:R-:W-:Y:S02]  /*0820*/  ISETP.NE.XOR P4, PT, RZ, UR10, P2 ;  /* 0x0000000aff007c0c */ /* 0x002fe40009785a70 */
[----:B------:R-:W-:Y:S02]  /*0830*/  @!P3 IADD3.X R5, PT, PT, R3, UR8, RZ, P6, !PT ;  /* 0x000000080305bc10 */ /* 0x000fe4000b7fe4ff */
[----:B------:R-:W-:-:S02]  /*0840*/  @!P3 SEL R9, RZ, 0x1, !P4 ;  /* 0x00000001ff09b807 */ /* 0x000fc40006000000 */
[----:B---3--:R-:W-:Y:S02]  /*0850*/  ISETP.NE.AND P2, PT, R6, RZ, !P5 ;  /* 0x000000ff0600720c */ /* 0x008fe40006f45270 */
[----:B------:R-:W-:Y:S01]  /*0860*/  IADD3 R12, P4, P6, R7, UR33, R12 ;  /* 0x00000021070c7c10 */ /* 0x000fe2000fe9e00c */
[----:B------:R0:W-:Y:S01]  /*0870*/  @!P3 STG.E.U8 desc[UR28][R4.64], R9 ;  /* 0x000000090400b986 */ /* 0x0001e2000c10111c */
[----:B------:R-:W-:Y:S02]  /*0880*/  ISETP.NE.XOR P2, PT, RZ, UR10, P2 ;  /* 0x0000000aff007c0c */ /* 0x000fe40009745a70 */
[----:B------:R-:W-:Y:S02]  /*0890*/  @!P5 IADD3 R6, P3, PT, R2, UR19, RZ ;  /* 0x000000130206dc10 */ /* 0x000fe4000ff7e0ff */
[----:B------:R-:W-:Y:S02]  /*08a0*/  IADD3.X R13, PT, PT, RZ, RZ, R13, P4, P6 ;  /* 0x000000ffff0d7210 */ /* 0x000fe400027ec40d */
[----:B------:R-:W-:-:S02]  /*08b0*/  SEL R15, RZ, 0x1, !P2 ;  /* 0x00000001ff0f7807 */ /* 0x000fc40005000000 */
[----:B------:R-:W-:Y:S02]  /*08c0*/  IADD3 R0, P2, P6, R7, UR33, R12 ;  /* 0x0000002107007c10 */ /* 0x000fe4000fe5e00c */
[----:B------:R-:W-:Y:S02]  /*08d0*/  @!P5 IADD3.X R7, PT, PT, R3, UR13, RZ, P3, !PT ;  /* 0x0000000d0307dc10 */ /* 0x000fe40009ffe4ff */
[----:B----4-:R-:W-:Y:S02]  /*08e0*/  ISETP.NE.AND P4, PT, R8, RZ, !P0 ;  /* 0x000000ff0800720c */ /* 0x010fe40004785270 */
[----:B-----5:R-:W-:Y:S01]  /*08f0*/  IADD3.X R11, PT, PT, RZ, RZ, R13, P2, P6 ;  /* 0x000000ffff0b7210 */ /* 0x020fe200017ec40d */
[----:B------:R1:W-:Y:S01]  /*0900*/  @!P5 STG.E.U8 desc[UR28][R6.64], R15 ;  /* 0x0000000f0600d986 */ /* 0x0003e2000c10111c */
[C---:B------:R-:W-:Y:S02]  /*0910*/  ISETP.GE.U32.AND P3, PT, R12.reuse, UR32, PT ;  /* 0x000000200c007c0c */ /* 0x040fe4000bf66070 */
[----:B------:R-:W-:-:S02]  /*0920*/  IADD3 R8, P6, PT, R12, UR33, RZ ;  /* 0x000000210c087c10 */ /* 0x000fc4000ffde0ff */
[----:B------:R-:W-:Y:S02]  /*0930*/  ISETP.NE.AND P5, PT, R10, RZ, !P1 ;  /* 0x000000ff0a00720c */ /* 0x000fe40004fa5270 */
[----:B0-----:R-:W-:Y:S01]  /*0940*/  @!P0 IADD3 R4, P2, PT, R2, UR43, RZ ;  /* 0x0000002b02048c10 */ /* 0x001fe2000ff5e0ff */
[----:B------:R-:W-:Y:S01]  /*0950*/  IMAD.X R9, RZ, RZ, R13, P6 ;  /* 0x000000ffff097224 */ /* 0x000fe200030e060d */
[----:B------:R-:W-:Y:S02]  /*0960*/  ISETP.GE.AND.EX P3, PT, R13, UR31, PT, P3 ;  /* 0x0000001f0d007c0c */ /* 0x000fe4000bf66330 */
[----:B------:R-:W-:Y:S02]  /*0970*/  ISETP.NE.XOR P5, PT, RZ, UR10, P5 ;  /* 0x0000000aff007c0c */ /* 0x000fe4000afa5a70 */
[----:B------:R-:W-:Y:S02]  /*0980*/  @!P0 IADD3.X R5, PT, PT, R3, UR20, RZ, P2, !PT ;  /* 0x0000001403058c10 */ /* 0x000fe400097fe4ff */
[----:B------:R-:W-:-:S02]  /*0990*/  ISETP.GE.U32.AND P2, PT, R8, UR32, PT ;  /* 0x0000002008007c0c */ /* 0x000fc4000bf46070 */
[----:B------:R-:W-:Y:S02]  /*09a0*/  ISETP.NE.XOR P4, PT, RZ, UR10, P4 ;  /* 0x0000000aff007c0c */ /* 0x000fe4000a785a70 */
[----:B------:R-:W-:Y:S02]  /*09b0*/  SEL R19, RZ, 0x1, !P5 ;  /* 0x00000001ff137807 */ /* 0x000fe40006800000 */
[----:B-1----:R-:W-:Y:S02]  /*09c0*/  IADD3 R6, P5, PT, R0, UR33, RZ ;  /* 0x0000002100067c10 */ /* 0x002fe4000ffbe0ff */
[----:B------:R-:W-:Y:S02]  /*09d0*/  @!P1 IADD3 R8, P6, PT, R2, UR40, RZ ;  /* 0x0000002802089c10 */ /* 0x000fe4000ffde0ff */
[----:B------:R-:W-:Y:S02]  /*09e0*/  ISETP.GE.AND.EX P2, PT, R9, UR31, PT, P2 ;  /* 0x0000001f09007c0c */ /* 0x000fe4000bf46320 */
[----:B------:R-:W-:-:S02]  /*09f0*/  SEL R17, RZ, 0x1, !P4 ;  /* 0x00000001ff117807 */ /* 0x000fc40006000000 */
[----:B------:R-:W-:Y:S01]  /*0a00*/  ISETP.GE.U32.AND P4, PT, R0, UR32, PT ;  /* 0x0000002000007c0c */ /* 0x000fe2000bf86070 */
[----:B------:R-:W-:Y:S01]  /*0a10*/  IMAD.X R0, RZ, RZ, R11, P5 ;  /* 0x000000ffff007224 */ /* 0x000fe200028e060b */
[----:B------:R-:W-:Y:S02]  /*0a20*/  @!P1 IADD3.X R9, PT, PT, R3, UR22, RZ, P6, !PT ;  /* 0x0000001603099c10 */ /* 0x000fe4000b7fe4ff */
[----:B------:R-:W-:Y:S02]  /*0a30*/  ISETP.GE.U32.AND P6, PT, R6, UR32, PT ;  /* 0x0000002006007c0c */ /* 0x000fe4000bfc6070 */
[----:B------:R-:W-:Y:S02]  /*0a40*/  @!P3 IADD3 R6, P5, PT, R2, UR46, RZ ;  /* 0x0000002e0206bc10 */ /* 0x000fe4000ffbe0ff */
[----:B------:R-:W-:Y:S02]  /*0a50*/  ISETP.GE.AND.EX P4, PT, R11, UR31, PT, P4 ;  /* 0x0000001f0b007c0c */ /* 0x000fe4000bf86340 */
[----:B------:R-:W-:Y:S01]  /*0a60*/  ISETP.GE.AND.EX P6, PT, R0, UR31, PT, P6 ;  /* 0x0000001f00007c0c */ /* 0x000fe2000bfc6360 */
[----:B------:R0:W-:Y:S01]  /*0a70*/  @!P0 STG.E.U8 desc[UR28][R4.64], R17 ;  /* 0x0000001104008986 */ /* 0x0001e2000c10111c */
[----:B------:R-:W-:-:S02]  /*0a80*/  @!P3 IADD3.X R7, PT, PT, R3, UR47, RZ, P5, !PT ;  /* 0x0000002f0307bc10 */ /* 0x000fc4000affe4ff */
[C---:B------:R-:W-:Y:S01]  /*0a90*/  @!P2 IADD3 R10, P0, PT, R2.reuse, UR38, RZ ;  /* 0x00000026020aac10 */ /* 0x040fe2000ff1e0ff */
[----:B------:R1:W-:Y:S03]  /*0aa0*/  @!P1 STG.E.U8 desc[UR28][R8.64], R19 ;  /* 0x0000001308009986 */ /* 0x0003e6000c10111c */
[----:B------:R-:W-:Y:S01]  /*0ab0*/  @!P2 IADD3.X R11, PT, PT, R3, UR39, RZ, P0, !PT ;  /* 0x00000027030bac10 */ /* 0x000fe200087fe4ff */
[----:B------:R-:W2:Y:S02]  /*0ac0*/  @!P3 LDG.E.U8 R6, desc[UR28][R6.64] ;  /* 0x0000001c0606b981 */ /* 0x000ea4000c1e1100 */
[C---:B------:R-:W-:Y:S02]  /*0ad0*/  @!P4 IADD3 R12, P1, PT, R2.reuse, UR36, RZ ;  /* 0x00000024020ccc10 */ /* 0x040fe4000ff3e0ff */
[----:B------:R-:W3:Y:S01]  /*0ae0*/  @!P2 LDG.E.U8 R10, desc[UR28][R10.64] ;  /* 0x0000001c0a0aa981 */ /* 0x000ee2000c1e1100 */
[----:B------:R-:W-:-:S02]  /*0af0*/  @!P6 IADD3 R14, P0, PT, R2, UR34, RZ ;  /* 0x00000022020eec10 */ /* 0x000fc4000ff1e0ff */
[C---:B------:R-:W-:Y:S02]  /*0b00*/  @!P4 IADD3.X R13, PT, PT, R3.reuse, UR23, RZ, P1, !PT ;  /* 0x00000017030dcc10 */ /* 0x040fe40008ffe4ff */
[----:B------:R-:W-:-:S03]  /*0b10*/  @!P6 IADD3.X R15, PT, PT, R3, UR17, RZ, P0, !PT ;  /* 0x00000011030fec10 */ /* 0x000fc600087fe4ff */
[----:B------:R-:W4:Y:S04]  /*0b20*/  @!P4 LDG.E.U8 R12, desc[UR28][R12.64] ;  /* 0x0000001c0c0cc981 */ /* 0x000f28000c1e1100 */
[----:B------:R-:W5:Y:S01]  /*0b30*/  @!P6 LDG.E.U8 R14, desc[UR28][R14.64] ;  /* 0x0000001c0e0ee981 */ /* 0x000f62000c1e1100 */
[----:B0-----:R-:W-:-:S04]  /*0b40*/  @!P3 IADD3 R4, P5, PT, R2, UR25, RZ ;  /* 0x000000190204bc10 */ /* 0x001fc8000ffbe0ff */
[----:B------:R-:W-:Y:S02]  /*0b50*/  @!P3 IADD3.X R5, PT, PT, R3, UR26, RZ, P5, !PT ;  /* 0x0000001a0305bc10 */ /* 0x000fe4000affe4ff */
[----:B-1----:R-:W-:-:S04]  /*0b60*/  @!P4 IADD3 R8, P5, PT, R2, UR35, RZ ;  /* 0x000000230208cc10 */ /* 0x002fc8000ffbe0ff */
[----:B------:R-:W-:Y:S01]  /*0b70*/  @!P4 IADD3.X R9, PT, PT, R3, UR15, RZ, P5, !PT ;  /* 0x0000000f0309cc10 */ /* 0x000fe2000affe4ff */
[----:B------:R-:W-:-:S04]  /*0b80*/  UIADD3 UR24, UP0, UPT, UR24, -0x2, URZ ;  /* 0xfffffffe18187890 */ /* 0x000fc8000ff1e0ff */
[----:B------:R-:W-:Y:S02]  /*0b90*/  UIADD3.X UR6, UPT, UPT, UR6, -0x1, URZ, UP0, !UPT ;  /* 0xffffffff06067890 */ /* 0x000fe400087fe4ff */
[----:B------:R-:W-:-:S04]  /*0ba0*/  UISETP.NE.U32.AND UP0, UPT, UR24, URZ, UPT ;  /* 0x000000ff1800728c */ /* 0x000fc8000bf05070 */
[----:B------:R-:W-:Y:S02]  /*0bb0*/  UISETP.NE.AND.EX UP0, UPT, UR6, URZ, UPT, UP0 ;  /* 0x000000ff0600728c */ /* 0x000fe4000bf05300 */
[----:B------:R-:W-:Y:S01]  /*0bc0*/  UIMAD.WIDE.U32 UR4, UR33, 0x8, UR4 ;  /* 0x00000008210478a5 */ /* 0x000fe2000f8e0004 */
[----:B--2---:R-:W-:-:S04]  /*0bd0*/  ISETP.NE.AND P0, PT, R6, RZ, !P3 ;  /* 0x000000ff0600720c */ /* 0x004fc80005f05270 */
[----:B------:R-:W-:Y:S02]  /*0be0*/  ISETP.NE.XOR P0, PT, RZ, UR10, P0 ;  /* 0x0000000aff007c0c */ /* 0x000fe40008705a70 */
[----:B---3--:R-:W-:Y:S02]  /*0bf0*/  ISETP.NE.AND P1, PT, R10, RZ, !P2 ;  /* 0x000000ff0a00720c */ /* 0x008fe40005725270 */
[----:B------:R-:W-:Y:S02]  /*0c00*/  @!P3 SEL R17, RZ, 0x1, !P0 ;  /* 0x00000001ff11b807 */ /* 0x000fe40004000000 */
[----:B------:R-:W-:Y:S02]  /*0c10*/  ISETP.NE.XOR P1, PT, RZ, UR10, P1 ;  /* 0x0000000aff007c0c */ /* 0x000fe40008f25a70 */
[----:B----4-:R-:W-:Y:S01]  /*0c20*/  ISETP.NE.AND P0, PT, R12, RZ, !P4 ;  /* 0x000000ff0c00720c */ /* 0x010fe20006705270 */
[----:B------:R0:W-:Y:S01]  /*0c30*/  @!P3 STG.E.U8 desc[UR28][R4.64], R17 ;  /* 0x000000110400b986 */ /* 0x0001e2000c10111c */
[----:B------:R-:W-:-:S02]  /*0c40*/  @!P2 IADD3 R6, P3, PT, R2, UR37, RZ ;  /* 0x000000250206ac10 */ /* 0x000fc4000ff7e0ff */
[----:B------:R-:W-:Y:S02]  /*0c50*/  SEL R13, RZ, 0x1, !P1 ;  /* 0x00000001ff0d7807 */ /* 0x000fe40004800000 */
[----:B-----5:R-:W-:Y:S02]  /*0c60*/  ISETP.NE.AND P1, PT, R14, RZ, !P6 ;  /* 0x000000ff0e00720c */ /* 0x020fe40007725270 */
[----:B------:R-:W-:Y:S02]  /*0c70*/  @!P2 IADD3.X R7, PT, PT, R3, UR16, RZ, P3, !PT ;  /* 0x000000100307ac10 */ /* 0x000fe40009ffe4ff */
[----:B------:R-:W-:Y:S02]  /*0c80*/  ISETP.NE.XOR P0, PT, RZ, UR10, P0 ;  /* 0x0000000aff007c0c */ /* 0x000fe40008705a70 */
[----:B------:R-:W-:Y:S02]  /*0c90*/  @!P6 IADD3 R10, P3, PT, R2, UR21, RZ ;  /* 0x00000015020aec10 */ /* 0x000fe4000ff7e0ff */
[----:B------:R-:W-:-:S02]  /*0ca0*/  ISETP.NE.XOR P1, PT, RZ, UR10, P1 ;  /* 0x0000000aff007c0c */ /* 0x000fc40008f25a70 */
[----:B0-----:R-:W-:Y:S02]  /*0cb0*/  SEL R5, RZ, 0x1, !P0 ;  /* 0x00000001ff057807 */ /* 0x001fe40004000000 */
[----:B------:R-:W-:Y:S02]  /*0cc0*/  @!P6 IADD3.X R11, PT, PT, R3, UR14, RZ, P3, !PT ;  /* 0x0000000e030bec10 */ /* 0x000fe40009ffe4ff */
[----:B------:R-:W-:Y:S01]  /*0cd0*/  SEL R15, RZ, 0x1, !P1 ;  /* 0x00000001ff0f7807 */ /* 0x000fe20004800000 */
[----:B------:R0:W-:Y:S04]  /*0ce0*/  @!P2 STG.E.U8 desc[UR28][R6.64], R13 ;  /* 0x0000000d0600a986 */ /* 0x0001e8000c10111c */
[----:B------:R0:W-:Y:S04]  /*0cf0*/  @!P4 STG.E.U8 desc[UR28][R8.64], R5 ;  /* 0x000000050800c986 */ /* 0x0001e8000c10111c */
[----:B------:R0:W-:Y:S01]  /*0d00*/  @!P6 STG.E.U8 desc[UR28][R10.64], R15 ;  /* 0x0000000f0a00e986 */ /* 0x0001e2000c10111c */
[----:B------:R-:W-:-:S04]  /*0d10*/  IMAD.U32 R17, RZ, RZ, UR33 ;  /* 0x00000021ff117e24 */ /* 0x000fc8000f8e00ff */
[----:B------:R-:W-:Y:S01]  /*0d20*/  IMAD.WIDE.U32 R2, R17, 0x8, R2 ;  /* 0x0000000811027825 */ /* 0x000fe200078e0002 */
[----:B------:R-:W-:Y:S06]  /*0d30*/  BRA.U UP0, `(.L_x_348) ;  /* 0xfffffff9003c7547 */ /* 0x000fec000b83ffff */
.L_x_347:
[----:B------:R-:W-:-:S04]  /*0d40*/  ULOP3.LUT UR6, UR9, 0x1, URZ, 0xc0, !UPT ;  /* 0x0000000109067892 */ /* 0x000fc8000f8ec0ff */
[----:B------:R-:W-:-:S06]  /*0d50*/  UISETP.NE.U32.AND UP0, UPT, UR6, 0x1, UPT ;  /* 0x000000010600788c */ /* 0x000fcc000bf05070 */
[----:B------:R-:W-:-:S13]  /*0d60*/  PLOP3.LUT P0, PT, PT, PT, UP0, 0x80, 0x8 ;  /* 0x000000000008781c */ /* 0x000fda0003f0f008 */
[----:B------:R-:W-:Y:S05]  /*0d70*/  @!P0 EXIT ;  /* 0x000000000000894d */ /* 0x000fea0003800000 */
[----:B------:R-:W1:Y:S01]  /*0d80*/  S2R R0, SR_TID.X ;  /* 0x0000000000007919 */ /* 0x000e620000002100 */
[----:B------:R-:W2:Y:S01]  /*0d90*/  LDCU UR6, c[0x0][0x360] ;  /* 0x00006c00ff0677ac */ /* 0x000ea20008000800 */
[----:B-1----:R-:W-:-:S04]  /*0da0*/  IADD3 R0, P0, PT, R0, UR4, RZ ;  /* 0x0000000400007c10 */ /* 0x002fc8000ff1e0ff */
[C---:B------:R-:W-:Y:S01]  /*0db0*/  ISETP.GE.U32.AND P3, PT, R0.reuse, UR32, PT ;  /* 0x0000002000007c0c */ /* 0x040fe2000bf66070 */
[----:B0-----:R-:W-:Y:S01]  /*0dc0*/  IMAD.X R11, RZ, RZ, UR5, P0 ;  /* 0x00000005ff0b7e24 */ /* 0x001fe200080e06ff */
[----:B--2---:R-:W-:-:S04]  /*0dd0*/  IADD3 R10, P0, PT, R0, UR6, RZ ;  /* 0x00000006000a7c10 */ /* 0x004fc8000ff1e0ff */
[----:B------:R-:W-:Y:S01]  /*0de0*/  ISETP.GE.AND.EX P3, PT, R11, UR31, PT, P3 ;  /* 0x0000001f0b007c0c */ /* 0x000fe2000bf66330 */
[----:B------:R-:W-:Y:S01]  /*0df0*/  IMAD.X R15, RZ, RZ, R11, P0 ;  /* 0x000000ffff0f7224 */ /* 0x000fe200000e060b */
[C---:B------:R-:W-:Y:S02]  /*0e00*/  IADD3 R12, P4, PT, R10.reuse, UR6, RZ ;  /* 0x000000060a0c7c10 */ /* 0x040fe4000ff9e0ff */
[----:B------:R-:W-:Y:S02]  /*0e10*/  ISETP.GE.U32.AND P2, PT, R10, UR32, PT ;  /* 0x000000200a007c0c */ /* 0x000fe4000bf46070 */
[C---:B------:R-:W-:Y:S01]  /*0e20*/  ISETP.GE.U32.AND P1, PT, R12.reuse, UR32, PT ;  /* 0x000000200c007c0c */ /* 0x040fe2000bf26070 */
[----:B------:R-:W-:Y:S01]  /*0e30*/  IMAD.X R16, RZ, RZ, R15, P4 ;  /* 0x000000ffff107224 */ /* 0x000fe200020e060f */
[----:B------:R-:W-:Y:S02]  /*0e40*/  ISETP.GE.AND.EX P2, PT, R15, UR31, PT, P2 ;  /* 0x0000001f0f007c0c */ /* 0x000fe4000bf46320 */
[----:B------:R-:W-:-:S02]  /*0e50*/  IADD3 R13, P5, PT, R12, UR6, RZ ;  /* 0x000000060c0d7c10 */ /* 0x000fc4000ffbe0ff */
[----:B------:R-:W-:Y:S02]  /*0e60*/  ISETP.GE.AND.EX P1, PT, R16, UR31, PT, P1 ;  /* 0x0000001f10007c0c */ /* 0x000fe4000bf26310 */
[----:B------:R-:W-:Y:S01]  /*0e70*/  @!P3 IADD3 R2, P4, PT, R0, UR27, RZ ;  /* 0x0000001b0002bc10 */ /* 0x000fe2000ff9e0ff */
[----:B------:R-:W-:Y:S01]  /*0e80*/  IMAD.X R14, RZ, RZ, R16, P5 ;  /* 0x000000ffff0e7224 */ /* 0x000fe200028e0610 */
[----:B------:R-:W-:Y:S02]  /*0e90*/  ISETP.GE.U32.AND P0, PT, R13, UR32, PT ;  /* 0x000000200d007c0c */ /* 0x000fe4000bf06070 */
[----:B------:R-:W-:Y:S02]  /*0ea0*/  @!P3 IADD3.X R3, PT, PT, R11, UR7, RZ, P4, !PT ;  /* 0x000000070b03bc10 */ /* 0x000fe4000a7fe4ff */
[----:B------:R-:W-:Y:S02]  /*0eb0*/  ISETP.GE.AND.EX P0, PT, R14, UR31, PT, P0 ;  /* 0x0000001f0e007c0c */ /* 0x000fe4000bf06300 */
[----:B------:R-:W-:Y:S01]  /*0ec0*/  @!P2 IADD3 R4, P4, PT, R10, UR27, RZ ;  /* 0x0000001b0a04ac10 */ /* 0x000fe2000ff9e0ff */
[----:B------:R-:W2:Y:S02]  /*0ed0*/  @!P3 LDG.E.U8 R2, desc[UR28][R2.64] ;  /* 0x0000001c0202b981 */ /* 0x000ea4000c1e1100 */
[----:B------:R-:W-:-:S02]  /*0ee0*/  @!P1 IADD3 R6, P5, PT, R12, UR27, RZ ;  /* 0x0000001b0c069c10 */ /* 0x000fc4000ffbe0ff */
[----:B------:R-:W-:Y:S02]  /*0ef0*/  @!P2 IADD3.X R5, PT, PT, R15, UR7, RZ, P4, !PT ;  /* 0x000000070f05ac10 */ /* 0x000fe4000a7fe4ff */
[----:B------:R-:W-:-:S03]  /*0f00*/  @!P1 IADD3.X R7, PT, PT, R16, UR7, RZ, P5, !PT ;  /* 0x0000000710079c10 */ /* 0x000fc6000affe4ff */
[----:B------:R-:W3:Y:S01]  /*0f10*/  @!P2 LDG.E.U8 R4, desc[UR28][R4.64] ;  /* 0x0000001c0404a981 */ /* 0x000ee2000c1e1100 */
[----:B------:R-:W-:-:S03]  /*0f20*/  @!P0 IADD3 R8, P4, PT, R13, UR27, RZ ;  /* 0x0000001b0d088c10 */ /* 0x000fc6000ff9e0ff */
[----:B------:R-:W4:Y:S01]  /*0f30*/  @!P1 LDG.E.U8 R6, desc[UR28][R6.64] ;  /* 0x0000001c06069981 */ /* 0x000f22000c1e1100 */
[----:B------:R-:W-:-:S05]  /*0f40*/  @!P0 IADD3.X R9, PT, PT, R14, UR7, RZ, P4, !PT ;  /* 0x000000070e098c10 */ /* 0x000fca000a7fe4ff */
[----:B------:R0:W5:Y:S01]  /*0f50*/  @!P0 LDG.E.U8 R8, desc[UR28][R8.64] ;  /* 0x0000001c08088981 */ /* 0x000162000c1e1100 */
[----:B------:R-:W1:Y:S01]  /*0f60*/  LDCU.S8 UR4, c[0x0][0xfca] ;  /* 0x0001f940ff0477ac */ /* 0x000e620008000200 */
[----:B--2---:R-:W-:Y:S02]  /*0f70*/  ISETP.NE.AND P4, PT, R2, RZ, !P3 ;  /* 0x000000ff0200720c */ /* 0x004fe40005f85270 */
[----:B------:R-:W-:Y:S02]  /*0f80*/  @!P3 IADD3 R2, P5, PT, R0, UR30, RZ ;  /* 0x0000001e0002bc10 */ /* 0x000fe4000ffbe0ff */
[----:B-1----:R-:W-:Y:S02]  /*0f90*/  ISETP.NE.XOR P4, PT, RZ, UR4, P4 ;  /* 0x00000004ff007c0c */ /* 0x002fe4000a785a70 */
[----:B------:R-:W-:Y:S02]  /*0fa0*/  @!P3 IADD3.X R3, PT, PT, R11, UR8, RZ, P5, !PT ;  /* 0x000000080b03bc10 */ /* 0x000fe4000affe4ff */
[----:B------:R-:W-:-:S02]  /*0fb0*/  @!P3 SEL R11, RZ, 0x1, !P4 ;  /* 0x00000001ff0bb807 */ /* 0x000fc40006000000 */
[----:B---3--:R-:W-:Y:S02]  /*0fc0*/  ISETP.NE.AND P6, PT, R4, RZ, !P2 ;  /* 0x000000ff0400720c */ /* 0x008fe400057c5270 */
[----:B------:R-:W-:Y:S01]  /*0fd0*/  @!P2 IADD3 R4, P5, PT, R10, UR30, RZ ;  /* 0x0000001e0a04ac10 */ /* 0x000fe2000ffbe0ff */
[----:B------:R1:W-:Y:S01]  /*0fe0*/  @!P3 STG.E.U8 desc[UR28][R2.64], R11 ;  /* 0x0000000b0200b986 */ /* 0x0003e2000c10111c */
[----:B----4-:R-:W-:Y:S02]  /*0ff0*/  ISETP.NE.AND P4, PT, R6, RZ, !P1 ;  /* 0x000000ff0600720c */ /* 0x010fe40004f85270 */
[----:B------:R-:W-:Y:S02]  /*1000*/  ISETP.NE.XOR P3, PT, RZ, UR4, P6 ;  /* 0x00000004ff007c0c */ /* 0x000fe4000b765a70 */
[----:B------:R-:W-:Y:S02]  /*1010*/  @!P2 IADD3.X R5, PT, PT, R15, UR8, RZ, P5, !PT ;  /* 0x000000080f05ac10 */ /* 0x000fe4000affe4ff */
[----:B------:R-:W-:-:S02]  /*1020*/  @!P1 IADD3 R6, P5, PT, R12, UR30, RZ ;  /* 0x0000001e0c069c10 */ /* 0x000fc4000ffbe0ff */
[----:B------:R-:W-:Y:S02]  /*1030*/  ISETP.NE.XOR P4, PT, RZ, UR4, P4 ;  /* 0x00000004ff007c0c */ /* 0x000fe4000a785a70 */
[----:B0-----:R-:W-:Y:S02]  /*1040*/  SEL R9, RZ, 0x1, !P3 ;  /* 0x00000001ff097807 */ /* 0x001fe40005800000 */
[----:B------:R-:W-:Y:S02]  /*1050*/  @!P1 IADD3.X R7, PT, PT, R16, UR8, RZ, P5, !PT ;  /* 0x0000000810079c10 */ /* 0x000fe4000affe4ff */
[----:B------:R-:W-:Y:S01]  /*1060*/  SEL R15, RZ, 0x1, !P4 ;  /* 0x00000001ff0f7807 */ /* 0x000fe20006000000 */
[----:B------:R1:W-:Y:S01]  /*1070*/  @!P2 STG.E.U8 desc[UR28][R4.64], R9 ;  /* 0x000000090400a986 */ /* 0x0003e2000c10111c */
[----:B-----5:R-:W-:-:S03]  /*1080*/  ISETP.NE.AND P3, PT, R8, RZ, !P0 ;  /* 0x000000ff0800720c */ /* 0x020fc60004765270 */
[----:B------:R1:W-:Y:S01]  /*1090*/  @!P1 STG.E.U8 desc[UR28][R6.64], R15 ;  /* 0x0000000f06009986 */ /* 0x0003e2000c10111c */
[----:B------:R-:W-:Y:S01]  /*10a0*/  ISETP.NE.XOR P3, PT, RZ, UR4, P3 ;  /* 0x00000004ff007c0c */ /* 0x000fe20009f65a70 */
[----:B------:R-:W-:-:S12]  /*10b0*/  @P0 EXIT ;  /* 0x000000000000094d */ /* 0x000fd80003800000 */
[----:B-1----:R-:W-:Y:S02]  /*10c0*/  IADD3 R2, P0, PT, R13, UR30, RZ ;  /* 0x0000001e0d027c10 */ /* 0x002fe4000ff1e0ff */
[----:B------:R-:W-:Y:S02]  /*10d0*/  SEL R5, RZ, 0x1, !P3 ;  /* 0x00000001ff057807 */ /* 0x000fe40005800000 */
[----:B------:R-:W-:-:S05]  /*10e0*/  IADD3.X R3, PT, PT, R14, UR8, RZ, P0, !PT ;  /* 0x000000080e037c10 */ /* 0x000fca00087fe4ff */
[----:B------:R-:W-:Y:S01]  /*10f0*/  STG.E.U8 desc[UR28][R2.64], R5 ;  /* 0x0000000502007986 */ /* 0x000fe2000c10111c */
[----:B------:R-:W-:Y:S05]  /*1100*/  EXIT ;  /* 0x000000000000794d */ /* 0x000fea0003800000 */
.L_x_346:
        /* <DEDUP_REMOVED lines=8> */
[----:B0-----:R-:W-:-:S13]  /*1190*/  ISETP.NE.AND P2, PT, RZ, UR4, PT ;  /* 0x00000004ff007c0c */ /* 0x001fda000bf45270 */
.L_x_349:
[C---:B------:R-:W-:Y:S01]  /*11a0*/  IMAD.SHL.U32 R7, R8.reuse, 0x4, RZ ;  /* 0x0000000408077824 */ /* 0x040fe200078e00ff */
[----:B------:R-:W-:-:S04]  /*11b0*/  SHF.L.U64.HI R10, R8, 0x2, R9 ;  /* 0x00000002080a7819 */ /* 0x000fc80000010209 */
[----:B------:R-:W-:-:S04]  /*11c0*/  IADD3 R2, P0, PT, R7, UR27, RZ ;  /* 0x0000001b07027c10 */ /* 0x000fc8000ff1e0ff */
[----:B------:R-:W-:-:S05]  /*11d0*/  IADD3.X R3, PT, PT, R10, UR7, RZ, P0, !PT ;  /* 0x000000070a037c10 */ /* 0x000fca00087fe4ff */
[----:B------:R-:W2:Y:S02]  /*11e0*/  LDG.E R2, desc[UR28][R2.64] ;  /* 0x0000001c02027981 */ /* 0x000ea4000c1e1900 */
[C---:B--2---:R-:W-:Y:S02]  /*11f0*/  PRMT R0, R2.reuse, 0x7770, RZ ;  /* 0x0000777002007816 */ /* 0x044fe400000000ff */
[C---:B------:R-:W-:Y:S02]  /*1200*/  PRMT R6, R2.reuse, 0x7773, RZ ;  /* 0x0000777302067816 */ /* 0x040fe400000000ff */
[C---:B------:R-:W-:Y:S02]  /*1210*/  PRMT R5, R2.reuse, 0x7772, RZ ;  /* 0x0000777202057816 */ /* 0x040fe400000000ff */
[----:B------:R-:W-:Y:S02]  /*1220*/  PRMT R4, R2, 0x7771, RZ ;  /* 0x0000777102047816 */ /* 0x000fe400000000ff */
[----:B------:R-:W-:-:S02]  /*1230*/  ISETP.NE.XOR P0, PT, R0, RZ, P2 ;  /* 0x000000ff0000720c */ /* 0x000fc40001705a70 */
[----:B------:R-:W-:Y:S02]  /*1240*/  ISETP.NE.XOR P4, PT, R6, RZ, P2 ;  /* 0x000000ff0600720c */ /* 0x000fe40001785a70 */
[----:B------:R-:W-:Y:S02]  /*1250*/  ISETP.NE.XOR P3, PT, R5, RZ, P2 ;  /* 0x000000ff0500720c */ /* 0x000fe40001765a70 */
[----:B------:R-:W-:Y:S02]  /*1260*/  ISETP.NE.XOR P1, PT, R4, RZ, P2 ;  /* 0x000000ff0400720c */ /* 0x000fe40001725a70 */
[----:B------:R-:W-:Y:S02]  /*1270*/  SEL R5, RZ, 0x1, !P0 ;  /* 0x00000001ff057807 */ /* 0x000fe40004000000 */
[----:B------:R-:W-:Y:S02]  /*1280*/  SEL R0, RZ, 0x1, !P4 ;  /* 0x00000001ff007807 */ /* 0x000fe40006000000 */
[----:B------:R-:W-:-:S02]  /*1290*/  SEL R3, RZ, 0x1, !P3 ;  /* 0x00000001ff037807 */ /* 0x000fc40005800000 */
[----:B------:R-:W-:Y:S02]  /*12a0*/  IADD3 R2, P0, PT, R7, UR30, RZ ;  /* 0x0000001e07027c10 */ /* 0x000fe4000ff1e0ff */
[----:B------:R-:W-:Y:S02]  /*12b0*/  SEL R4, RZ, 0x1, !P1 ;  /* 0x00000001ff047807 */ /* 0x000fe40004800000 */
[----:B------:R-:W-:Y:S02]  /*12c0*/  PRMT R0, R3, 0x3340, R0 ;  /* 0x0000334003007816 */ /* 0x000fe40000000000 */
[----:B------:R-:W-:Y:S02]  /*12d0*/  IADD3.X R3, PT, PT, R10, UR8, RZ, P0, !PT ;  /* 0x000000080a037c10 */ /* 0x000fe400087fe4ff */
[----:B------:R-:W-:Y:S02]  /*12e0*/  PRMT R5, R5, 0x3340, R4 ;  /* 0x0000334005057816 */ /* 0x000fe40000000004 */
[----:B-1----:R-:W-:-:S02]  /*12f0*/  IADD3 R8, P0, PT, R8, UR5, RZ ;  /* 0x0000000508087c10 */ /* 0x002fc4000ff1e0ff */
[----:B------:R-:W-:-:S03]  /*1300*/  PRMT R5, R5, 0x5410, R0 ;  /* 0x0000541005057816 */ /* 0x000fc60000000000 */
[C---:B------:R-:W-:Y:S02]  /*1310*/  IMAD.SHL.U32 R0, R8.reuse, 0x4, RZ ;  /* 0x0000000408007824 */ /* 0x040fe400078e00ff */
[----:B------:R-:W-:Y:S01]  /*1320*/  IMAD.X R9, RZ, RZ, R9, P0 ;  /* 0x000000ffff097224 */ /* 0x000fe200000e0609 */
[----:B------:R0:W-:Y:S01]  /*1330*/  STG.E desc[UR28][R2.64], R5 ;  /* 0x0000000502007986 */ /* 0x0001e2000c10191c */
[----:B------:R-:W-:Y:S02]  /*1340*/  LOP3.LUT P0, RZ, R8, 0xffffc000, RZ, 0xc0, !PT ;  /* 0xffffc00008ff7812 */ /* 0x000fe4000780c0ff */
[----:B------:R-:W-:Y:S02]  /*1350*/  ISETP.LT.U32.AND P1, PT, R0, UR12, PT ;  /* 0x0000000c00007c0c */ /* 0x000fe4000bf21070 */
[----:B------:R-:W-:Y:S02]  /*1360*/  SHF.L.U64.HI R0, R8, 0x2, R9 ;  /* 0x0000000208007819 */ /* 0x000fe40000010209 */
[----:B------:R-:W-:-:S02]  /*1370*/  LOP3.LUT P0, RZ, R9, 0x3fffffff, RZ, 0xc0, P0 ;  /* 0x3fffffff09ff7812 */ /* 0x000fc4000000c0ff */
[----:B------:R-:W-:-:S13]  /*1380*/  ISETP.LT.AND.EX P1, PT, R0, UR9, PT, P1 ;  /* 0x0000000900007c0c */ /* 0x000fda000bf21310 */
[----:B0-----:R-:W-:Y:S05]  /*1390*/  @!P0 BRA P1, `(.L_x_349) ;  /* 0xfffffffc00808947 */ /* 0x001fea000083ffff */
[----:B------:R-:W-:Y:S05]  /*13a0*/  EXIT ;  /* 0x000000000000794d */ /* 0x000fea0003800000 */
        .weak           $__internal_38_$__cuda_sm20_div_u16
        .type           $__internal_38_$__cuda_sm20_div_u16,@function
        .size           $__internal_38_$__cuda_sm20_div_u16,(.L_x_4715 - $__internal_38_$__cuda_sm20_div_u16)
$__internal_38_$__cuda_sm20_div_u16:
        /* <DEDUP_REMOVED lines=19> */
[----:B------:R-:W-:Y:S05]  /*14e0*/  RET.REL.NODEC R2 `(_ZN2at6native57_GLOBAL__N__f3eca4a2_24_ForeachBinaryOpScalar_cu_86b9896c25multi_tensor_apply_kernelINS1_18TensorListMetadataILi2EEENS1_21BinaryOpScalarFunctorIbLi2ELi1ELi1EEEJSt5minusIbEbEEEvT_T0_DpT1_) ;  /* 0xffffffe802c47950 */ /* 0x000fea0003c3ffff */
.L_x_350:
        /* <DEDUP_REMOVED lines=9> */
.L_x_4715:


//--------------------- .text._ZN2at6native57_GLOBAL__N__f3eca4a2_24_ForeachBinaryOpScalar_cu_86b9896c25multi_tensor_apply_kernelINS1_18TensorListMetadataILi2EEENS1_21BinaryOpScalarFunctorIN3c107complexIfEELi2ELi1ELi1EEEJSt5minusIS8_ES8_EEEvT_T0_DpT1_ --------------------------
	.section	.text._ZN2at6native57_GLOBAL__N__f3eca4a2_24_ForeachBinaryOpScalar_cu_86b9896c25multi_tensor_apply_kernelINS1_18TensorListMetadataILi2EEENS1_21BinaryOpScalarFunctorIN3c107complexIfEELi2ELi1ELi1EEEJSt5minusIS8_ES8_EEEvT_T0_DpT1_,"ax",@progbits
	.align	128
.text._ZN2at6native57_GLOBAL__N__f3eca4a2_24_ForeachBinaryOpScalar_cu_86b9896c25multi_tensor_apply_kernelINS1_18TensorListMetadataILi2EEENS1_21BinaryOpScalarFunctorIN3c107complexIfEELi2ELi1ELi1EEEJSt5minusIS8_ES8_EEEvT_T0_DpT1_:
        .type           _ZN2at6native57_GLOBAL__N__f3eca4a2_24_ForeachBinaryOpScalar_cu_86b9896c25multi_tensor_apply_kernelINS1_18TensorListMetadataILi2EEENS1_21BinaryOpScalarFunctorIN3c107complexIfEELi2ELi1ELi1EEEJSt5minusIS8_ES8_EEEvT_T0_DpT1_,@function
        .size           _ZN2at6native57_GLOBAL__N__f3eca4a2_24_ForeachBinaryOpScalar_cu_86b9896c25multi_tensor_apply_kernelINS1_18TensorListMetadataILi2EEENS1_21BinaryOpScalarFunctorIN3c107complexIfEELi2ELi1ELi1EEEJSt5minusIS8_ES8_EEEvT_T0_DpT1_,(.L_x_4717 - _ZN2at6native57_GLOBAL__N__f3eca4a2_24_ForeachBinaryOpScalar_cu_86b9896c25multi_tensor_apply_kernelINS1_18TensorListMetadataILi2EEENS1_21BinaryOpScalarFunctorIN3c107complexIfEELi2ELi1ELi1EEEJSt5minusIS8_ES8_EEEvT_T0_DpT1_)
        .other          _ZN2at6native57_GLOBAL__N__f3eca4a2_24_ForeachBinaryOpScalar_cu_86b9896c25multi_tensor_apply_kernelINS1_18TensorListMetadataILi2EEENS1_21BinaryOpScalarFunctorIN3c107complexIfEELi2ELi1ELi1EEEJSt5minusIS8_ES8_EEEvT_T0_DpT1_,@"STO_CUDA_ENTRY STV_DEFAULT"
_ZN2at6native57_GLOBAL__N__f3eca4a2_24_ForeachBinaryOpScalar_cu_86b9896c25multi_tensor_apply_kernelINS1_18TensorListMetadataILi2EEENS1_21BinaryOpScalarFunctorIN3c107complexIfEELi2ELi1ELi1EEEJSt5minusIS8_ES8_EEEvT_T0_DpT1_:
[----:B------:R-:W-:Y:S08]  /*0000*/  LDC R1, c[0x0][0x37c] ;  /* 0x0000df00ff017b82 */ /* 0x000ff00000000800 */
[----:B------:R-:W0:Y:S02]  /*0010*/  S2UR UR5, SR_CTAID.X ;  /* 0x00000000000579c3 */ /* 0x000e240000002500 */
[----:B0-----:R-:W0:Y:S01]  /*0020*/  LDCU.U8 UR4, c[0x0][UR5+0x980] ;  /* 0x00013000050477ac */ /* 0x001e220008000000 */
[----:B------:R-:W-:-:S12]  /*0030*/  UIMAD UR5, UR5, 0x3, UR5 ;  /* 0x00000003050578a4 */ /* 0x000fd8000f8e0205 */
[----:B------:R-:W1:Y:S01]  /*0040*/  LDCU UR14, c[0x0][UR5+0xac0] ;  /* 0x00015800050e77ac */ /* 0x000e620008000800 */
[----:B0-----:R-:W-:-:S12]  /*0050*/  USHF.L.U32 UR6, UR4, 0x3, URZ ;  /* 0x0000000304067899 */ /* 0x001fd800080006ff */
[----:B------:R-:W0:Y:S01]  /*0060*/  LDCU.64 UR4, c[0x0][UR6+0x780] ;  /* 0x0000f000060477ac */ /* 0x000e220008000a00 */
[----:B------:R-:W2:Y:S01]  /*0070*/  LDCU.64 UR8, c[0x0][UR6+0x580] ;  /* 0x0000b000060877ac */ /* 0x000ea20008000a00 */
[----:B------:R-:W3:Y:S01]  /*0080*/  LDCU.64 UR6, c[0x0][UR6+0x380] ;  /* 0x00007000060677ac */ /* 0x000ee20008000a00 */
[----:B-1----:R-:W-:Y:S02]  /*0090*/  UIMAD.WIDE UR12, UR14, 0x10000, URZ ;  /* 0x000100000e0c78a5 */ /* 0x002fe4000f8e02ff */
[----:B0-----:R-:W-:Y:S02]  /*00a0*/  ULOP3.LUT UR15, UR4, 0x3, URZ, 0xc0, !UPT ;  /* 0x00000003040f7892 */ /* 0x001fe4000f8ec0ff */
[----:B------:R-:W-:Y:S02]  /*00b0*/  UIADD3 UR19, UP1, UPT, UR4, -UR12, URZ ;  /* 0x8000000c04137290 */ /* 0x000fe4000ff3e0ff */
[----:B--2---:R-:W-:Y:S02]  /*00c0*/  UIMAD.WIDE UR10, UR14, 0x80000, UR8 ;  /* 0x000800000e0a78a5 */ /* 0x004fe4000f8e0208 */
[----:B------:R-:W-:-:S02]  /*00d0*/  UIADD3.X UR12, UPT, UPT, UR5, ~UR13, URZ, UP1, !UPT ;  /* 0x8000000d050c7290 */ /* 0x000fc40008ffe4ff */
[----:B---3--:R-:W-:Y:S02]  /*00e0*/  UIMAD.WIDE UR8, UR14, 0x80000, UR6 ;  /* 0x000800000e0878a5 */ /* 0x008fe4000f8e0206 */
[----:B------:R-:W-:Y:S01]  /*00f0*/  ULOP3.LUT UR6, UR15, 0x1f, UR10, 0xf8, !UPT ;  /* 0x0000001f0f067892 */ /* 0x000fe2000f8ef80a */
[----:B------:R-:W0:Y:S03]  /*0100*/  LDCU.64 UR14, c[0x0][0x358] ;  /* 0x00006b00ff0e77ac */ /* 0x000e260008000a00 */
[----:B------:R-:W-:-:S04]  /*0110*/  ULOP3.LUT UP0, URZ, UR6, 0x1f, UR8, 0xf8, !UPT ;  /* 0x0000001f06ff7892 */ /* 0x000fc8000f80f808 */
[----:B------:R-:W-:-:S09]  /*0120*/  ULOP3.LUT UP0, URZ, URZ, URZ, URZ, 0xfc, UP0 ;  /* 0x000000ffffff7292 */ /* 0x000fd2000800fcff */
[----:B------:R-:W-:Y:S05]  /*0130*/  BRA.U !UP0, `(.L_x_351) ;  /* 0x0000000d08587547 */ /* 0x000fea000b800000 */
[----:B------:R-:W-:-:S04]  /*0140*/  UISETP.GE.U32.AND UP0, UPT, UR19, 0x1, UPT ;  /* 0x000000011300788c */ /* 0x000fc8000bf06070 */
[----:B------:R-:W-:-:S06]  /*0150*/  UISETP.GE.AND.EX UP0, UPT, UR12, URZ, UPT, UP0 ;  /* 0x000000ff0c00728c */ /* 0x000fcc000bf06300 */
[----:B------:R-:W-:-:S13]  /*0160*/  PLOP3.LUT P0, PT, PT, PT, UP0, 0x80, 0x8 ;  /* 0x000000000008781c */ /* 0x000fda0003f0f008 */
[----:B0-----:R-:W-:Y:S05]  /*0170*/  @!P0 EXIT ;  /* 0x000000000000894d */ /* 0x001fea0003800000 */
        /* <DEDUP_REMOVED lines=15> */
[----:B------:R-:W-:Y:S05]  /*0270*/  CALL.REL.NOINC `($__internal_39_$__cuda_sm20_div_u16) ;  /* 0x0000000c00907944 */ /* 0x000fea0003c00000 */
        /* <DEDUP_REMOVED lines=10> */
[----:B------:R-:W-:Y:S01]  /*0320*/  UMOV UR6, URZ ;  /* 0x000000ff00067c82 */ /* 0x000fe20008000000 */
[----:B------:R-:W-:Y:S01]  /*0330*/  UMOV UR7, URZ ;  /* 0x000000ff00077c82 */ /* 0x000fe20008000000 */
[----:B------:R-:W-:Y:S01]  /*0340*/  UMOV UR4, URZ ;  /* 0x000000ff00047c82 */ /* 0x000fe20008000000 */
[----:B------:R-:W-:-:S05]  /*0350*/  UMOV UR5, URZ ;  /* 0x000000ff00057c82 */ /* 0x000fca0008000000 */
.L_x_353:
[----:B0-----:R-:W-:Y:S02]  /*0360*/  IADD3 R3, P2, PT, R2, UR6, RZ ;  /* 0x0000000602037c10 */ /* 0x001fe4000ff5e0ff */
[----:B------:R-:W-:Y:S02]  /*0370*/  CS2R R20, SRZ ;  /* 0x0000000000147805 */ /* 0x000fe4000001ff00 */
[C---:B------:R-:W-:Y:S01]  /*0380*/  ISETP.GE.U32.AND P1, PT, R3.reuse, UR17, PT ;  /* 0x0000001103007c0c */ /* 0x040fe2000bf26070 */
[----:B------:R-:W-:Y:S01]  /*0390*/  IMAD.X R8, RZ, RZ, UR7, P2 ;  /* 0x00000007ff087e24 */ /* 0x000fe200090e06ff */
[----:B------:R-:W-:-:S04]  /*03a0*/  IADD3 R4, P2, PT, R3, UR16, RZ ;  /* 0x0000001003047c10 */ /* 0x000fc8000ff5e0ff */
        /* <DEDUP_REMOVED lines=9> */
[----:B------:R-:W-:Y:S02]  /*0440*/  CS2R R10, SRZ ;  /* 0x00000000000a7805 */ /* 0x000fe4000001ff00 */
[C---:B------:R-:W-:Y:S02]  /*0450*/  @!P1 LEA R12, P4, R3.reuse, UR8, 0x3 ;  /* 0x00000008030c9c11 */ /* 0x040fe4000f8818ff */
[----:B------:R-:W-:Y:S01]  /*0460*/  CS2R R16, SRZ ;  /* 0x0000000000107805 */ /* 0x000fe2000001ff00 */
[----:B------:R-:W0:Y:S01]  /*0470*/  @!P1 LDC.64 R22, c[0x0][0xfd0] ;  /* 0x0003f400ff169b82 */ /* 0x000e220000000a00 */
[----:B------:R-:W-:Y:S01]  /*0480*/  @!P1 LEA.HI.X R13, R3, UR9, R8, 0x3, P4 ;  /* 0x00000009030d9c11 */ /* 0x000fe2000a0f1c08 */
[----:B------:R-:W-:Y:S01]  /*0490*/  IMAD.X R6, RZ, RZ, R14, P5 ;  /* 0x000000ffff067224 */ /* 0x000fe200028e060e */
[----:B------:R-:W-:-:S03]  /*04a0*/  ISETP.GE.U32.AND P4, PT, R7, UR17, PT ;  /* 0x0000001107007c0c */ /* 0x000fc6000bf86070 */
[----:B------:R1:W0:Y:S01]  /*04b0*/  @!P1 LDG.E.64 R20, desc[UR14][R12.64] ;  /* 0x0000000e0c149981 */ /* 0x000222000c1e1b00 */
[----:B------:R-:W-:Y:S02]  /*04c0*/  ISETP.GE.AND.EX P4, PT, R6, UR18, PT, P4 ;  /* 0x0000001206007c0c */ /* 0x000fe4000bf86340 */
[----:B------:R-:W-:-:S04]  /*04d0*/  @!P3 LEA R18, P5, R4, UR8, 0x3 ;  /* 0x000000080412bc11 */ /* 0x000fc8000f8a18ff */
[----:B------:R-:W-:Y:S02]  /*04e0*/  @!P3 LEA.HI.X R19, R4, UR9, R5, 0x3, P5 ;  /* 0x000000090413bc11 */ /* 0x000fe4000a8f1c05 */
[C---:B------:R-:W-:Y:S01]  /*04f0*/  @!P2 LEA R26, P5, R9.reuse, UR8, 0x3 ;  /* 0x00000008091aac11 */ /* 0x040fe2000f8a18ff */
[----:B-1----:R-:W1:Y:S02]  /*0500*/  @!P3 LDC.64 R12, c[0x0][0xfd0] ;  /* 0x0003f400ff0cbb82 */ /* 0x002e640000000a00 */
[----:B------:R2:W1:Y:S01]  /*0510*/  @!P3 LDG.E.64 R10, desc[UR14][R18.64] ;  /* 0x0000000e120ab981 */ /* 0x000462000c1e1b00 */
[----:B------:R-:W-:Y:S02]  /*0520*/  @!P2 LEA.HI.X R27, R9, UR9, R14, 0x3, P5 ;  /* 0x00000009091bac11 */ /* 0x000fe4000a8f1c0e */
[C---:B------:R-:W-:Y:S02]  /*0530*/  @!P4 LEA R28, P5, R7.reuse, UR8, 0x3 ;  /* 0x00000008071ccc11 */ /* 0x040fe4000f8a18ff */
[----:B------:R-:W-:Y:S01]  /*0540*/  CS2R R14, SRZ ;  /* 0x00000000000e7805 */ /* 0x000fe2000001ff00 */
[----:B------:R3:W4:Y:S01]  /*0550*/  @!P2 LDG.E.64 R16, desc[UR14][R26.64] ;  /* 0x0000000e1a10a981 */ /* 0x000722000c1e1b00 */
[----:B------:R-:W-:Y:S01]  /*0560*/  @!P4 LEA.HI.X R29, R7, UR9, R6, 0x3, P5 ;  /* 0x00000009071dcc11 */ /* 0x000fe2000a8f1c06 */
[----:B--2---:R-:W4:Y:S04]  /*0570*/  @!P2 LDC.64 R18, c[0x0][0xfd0] ;  /* 0x0003f400ff12ab82 */ /* 0x004f280000000a00 */
[----:B------:R2:W5:Y:S01]  /*0580*/  @!P4 LDG.E.64 R14, desc[UR14][R28.64] ;  /* 0x0000000e1c0ec981 */ /* 0x000562000c1e1b00 */
[----:B------:R-:W-:-:S04]  /*0590*/  @!P1 LEA R24, P5, R3, UR10, 0x3 ;  /* 0x0000000a03189c11 */ /* 0x000fc8000f8a18ff */
[----:B------:R-:W-:Y:S02]  /*05a0*/  @!P1 LEA.HI.X R25, R3, UR11, R8, 0x3, P5 ;  /* 0x0000000b03199c11 */ /* 0x000fe4000a8f1c08 */
[----:B------:R-:W-:Y:S01]  /*05b0*/  IADD3 R9, P5, PT, R4, UR16, RZ ;  /* 0x0000001004097c10 */ /* 0x000fe2000ffbe0ff */
[----:B------:R-:W-:-:S04]  /*05c0*/  USHF.L.U32 UR12, UR16, 0x2, URZ ;  /* 0x00000002100c7899 */ /* 0x000fc800080006ff */
[----:B---3--:R-:W-:Y:S01]  /*05d0*/  IMAD.X R27, RZ, RZ, R5, P5 ;  /* 0x000000ffff1b7224 */ /* 0x008fe200028e0605 */
[----:B------:R-:W-:-:S04]  /*05e0*/  @!P2 LEA R26, P5, R9, UR10, 0x3 ;  /* 0x0000000a091aac11 */ /* 0x000fc8000f8a18ff */
[----:B------:R-:W-:Y:S02]  /*05f0*/  @!P2 LEA.HI.X R27, R9, UR11, R27, 0x3, P5 ;  /* 0x0000000b091bac11 */ /* 0x000fe4000a8f1c1b */
[----:B------:R-:W-:-:S05]  /*0600*/  IADD3 R3, P5, PT, R3, UR12, RZ ;  /* 0x0000000c03037c10 */ /* 0x000fca000ffbe0ff */
[----:B------:R-:W-:Y:S02]  /*0610*/  IMAD.X R8, RZ, RZ, R8, P5 ;  /* 0x000000ffff087224 */ /* 0x000fe400028e0608 */
[----:B0-----:R-:W-:Y:S01]  /*0620*/  @!P1 FADD.FTZ R22, R20, -R22 ;  /* 0x8000001614169221 */ /* 0x001fe20000010000 */
[----:B------:R-:W-:Y:S02]  /*0630*/  @!P1 FADD.FTZ R23, R21, -R23 ;  /* 0x8000001715179221 */ /* 0x000fe40000010000 */
[----:B------:R-:W5:Y:S03]  /*0640*/  @!P4 LDC.64 R20, c[0x0][0xfd0] ;  /* 0x0003f400ff14cb82 */ /* 0x000f660000000a00 */
[----:B------:R0:W-:Y:S01]  /*0650*/  @!P1 STG.E.64 desc[UR14][R24.64], R22 ;  /* 0x0000001618009986 */ /* 0x0001e2000c101b0e */
[----:B--2---:R-:W-:-:S04]  /*0660*/  @!P3 LEA R28, P1, R4, UR10, 0x3 ;  /* 0x0000000a041cbc11 */ /* 0x004fc8000f8218ff */
[----:B------:R-:W-:Y:S01]  /*0670*/  @!P3 LEA.HI.X R29, R4, UR11, R5, 0x3, P1 ;  /* 0x0000000b041dbc11 */ /* 0x000fe200088f1c05 */
[----:B-1----:R-:W-:Y:S01]  /*0680*/  @!P3 FADD.FTZ R10, R10, -R12 ;  /* 0x8000000c0a0ab221 */ /* 0x002fe20000010000 */
[----:B------:R-:W-:Y:S01]  /*0690*/  @!P3 FADD.FTZ R11, R11, -R13 ;  /* 0x8000000d0b0bb221 */ /* 0x000fe20000010000 */
[----:B0-----:R-:W-:-:S04]  /*06a0*/  @!P4 LEA R24, P1, R7, UR10, 0x3 ;  /* 0x0000000a0718cc11 */ /* 0x001fc8000f8218ff */
[----:B------:R-:W-:Y:S02]  /*06b0*/  @!P4 LEA.HI.X R25, R7, UR11, R6, 0x3, P1 ;  /* 0x0000000b0719cc11 */ /* 0x000fe400088f1c06 */
[----:B------:R-:W-:Y:S01]  /*06c0*/  ISETP.GE.U32.AND P1, PT, R3, UR17, PT ;  /* 0x0000001103007c0c */ /* 0x000fe2000bf26070 */
[----:B------:R0:W-:Y:S01]  /*06d0*/  @!P3 STG.E.64 desc[UR14][R28.64], R10 ;  /* 0x0000000a1c00b986 */ /* 0x0001e2000c101b0e */
[----:B----4-:R-:W-:Y:S02]  /*06e0*/  @!P2 FADD.FTZ R16, R16, -R18 ;  /* 0x800000121010a221 */ /* 0x010fe40000010000 */
[----:B------:R-:W-:Y:S01]  /*06f0*/  ISETP.GE.AND.EX P1, PT, R8, UR18, PT, P1 ;  /* 0x0000001208007c0c */ /* 0x000fe2000bf26310 */
[----:B------:R-:W-:Y:S01]  /*0700*/  @!P2 FADD.FTZ R17, R17, -R19 ;  /* 0x800000131111a221 */ /* 0x000fe20000010000 */
[----:B------:R-:W-:Y:S01]  /*0710*/  IADD3 R4, P3, PT, R4, UR12, RZ ;  /* 0x0000000c04047c10 */ /* 0x000fe2000ff7e0ff */
[----:B-----5:R-:W-:Y:S01]  /*0720*/  @!P4 FADD.FTZ R20, R14, -R20 ;  /* 0x800000140e14c221 */ /* 0x020fe20000010000 */
[----:B------:R-:W-:-:S02]  /*0730*/  @!P4 FADD.FTZ R21, R15, -R21 ;  /* 0x800000150f15c221 */ /* 0x000fc40000010000 */
[----:B------:R-:W-:Y:S01]  /*0740*/  @!P2 STG.E.64 desc[UR14][R26.64], R16 ;  /* 0x000000101a00a986 */ /* 0x000fe2000c101b0e */
[----:B------:R-:W-:Y:S01]  /*0750*/  IMAD.X R5, RZ, RZ, R5, P3 ;  /* 0x000000ffff057224 */ /* 0x000fe200018e0605 */
[C---:B------:R-:W-:Y:S02]  /*0760*/  ISETP.GE.U32.AND P2, PT, R4.reuse, UR17, PT ;  /* 0x0000001104007c0c */ /* 0x040fe4000bf46070 */
[----:B0-----:R-:W-:Y:S01]  /*0770*/  IADD3 R28, P5, PT, R4, UR16, RZ ;  /* 0x00000010041c7c10 */ /* 0x001fe2000ffbe0ff */
[----:B------:R0:W-:Y:S01]  /*0780*/  @!P4 STG.E.64 desc[UR14][R24.64], R20 ;  /* 0x000000141800c986 */ /* 0x0001e2000c101b0e */
[----:B------:R-:W-:-:S03]  /*0790*/  ISETP.GE.AND.EX P2, PT, R5, UR18, PT, P2 ;  /* 0x0000001205007c0c */ /* 0x000fc6000bf46320 */
[----:B------:R-:W-:Y:S01]  /*07a0*/  IMAD.X R9, RZ, RZ, R5, P5 ;  /* 0x000000ffff097224 */ /* 0x000fe200028e0605 */
[C---:B------:R-:W-:Y:S02]  /*07b0*/  IADD3 R29, P5, PT, R28.reuse, UR16, RZ ;  /* 0x000000101c1d7c10 */ /* 0x040fe4000ffbe0ff */
[C---:B------:R-:W-:Y:S02]  /*07c0*/  @!P1 LEA R14, P4, R3.reuse, UR8, 0x3 ;  /* 0x00000008030e9c11 */ /* 0x040fe4000f8818ff */
[----:B------:R-:W-:Y:S02]  /*07d0*/  CS2R R6, SRZ ;  /* 0x0000000000067805 */ /* 0x000fe4000001ff00 */
[----:B------:R-:W-:Y:S02]  /*07e0*/  ISETP.GE.U32.AND P3, PT, R28, UR17, PT ;  /* 0x000000111c007c0c */ /* 0x000fe4000bf66070 */
[----:B------:R-:W-:Y:S02]  /*07f0*/  CS2R R10, SRZ ;  /* 0x00000000000a7805 */ /* 0x000fe4000001ff00 */
[----:B------:R-:W-:-:S02]  /*0800*/  @!P1 LEA.HI.X R15, R3, UR9, R8, 0x3, P4 ;  /* 0x00000009030f9c11 */ /* 0x000fc4000a0f1c08 */
[----:B------:R-:W-:Y:S02]  /*0810*/  CS2R R12, SRZ ;  /* 0x00000000000c7805 */ /* 0x000fe4000001ff00 */
[----:B------:R-:W-:Y:S01]  /*0820*/  ISETP.GE.AND.EX P3, PT, R9, UR18, PT, P3 ;  /* 0x0000001209007c0c */ /* 0x000fe2000bf66330 */
[----:B0-----:R-:W-:Y:S01]  /*0830*/  IMAD.X R24, RZ, RZ, R9, P5 ;  /* 0x000000ffff187224 */ /* 0x001fe200028e0609 */
[----:B------:R-:W-:Y:S01]  /*0840*/  ISETP.GE.U32.AND P4, PT, R29, UR17, PT ;  /* 0x000000111d007c0c */ /* 0x000fe2000bf86070 */
[----:B------:R0:W2:Y:S01]  /*0850*/  @!P1 LDG.E.64 R6, desc[UR14][R14.64] ;  /* 0x0000000e0e069981 */ /* 0x0000a2000c1e1b00 */
[----:B------:R-:W2:Y:S02]  /*0860*/  @!P1 LDC.64 R16, c[0x0][0xfd0] ;  /* 0x0003f400ff109b82 */ /* 0x000ea40000000a00 */
[----:B------:R-:W-:Y:S02]  /*0870*/  ISETP.GE.AND.EX P4, PT, R24, UR18, PT, P4 ;  /* 0x0000001218007c0c */ /* 0x000fe4000bf86340 */
[----:B------:R-:W-:-:S04]  /*0880*/  @!P2 LEA R22, P5, R4, UR8, 0x3 ;  /* 0x000000080416ac11 */ /* 0x000fc8000f8a18ff */
[----:B------:R-:W-:Y:S02]  /*0890*/  @!P2 LEA.HI.X R23, R4, UR9, R5, 0x3, P5 ;  /* 0x000000090417ac11 */ /* 0x000fe4000a8f1c05 */
[C---:B------:R-:W-:Y:S02]  /*08a0*/  @!P3 LEA R20, P5, R28.reuse, UR8, 0x3 ;  /* 0x000000081c14bc11 */ /* 0x040fe4000f8a18ff */
[----:B0-----:R-:W-:Y:S01]  /*08b0*/  CS2R R14, SRZ ;  /* 0x00000000000e7805 */ /* 0x001fe2000001ff00 */
[----:B------:R0:W3:Y:S01]  /*08c0*/  @!P2 LDG.E.64 R10, desc[UR14][R22.64] ;  /* 0x0000000e160aa981 */ /* 0x0000e2000c1e1b00 */
[----:B------:R-:W-:Y:S02]  /*08d0*/  @!P3 LEA.HI.X R21, R28, UR9, R9, 0x3, P5 ;  /* 0x000000091c15bc11 */ /* 0x000fe4000a8f1c09 */
[----:B------:R-:W-:-:S03]  /*08e0*/  @!P4 LEA R18, P5, R29, UR8, 0x3 ;  /* 0x000000081d12cc11 */ /* 0x000fc6000f8a18ff */
[----:B------:R1:W4:Y:S01]  /*08f0*/  @!P3 LDG.E.64 R12, desc[UR14][R20.64] ;  /* 0x0000000e140cb981 */ /* 0x000322000c1e1b00 */
[----:B------:R-:W-:Y:S01]  /*0900*/  @!P4 LEA.HI.X R19, R29, UR9, R24, 0x3, P5 ;  /* 0x000000091d13cc11 */ /* 0x000fe2000a8f1c18 */
[----:B0-----:R-:W0:Y:S04]  /*0910*/  @!P4 LDC.64 R22, c[0x0][0xfd0] ;  /* 0x0003f400ff16cb82 */ /* 0x001e280000000a00 */
[----:B------:R5:W0:Y:S04]  /*0920*/  @!P4 LDG.E.64 R14, desc[UR14][R18.64] ;  /* 0x0000000e120ec981 */ /* 0x000a28000c1e1b00 */
[----:B-1----:R-:W4:Y:S08]  /*0930*/  @!P3 LDC.64 R20, c[0x0][0xfd0] ;  /* 0x0003f400ff14bb82 */ /* 0x002f300000000a00 */
[----:B-----5:R-:W3:Y:S01]  /*0940*/  @!P2 LDC.64 R18, c[0x0][0xfd0] ;  /* 0x0003f400ff12ab82 */ /* 0x020ee20000000a00 */
[----:B------:R-:W-:-:S04]  /*0950*/  @!P1 LEA R26, P5, R3, UR10, 0x3 ;  /* 0x0000000a031a9c11 */ /* 0x000fc8000f8a18ff */
[----:B------:R-:W-:Y:S02]  /*0960*/  @!P1 LEA.HI.X R27, R3, UR11, R8, 0x3, P5 ;  /* 0x0000000b031b9c11 */ /* 0x000fe4000a8f1c08 */
[----:B------:R-:W-:Y:S01]  /*0970*/  @!P3 LEA R8, P5, R28, UR10, 0x3 ;  /* 0x0000000a1c08bc11 */ /* 0x000fe2000f8a18ff */
[----:B------:R-:W-:Y:S01]  /*0980*/  VIADD R3, R0, 0x1 ;  /* 0x0000000100037836 */ /* 0x000fe20000000000 */
[----:B------:R-:W-:Y:S02]  /*0990*/  UIADD3 UR4, UP0, UPT, UR4, 0x2, URZ ;  /* 0x0000000204047890 */ /* 0x000fe4000ff1e0ff */
[----:B------:R-:W-:Y:S02]  /*09a0*/  @!P3 LEA.HI.X R9, R28, UR11, R9, 0x3, P5 ;  /* 0x0000000b1c09bc11 */ /* 0x000fe4000a8f1c09 */
[----:B------:R-:W-:Y:S01]  /*09b0*/  LOP3.LUT R3, R3, 0x1fffe, RZ, 0xc0, !PT ;  /* 0x0001fffe03037812 */ /* 0x000fe200078ec0ff */
[----:B------:R-:W-:Y:S02]  /*09c0*/  UIADD3.X UR5, UPT, UPT, URZ, UR5, URZ, UP0, !UPT ;  /* 0x00000005ff057290 */ /* 0x000fe400087fe4ff */
[----:B------:R-:W-:-:S04]  /*09d0*/  ULEA UR6, UP0, UR12, UR6, 0x1 ;  /* 0x000000060c067291 */ /* 0x000fc8000f8008ff */
[----:B------:R-:W-:Y:S01]  /*09e0*/  ULEA.HI.X UR7, UR12, UR7, URZ, 0x1, UP0 ;  /* 0x000000070c077291 */ /* 0x000fe200080f0cff */
[----:B--2---:R-:W-:Y:S01]  /*09f0*/  @!P1 FADD.FTZ R6, R6, -R16 ;  /* 0x8000001006069221 */ /* 0x004fe20000010000 */
[----:B------:R-:W-:Y:S01]  /*0a00*/  @!P2 LEA R16, P6, R4, UR10, 0x3 ;  /* 0x0000000a0410ac11 */ /* 0x000fe2000f8c18ff */
[----:B------:R-:W-:-:S03]  /*0a10*/  @!P1 FADD.FTZ R7, R7, -R17 ;  /* 0x8000001107079221 */ /* 0x000fc60000010000 */
[----:B------:R-:W-:Y:S02]  /*0a20*/  @!P2 LEA.HI.X R17, R4, UR11, R5, 0x3, P6 ;  /* 0x0000000b0411ac11 */ /* 0x000fe4000b0f1c05 */
[C---:B------:R-:W-:Y:S01]  /*0a30*/  @!P4 LEA R4, P6, R29.reuse, UR10, 0x3 ;  /* 0x0000000a1d04cc11 */ /* 0x040fe2000f8c18ff */
[----:B------:R1:W-:Y:S03]  /*0a40*/  @!P1 STG.E.64 desc[UR14][R26.64], R6 ;  /* 0x000000061a009986 */ /* 0x0003e6000c101b0e */
[----:B------:R-:W-:Y:S01]  /*0a50*/  @!P4 LEA.HI.X R5, R29, UR11, R24, 0x3, P6 ;  /* 0x0000000b1d05cc11 */ /* 0x000fe2000b0f1c18 */
[----:B---3--:R-:W-:Y:S01]  /*0a60*/  @!P2 FADD.FTZ R10, R10, -R18 ;  /* 0x800000120a0aa221 */ /* 0x008fe20000010000 */
[----:B------:R-:W-:Y:S01]  /*0a70*/  @!P2 FADD.FTZ R11, R11, -R19 ;  /* 0x800000130b0ba221 */ /* 0x000fe20000010000 */
[----:B----4-:R-:W-:Y:S01]  /*0a80*/  @!P3 FADD.FTZ R12, R12, -R20 ;  /* 0x800000140c0cb221 */ /* 0x010fe20000010000 */
[----:B------:R-:W-:-:S03]  /*0a90*/  @!P3 FADD.FTZ R13, R13, -R21 ;  /* 0x800000150d0db221 */ /* 0x000fc60000010000 */
[----:B------:R1:W-:Y:S01]  /*0aa0*/  @!P2 STG.E.64 desc[UR14][R16.64], R10 ;  /* 0x0000000a1000a986 */ /* 0x0003e2000c101b0e */
[----:B0-----:R-:W-:Y:S01]  /*0ab0*/  @!P4 FADD.FTZ R14, R14, -R22 ;  /* 0x800000160e0ec221 */ /* 0x001fe20000010000 */
[----:B------:R-:W-:Y:S02]  /*0ac0*/  @!P4 FADD.FTZ R15, R15, -R23 ;  /* 0x800000170f0fc221 */ /* 0x000fe40000010000 */
[----:B------:R1:W-:Y:S01]  /*0ad0*/  @!P3 STG.E.64 desc[UR14][R8.64], R12 ;  /* 0x0000000c0800b986 */ /* 0x0003e2000c101b0e */
[----:B------:R-:W-:-:S03]  /*0ae0*/  ISETP.NE.U32.AND P1, PT, R3, UR4, PT ;  /* 0x0000000403007c0c */ /* 0x000fc6000bf25070 */
[----:B------:R1:W-:Y:S01]  /*0af0*/  @!P4 STG.E.64 desc[UR14][R4.64], R14 ;  /* 0x0000000e0400c986 */ /* 0x0003e2000c101b0e */
[----:B------:R-:W-:-:S13]  /*0b00*/  ISETP.NE.AND.EX P1, PT, RZ, UR5, PT, P1 ;  /* 0x00000005ff007c0c */ /* 0x000fda000bf25310 */
[----:B-1----:R-:W-:Y:S05]  /*0b10*/  @P1 BRA `(.L_x_353) ;  /* 0xfffffff800101947 */ /* 0x002fea000383ffff */
.L_x_352:
[----:B------:R-:W-:Y:S05]  /*0b20*/  @!P0 EXIT ;  /* 0x000000000000894d */ /* 0x000fea0003800000 */
[----:B0-----:R-:W-:Y:S02]  /*0b30*/  IADD3 R14, P1, PT, R2, UR6, RZ ;  /* 0x00000006020e7c10 */ /* 0x001fe4000ff3e0ff */
[----:B------:R-:W-:Y:S02]  /*0b40*/  CS2R R2, SRZ ;  /* 0x0000000000027805 */ /* 0x000fe4000001ff00 */
[----:B------:R-:W-:Y:S02]  /*0b50*/  CS2R R4, SRZ ;  /* 0x0000000000047805 */ /* 0x000fe4000001ff00 */
[----:B------:R-:W-:Y:S02]  /*0b60*/  CS2R R6, SRZ ;  /* 0x0000000000067805 */ /* 0x000fe4000001ff00 */
[C---:B------:R-:W-:Y:S01]  /*0b70*/  ISETP.GE.U32.AND P0, PT, R14.reuse, UR17, PT ;  /* 0x000000110e007c0c */ /* 0x040fe2000bf06070 */
[----:B------:R-:W-:Y:S01]  /*0b80*/  IMAD.X R17, RZ, RZ, UR7, P1 ;  /* 0x00000007ff117e24 */ /* 0x000fe200088e06ff */
[----:B------:R-:W-:Y:S01]  /*0b90*/  IADD3 R8, P2, PT, R14, UR16, RZ ;  /* 0x000000100e087c10 */ /* 0x000fe2000ff5e0ff */
[----:B------:R-:W0:Y:S03]  /*0ba0*/  LDCU.64 UR4, c[0x0][0xfd0] ;  /* 0x0001fa00ff0477ac */ /* 0x000e260008000a00 */
[----:B------:R-:W-:Y:S01]  /*0bb0*/  ISETP.GE.AND.EX P0, PT, R17, UR18, PT, P0 ;  /* 0x0000001211007c0c */ /* 0x000fe2000bf06300 */
[----:B------:R-:W-:Y:S01]  /*0bc0*/  IMAD.X R13, RZ, RZ, R17, P2 ;  /* 0x000000ffff0d7224 */ /* 0x000fe200010e0611 */
[----:B------:R-:W-:-:S02]  /*0bd0*/  IADD3 R12, P3, PT, R8, UR16, RZ ;  /* 0x00000010080c7c10 */ /* 0x000fc4000ff7e0ff */
[----:B------:R-:W-:Y:S02]  /*0be0*/  ISETP.GE.U32.AND P1, PT, R8, UR17, PT ;  /* 0x0000001108007c0c */ /* 0x000fe4000bf26070 */
[C---:B------:R-:W-:Y:S01]  /*0bf0*/  IADD3 R0, P5, PT, R12.reuse, UR16, RZ ;  /* 0x000000100c007c10 */ /* 0x040fe2000ffbe0ff */
[----:B------:R-:W-:Y:S01]  /*0c00*/  IMAD.X R15, RZ, RZ, R13, P3 ;  /* 0x000000ffff0f7224 */ /* 0x000fe200018e060d */
[----:B------:R-:W-:Y:S02]  /*0c10*/  ISETP.GE.AND.EX P1, PT, R13, UR18, PT, P1 ;  /* 0x000000120d007c0c */ /* 0x000fe4000bf26310 */
[----:B------:R-:W-:Y:S01]  /*0c20*/  ISETP.GE.U32.AND P2, PT, R12, UR17, PT ;  /* 0x000000110c007c0c */ /* 0x000fe2000bf46070 */
[----:B------:R-:W-:Y:S02]  /*0c30*/  IMAD.X R9, RZ, RZ, R15, P5 ;  /* 0x000000ffff097224 */ /* 0x000fe400028e060f */
[----:B------:R-:W-:Y:S02]  /*0c40*/  @!P0 LEA R10, P3, R14, UR8, 0x3 ;  /* 0x000000080e0a8c11 */ /* 0x000fe4000f8618ff */
[----:B------:R-:W-:-:S02]  /*0c50*/  ISETP.GE.AND.EX P2, PT, R15, UR18, PT, P2 ;  /* 0x000000120f007c0c */ /* 0x000fc4000bf46320 */
[----:B------:R-:W-:Y:S02]  /*0c60*/  @!P0 LEA.HI.X R11, R14, UR9, R17, 0x3, P3 ;  /* 0x000000090e0b8c11 */ /* 0x000fe400098f1c11 */
[----:B------:R-:W-:Y:S02]  /*0c70*/  ISETP.GE.U32.AND P3, PT, R0, UR17, PT ;  /* 0x0000001100007c0c */ /* 0x000fe4000bf66070 */
[C---:B------:R-:W-:Y:S01]  /*0c80*/  @!P1 LEA R20, P4, R8.reuse, UR8, 0x3 ;  /* 0x0000000808149c11 */ /* 0x040fe2000f8818ff */
[----:B------:R1:W0:Y:S01]  /*0c90*/  @!P0 LDG.E.64 R2, desc[UR14][R10.64] ;  /* 0x0000000e0a028981 */ /* 0x000222000c1e1b00 */
[----:B------:R-:W-:Y:S02]  /*0ca0*/  ISETP.GE.AND.EX P3, PT, R9, UR18, PT, P3 ;  /* 0x0000001209007c0c */ /* 0x000fe4000bf66330 */
[----:B------:R-:W-:-:S03]  /*0cb0*/  @!P1 LEA.HI.X R21, R8, UR9, R13, 0x3, P4 ;  /* 0x0000000908159c11 */ /* 0x000fc6000a0f1c0d */
[C---:B------:R-:W-:Y:S02]  /*0cc0*/  @!P2 LEA R22, P4, R12.reuse, UR8, 0x3 ;  /* 0x000000080c16ac11 */ /* 0x040fe4000f8818ff */
[----:B------:R-:W2:Y:S02]  /*0cd0*/  @!P1 LDG.E.64 R4, desc[UR14][R20.64] ;  /* 0x0000000e14049981 */ /* 0x000ea4000c1e1b00 */
[----:B------:R-:W-:Y:S02]  /*0ce0*/  @!P2 LEA.HI.X R23, R12, UR9, R15, 0x3, P4 ;  /* 0x000000090c17ac11 */ /* 0x000fe4000a0f1c0f */
[----:B-1----:R-:W-:Y:S02]  /*0cf0*/  CS2R R10, SRZ ;  /* 0x00000000000a7805 */ /* 0x002fe4000001ff00 */
[C---:B------:R-:W-:Y:S01]  /*0d00*/  @!P3 LEA R24, P4, R0.reuse, UR8, 0x3 ;  /* 0x000000080018bc11 */ /* 0x040fe2000f8818ff */
[----:B------:R-:W3:Y:S03]  /*0d10*/  @!P2 LDG.E.64 R6, desc[UR14][R22.64] ;  /* 0x0000000e1606a981 */ /* 0x000ee6000c1e1b00 */
[----:B------:R-:W-:-:S05]  /*0d20*/  @!P3 LEA.HI.X R25, R0, UR9, R9, 0x3, P4 ;  /* 0x000000090019bc11 */ /* 0x000fca000a0f1c09 */
[----:B------:R-:W4:Y:S01]  /*0d30*/  @!P3 LDG.E.64 R10, desc[UR14][R24.64] ;  /* 0x0000000e180ab981 */ /* 0x000f22000c1e1b00 */
[----:B------:R-:W-:Y:S02]  /*0d40*/  @!P0 LEA R16, P4, R14, UR10, 0x3 ;  /* 0x0000000a0e108c11 */ /* 0x000fe4000f8818ff */
[----:B------:R-:W-:Y:S02]  /*0d50*/  @!P1 LEA R18, P5, R8, UR10, 0x3 ;  /* 0x0000000a08129c11 */ /* 0x000fe4000f8a18ff */
[----:B------:R-:W-:Y:S02]  /*0d60*/  @!P0 LEA.HI.X R17, R14, UR11, R17, 0x3, P4 ;  /* 0x0000000b0e118c11 */ /* 0x000fe4000a0f1c11 */
[----:B------:R-:W-:Y:S02]  /*0d70*/  @!P2 LEA R14, P4, R12, UR10, 0x3 ;  /* 0x0000000a0c0eac11 */ /* 0x000fe4000f8818ff */
[----:B------:R-:W-:Y:S02]  /*0d80*/  @!P1 LEA.HI.X R19, R8, UR11, R13, 0x3, P5 ;  /* 0x0000000b08139c11 */ /* 0x000fe4000a8f1c0d */
[----:B------:R-:W-:Y:S01]  /*0d90*/  @!P2 LEA.HI.X R15, R12, UR11, R15, 0x3, P4 ;  /* 0x0000000b0c0fac11 */ /* 0x000fe2000a0f1c0f */
[----:B0-----:R-:W-:Y:S01]  /*0da0*/  FADD.FTZ R2, R2, -UR4 ;  /* 0x8000000402027e21 */ /* 0x001fe20008010000 */
[----:B------:R-:W-:Y:S01]  /*0db0*/  FADD.FTZ R3, R3, -UR5 ;  /* 0x8000000503037e21 */ /* 0x000fe20008010000 */
[----:B--2---:R-:W-:Y:S01]  /*0dc0*/  FADD.FTZ R4, R4, -UR4 ;  /* 0x8000000404047e21 */ /* 0x004fe20008010000 */
[----:B------:R-:W-:-:S03]  /*0dd0*/  FADD.FTZ R5, R5, -UR5 ;  /* 0x8000000505057e21 */ /* 0x000fc60008010000 */
[----:B------:R0:W-:Y:S01]  /*0de0*/  @!P0 STG.E.64 desc[UR14][R16.64], R2 ;  /* 0x0000000210008986 */ /* 0x0001e2000c101b0e */
[----:B---3--:R-:W-:Y:S01]  /*0df0*/  FADD.FTZ R6, R6, -UR4 ;  /* 0x8000000406067e21 */ /* 0x008fe20008010000 */
[----:B------:R-:W-:Y:S02]  /*0e00*/  FADD.FTZ R7, R7, -UR5 ;  /* 0x8000000507077e21 */ /* 0x000fe40008010000 */
[----:B------:R0:W-:Y:S04]  /*0e10*/  @!P1 STG.E.64 desc[UR14][R18.64], R4 ;  /* 0x0000000412009986 */ /* 0x0001e8000c101b0e */
[----:B------:R0:W-:Y:S01]  /*0e20*/  @!P2 STG.E.64 desc[UR14][R14.64], R6 ;  /* 0x000000060e00a986 */ /* 0x0001e2000c101b0e */
[----:B----4-:R-:W-:Y:S01]  /*0e30*/  FADD.FTZ R10, R10, -UR4 ;  /* 0x800000040a0a7e21 */ /* 0x010fe20008010000 */
[----:B------:R-:W-:Y:S01]  /*0e40*/  FADD.FTZ R11, R11, -UR5 ;  /* 0x800000050b0b7e21 */ /* 0x000fe20008010000 */
[----:B------:R-:W-:Y:S06]  /*0e50*/  @P3 EXIT ;  /* 0x000000000000394d */ /* 0x000fec0003800000 */
[----:B0-----:R-:W-:-:S04]  /*0e60*/  LEA R2, P0, R0, UR10, 0x3 ;  /* 0x0000000a00027c11 */ /* 0x001fc8000f8018ff */
[----:B------:R-:W-:-:S05]  /*0e70*/  LEA.HI.X R3, R0, UR11, R9, 0x3, P0 ;  /* 0x0000000b00037c11 */ /* 0x000fca00080f1c09 */
[----:B------:R-:W-:Y:S01]  /*0e80*/  STG.E.64 desc[UR14][R2.64], R10 ;  /* 0x0000000a02007986 */ /* 0x000fe2000c101b0e */
[----:B------:R-:W-:Y:S05]  /*0e90*/  EXIT ;  /* 0x000000000000794d */ /* 0x000fea0003800000 */
.L_x_351:
[----:B------:R-:W1:Y:S02]  /*0ea0*/  S2R R16, SR_TID.X ;  /* 0x0000000000107919 */ /* 0x000e640000002100 */
[----:B-1----:R-:W-:-:S03]  /*0eb0*/  IMAD.WIDE.U32 R2, R16, 0x4, RZ ;  /* 0x0000000410027825 */ /* 0x002fc600078e00ff */
[----:B------:R-:W-:-:S04]  /*0ec0*/  ISETP.GE.U32.AND P0, PT, R2, UR19, PT ;  /* 0x0000001302007c0c */ /* 0x000fc8000bf06070 */
[----:B------:R-:W-:-:S13]  /*0ed0*/  ISETP.GE.AND.EX P0, PT, R3, UR12, PT, P0 ;  /* 0x0000000c03007c0c */ /* 0x000fda000bf06300 */
[----:B0-----:R-:W-:Y:S05]  /*0ee0*/  @P0 EXIT ;  /* 0x000000000000094d */ /* 0x001fea0003800000 */
[----:B------:R-:W-:Y:S01]  /*0ef0*/  IMAD.MOV.U32 R17, RZ, RZ, RZ ;  /* 0x000000ffff117224 */ /* 0x000fe200078e00ff */
[----:B------:R-:W0:Y:S01]  /*0f00*/  LDCU UR4, c[0x0][0x360] ;  /* 0x00006c00ff0477ac */ /* 0x000e220008000800 */
[----:B------:R-:W1:Y:S05]  /*0f10*/  LDCU.64 UR6, c[0x0][0xfd0] ;  /* 0x0001fa00ff0677ac */ /* 0x000e6a0008000a00 */
.L_x_354:
[C---:B--2---:R-:W-:Y:S01]  /*0f20*/  IMAD.SHL.U32 R2, R16.reuse, 0x20, RZ ;  /* 0x0000002010027824 */ /* 0x044fe200078e00ff */
[----:B------:R-:W-:-:S04]  /*0f30*/  SHF.L.U64.HI R0, R16, 0x5, R17 ;  /* 0x0000000510007819 */ /* 0x000fc80000010211 */
[----:B------:R-:W-:-:S04]  /*0f40*/  IADD3 R4, P0, PT, R2, UR8, RZ ;  /* 0x0000000802047c10 */ /* 0x000fc8000ff1e0ff */
[----:B------:R-:W-:-:S06]  /*0f50*/  IADD3.X R5, PT, PT, R0, UR9, RZ, P0, !PT ;  /* 0x0000000900057c10 */ /* 0x000fcc00087fe4ff */
[----:B------:R-:W1:Y:S01]  /*0f60*/  LDG.E.ENL2.256 R4, R8, desc[UR14][R4.64] ;  /* 0xfe00000e0408797e */ /* 0x000e620008121904 */
[----:B------:R-:W-:-:S04]  /*0f70*/  IADD3 R2, P0, PT, R2, UR10, RZ ;  /* 0x0000000a02027c10 */ /* 0x000fc8000ff1e0ff */
[----:B------:R-:W-:Y:S02]  /*0f80*/  IADD3.X R3, PT, PT, R0, UR11, RZ, P0, !PT ;  /* 0x0000000b00037c10 */ /* 0x000fe400087fe4ff */
[----:B0-----:R-:W-:-:S05]  /*0f90*/  IADD3 R16, P0, PT, R16, UR4, RZ ;  /* 0x0000000410107c10 */ /* 0x001fca000ff1e0ff */
[C---:B------:R-:W-:Y:S02]  /*0fa0*/  IMAD.SHL.U32 R0, R16.reuse, 0x4, RZ ;  /* 0x0000000410007824 */ /* 0x040fe400078e00ff */
[----:B------:R-:W-:Y:S01]  /*0fb0*/  IMAD.X R17, RZ, RZ, R17, P0 ;  /* 0x000000ffff117224 */ /* 0x000fe200000e0611 */
[----:B------:R-:W-:Y:S02]  /*0fc0*/  LOP3.LUT P0, RZ, R16, 0xffffc000, RZ, 0xc0, !PT ;  /* 0xffffc00010ff7812 */ /* 0x000fe4000780c0ff */
[----:B------:R-:W-:Y:S02]  /*0fd0*/  ISETP.LT.U32.AND P1, PT, R0, UR19, PT ;  /* 0x0000001300007c0c */ /* 0x000fe4000bf21070 */
[----:B------:R-:W-:Y:S02]  /*0fe0*/  SHF.L.U64.HI R0, R16, 0x2, R17 ;  /* 0x0000000210007819 */ /* 0x000fe40000010211 */
[----:B------:R-:W-:Y:S02]  /*0ff0*/  LOP3.LUT P0, RZ, R17, 0x3fffffff, RZ, 0xc0, P0 ;  /* 0x3fffffff11ff7812 */ /* 0x000fe4000000c0ff */
[----:B------:R-:W-:Y:S01]  /*1000*/  ISETP.LT.AND.EX P1, PT, R0, UR12, PT, P1 ;  /* 0x0000000c00007c0c */ /* 0x000fe2000bf21310 */
[----:B-1----:R-:W-:Y:S01]  /*1010*/  FADD.FTZ R8, R8, -UR6 ;  /* 0x8000000608087e21 */ /* 0x002fe20008010000 */
[----:B------:R-:W-:Y:S01]  /*1020*/  FADD.FTZ R9, R9, -UR7 ;  /* 0x8000000709097e21 */ /* 0x000fe20008010000 */
[----:B------:R-:W-:Y:S01]  /*1030*/  FADD.FTZ R10, R10, -UR6 ;  /* 0x800000060a0a7e21 */ /* 0x000fe20008010000 */
[----:B------:R-:W-:Y:S01]  /*1040*/  FADD.FTZ R11, R11, -UR7 ;  /* 0x800000070b0b7e21 */ /* 0x000fe20008010000 */
[----:B------:R-:W-:Y:S01]  /*1050*/  FADD.FTZ R12, R4, -UR6 ;  /* 0x80000006040c7e21 */ /* 0x000fe20008010000 */
[----:B------:R-:W-:Y:S01]  /*1060*/  FADD.FTZ R13, R5, -UR7 ;  /* 0x80000007050d7e21 */ /* 0x000fe20008010000 */
[----:B------:R-:W-:Y:S01]  /*1070*/  FADD.FTZ R14, R6, -UR6 ;  /* 0x80000006060e7e21 */ /* 0x000fe20008010000 */
[----:B------:R-:W-:-:S05]  /*1080*/  FADD.FTZ R15, R7, -UR7 ;  /* 0x80000007070f7e21 */ /* 0x000fca0008010000 */
[----:B------:R2:W-:Y:S01]  /*1090*/  STG.E.ENL2.256 desc[UR14][R2.64], R8, R12 ;  /* 0xf8000008020c797f */ /* 0x0005e2000f12180e */
[----:B------:R-:W-:Y:S05]  /*10a0*/  @!P0 BRA P1, `(.L_x_354) ;  /* 0xfffffffc009c8947 */ /* 0x000fea000083ffff */
[----:B------:R-:W-:Y:S05]  /*10b0*/  EXIT ;  /* 0x000000000000794d */ /* 0x000fea0003800000 */
        .weak           $__internal_39_$__cuda_sm20_div_u16
        .type           $__internal_39_$__cuda_sm20_div_u16,@function
        .size           $__internal_39_$__cuda_sm20_div_u16,(.L_x_4717 - $__internal_39_$__cuda_sm20_div_u16)
$__internal_39_$__cuda_sm20_div_u16:
[----:B------:R-:W0:Y:S01]  /*10c0*/  I2F.U16 R0, UR13 ;  /* 0x0000000d00007d06 */ /* 0x000e220008101000 */
[----:B------:R-:W-:Y:S01]  /*10d0*/  IMAD.MOV.U32 R2, RZ, RZ, 0x4b800000 ;  /* 0x4b800000ff027424 */ /* 0x000fe200078e00ff */
[C---:B0-----:R-:W-:Y:S02]  /*10e0*/  FSETP.GEU.AND P1, PT, |R0|.reuse, 1.175494350822287508e-38, PT ;  /* 0x008000000000780b */ /* 0x041fe40003f2e200 */
[----:B------:R-:W-:Y:S02]  /*10f0*/  FSETP.GT.AND P0, PT, |R0|, 8.50705917302346158658e+37, PT ;  /* 0x7e8000000000780b */ /* 0x000fe40003f04200 */
[----:B------:R-:W-:-:S04]  /*1100*/  FSEL R2, R2, 1, !P1 ;  /* 0x3f80000002027808 */ /* 0x000fc80004800000 */
[----:B------:R-:W-:Y:S01]  /*1110*/  FSEL R3, R2, 0.25, !P0 ;  /* 0x3e80000002037808 */ /* 0x000fe20004000000 */
[----:B------:R-:W-:Y:S01]  /*1120*/  IMAD.MOV.U32 R2, RZ, RZ, R6 ;  /* 0x000000ffff027224 */ /* 0x000fe200078e0006 */
[----:B------:R-:W-:-:S03]  /*1130*/  ISETP.NE.U32.AND P0, PT, RZ, UR13, PT ;  /* 0x0000000dff007c0c */ /* 0x000fc6000bf05070 */
        /* <DEDUP_REMOVED lines=10> */
[----:B------:R-:W-:Y:S06]  /*11e0*/  RET.REL.NODEC R2 `(_ZN2at6native57_GLOBAL__N__f3eca4a2_24_ForeachBinaryOpScalar_cu_86b9896c25multi_tensor_apply_kernelINS1_18TensorListMetadataILi2EEENS1_21BinaryOpScalarFunctorIN3c107complexIfEELi2ELi1ELi1EEEJSt5minusIS8_ES8_EEEvT_T0_DpT1_) ;  /* 0xffffffec02847950 */ /* 0x000fec0003c3ffff */
.L_x_355:
        /* <DEDUP_REMOVED lines=9> */
.L_x_4717:


//--------------------- .text._ZN2at6native57_GLOBAL__N__f3eca4a2_24_ForeachBinaryOpScalar_cu_86b9896c25multi_tensor_apply_kernelINS1_18TensorListMetadataILi2EEENS1_21BinaryOpScalarFunctorIN3c107complexIdEELi2ELi1ELi1EEEJSt5minusIS8_ES8_EEEvT_T0_DpT1_ --------------------------
	.section	.text._ZN2at6native57_GLOBAL__N__f3eca4a2_24_ForeachBinaryOpScalar_cu_86b9896c25multi_tensor_apply_kernelINS1_18TensorListMetadataILi2EEENS1_21BinaryOpScalarFunctorIN3c107complexIdEELi2ELi1ELi1EEEJSt5minusIS8_ES8_EEEvT_T0_DpT1_,"ax",@progbits
	.align	128
.text._ZN2at6native57_GLOBAL__N__f3eca4a2_24_ForeachBinaryOpScalar_cu_86b9896c25multi_tensor_apply_kernelINS1_18TensorListMetadataILi2EEENS1_21BinaryOpScalarFunctorIN3c107complexIdEELi2ELi1ELi1EEEJSt5minusIS8_ES8_EEEvT_T0_DpT1_:
        .type           _ZN2at6native57_GLOBAL__N__f3eca4a2_24_ForeachBinaryOpScalar_cu_86b9896c25multi_tensor_apply_kernelINS1_18TensorListMetadataILi2EEENS1_21BinaryOpScalarFunctorIN3c107complexIdEELi2ELi1ELi1EEEJSt5minusIS8_ES8_EEEvT_T0_DpT1_,@function
        .size           _ZN2at6native57_GLOBAL__N__f3eca4a2_24_ForeachBinaryOpScalar_cu_86b9896c25multi_tensor_apply_kernelINS1_18TensorListMetadataILi2EEENS1_21BinaryOpScalarFunctorIN3c107complexIdEELi2ELi1ELi1EEEJSt5minusIS8_ES8_EEEvT_T0_DpT1_,(.L_x_4719 - _ZN2at6native57_GLOBAL__N__f3eca4a2_24_ForeachBinaryOpScalar_cu_86b9896c25multi_tensor_apply_kernelINS1_18TensorListMetadataILi2EEENS1_21BinaryOpScalarFunctorIN3c107complexIdEELi2ELi1ELi1EEEJSt5minusIS8_ES8_EEEvT_T0_DpT1_)
        .other          _ZN2at6native57_GLOBAL__N__f3eca4a2_24_ForeachBinaryOpScalar_cu_86b9896c25multi_tensor_apply_kernelINS1_18TensorListMetadataILi2EEENS1_21BinaryOpScalarFunctorIN3c107complexIdEELi2ELi1ELi1EEEJSt5minusIS8_ES8_EEEvT_T0_DpT1_,@"STO_CUDA_ENTRY STV_DEFAULT"
_ZN2at6native57_GLOBAL__N__f3eca4a2_24_ForeachBinaryOpScalar_cu_86b9896c25multi_tensor_apply_kernelINS1_18TensorListMetadataILi2EEENS1_21BinaryOpScalarFunctorIN3c107complexIdEELi2ELi1ELi1EEEJSt5minusIS8_ES8_EEEvT_T0_DpT1_:
        /* <DEDUP_REMOVED lines=39> */
[----:B------:R-:W-:Y:S05]  /*0270*/  CALL.REL.NOINC `($__internal_40_$__cuda_sm20_div_u16) ;  /* 0x0000000c00dc7944 */ /* 0x000fea0003c00000 */
[----:B------:R-:W-:Y:S01]  /*0280*/  UISETP.GE.U32.AND UP0, UPT, UR5, UR14, UPT ;  /* 0x0000000e0500728c */ /* 0x000fe2000bf06070 */
[----:B------:R-:W-:Y:S02]  /*0290*/  UMOV UR4, URZ ;  /* 0x000000ff00047c82 */ /* 0x000fe40008000000 */
[----:B------:R-:W-:Y:S01]  /*02a0*/  UMOV UR5, URZ ;  /* 0x000000ff00057c82 */ /* 0x000fe20008000000 */
[----:B------:R-:W-:-:S09]  /*02b0*/  UISETP.GE.U32.AND.EX UP0, UPT, UR6, URZ, UPT, UP0 ;  /* 0x000000ff0600728c */ /* 0x000fd2000bf06100 */
[----:B------:R-:W-:Y:S05]  /*02c0*/  BRA.U !UP0, `(.L_x_357) ;  /* 0x0000000908387547 */ /* 0x000fea000b800000 */
[----:B------:R-:W0:Y:S01]  /*02d0*/  S2R R0, SR_TID.X ;  /* 0x0000000000007919 */ /* 0x000e220000002100 */
[----:B------:R-:W-:Y:S01]  /*02e0*/  ULOP3.LUT UR4, UR12, 0xffff, URZ, 0xc0, !UPT ;  /* 0x0000ffff0c047892 */ /* 0x000fe2000f8ec0ff */
[----:B------:R-:W-:Y:S01]  /*02f0*/  UMOV UR5, URZ ;  /* 0x000000ff00057c82 */ /* 0x000fe20008000000 */
[----:B------:R-:W-:Y:S02]  /*0300*/  UMOV UR6, URZ ;  /* 0x000000ff00067c82 */ /* 0x000fe40008000000 */
[----:B------:R-:W-:Y:S01]  /*0310*/  UIADD3 UR4, UPT, UPT, UR4, 0x1, URZ ;  /* 0x0000000104047890 */ /* 0x000fe2000fffe0ff */
[----:B------:R-:W-:-:S03]  /*0320*/  UMOV UR7, URZ ;  /* 0x000000ff00077c82 */ /* 0x000fc60008000000 */
[----:B------:R-:W-:-:S03]  /*0330*/  ULOP3.LUT UR13, UR4, 0x1fffe, URZ, 0xc0, !UPT ;  /* 0x0001fffe040d7892 */ /* 0x000fc6000f8ec0ff */
[----:B------:R-:W-:-:S09]  /*0340*/  UMOV UR4, URZ ;  /* 0x000000ff00047c82 */ /* 0x000fd20008000000 */
.L_x_358:
[----:B0-----:R-:W-:Y:S02]  /*0350*/  IADD3 R25, P1, PT, R0, UR4, RZ ;  /* 0x0000000400197c10 */ /* 0x001fe4000ff3e0ff */
[----:B---3--:R-:W-:Y:S02]  /*0360*/  CS2R R18, SRZ ;  /* 0x0000000000127805 */ /* 0x008fe4000001ff00 */
[----:B------:R-:W-:Y:S02]  /*0370*/  CS2R R16, SRZ ;  /* 0x0000000000107805 */ /* 0x000fe4000001ff00 */
[----:B------:R-:W-:Y:S02]  /*0380*/  CS2R R14, SRZ ;  /* 0x00000000000e7805 */ /* 0x000fe4000001ff00 */
[----:B------:R-:W-:Y:S01]  /*0390*/  ISETP.GE.U32.AND P0, PT, R25, UR18, PT ;  /* 0x0000001219007c0c */ /* 0x000fe2000bf06070 */
[----:B------:R-:W-:Y:S01]  /*03a0*/  IMAD.X R24, RZ, RZ, UR5, P1 ;  /* 0x00000005ff187e24 */ /* 0x000fe200088e06ff */
[----:B------:R-:W-:Y:S01]  /*03b0*/  CS2R R12, SRZ ;  /* 0x00000000000c7805 */ /* 0x000fe2000001ff00 */
[----:B------:R-:W0:Y:S03]  /*03c0*/  LDC.64 R10, c[0x0][0xfd0] ;  /* 0x0003f400ff0a7b82 */ /* 0x000e260000000a00 */
[----:B------:R-:W-:-:S13]  /*03d0*/  ISETP.GE.AND.EX P0, PT, R24, UR19, PT, P0 ;  /* 0x0000001318007c0c */ /* 0x000fda000bf06300 */
[----:B------:R-:W-:-:S04]  /*03e0*/  @!P0 LEA R2, P1, R25, UR8, 0x4 ;  /* 0x0000000819028c11 */ /* 0x000fc8000f8220ff */
[----:B------:R-:W-:-:S05]  /*03f0*/  @!P0 LEA.HI.X R3, R25, UR9, R24, 0x4, P1 ;  /* 0x0000000919038c11 */ /* 0x000fca00088f2418 */
[----:B------:R1:W0:Y:S01]  /*0400*/  @!P0 LDG.E.128 R16, desc[UR16][R2.64] ;  /* 0x0000001002108981 */ /* 0x000222000c1e1d00 */
[----:B------:R-:W-:Y:S02]  /*0410*/  IADD3 R23, P1, PT, R25, UR15, RZ ;  /* 0x0000000f19177c10 */ /* 0x000fe4000ff3e0ff */
[----:B------:R-:W-:Y:S02]  /*0420*/  CS2R R6, SRZ ;  /* 0x0000000000067805 */ /* 0x000fe4000001ff00 */
[----:B------:R-:W-:Y:S02]  /*0430*/  CS2R R4, SRZ ;  /* 0x0000000000047805 */ /* 0x000fe4000001ff00 */
[C---:B------:R-:W-:Y:S01]  /*0440*/  ISETP.GE.U32.AND P2, PT, R23.reuse, UR18, PT ;  /* 0x0000001217007c0c */ /* 0x040fe2000bf46070 */
[----:B------:R-:W-:Y:S01]  /*0450*/  IMAD.X R22, RZ, RZ, R24, P1 ;  /* 0x000000ffff167224 */ /* 0x000fe200008e0618 */
[----:B------:R-:W-:-:S04]  /*0460*/  IADD3 R21, P3, PT, R23, UR15, RZ ;  /* 0x0000000f17157c10 */ /* 0x000fc8000ff7e0ff */
[----:B------:R-:W-:Y:S01]  /*0470*/  ISETP.GE.AND.EX P2, PT, R22, UR19, PT, P2 ;  /* 0x0000001316007c0c */ /* 0x000fe2000bf46320 */
[----:B------:R-:W-:Y:S01]  /*0480*/  IMAD.X R20, RZ, RZ, R22, P3 ;  /* 0x000000ffff147224 */ /* 0x000fe200018e0616 */
[----:B------:R-:W-:-:S04]  /*0490*/  ISETP.GE.U32.AND P1, PT, R21, UR18, PT ;  /* 0x0000001215007c0c */ /* 0x000fc8000bf26070 */
[----:B------:R-:W-:-:S07]  /*04a0*/  ISETP.GE.AND.EX P1, PT, R20, UR19, PT, P1 ;  /* 0x0000001314007c0c */ /* 0x000fce000bf26310 */
[----:B------:R-:W-:-:S04]  /*04b0*/  @!P2 LEA R8, P3, R23, UR8, 0x4 ;  /* 0x000000081708ac11 */ /* 0x000fc8000f8620ff */
[----:B------:R-:W-:Y:S02]  /*04c0*/  @!P2 LEA.HI.X R9, R23, UR9, R22, 0x4, P3 ;  /* 0x000000091709ac11 */ /* 0x000fe400098f2416 */
[C---:B-1----:R-:W-:Y:S02]  /*04d0*/  IADD3 R3, P4, PT, R21.reuse, UR15, RZ ;  /* 0x0000000f15037c10 */ /* 0x042fe4000ff9e0ff */
[C---:B------:R-:W-:Y:S01]  /*04e0*/  @!P1 LEA R26, P3, R21.reuse, UR8, 0x4 ;  /* 0x00000008151a9c11 */ /* 0x040fe2000f8620ff */
[----:B------:R1:W2:Y:S02]  /*04f0*/  @!P2 LDG.E.128 R12, desc[UR16][R8.64] ;  /* 0x00000010080ca981 */ /* 0x0002a4000c1e1d00 */
[--C-:B------:R-:W-:Y:S01]  /*0500*/  IMAD.X R2, RZ, RZ, R20.reuse, P4 ;  /* 0x000000ffff027224 */ /* 0x100fe200020e0614 */
[----:B------:R-:W-:Y:S02]  /*0510*/  @!P1 LEA.HI.X R27, R21, UR9, R20, 0x4, P3 ;  /* 0x00000009151b9c11 */ /* 0x000fe400098f2414 */
[----:B------:R-:W-:-:S03]  /*0520*/  ISETP.GE.U32.AND P3, PT, R3, UR18, PT ;  /* 0x0000001203007c0c */ /* 0x000fc6000bf66070 */
[----:B------:R3:W4:Y:S01]  /*0530*/  @!P1 LDG.E.128 R4, desc[UR16][R26.64] ;  /* 0x000000101a049981 */ /* 0x000722000c1e1d00 */
[----:B-1----:R-:W1:Y:S01]  /*0540*/  LDC.64 R8, c[0x0][0xfd8] ;  /* 0x0003f600ff087b82 */ /* 0x002e620000000a00 */
[----:B------:R-:W-:-:S13]  /*0550*/  ISETP.GE.AND.EX P3, PT, R2, UR19, PT, P3 ;  /* 0x0000001302007c0c */ /* 0x000fda000bf66330 */
[----:B------:R-:W-:-:S04]  /*0560*/  @!P3 LEA R28, P4, R3, UR8, 0x4 ;  /* 0x00000008031cbc11 */ /* 0x000fc8000f8820ff */
[----:B------:R-:W-:Y:S01]  /*0570*/  @!P3 LEA.HI.X R29, R3, UR9, R2, 0x4, P4 ;  /* 0x00000009031dbc11 */ /* 0x000fe2000a0f2402 */
[----:B0-----:R-:W-:Y:S02]  /*0580*/  @!P0 DADD R16, R16, -R10 ;  /* 0x0000000010108229 */ /* 0x001fe4000000080a */
[----:B-1----:R-:W-:Y:S01]  /*0590*/  @!P0 DADD R18, R18, -R8 ;  /* 0x0000000012128229 */ /* 0x002fe20000000808 */
[----:B------:R-:W-:Y:S02]  /*05a0*/  CS2R R10, SRZ ;  /* 0x00000000000a7805 */ /* 0x000fe4000001ff00 */
[----:B------:R-:W-:-:S06]  /*05b0*/  CS2R R8, SRZ ;  /* 0x0000000000087805 */ /* 0x000fcc000001ff00 */
[----:B------:R0:W5:Y:S01]  /*05c0*/  @!P3 LDG.E.128 R8, desc[UR16][R28.64] ;  /* 0x000000101c08b981 */ /* 0x000162000c1e1d00 */
[----:B---3--:R-:W-:-:S04]  /*05d0*/  @!P0 LEA R26, P4, R25, UR10, 0x4 ;  /* 0x0000000a191a8c11 */ /* 0x008fc8000f8820ff */
[----:B------:R-:W-:Y:S01]  /*05e0*/  @!P0 LEA.HI.X R27, R25, UR11, R24, 0x4, P4 ;  /* 0x0000000b191b8c11 */ /* 0x000fe2000a0f2418 */
[----:B0-----:R-:W2:Y:S04]  /*05f0*/  LDC.64 R28, c[0x0][0xfd0] ;  /* 0x0003f400ff1c7b82 */ /* 0x001ea80000000a00 */
[----:B------:R0:W-:Y:S04]  /*0600*/  @!P0 STG.E.128 desc[UR16][R26.64], R16 ;  /* 0x000000101a008986 */ /* 0x0001e8000c101d10 */
[----:B0-----:R-:W0:Y:S01]  /*0610*/  LDC.64 R26, c[0x0][0xfd8] ;  /* 0x0003f600ff1a7b82 */ /* 0x001e220000000a00 */
[----:B--2---:R-:W-:Y:S01]  /*0620*/  @!P2 DADD R12, R12, -R28 ;  /* 0x000000000c0ca229 */ /* 0x004fe2000000081c */
[----:B------:R-:W-:-:S06]  /*0630*/  @!P2 LEA R28, P0, R23, UR10, 0x4 ;  /* 0x0000000a171cac11 */ /* 0x000fcc000f8020ff */
[----:B------:R-:W1:Y:S01]  /*0640*/  LDC.64 R18, c[0x0][0xfd8] ;  /* 0x0003f600ff127b82 */ /* 0x000e620000000a00 */
[----:B------:R-:W-:Y:S02]  /*0650*/  @!P2 LEA.HI.X R29, R23, UR11, R22, 0x4, P0 ;  /* 0x0000000b171dac11 */ /* 0x000fe400080f2416 */
[----:B------:R-:W-:Y:S01]  /*0660*/  IADD3 R16, P0, PT, R25, UR14, RZ ;  /* 0x0000000e19107c10 */ /* 0x000fe2000ff1e0ff */
[----:B0-----:R-:W-:-:S04]  /*0670*/  @!P2 DADD R14, R14, -R26 ;  /* 0x000000000e0ea229 */ /* 0x001fc8000000081a */
[----:B------:R-:W4:Y:S03]  /*0680*/  LDC.64 R26, c[0x0][0xfd0] ;  /* 0x0003f400ff1a7b82 */ /* 0x000f260000000a00 */
[----:B------:R0:W-:Y:S01]  /*0690*/  @!P2 STG.E.128 desc[UR16][R28.64], R12 ;  /* 0x0000000c1c00a986 */ /* 0x0001e2000c101d10 */
[----:B------:R-:W-:Y:S01]  /*06a0*/  IMAD.X R17, RZ, RZ, R24, P0 ;  /* 0x000000ffff117224 */ /* 0x000fe200000e0618 */
[----:B------:R-:W-:-:S04]  /*06b0*/  ISETP.GE.U32.AND P0, PT, R16, UR18, PT ;  /* 0x0000001210007c0c */ /* 0x000fc8000bf06070 */
[----:B------:R-:W-:Y:S01]  /*06c0*/  ISETP.GE.AND.EX P0, PT, R17, UR19, PT, P0 ;  /* 0x0000001311007c0c */ /* 0x000fe2000bf06300 */
[----:B0-----:R-:W0:Y:S08]  /*06d0*/  LDC.64 R12, c[0x0][0xfd8] ;  /* 0x0003f600ff0c7b82 */ /* 0x001e300000000a00 */
[----:B------:R-:W5:Y:S01]  /*06e0*/  LDC.64 R28, c[0x0][0xfd0] ;  /* 0x0003f400ff1c7b82 */ /* 0x000f620000000a00 */
[----:B----4-:R-:W-:Y:S01]  /*06f0*/  @!P1 DADD R4, R4, -R26 ;  /* 0x0000000004049229 */ /* 0x010fe2000000081a */
[----:B------:R-:W-:-:S02]  /*0700*/  @!P3 LEA R24, P4, R3, UR10, 0x4 ;  /* 0x0000000a0318bc11 */ /* 0x000fc4000f8820ff */
[----:B------:R-:W-:Y:S02]  /*0710*/  @!P1 LEA R26, P2, R21, UR10, 0x4 ;  /* 0x0000000a151a9c11 */ /* 0x000fe4000f8420ff */
[----:B------:R-:W-:Y:S02]  /*0720*/  @!P3 LEA.HI.X R25, R3, UR11, R2, 0x4, P4 ;  /* 0x0000000b0319bc11 */ /* 0x000fe4000a0f2402 */
[----:B------:R-:W-:Y:S02]  /*0730*/  @!P1 LEA.HI.X R27, R21, UR11, R20, 0x4, P2 ;  /* 0x0000000b151b9c11 */ /* 0x000fe400090f2414 */
[C---:B------:R-:W-:Y:S02]  /*0740*/  @!P0 LEA R2, P2, R16.reuse, UR8, 0x4 ;  /* 0x0000000810028c11 */ /* 0x040fe4000f8420ff */
[----:B------:R-:W-:Y:S01]  /*0750*/  CS2R R14, SRZ ;  /* 0x00000000000e7805 */ /* 0x000fe2000001ff00 */
[----:B0-----:R-:W-:Y:S01]  /*0760*/  @!P1 DADD R6, R6, -R12 ;  /* 0x0000000006069229 */ /* 0x001fe2000000080c */
[----:B------:R-:W-:-:S02]  /*0770*/  @!P0 LEA.HI.X R3, R16, UR9, R17, 0x4, P2 ;  /* 0x0000000910038c11 */ /* 0x000fc400090f2411 */
[----:B------:R-:W-:-:S04]  /*0780*/  CS2R R12, SRZ ;  /* 0x00000000000c7805 */ /* 0x000fc8000001ff00 */
[----:B------:R-:W-:Y:S01]  /*0790*/  @!P1 STG.E.128 desc[UR16][R26.64], R4 ;  /* 0x000000041a009986 */ /* 0x000fe2000c101d10 */
[----:B-----5:R-:W-:Y:S02]  /*07a0*/  @!P3 DADD R8, R8, -R28 ;  /* 0x000000000808b229 */ /* 0x020fe4000000081c */
[----:B-1----:R-:W-:-:S07]  /*07b0*/  @!P3 DADD R10, R10, -R18 ;  /* 0x000000000a0ab229 */ /* 0x002fce0000000812 */
[----:B------:R0:W-:Y:S04]  /*07c0*/  @!P3 STG.E.128 desc[UR16][R24.64], R8 ;  /* 0x000000081800b986 */ /* 0x0001e8000c101d10 */
[----:B------:R1:W2:Y:S01]  /*07d0*/  @!P0 LDG.E.128 R12, desc[UR16][R2.64] ;  /* 0x00000010020c8981 */ /* 0x0002a2000c1e1d00 */
[----:B------:R-:W-:-:S04]  /*07e0*/  IADD3 R23, P1, PT, R23, UR14, RZ ;  /* 0x0000000e17177c10 */ /* 0x000fc8000ff3e0ff */
[C---:B------:R-:W-:Y:S01]  /*07f0*/  IADD3 R21, P3, PT, R23.reuse, UR15, RZ ;  /* 0x0000000f17157c10 */ /* 0x040fe2000ff7e0ff */
[----:B------:R-:W-:Y:S01]  /*0800*/  IMAD.X R22, RZ, RZ, R22, P1 ;  /* 0x000000ffff167224 */ /* 0x000fe200008e0616 */
[----:B------:R-:W-:Y:S02]  /*0810*/  ISETP.GE.U32.AND P1, PT, R23, UR18, PT ;  /* 0x0000001217007c0c */ /* 0x000fe4000bf26070 */
[----:B------:R-:W-:Y:S01]  /*0820*/  ISETP.GE.U32.AND P2, PT, R21, UR18, PT ;  /* 0x0000001215007c0c */ /* 0x000fe2000bf46070 */
[----:B------:R-:W-:Y:S01]  /*0830*/  IMAD.X R20, RZ, RZ, R22, P3 ;  /* 0x000000ffff147224 */ /* 0x000fe200018e0616 */
[----:B------:R-:W-:Y:S02]  /*0840*/  ISETP.GE.AND.EX P1, PT, R22, UR19, PT, P1 ;  /* 0x0000001316007c0c */ /* 0x000fe4000bf26310 */
[----:B0-----:R-:W-:Y:S02]  /*0850*/  CS2R R10, SRZ ;  /* 0x00000000000a7805 */ /* 0x001fe4000001ff00 */
[----:B------:R-:W-:-:S02]  /*0860*/  ISETP.GE.AND.EX P2, PT, R20, UR19, PT, P2 ;  /* 0x0000001314007c0c */ /* 0x000fc4000bf46320 */
[----:B------:R-:W-:Y:S01]  /*0870*/  CS2R R8, SRZ ;  /* 0x0000000000087805 */ /* 0x000fe2000001ff00 */
[----:B------:R-:W2:Y:S06]  /*0880*/  LDC.64 R24, c[0x0][0xfd0] ;  /* 0x0003f400ff187b82 */ /* 0x000eac0000000a00 */
[----:B------:R-:W-:-:S04]  /*0890*/  @!P1 LEA R18, P3, R23, UR8, 0x4 ;  /* 0x0000000817129c11 */ /* 0x000fc8000f8620ff */
[----:B------:R-:W-:Y:S02]  /*08a0*/  @!P2 LEA R28, P4, R21, UR8, 0x4 ;  /* 0x00000008151cac11 */ /* 0x000fe4000f8820ff */
[----:B------:R-:W-:Y:S02]  /*08b0*/  @!P1 LEA.HI.X R19, R23, UR9, R22, 0x4, P3 ;  /* 0x0000000917139c11 */ /* 0x000fe400098f2416 */
[C---:B------:R-:W-:Y:S02]  /*08c0*/  @!P2 LEA.HI.X R29, R21.reuse, UR9, R20, 0x4, P4 ;  /* 0x00000009151dac11 */ /* 0x040fe4000a0f2414 */
[----:B------:R-:W-:Y:S02]  /*08d0*/  CS2R R6, SRZ ;  /* 0x0000000000067805 */ /* 0x000fe4000001ff00 */
[----:B-1----:R-:W-:Y:S01]  /*08e0*/  IADD3 R2, P4, PT, R21, UR15, RZ ;  /* 0x0000000f15027c10 */ /* 0x002fe2000ff9e0ff */
[----:B------:R0:W3:Y:S01]  /*08f0*/  @!P1 LDG.E.128 R8, desc[UR16][R18.64] ;  /* 0x0000001012089981 */ /* 0x0000e2000c1e1d00 */
[----:B------:R-:W-:-:S02]  /*0900*/  CS2R R4, SRZ ;  /* 0x0000000000047805 */ /* 0x000fc4000001ff00 */
[----:B------:R-:W-:Y:S01]  /*0910*/  ISETP.GE.U32.AND P3, PT, R2, UR18, PT ;  /* 0x0000001202007c0c */ /* 0x000fe2000bf66070 */
[----:B------:R-:W-:-:S03]  /*0920*/  IMAD.X R3, RZ, RZ, R20, P4 ;  /* 0x000000ffff037224 */ /* 0x000fc600020e0614 */
[----:B------:R1:W4:Y:S01]  /*0930*/  @!P2 LDG.E.128 R4, desc[UR16][R28.64] ;  /* 0x000000101c04a981 */ /* 0x000322000c1e1d00 */
[----:B0-----:R-:W0:Y:S01]  /*0940*/  LDC.64 R18, c[0x0][0xfd8] ;  /* 0x0003f600ff127b82 */ /* 0x001e220000000a00 */
[----:B------:R-:W-:-:S07]  /*0950*/  ISETP.GE.AND.EX P3, PT, R3, UR19, PT, P3 ;  /* 0x0000001303007c0c */ /* 0x000fce000bf66330 */
[----:B-1----:R-:W4:Y:S06]  /*0960*/  LDC.64 R28, c[0x0][0xfd0] ;  /* 0x0003f400ff1c7b82 */ /* 0x002f2c0000000a00 */
[----:B------:R-:W-:-:S04]  /*0970*/  @!P3 LEA R26, P4, R2, UR8, 0x4 ;  /* 0x00000008021abc11 */ /* 0x000fc8000f8820ff */
[----:B------:R-:W-:Y:S01]  /*0980*/  @!P3 LEA.HI.X R27, R2, UR9, R3, 0x4, P4 ;  /* 0x00000009021bbc11 */ /* 0x000fe2000a0f2403 */
[----:B--2---:R-:W-:Y:S01]  /*0990*/  @!P0 DADD R12, R12, -R24 ;  /* 0x000000000c0c8229 */ /* 0x004fe20000000818 */
[C---:B------:R-:W-:Y:S01]  /*09a0*/  @!P0 LEA R24, P5, R16.reuse, UR10, 0x4 ;  /* 0x0000000a10188c11 */ /* 0x040fe2000f8a20ff */
[----:B0-----:R-:W-:Y:S01]  /*09b0*/  @!P0 DADD R14, R14, -R18 ;  /* 0x000000000e0e8229 */ /* 0x001fe20000000812 */
[----:B------:R-:W-:Y:S02]  /*09c0*/  CS2R R18, SRZ ;  /* 0x0000000000127805 */ /* 0x000fe4000001ff00 */
[----:B------:R-:W-:Y:S02]  /*09d0*/  @!P0 LEA.HI.X R25, R16, UR11, R17, 0x4, P5 ;  /* 0x0000000b10198c11 */ /* 0x000fe4000a8f2411 */
[----:B------:R-:W-:-:S06]  /*09e0*/  CS2R R16, SRZ ;  /* 0x0000000000107805 */ /* 0x000fcc000001ff00 */
[----:B------:R0:W2:Y:S04]  /*09f0*/  @!P3 LDG.E.128 R16, desc[UR16][R26.64] ;  /* 0x000000101a10b981 */ /* 0x0000a8000c1e1d00 */
[----:B------:R1:W-:Y:S01]  /*0a00*/  @!P0 STG.E.128 desc[UR16][R24.64], R12 ;  /* 0x0000000c18008986 */ /* 0x0003e2000c101d10 */
[----:B0-----:R-:W3:Y:S08]  /*0a10*/  LDC.64 R26, c[0x0][0xfd8] ;  /* 0x0003f600ff1a7b82 */ /* 0x001ef00000000a00 */
[----:B-1----:R-:W0:Y:S01]  /*0a20*/  LDC.64 R12, c[0x0][0xfd0] ;  /* 0x0003f400ff0c7b82 */ /* 0x002e220000000a00 */
[----:B----4-:R-:W-:-:S07]  /*0a30*/  @!P2 DADD R4, R4, -R28 ;  /* 0x000000000404a229 */ /* 0x010fce000000081c */
[----:B------:R-:W1:Y:S01]  /*0a40*/  LDC.64 R28, c[0x0][0xfd8] ;  /* 0x0003f600ff1c7b82 */ /* 0x000e620000000a00 */
[----:B---3--:R-:W-:-:S07]  /*0a50*/  @!P1 DADD R10, R10, -R26 ;  /* 0x000000000a0a9229 */ /* 0x008fce000000081a */
[----:B------:R-:W2:Y:S01]  /*0a60*/  LDC.64 R26, c[0x0][0xfd0] ;  /* 0x0003f400ff1a7b82 */ /* 0x000ea20000000a00 */
[----:B0-----:R-:W-:-:S07]  /*0a70*/  @!P1 DADD R8, R8, -R12 ;  /* 0x0000000008089229 */ /* 0x001fce000000080c */
[----:B------:R-:W0:Y:S01]  /*0a80*/  LDC.64 R12, c[0x0][0xfd8] ;  /* 0x0003f600ff0c7b82 */ /* 0x000e220000000a00 */
[----:B------:R-:W-:-:S04]  /*0a90*/  @!P1 LEA R14, P0, R23, UR10, 0x4 ;  /* 0x0000000a170e9c11 */ /* 0x000fc8000f8020ff */
[----:B------:R-:W-:Y:S02]  /*0aa0*/  @!P1 LEA.HI.X R15, R23, UR11, R22, 0x4, P0 ;  /* 0x0000000b170f9c11 */ /* 0x000fe400080f2416 */
[----:B------:R-:W-:-:S04]  /*0ab0*/  @!P3 LEA R22, P0, R2, UR10, 0x4 ;  /* 0x0000000a0216bc11 */ /* 0x000fc8000f8020ff */
[----:B------:R-:W-:Y:S01]  /*0ac0*/  @!P3 LEA.HI.X R23, R2, UR11, R3, 0x4, P0 ;  /* 0x0000000b0217bc11 */ /* 0x000fe200080f2403 */
[----:B------:R3:W-:Y:S01]  /*0ad0*/  @!P1 STG.E.128 desc[UR16][R14.64], R8 ;  /* 0x000000080e009986 */ /* 0x0007e2000c101d10 */
[----:B------:R-:W-:Y:S01]  /*0ae0*/  UIADD3 UR6, UP0, UPT, UR6, 0x2, URZ ;  /* 0x0000000206067890 */ /* 0x000fe2000ff1e0ff */
[----:B0-----:R-:W-:Y:S01]  /*0af0*/  @!P2 DADD R6, R6, -R12 ;  /* 0x000000000606a229 */ /* 0x001fe2000000080c */
[----:B------:R-:W-:-:S04]  /*0b00*/  @!P2 LEA R12, P4, R21, UR10, 0x4 ;  /* 0x0000000a150cac11 */ /* 0x000fc8000f8820ff */
[----:B------:R-:W-:-:S05]  /*0b10*/  @!P2 LEA.HI.X R13, R21, UR11, R20, 0x4, P4 ;  /* 0x0000000b150dac11 */ /* 0x000fca000a0f2414 */
[----:B------:R3:W-:Y:S01]  /*0b20*/  @!P2 STG.E.128 desc[UR16][R12.64], R4 ;  /* 0x000000040c00a986 */ /* 0x0007e2000c101d10 */
[----:B------:R-:W-:Y:S02]  /*0b30*/  UIADD3.X UR7, UPT, UPT, URZ, UR7, URZ, UP0, !UPT ;  /* 0x00000007ff077290 */ /* 0x000fe400087fe4ff */
[----:B------:R-:W-:-:S04]  /*0b40*/  UISETP.NE.U32.AND UP0, UPT, UR6, UR13, UPT ;  /* 0x0000000d0600728c */ /* 0x000fc8000bf05070 */
[----:B------:R-:W-:Y:S02]  /*0b50*/  UISETP.NE.AND.EX UP0, UPT, UR7, URZ, UPT, UP0 ;  /* 0x000000ff0700728c */ /* 0x000fe4000bf05300 */
[----:B------:R-:W-:Y:S01]  /*0b60*/  UIMAD.WIDE.U32 UR4, UR14, 0x2, UR4 ;  /* 0x000000020e0478a5 */ /* 0x000fe2000f8e0004 */
[----:B--2---:R-:W-:Y:S02]  /*0b70*/  @!P3 DADD R16, R16, -R26 ;  /* 0x000000001010b229 */ /* 0x004fe4000000081a */
[----:B-1----:R-:W-:-:S07]  /*0b80*/  @!P3 DADD R18, R18, -R28 ;  /* 0x000000001212b229 */ /* 0x002fce000000081c */
[----:B------:R3:W-:Y:S01]  /*0b90*/  @!P3 STG.E.128 desc[UR16][R22.64], R16 ;  /* 0x000000101600b986 */ /* 0x0007e2000c101d10 */
[----:B------:R-:W-:Y:S05]  /*0ba0*/  BRA.U UP0, `(.L_x_358) ;  /* 0xfffffff500e87547 */ /* 0x000fea000b83ffff */
.L_x_357:
[----:B------:R-:W-:-:S04]  /*0bb0*/  ULOP3.LUT UR6, UR12, 0x1, URZ, 0xc0, !UPT ;  /* 0x000000010c067892 */ /* 0x000fc8000f8ec0ff */
[----:B------:R-:W-:-:S06]  /*0bc0*/  UISETP.NE.U32.AND UP0, UPT, UR6, 0x1, UPT ;  /* 0x000000010600788c */ /* 0x000fcc000bf05070 */
[----:B------:R-:W-:-:S13]  /*0bd0*/  PLOP3.LUT P0, PT, PT, PT, UP0, 0x80, 0x8 ;  /* 0x000000000008781c */ /* 0x000fda0003f0f008 */
[----:B------:R-:W-:Y:S05]  /*0be0*/  @!P0 EXIT ;  /* 0x000000000000894d */ /* 0x000fea0003800000 */
[----:B---3--:R-:W0:Y:S01]  /*0bf0*/  S2R R15, SR_TID.X ;  /* 0x00000000000f7919 */ /* 0x008e220000002100 */
[----:B------:R-:W-:Y:S02]  /*0c00*/  CS2R R18, SRZ ;  /* 0x0000000000127805 */ /* 0x000fe4000001ff00 */
[----:B------:R-:W-:Y:S02]  /*0c10*/  CS2R R16, SRZ ;  /* 0x0000000000107805 */ /* 0x000fe4000001ff00 */
[----:B0-----:R-:W-:-:S04]  /*0c20*/  IADD3 R15, P1, PT, R15, UR4, RZ ;  /* 0x000000040f0f7c10 */ /* 0x001fc8000ff3e0ff */
[C---:B------:R-:W-:Y:S01]  /*0c30*/  ISETP.GE.U32.AND P0, PT, R15.reuse, UR18, PT ;  /* 0x000000120f007c0c */ /* 0x040fe2000bf06070 */
[----:B------:R-:W-:Y:S01]  /*0c40*/  IMAD.X R14, RZ, RZ, UR5, P1 ;  /* 0x00000005ff0e7e24 */ /* 0x000fe200088e06ff */
[----:B------:R-:W-:Y:S02]  /*0c50*/  IADD3 R23, P1, PT, R15, UR15, RZ ;  /* 0x0000000f0f177c10 */ /* 0x000fe4000ff3e0ff */
[----:B------:R-:W-:Y:S02]  /*0c60*/  CS2R R6, SRZ ;  /* 0x0000000000067805 */ /* 0x000fe4000001ff00 */
[----:B------:R-:W-:Y:S02]  /*0c70*/  CS2R R4, SRZ ;  /* 0x0000000000047805 */ /* 0x000fe4000001ff00 */
[----:B------:R-:W-:Y:S02]  /*0c80*/  CS2R R10, SRZ ;  /* 0x00000000000a7805 */ /* 0x000fe4000001ff00 */
[----:B------:R-:W-:Y:S01]  /*0c90*/  ISETP.GE.AND.EX P0, PT, R14, UR19, PT, P0 ;  /* 0x000000130e007c0c */ /* 0x000fe2000bf06300 */
[----:B------:R-:W-:Y:S01]  /*0ca0*/  IMAD.X R20, RZ, RZ, R14, P1 ;  /* 0x000000ffff147224 */ /* 0x000fe200008e060e */
[----:B------:R-:W-:-:S02]  /*0cb0*/  IADD3 R21, P3, PT, R23, UR15, RZ ;  /* 0x0000000f17157c10 */ /* 0x000fc4000ff7e0ff */
[----:B------:R-:W-:Y:S02]  /*0cc0*/  CS2R R8, SRZ ;  /* 0x0000000000087805 */ /* 0x000fe4000001ff00 */
[----:B------:R-:W-:Y:S01]  /*0cd0*/  ISETP.GE.U32.AND P1, PT, R23, UR18, PT ;  /* 0x0000001217007c0c */ /* 0x000fe2000bf26070 */
[----:B------:R-:W0:Y:S01]  /*0ce0*/  LDCU.128 UR4, c[0x0][0xfd0] ;  /* 0x0001fa00ff0477ac */ /* 0x000e220008000c00 */
[C---:B------:R-:W-:Y:S01]  /*0cf0*/  ISETP.GE.U32.AND P2, PT, R21.reuse, UR18, PT ;  /* 0x0000001215007c0c */ /* 0x040fe2000bf46070 */
[----:B------:R-:W-:Y:S01]  /*0d00*/  IMAD.X R2, RZ, RZ, R20, P3 ;  /* 0x000000ffff027224 */ /* 0x000fe200018e0614 */
[----:B------:R-:W-:Y:S02]  /*0d10*/  IADD3 R0, P4, PT, R21, UR15, RZ ;  /* 0x0000000f15007c10 */ /* 0x000fe4000ff9e0ff */
[----:B------:R-:W-:Y:S02]  /*0d20*/  ISETP.GE.AND.EX P1, PT, R20, UR19, PT, P1 ;  /* 0x0000001314007c0c */ /* 0x000fe4000bf26310 */
[----:B------:R-:W-:Y:S01]  /*0d30*/  ISETP.GE.AND.EX P2, PT, R2, UR19, PT, P2 ;  /* 0x0000001302007c0c */ /* 0x000fe2000bf46320 */
[----:B------:R-:W-:Y:S01]  /*0d40*/  IMAD.X R3, RZ, RZ, R2, P4 ;  /* 0x000000ffff037224 */ /* 0x000fe200020e0602 */
[----:B------:R-:W-:-:S04]  /*0d50*/  @!P0 LEA R24, P3, R15, UR8, 0x4 ;  /* 0x000000080f188c11 */ /* 0x000fc8000f8620ff */
[----:B------:R-:W-:Y:S02]  /*0d60*/  @!P0 LEA.HI.X R25, R15, UR9, R14, 0x4, P3 ;  /* 0x000000090f198c11 */ /* 0x000fe400098f240e */
[----:B------:R-:W-:-:S03]  /*0d70*/  ISETP.GE.U32.AND P3, PT, R0, UR18, PT ;  /* 0x0000001200007c0c */ /* 0x000fc6000bf66070 */
[----:B------:R-:W-:Y:S01]  /*0d80*/  @!P1 LEA R28, P4, R23, UR8, 0x4 ;  /* 0x00000008171c9c11 */ /* 0x000fe2000f8820ff */
[----:B------:R1:W0:Y:S01]  /*0d90*/  @!P0 LDG.E.128 R16, desc[UR16][R24.64] ;  /* 0x0000001018108981 */ /* 0x000222000c1e1d00 */
[----:B------:R-:W-:Y:S02]  /*0da0*/  ISETP.GE.AND.EX P3, PT, R3, UR19, PT, P3 ;  /* 0x0000001303007c0c */ /* 0x000fe4000bf66330 */
[----:B------:R-:W-:Y:S02]  /*0db0*/  @!P2 LEA R12, P5, R21, UR8, 0x4 ;  /* 0x00000008150cac11 */ /* 0x000fe4000f8a20ff */
[----:B------:R-:W-:Y:S02]  /*0dc0*/  @!P1 LEA.HI.X R29, R23, UR9, R20, 0x4, P4 ;  /* 0x00000009171d9c11 */ /* 0x000fe4000a0f2414 */
[----:B------:R-:W-:Y:S02]  /*0dd0*/  @!P2 LEA.HI.X R13, R21, UR9, R2, 0x4, P5 ;  /* 0x00000009150dac11 */ /* 0x000fe4000a8f2402 */
[C---:B-1----:R-:W-:Y:S01]  /*0de0*/  @!P0 LEA R24, P5, R15.reuse, UR10, 0x4 ;  /* 0x0000000a0f188c11 */ /* 0x042fe2000f8a20ff */
[----:B------:R-:W2:Y:S04]  /*0df0*/  @!P1 LDG.E.128 R4, desc[UR16][R28.64] ;  /* 0x000000101c049981 */ /* 0x000ea8000c1e1d00 */
[----:B------:R-:W-:Y:S01]  /*0e00*/  @!P3 LEA R26, P4, R0, UR8, 0x4 ;  /* 0x00000008001abc11 */ /* 0x000fe2000f8820ff */
[----:B------:R1:W3:Y:S01]  /*0e10*/  @!P2 LDG.E.128 R8, desc[UR16][R12.64] ;  /* 0x000000100c08a981 */ /* 0x0002e2000c1e1d00 */
[----:B------:R-:W-:-:S02]  /*0e20*/  @!P0 LEA.HI.X R25, R15, UR11, R14, 0x4, P5 ;  /* 0x0000000b0f198c11 */ /* 0x000fc4000a8f240e */
[----:B------:R-:W-:Y:S02]  /*0e30*/  CS2R R14, SRZ ;  /* 0x00000000000e7805 */ /* 0x000fe4000001ff00 */
[----:B------:R-:W-:Y:S02]  /*0e40*/  @!P3 LEA.HI.X R27, R0, UR9, R3, 0x4, P4 ;  /* 0x00000009001bbc11 */ /* 0x000fe4000a0f2403 */
[----:B-1----:R-:W-:-:S06]  /*0e50*/  CS2R R12, SRZ ;  /* 0x00000000000c7805 */ /* 0x002fcc000001ff00 */
[----:B------:R-:W4:Y:S01]  /*0e60*/  @!P3 LDG.E.128 R12, desc[UR16][R26.64] ;  /* 0x000000101a0cb981 */ /* 0x000f22000c1e1d00 */
[----:B------:R-:W-:-:S04]  /*0e70*/  @!P1 LEA R22, P4, R23, UR10, 0x4 ;  /* 0x0000000a17169c11 */ /* 0x000fc8000f8820ff */
[----:B------:R-:W-:Y:S02]  /*0e80*/  @!P1 LEA.HI.X R23, R23, UR11, R20, 0x4, P4 ;  /* 0x0000000b17179c11 */ /* 0x000fe4000a0f2414 */
[----:B------:R-:W-:-:S04]  /*0e90*/  @!P2 LEA R20, P4, R21, UR10, 0x4 ;  /* 0x0000000a1514ac11 */ /* 0x000fc8000f8820ff */
[----:B------:R-:W-:Y:S01]  /*0ea0*/  @!P2 LEA.HI.X R21, R21, UR11, R2, 0x4, P4 ;  /* 0x0000000b1515ac11 */ /* 0x000fe2000a0f2402 */
[----:B0-----:R-:W-:Y:S02]  /*0eb0*/  DADD R16, R16, -UR4 ;  /* 0x8000000410107e29 */ /* 0x001fe40008000000 */
[----:B------:R-:W-:-:S07]  /*0ec0*/  DADD R18, R18, -UR6 ;  /* 0x8000000612127e29 */ /* 0x000fce0008000000 */
[----:B------:R0:W-:Y:S01]  /*0ed0*/  @!P0 STG.E.128 desc[UR16][R24.64], R16 ;  /* 0x0000001018008986 */ /* 0x0001e2000c101d10 */
[----:B--2---:R-:W-:Y:S02]  /*0ee0*/  DADD R4, R4, -UR4 ;  /* 0x8000000404047e29 */ /* 0x004fe40008000000 */
[----:B------:R-:W-:Y:S02]  /*0ef0*/  DADD R6, R6, -UR6 ;  /* 0x8000000606067e29 */ /* 0x000fe40008000000 */
[----:B---3--:R-:W-:Y:S02]  /*0f00*/  DADD R8, R8, -UR4 ;  /* 0x8000000408087e29 */ /* 0x008fe40008000000 */
[----:B------:R-:W-:-:S03]  /*0f10*/  DADD R10, R10, -UR6 ;  /* 0x800000060a0a7e29 */ /* 0x000fc60008000000 */
[----:B------:R0:W-:Y:S04]  /*0f20*/  @!P1 STG.E.128 desc[UR16][R22.64], R4 ;  /* 0x0000000416009986 */ /* 0x0001e8000c101d10 */
[----:B------:R0:W-:Y:S01]  /*0f30*/  @!P2 STG.E.128 desc[UR16][R20.64], R8 ;  /* 0x000000081400a986 */ /* 0x0001e2000c101d10 */
[----:B----4-:R-:W-:Y:S02]  /*0f40*/  DADD R12, R12, -UR4 ;  /* 0x800000040c0c7e29 */ /* 0x010fe40008000000 */
[----:B------:R-:W-:Y:S01]  /*0f50*/  DADD R14, R14, -UR6 ;  /* 0x800000060e0e7e29 */ /* 0x000fe20008000000 */
[----:B------:R-:W-:Y:S10]  /*0f60*/  @P3 EXIT ;  /* 0x000000000000394d */ /* 0x000ff40003800000 */
[----:B------:R-:W-:-:S04]  /*0f70*/  LEA R2, P0, R0, UR10, 0x4 ;  /* 0x0000000a00027c11 */ /* 0x000fc8000f8020ff */
[----:B------:R-:W-:-:S05]  /*0f80*/  LEA.HI.X R3, R0, UR11, R3, 0x4, P0 ;  /* 0x0000000b00037c11 */ /* 0x000fca00080f2403 */
[----:B------:R-:W-:Y:S01]  /*0f90*/  STG.E.128 desc[UR16][R2.64], R12 ;  /* 0x0000000c02007986 */ /* 0x000fe2000c101d10 */
[----:B------:R-:W-:Y:S05]  /*0fa0*/  EXIT ;  /* 0x000000000000794d */ /* 0x000fea0003800000 */
.L_x_356:
[----:B------:R-:W0:Y:S02]  /*0fb0*/  S2R R3, SR_TID.X ;  /* 0x0000000000037919 */ /* 0x000e240000002100 */
[----:B0-----:R-:W-:-:S03]  /*0fc0*/  IMAD.WIDE.U32 R4, R3, 0x4, RZ ;  /* 0x0000000403047825 */ /* 0x001fc600078e00ff */
[----:B------:R-:W-:-:S04]  /*0fd0*/  ISETP.GE.U32.AND P0, PT, R4, UR20, PT ;  /* 0x0000001404007c0c */ /* 0x000fc8000bf06070 */
[----:B------:R-:W-:-:S13]  /*0fe0*/  ISETP.GE.AND.EX P0, PT, R5, UR4, PT, P0 ;  /* 0x0000000405007c0c */ /* 0x000fda000bf06300 */
[----:B------:R-:W-:Y:S05]  /*0ff0*/  @P0 EXIT ;  /* 0x000000000000094d */ /* 0x000fea0003800000 */
[----:B------:R-:W-:Y:S01]  /*1000*/  IMAD.MOV.U32 R0, RZ, RZ, RZ ;  /* 0x000000ffff007224 */ /* 0x000fe200078e00ff */
[----:B------:R-:W0:Y:S01]  /*1010*/  LDCU UR5, c[0x0][0x360] ;  /* 0x00006c00ff0577ac */ /* 0x000e220008000800 */
[----:B------:R-:W1:Y:S05]  /*1020*/  LDCU.128 UR12, c[0x0][0xfd0] ;  /* 0x0001fa00ff0c77ac */ /* 0x000e6a0008000c00 */
.L_x_359:
[C---:B--2---:R-:W-:Y:S01]  /*1030*/  IMAD.SHL.U32 R20, R3.reuse, 0x40, RZ ;  /* 0x0000004003147824 */ /* 0x044fe200078e00ff */
[----:B------:R-:W-:-:S04]  /*1040*/  SHF.L.U64.HI R2, R3, 0x6, R0 ;  /* 0x0000000603027819 */ /* 0x000fc80000010200 */
[----:B------:R-:W-:-:S04]  /*1050*/  IADD3 R22, P0, PT, R20, UR8, RZ ;  /* 0x0000000814167c10 */ /* 0x000fc8000ff1e0ff */
[----:B------:R-:W-:-:S05]  /*1060*/  IADD3.X R23, PT, PT, R2, UR9, RZ, P0, !PT ;  /* 0x0000000902177c10 */ /* 0x000fca00087fe4ff */
[----:B------:R-:W1:Y:S04]  /*1070*/  LDG.E.ENL2.256 R16, R12, desc[UR16][R22.64] ;  /* 0xfe000010160c797e */ /* 0x000e680008121910 */
[----:B------:R-:W2:Y:S01]  /*1080*/  LDG.E.ENL2.256 R8, R4, desc[UR16][R22.64+0x20] ;  /* 0xfe0001101604797e */ /* 0x000ea20008121908 */
[----:B------:R-:W-:-:S04]  /*1090*/  IADD3 R20, P0, PT, R20, UR10, RZ ;  /* 0x0000000a14147c10 */ /* 0x000fc8000ff1e0ff */
[----:B------:R-:W-:Y:S02]  /*10a0*/  IADD3.X R21, PT, PT, R2, UR11, RZ, P0, !PT ;  /* 0x0000000b02157c10 */ /* 0x000fe400087fe4ff */
[----:B0-----:R-:W-:-:S05]  /*10b0*/  IADD3 R3, P0, PT, R3, UR5, RZ ;  /* 0x0000000503037c10 */ /* 0x001fca000ff1e0ff */
[C---:B------:R-:W-:Y:S02]  /*10c0*/  IMAD.SHL.U32 R2, R3.reuse, 0x4, RZ ;  /* 0x0000000403027824 */ /* 0x040fe400078e00ff */
[----:B------:R-:W-:Y:S01]  /*10d0*/  IMAD.X R0, RZ, RZ, R0, P0 ;  /* 0x000000ffff007224 */ /* 0x000fe200000e0600 */
[C---:B------:R-:W-:Y:S02]  /*10e0*/  LOP3.LUT P0, RZ, R3.reuse, 0xffffc000, RZ, 0xc0, !PT ;  /* 0xffffc00003ff7812 */ /* 0x040fe4000780c0ff */
[----:B------:R-:W-:Y:S02]  /*10f0*/  ISETP.LT.U32.AND P1, PT, R2, UR20, PT ;  /* 0x0000001402007c0c */ /* 0x000fe4000bf21070 */
[----:B------:R-:W-:Y:S02]  /*1100*/  SHF.L.U64.HI R2, R3, 0x2, R0 ;  /* 0x0000000203027819 */ /* 0x000fe40000010200 */
[----:B------:R-:W-:Y:S02]  /*1110*/  LOP3.LUT P0, RZ, R0, 0x3fffffff, RZ, 0xc0, P0 ;  /* 0x3fffffff00ff7812 */ /* 0x000fe4000000c0ff */
[----:B------:R-:W-:Y:S01]  /*1120*/  ISETP.LT.AND.EX P1, PT, R2, UR4, PT, P1 ;  /* 0x0000000402007c0c */ /* 0x000fe2000bf21310 */
[----:B-1----:R-:W-:-:S02]  /*1130*/  DADD R12, R12, -UR12 ;  /* 0x8000000c0c0c7e29 */ /* 0x002fc40008000000 */
[----:B------:R-:W-:Y:S02]  /*1140*/  DADD R14, R14, -UR14 ;  /* 0x8000000e0e0e7e29 */ /* 0x000fe40008000000 */
[----:B------:R-:W-:Y:S02]  /*1150*/  DADD R16, R16, -UR12 ;  /* 0x8000000c10107e29 */ /* 0x000fe40008000000 */
[----:B------:R-:W-:Y:S02]  /*1160*/  DADD R18, R18, -UR14 ;  /* 0x8000000e12127e29 */ /* 0x000fe40008000000 */
[----:B--2---:R-:W-:Y:S02]  /*1170*/  DADD R4, R4, -UR12 ;  /* 0x8000000c04047e29 */ /* 0x004fe40008000000 */
[----:B------:R-:W-:Y:S02]  /*1180*/  DADD R6, R6, -UR14 ;  /* 0x8000000e06067e29 */ /* 0x000fe40008000000 */
[----:B------:R-:W-:Y:S01]  /*1190*/  DADD R8, R8, -UR12 ;  /* 0x8000000c08087e29 */ /* 0x000fe20008000000 */
[----:B------:R2:W-:Y:S01]  /*11a0*/  STG.E.ENL2.256 desc[UR16][R20.64], R12, R16 ;  /* 0xf800000c1410797f */ /* 0x0005e2000f121810 */
[----:B------:R-:W-:-:S07]  /*11b0*/  DADD R10, R10, -UR14 ;  /* 0x8000000e0a0a7e29 */ /* 0x000fce0008000000 */
[----:B------:R2:W-:Y:S01]  /*11c0*/  STG.E.ENL2.256 desc[UR16][R20.64+0x20], R4, R8 ;  /* 0xf80001041408797f */ /* 0x0005e2000f121810 */
[----:B------:R-:W-:Y:S05]  /*11d0*/  @!P0 BRA P1, `(.L_x_359) ;  /* 0xfffffffc00948947 */ /* 0x000fea000083ffff */
[----:B------:R-:W-:Y:S05]  /*11e0*/  EXIT ;  /* 0x000000000000794d */ /* 0x000fea0003800000 */
        .weak           $__internal_40_$__cuda_sm20_div_u16
        .type           $__internal_40_$__cuda_sm20_div_u16,@function
        .size           $__internal_40_$__cuda_sm20_div_u16,(.L_x_4719 - $__internal_40_$__cuda_sm20_div_u16)
$__internal_40_$__cuda_sm20_div_u16:
        /* <DEDUP_REMOVED lines=19> */
[----:B------:R-:W-:Y:S05]  /*1320*/  RET.REL.NODEC R2 `(_ZN2at6native57_GLOBAL__N__f3eca4a2_24_ForeachBinaryOpScalar_cu_86b9896c25multi_tensor_apply_kernelINS1_18TensorListMetadataILi2EEENS1_21BinaryOpScalarFunctorIN3c107complexIdEELi2ELi1ELi1EEEJSt5minusIS8_ES8_EEEvT_T0_DpT1_) ;  /* 0xffffffec02347950 */ /* 0x000fea0003c3ffff */
.L_x_360:
        /* <DEDUP_REMOVED lines=13> */
.L_x_4719:


//--------------------- .text._ZN2at6native57_GLOBAL__N__f3eca4a2_24_ForeachBinaryOpScalar_cu_86b9896c25multi_tensor_apply_kernelINS1_18TensorListMetadataILi2EEENS1_21BinaryOpScalarFunctorIfLi2ELi1ELi1EEEJSt5minusIfEfEEEvT_T0_DpT1_ --------------------------
	.section	.text._ZN2at6native57_GLOBAL__N__f3eca4a2_24_ForeachBinaryOpScalar_cu_86b9896c25multi_tensor_apply_kernelINS1_18TensorListMetadataILi2EEENS1_21BinaryOpScalarFunctorIfLi2ELi1ELi1EEEJSt5minusIfEfEEEvT_T0_DpT1_,"ax",@progbits
	.align	128
.text._ZN2at6native57_GLOBAL__N__f3eca4a2_24_ForeachBinaryOpScalar_cu_86b9896c25multi_tensor_apply_kernelINS1_18TensorListMetadataILi2EEENS1_21BinaryOpScalarFunctorIfLi2ELi1ELi1EEEJSt5minusIfEfEEEvT_T0_DpT1_:
        .type           _ZN2at6native57_GLOBAL__N__f3eca4a2_24_ForeachBinaryOpScalar_cu_86b9896c25multi_tensor_apply_kernelINS1_18TensorListMetadataILi2EEENS1_21BinaryOpScalarFunctorIfLi2ELi1ELi1EEEJSt5minusIfEfEEEvT_T0_DpT1_,@function
        .size           _ZN2at6native57_GLOBAL__N__f3eca4a2_24_ForeachBinaryOpScalar_cu_86b9896c25multi_tensor_apply_kernelINS1_18TensorListMetadataILi2EEENS1_21BinaryOpScalarFunctorIfLi2ELi1ELi1EEEJSt5minusIfEfEEEvT_T0_DpT1_,(.L_x_4721 - _ZN2at6native57_GLOBAL__N__f3eca4a2_24_ForeachBinaryOpScalar_cu_86b9896c25multi_tensor_apply_kernelINS1_18TensorListMetadataILi2EEENS1_21BinaryOpScalarFunctorIfLi2ELi1ELi1EEEJSt5minusIfEfEEEvT_T0_DpT1_)
        .other          _ZN2at6native57_GLOBAL__N__f3eca4a2_24_ForeachBinaryOpScalar_cu_86b9896c25multi_tensor_apply_kernelINS1_18TensorListMetadataILi2EEENS1_21BinaryOpScalarFunctorIfLi2ELi1ELi1EEEJSt5minusIfEfEEEvT_T0_DpT1_,@"STO_CUDA_ENTRY STV_DEFAULT"
_ZN2at6native57_GLOBAL__N__f3eca4a2_24_ForeachBinaryOpScalar_cu_86b9896c25multi_tensor_apply_kernelINS1_18TensorListMetadataILi2EEENS1_21BinaryOpScalarFunctorIfLi2ELi1ELi1EEEJSt5minusIfEfEEEvT_T0_DpT1_:
        /* <DEDUP_REMOVED lines=38> */
[----:B------:R-:W-:Y:S05]  /*0260*/  CALL.REL.NOINC `($__internal_41_$__cuda_sm20_div_u16) ;  /* 0x0000000c003c7944 */ /* 0x000fea0003c00000 */
        /* <DEDUP_REMOVED lines=13> */
.L_x_363:
        /* <DEDUP_REMOVED lines=39> */
[----:B------:R-:W-:Y:S01]  /*05b0*/  IADD3 R21, P4, PT, R21, UR10, RZ ;  /* 0x0000000a15157c10 */ /* 0x000fe2000ff9e0ff */
[----:B0-----:R-:W-:Y:S01]  /*05c0*/  @!P1 FADD.FTZ R20, R18, -R20 ;  /* 0x8000001412149221 */ /* 0x001fe20000010000 */
[----:B------:R-:W-:-:S04]  /*05d0*/  @!P0 LEA R18, P5, R19, R10, 0x2 ;  /* 0x0000000a13128211 */ /* 0x000fc800078a10ff */
        /* <DEDUP_REMOVED lines=9> */
[----:B------:R-:W-:Y:S01]  /*0670*/  IADD3 R5, P5, PT, R27, UR11, RZ ;  /* 0x0000000b1b057c10 */ /* 0x000fe2000ffbe0ff */
[----:B--2---:R-:W-:Y:S01]  /*0680*/  @!P3 FADD.FTZ R16, R4, -R7 ;  /* 0x800000070410b221 */ /* 0x004fe20000010000 */
[----:B------:R-:W-:Y:S02]  /*0690*/  ISETP.GE.AND.EX P1, PT, R15, R2, PT, P1 ;  /* 0x000000020f00720c */ /* 0x000fe40003f26310 */
[----:B------:R-:W-:Y:S01]  /*06a0*/  IADD3 R7, P6, PT, R5, UR11, RZ ;  /* 0x0000000b05077c10 */ /* 0x000fe2000ffde0ff */
[----:B------:R-:W-:Y:S01]  /*06b0*/  IMAD.X R4, RZ, RZ, R17, P5 ;  /* 0x000000ffff047224 */ /* 0x000fe200028e0611 */
[-C--:B------:R-:W-:Y:S01]  /*06c0*/  ISETP.GE.U32.AND P4, PT, R27, R0.reuse, PT ;  /* 0x000000001b00720c */ /* 0x080fe20003f86070 */
[----:B---3--:R-:W-:Y:S01]  /*06d0*/  @!P2 FADD.FTZ R14, R6, -R29 ;  /* 0x8000001d060ea221 */ /* 0x008fe20000010000 */
[----:B------:R4:W-:Y:S01]  /*06e0*/  @!P3 STG.E desc[UR12][R24.64], R16 ;  /* 0x000000101800b986 */ /* 0x0009e2000c10190c */
[----:B------:R-:W-:Y:S01]  /*06f0*/  ISETP.GE.U32.AND P5, PT, R5, R0, PT ;  /* 0x000000000500720c */ /* 0x000fe20003fa6070 */
[----:B------:R-:W-:Y:S01]  /*0700*/  IMAD.X R6, RZ, RZ, R4, P6 ;  /* 0x000000ffff067224 */ /* 0x000fe200030e0604 */
[----:B------:R-:W-:-:S02]  /*0710*/  ISETP.GE.AND.EX P3, PT, R17, R2, PT, P4 ;  /* 0x000000021100720c */ /* 0x000fc40003f66340 */
[----:B------:R-:W-:Y:S01]  /*0720*/  ISETP.GE.U32.AND P4, PT, R7, R0, PT ;  /* 0x000000000700720c */ /* 0x000fe20003f86070 */
[----:B------:R0:W-:Y:S01]  /*0730*/  @!P2 STG.E desc[UR12][R22.64], R14 ;  /* 0x0000000e1600a986 */ /* 0x0001e2000c10190c */
[-C--:B------:R-:W-:Y:S02]  /*0740*/  ISETP.GE.AND.EX P2, PT, R4, R2.reuse, PT, P5 ;  /* 0x000000020400720c */ /* 0x080fe40003f46350 */
[----:B------:R-:W-:Y:S02]  /*0750*/  ISETP.GE.AND.EX P4, PT, R6, R2, PT, P4 ;  /* 0x000000020600720c */ /* 0x000fe40003f86340 */
[C---:B------:R-:W-:Y:S01]  /*0760*/  @!P1 LEA R28, P5, R21.reuse, R12, 0x2 ;  /* 0x0000000c151c9211 */ /* 0x040fe200078a10ff */
[----:B----4-:R-:W-:Y:S01]  /*0770*/  @!P0 FADD.FTZ R16, R8, -R9 ;  /* 0x8000000908108221 */ /* 0x010fe20000010000 */
[----:B------:R-:W-:Y:S02]  /*0780*/  CS2R R8, SRZ ;  /* 0x0000000000087805 */ /* 0x000fe4000001ff00 */
[----:B------:R-:W-:-:S02]  /*0790*/  @!P1 LEA.HI.X R29, R21, R13, R15, 0x2, P5 ;  /* 0x0000000d151d9211 */ /* 0x000fc400028f140f */
        /* <DEDUP_REMOVED lines=29> */
[----:B--2---:R-:W-:Y:S01]  /*0970*/  @!P1 FADD.FTZ R27, R8, -R19 ;  /* 0x80000013081b9221 */ /* 0x004fe20000010000 */
[----:B------:R-:W-:Y:S01]  /*0980*/  @!P2 LEA.HI.X R19, R5, R11, R4, 0x2, P0 ;  /* 0x0000000b0513a211 */ /* 0x000fe200000f1404 */
[----:B-----5:R-:W-:-:S03]  /*0990*/  @!P3 FADD.FTZ R9, R9, -R24 ;  /* 0x800000180909b221 */ /* 0x020fc60000010000 */
[----:B------:R1:W-:Y:S04]  /*09a0*/  @!P1 STG.E desc[UR12][R14.64], R27 ;  /* 0x0000001b0e009986 */ /* 0x0003e8000c10190c */
[----:B------:R1:W-:Y:S01]  /*09b0*/  @!P3 STG.E desc[UR12][R16.64], R9 ;  /* 0x000000091000b986 */ /* 0x0003e2000c10190c */
[----:B----4-:R-:W-:Y:S01]  /*09c0*/  @!P2 FADD.FTZ R25, R22, -R25 ;  /* 0x800000191619a221 */ /* 0x010fe20000010000 */
[----:B---3--:R-:W-:-:S04]  /*09d0*/  @!P4 FADD.FTZ R23, R23, -R26 ;  /* 0x8000001a1717c221 */ /* 0x008fc80000010000 */
[----:B------:R1:W-:Y:S04]  /*09e0*/  @!P2 STG.E desc[UR12][R18.64], R25 ;  /* 0x000000191200a986 */ /* 0x0003e8000c10190c */
[----:B------:R1:W-:Y:S01]  /*09f0*/  @!P4 STG.E desc[UR12][R20.64], R23 ;  /* 0x000000171400c986 */ /* 0x0003e2000c10190c */
[----:B------:R-:W-:Y:S05]  /*0a00*/  BRA.U UP0, `(.L_x_363) ;  /* 0xfffffff9004c7547 */ /* 0x000fea000b83ffff */
.L_x_362:
        /* <DEDUP_REMOVED lines=42> */
[----:B------:R-:W-:Y:S01]  /*0cb0*/  @!P2 LEA.HI.X R17, R23, R11, R17, 0x2, P6 ;  /* 0x0000000b1711a211 */ /* 0x000fe200030f1411 */
[----:B0-----:R-:W-:Y:S01]  /*0cc0*/  FADD.FTZ R27, R0, -UR4 ;  /* 0x80000004001b7e21 */ /* 0x001fe20008010000 */
[----:B--2---:R-:W-:-:S04]  /*0cd0*/  FADD.FTZ R3, R18, -UR4 ;  /* 0x8000000412037e21 */ /* 0x004fc80008010000 */
[----:B------:R0:W-:Y:S01]  /*0ce0*/  @!P0 STG.E desc[UR12][R8.64], R27 ;  /* 0x0000001b08008986 */ /* 0x0001e2000c10190c */
[----:B---3--:R-:W-:-:S03]  /*0cf0*/  FADD.FTZ R5, R6, -UR4 ;  /* 0x8000000406057e21 */ /* 0x008fc60008010000 */
[----:B------:R0:W-:Y:S01]  /*0d00*/  @!P1 STG.E desc[UR12][R14.64], R3 ;  /* 0x000000030e009986 */ /* 0x0001e2000c10190c */
[----:B----4-:R-:W-:-:S03]  /*0d10*/  FADD.FTZ R13, R20, -UR4 ;  /* 0x80000004140d7e21 */ /* 0x010fc60008010000 */
[----:B------:R0:W-:Y:S01]  /*0d20*/  @!P2 STG.E desc[UR12][R16.64], R5 ;  /* 0x000000051000a986 */ /* 0x0001e2000c10190c */
[----:B------:R-:W-:Y:S05]  /*0d30*/  @P3 EXIT ;  /* 0x000000000000394d */ /* 0x000fea0003800000 */
[----:B------:R-:W-:-:S04]  /*0d40*/  LEA R2, P0, R7, R10, 0x2 ;  /* 0x0000000a07027211 */ /* 0x000fc800078010ff */
[----:B0-----:R-:W-:-:S05]  /*0d50*/  LEA.HI.X R3, R7, R11, R25, 0x2, P0 ;  /* 0x0000000b07037211 */ /* 0x001fca00000f1419 */
[----:B------:R-:W-:Y:S01]  /*0d60*/  STG.E desc[UR12][R2.64], R13 ;  /* 0x0000000d02007986 */ /* 0x000fe2000c10190c */
[----:B------:R-:W-:Y:S05]  /*0d70*/  EXIT ;  /* 0x000000000000794d */ /* 0x000fea0003800000 */
.L_x_361:
        /* <DEDUP_REMOVED lines=8> */
.L_x_364:
        /* <DEDUP_REMOVED lines=14> */
[----:B------:R-:W-:Y:S01]  /*0ee0*/  ISETP.LT.AND.EX P1, PT, R2, R19, PT, P1 ;  /* 0x000000130200720c */ /* 0x000fe20003f21310 */
[----:B-1----:R-:W-:Y:S01]  /*0ef0*/  FADD.FTZ R4, R4, -UR5 ;  /* 0x8000000504047e21 */ /* 0x002fe20008010000 */
[----:B------:R-:W-:Y:S01]  /*0f00*/  FADD.FTZ R5, R5, -UR5 ;  /* 0x8000000505057e21 */ /* 0x000fe20008010000 */
[----:B------:R-:W-:Y:S01]  /*0f10*/  FADD.FTZ R6, R6, -UR5 ;  /* 0x8000000506067e21 */ /* 0x000fe20008010000 */
[----:B------:R-:W-:-:S05]  /*0f20*/  FADD.FTZ R7, R7, -UR5 ;  /* 0x8000000507077e21 */ /* 0x000fca0008010000 */
[----:B------:R2:W-:Y:S04]  /*0f30*/  STG.E.128 desc[UR12][R8.64], R4 ;  /* 0x0000000408007986 */ /* 0x0005e8000c101d0c */
[----:B------:R-:W-:Y:S05]  /*0f40*/  @!P0 BRA P1, `(.L_x_364) ;  /* 0xfffffffc00ac8947 */ /* 0x000fea000083ffff */
[----:B------:R-:W-:Y:S05]  /*0f50*/  EXIT ;  /* 0x000000000000794d */ /* 0x000fea0003800000 */
        .weak           $__internal_41_$__cuda_sm20_div_u16
        .type           $__internal_41_$__cuda_sm20_div_u16,@function
        .size           $__internal_41_$__cuda_sm20_div_u16,(.L_x_4721 - $__internal_41_$__cuda_sm20_div_u16)
$__internal_41_$__cuda_sm20_div_u16:
        /* <DEDUP_REMOVED lines=19> */
[----:B------:R-:W-:Y:S05]  /*1090*/  RET.REL.NODEC R4 `(_ZN2at6native57_GLOBAL__N__f3eca4a2_24_ForeachBinaryOpScalar_cu_86b9896c25multi_tensor_apply_kernelINS1_18TensorListMetadataILi2EEENS1_21BinaryOpScalarFunctorIfLi2ELi1ELi1EEEJSt5minusIfEfEEEvT_T0_DpT1_) ;  /* 0xffffffec04d87950 */ /* 0x000fea0003c3ffff */
.L_x_365:
        /* <DEDUP_REMOVED lines=14> */
.L_x_4721:


//--------------------- .text._ZN2at6native57_GLOBAL__N__f3eca4a2_24_ForeachBinaryOpScalar_cu_86b9896c25multi_tensor_apply_kernelINS1_18TensorListMetadataILi2EEENS1_21BinaryOpScalarFunctorIdLi2ELi1ELi1EEEJSt5minusIdEdEEEvT_T0_DpT1_ --------------------------
	.section	.text._ZN2at6native57_GLOBAL__N__f3eca4a2_24_ForeachBinaryOpScalar_cu_86b9896c25multi_tensor_apply_kernelINS1_18TensorListMetadataILi2EEENS1_21BinaryOpScalarFunctorIdLi2ELi1ELi1EEEJSt5minusIdEdEEEvT_T0_DpT1_,"ax",@progbits
	.align	128
.text._ZN2at6native57_GLOBAL__N__f3eca4a2_24_ForeachBinaryOpScalar_cu_86b9896c25multi_tensor_apply_kernelINS1_18TensorListMetadataILi2EEENS1_21BinaryOpScalarFunctorIdLi2ELi1ELi1EEEJSt5minusIdEdEEEvT_T0_DpT1_:
        .type           _ZN2at6native57_GLOBAL__N__f3eca4a2_24_ForeachBinaryOpScalar_cu_86b9896c25multi_tensor_apply_kernelINS1_18TensorListMetadataILi2EEENS1_21BinaryOpScalarFunctorIdLi2ELi1ELi1EEEJSt5minusIdEdEEEvT_T0_DpT1_,@function
        .size           _ZN2at6native57_GLOBAL__N__f3eca4a2_24_ForeachBinaryOpScalar_cu_86b9896c25multi_tensor_apply_kernelINS1_18TensorListMetadataILi2EEENS1_21BinaryOpScalarFunctorIdLi2ELi1ELi1EEEJSt5minusIdEdEEEvT_T0_DpT1_,(.L_x_4723 - _ZN2at6native57_GLOBAL__N__f3eca4a2_24_ForeachBinaryOpScalar_cu_86b9896c25multi_tensor_apply_kernelINS1_18TensorListMetadataILi2EEENS1_21BinaryOpScalarFunctorIdLi2ELi1ELi1EEEJSt5minusIdEdEEEvT_T0_DpT1_)
        .other          _ZN2at6native57_GLOBAL__N__f3eca4a2_24_ForeachBinaryOpScalar_cu_86b9896c25multi_tensor_apply_kernelINS1_18TensorListMetadataILi2EEENS1_21BinaryOpScalarFunctorIdLi2ELi1ELi1EEEJSt5minusIdEdEEEvT_T0_DpT1_,@"STO_CUDA_ENTRY STV_DEFAULT"
_ZN2at6native57_GLOBAL__N__f3eca4a2_24_ForeachBinaryOpScalar_cu_86b9896c25multi_tensor_apply_kernelINS1_18TensorListMetadataILi2EEENS1_21BinaryOpScalarFunctorIdLi2ELi1ELi1EEEJSt5minusIdEdEEEvT_T0_DpT1_:
        /* <DEDUP_REMOVED lines=38> */
[----:B------:R-:W-:Y:S05]  /*0260*/  CALL.REL.NOINC `($__internal_42_$__cuda_sm20_div_u16) ;  /* 0x0000000c00447944 */ /* 0x000fea0003c00000 */
        /* <DEDUP_REMOVED lines=13> */
.L_x_368:
[----:B01----:R-:W-:Y:S02]  /*0340*/  IADD3 R14, P1, PT, R3, UR6, RZ ;  /* 0x00000006030e7c10 */ /* 0x003fe4000ff3e0ff */
[----:B------:R-:W-:Y:S02]  /*0350*/  CS2R R4, SRZ ;  /* 0x0000000000047805 */ /* 0x000fe4000001ff00 */
[----:B------:R-:W-:Y:S01]  /*0360*/  ISETP.GE.U32.AND P0, PT, R14, R0, PT ;  /* 0x000000000e00720c */ /* 0x000fe20003f06070 */
[----:B------:R-:W-:-:S05]  /*0370*/  IMAD.X R23, RZ, RZ, UR7, P1 ;  /* 0x00000007ff177e24 */ /* 0x000fca00088e06ff */
[----:B------:R-:W-:-:S13]  /*0380*/  ISETP.GE.AND.EX P0, PT, R23, R2, PT, P0 ;  /* 0x000000021700720c */ /* 0x000fda0003f06300 */
[----:B------:R-:W-:-:S04]  /*0390*/  @!P0 LEA R12, P1, R14, R8, 0x3 ;  /* 0x000000080e0c8211 */ /* 0x000fc800078218ff */
[----:B------:R-:W-:-:S05]  /*03a0*/  @!P0 LEA.HI.X R13, R14, R9, R23, 0x3, P1 ;  /* 0x000000090e0d8211 */ /* 0x000fca00008f1c17 */
[----:B------:R0:W2:Y:S01]  /*03b0*/  @!P0 LDG.E.64 R4, desc[UR12][R12.64] ;  /* 0x0000000c0c048981 */ /* 0x0000a2000c1e1b00 */
[----:B------:R-:W-:Y:S02]  /*03c0*/  IADD3 R17, P1, PT, R14, UR11, RZ ;  /* 0x0000000b0e117c10 */ /* 0x000fe4000ff3e0ff */
[----:B------:R-:W-:Y:S02]  /*03d0*/  CS2R R20, SRZ ;  /* 0x0000000000147805 */ /* 0x000fe4000001ff00 */
[C---:B------:R-:W-:Y:S01]  /*03e0*/  ISETP.GE.U32.AND P2, PT, R17.reuse, R0, PT ;  /* 0x000000001100720c */ /* 0x040fe20003f46070 */
[----:B------:R-:W-:Y:S01]  /*03f0*/  IMAD.X R11, RZ, RZ, R23, P1 ;  /* 0x000000ffff0b7224 */ /* 0x000fe200008e0617 */
[----:B------:R-:W-:Y:S01]  /*0400*/  IADD3 R15, P4, PT, R17, UR11, RZ ;  /* 0x0000000b110f7c10 */ /* 0x000fe2000ff9e0ff */
[----:B0-----:R-:W2:Y:S03]  /*0410*/  @!P0 LDC.64 R12, c[0x0][0xfd0] ;  /* 0x0003f400ff0c8b82 */ /* 0x001ea60000000a00 */
[----:B------:R-:W-:Y:S01]  /*0420*/  ISETP.GE.AND.EX P2, PT, R11, R2, PT, P2 ;  /* 0x000000020b00720c */ /* 0x000fe20003f46320 */
[----:B------:R-:W-:Y:S01]  /*0430*/  IMAD.X R27, RZ, RZ, R11, P4 ;  /* 0x000000ffff1b7224 */ /* 0x000fe200020e060b */
[----:B------:R-:W-:-:S02]  /*0440*/  ISETP.GE.U32.AND P1, PT, R15, R0, PT ;  /* 0x000000000f00720c */ /* 0x000fc40003f26070 */
[----:B------:R-:W-:Y:S02]  /*0450*/  IADD3 R10, P4, PT, R15, UR11, RZ ;  /* 0x0000000b0f0a7c10 */ /* 0x000fe4000ff9e0ff */
[----:B------:R-:W-:-:S07]  /*0460*/  ISETP.GE.AND.EX P1, PT, R27, R2, PT, P1 ;  /* 0x000000021b00720c */ /* 0x000fce0003f26310 */
[----:B------:R-:W-:-:S04]  /*0470*/  @!P2 LEA R24, P3, R17, R8, 0x3 ;  /* 0x000000081118a211 */ /* 0x000fc800078618ff */
[----:B------:R-:W-:-:S05]  /*0480*/  @!P2 LEA.HI.X R25, R17, R9, R11, 0x3, P3 ;  /* 0x000000091119a211 */ /* 0x000fca00018f1c0b */
[----:B------:R0:W3:Y:S01]  /*0490*/  @!P2 LDG.E.64 R20, desc[UR12][R24.64] ;  /* 0x0000000c1814a981 */ /* 0x0000e2000c1e1b00 */
[----:B------:R-:W-:Y:S02]  /*04a0*/  ISETP.GE.U32.AND P3, PT, R10, R0, PT ;  /* 0x000000000a00720c */ /* 0x000fe40003f66070 */
[----:B------:R-:W-:Y:S01]  /*04b0*/  CS2R R28, SRZ ;  /* 0x00000000001c7805 */ /* 0x000fe2000001ff00 */
[----:B0-----:R-:W-:Y:S01]  /*04c0*/  IMAD.X R25, RZ, RZ, R27, P4 ;  /* 0x000000ffff197224 */ /* 0x001fe200020e061b */
[----:B------:R-:W-:-:S04]  /*04d0*/  @!P1 LEA R18, P4, R15, R8, 0x3 ;  /* 0x000000080f129211 */ /* 0x000fc800078818ff */
[----:B------:R-:W-:Y:S02]  /*04e0*/  ISETP.GE.AND.EX P3, PT, R25, R2, PT, P3 ;  /* 0x000000021900720c */ /* 0x000fe40003f66330 */
[----:B------:R-:W-:-:S05]  /*04f0*/  @!P1 LEA.HI.X R19, R15, R9, R27, 0x3, P4 ;  /* 0x000000090f139211 */ /* 0x000fca00020f1c1b */
[----:B------:R0:W4:Y:S06]  /*0500*/  @!P1 LDG.E.64 R28, desc[UR12][R18.64] ;  /* 0x0000000c121c9981 */ /* 0x00012c000c1e1b00 */
[----:B0-----:R-:W-:-:S04]  /*0510*/  @!P3 LEA R18, P4, R10, R8, 0x3 ;  /* 0x000000080a12b211 */ /* 0x001fc800078818ff */
[----:B------:R-:W-:Y:S01]  /*0520*/  @!P3 LEA.HI.X R19, R10, R9, R25, 0x3, P4 ;  /* 0x000000090a13b211 */ /* 0x000fe200020f1c19 */
[----:B--2---:R-:W-:Y:S01]  /*0530*/  @!P0 DADD R12, R4, -R12 ;  /* 0x00000000040c8229 */ /* 0x004fe2000000080c */
[----:B------:R-:W-:-:S06]  /*0540*/  CS2R R4, SRZ ;  /* 0x0000000000047805 */ /* 0x000fcc000001ff00 */
[----:B------:R0:W2:Y:S02]  /*0550*/  @!P3 LDG.E.64 R4, desc[UR12][R18.64] ;  /* 0x0000000c1204b981 */ /* 0x0000a4000c1e1b00 */
[----:B0-----:R-:W-:-:S04]  /*0560*/  @!P0 LEA R18, P4, R14, R6, 0x3 ;  /* 0x000000060e128211 */ /* 0x001fc800078818ff */
[----:B------:R-:W-:Y:S02]  /*0570*/  @!P0 LEA.HI.X R19, R14, R7, R23, 0x3, P4 ;  /* 0x000000070e138211 */ /* 0x000fe400020f1c17 */
[----:B------:R-:W-:-:S03]  /*0580*/  @!P3 LEA R26, P4, R10, R6, 0x3 ;  /* 0x000000060a1ab211 */ /* 0x000fc600078818ff */
[----:B------:R0:W-:Y:S02]  /*0590*/  @!P0 STG.E.64 desc[UR12][R18.64], R12 ;  /* 0x0000000c12008986 */ /* 0x0001e4000c101b0c */
[----:B0-----:R-:W3:Y:S01]  /*05a0*/  @!P2 LDC.64 R18, c[0x0][0xfd0] ;  /* 0x0003f400ff12ab82 */ /* 0x001ee20000000a00 */
[----:B------:R-:W-:-:S04]  /*05b0*/  @!P2 LEA R12, P0, R17, R6, 0x3 ;  /* 0x00000006110ca211 */ /* 0x000fc800078018ff */
[----:B------:R-:W-:Y:S01]  /*05c0*/  @!P2 LEA.HI.X R13, R17, R7, R11, 0x3, P0 ;  /* 0x00000007110da211 */ /* 0x000fe200000f1c0b */
[----:B---3--:R-:W-:Y:S02]  /*05d0*/  @!P2 DADD R20, R20, -R18 ;  /* 0x000000001414a229 */ /* 0x008fe40000000812 */
[----:B------:R-:W4:Y:S05]  /*05e0*/  @!P1 LDC.64 R18, c[0x0][0xfd0] ;  /* 0x0003f400ff129b82 */ /* 0x000f2a0000000a00 */
[----:B------:R0:W-:Y:S02]  /*05f0*/  @!P2 STG.E.64 desc[UR12][R12.64], R20 ;  /* 0x000000140c00a986 */ /* 0x0001e4000c101b0c */
[----:B0-----:R-:W-:Y:S01]  /*0600*/  IADD3 R21, P0, PT, R14, UR10, RZ ;  /* 0x0000000a0e157c10 */ /* 0x001fe2000ff1e0ff */
[----:B------:R-:W2:Y:S01]  /*0610*/  @!P3 LDC.64 R12, c[0x0][0xfd0] ;  /* 0x0003f400ff0cbb82 */ /* 0x000ea20000000a00 */
[----:B------:R-:W-:-:S03]  /*0620*/  @!P1 LEA R14, P2, R15, R6, 0x3 ;  /* 0x000000060f0e9211 */ /* 0x000fc600078418ff */
[----:B------:R-:W-:Y:S01]  /*0630*/  IMAD.X R23, RZ, RZ, R23, P0 ;  /* 0x000000ffff177224 */ /* 0x000fe200000e0617 */
[----:B------:R-:W-:Y:S01]  /*0640*/  ISETP.GE.U32.AND P0, PT, R21, R0, PT ;  /* 0x000000001500720c */ /* 0x000fe20003f06070 */
[----:B----4-:R-:W-:Y:S01]  /*0650*/  @!P1 DADD R18, R28, -R18 ;  /* 0x000000001c129229 */ /* 0x010fe20000000812 */
[-C--:B------:R-:W-:Y:S02]  /*0660*/  @!P1 LEA.HI.X R15, R15, R7.reuse, R27, 0x3, P2 ;  /* 0x000000070f0f9211 */ /* 0x080fe400010f1c1b */
[----:B------:R-:W-:Y:S02]  /*0670*/  ISETP.GE.AND.EX P0, PT, R23, R2, PT, P0 ;  /* 0x000000021700720c */ /* 0x000fe40003f06300 */
[----:B------:R-:W-:Y:S02]  /*0680*/  @!P3 LEA.HI.X R27, R10, R7, R25, 0x3, P4 ;  /* 0x000000070a1bb211 */ /* 0x000fe400020f1c19 */
[----:B------:R-:W-:Y:S09]  /*0690*/  @!P1 STG.E.64 desc[UR12][R14.64], R18 ;  /* 0x000000120e009986 */ /* 0x000ff2000c101b0c */
[----:B------:R-:W-:-:S04]  /*06a0*/  @!P0 LEA R28, P5, R21, R8, 0x3 ;  /* 0x00000008151c8211 */ /* 0x000fc800078a18ff */
[----:B------:R-:W-:Y:S01]  /*06b0*/  @!P0 LEA.HI.X R29, R21, R9, R23, 0x3, P5 ;  /* 0x00000009151d8211 */ /* 0x000fe200028f1c17 */
[----:B--2---:R-:W-:Y:S01]  /*06c0*/  @!P3 DADD R4, R4, -R12 ;  /* 0x000000000404b229 */ /* 0x004fe2000000080c */
[----:B------:R-:W-:-:S06]  /*06d0*/  CS2R R12, SRZ ;  /* 0x00000000000c7805 */ /* 0x000fcc000001ff00 */
[----:B------:R0:W-:Y:S04]  /*06e0*/  @!P3 STG.E.64 desc[UR12][R26.64], R4 ;  /* 0x000000041a00b986 */ /* 0x0001e8000c101b0c */
[----:B------:R1:W2:Y:S01]  /*06f0*/  @!P0 LDG.E.64 R12, desc[UR12][R28.64] ;  /* 0x0000000c1c0c8981 */ /* 0x0002a2000c1e1b00 */
[----:B0-----:R-:W-:Y:S02]  /*0700*/  IADD3 R5, P1, PT, R17, UR10, RZ ;  /* 0x0000000a11057c10 */ /* 0x001fe4000ff3e0ff */
[----:B------:R-:W-:Y:S02]  /*0710*/  CS2R R16, SRZ ;  /* 0x0000000000107805 */ /* 0x000fe4000001ff00 */
[C---:B------:R-:W-:Y:S01]  /*0720*/  IADD3 R25, P3, PT, R5.reuse, UR11, RZ ;  /* 0x0000000b05197c10 */ /* 0x040fe2000ff7e0ff */
[----:B------:R-:W-:Y:S01]  /*0730*/  IMAD.X R4, RZ, RZ, R11, P1 ;  /* 0x000000ffff047224 */ /* 0x000fe200008e060b */
[----:B------:R-:W-:-:S03]  /*0740*/  ISETP.GE.U32.AND P1, PT, R5, R0, PT ;  /* 0x000000000500720c */ /* 0x000fc60003f26070 */
[----:B------:R-:W-:Y:S01]  /*0750*/  IMAD.X R27, RZ, RZ, R4, P3 ;  /* 0x000000ffff1b7224 */ /* 0x000fe200018e0604 */
[----:B------:R-:W-:-:S13]  /*0760*/  ISETP.GE.AND.EX P1, PT, R4, R2, PT, P1 ;  /* 0x000000020400720c */ /* 0x000fda0003f26310 */
[----:B------:R-:W-:-:S04]  /*0770*/  @!P1 LEA R10, P2, R5, R8, 0x3 ;  /* 0x00000008050a9211 */ /* 0x000fc800078418ff */
[----:B------:R-:W-:Y:S02]  /*0780*/  @!P1 LEA.HI.X R11, R5, R9, R4, 0x3, P2 ;  /* 0x00000009050b9211 */ /* 0x000fe400010f1c04 */
[----:B------:R-:W-:-:S03]  /*0790*/  ISETP.GE.U32.AND P2, PT, R25, R0, PT ;  /* 0x000000001900720c */ /* 0x000fc60003f46070 */
[----:B------:R0:W3:Y:S01]  /*07a0*/  @!P1 LDG.E.64 R16, desc[UR12][R10.64] ;  /* 0x0000000c0a109981 */ /* 0x0000e2000c1e1b00 */
[----:B------:R-:W-:Y:S02]  /*07b0*/  ISETP.GE.AND.EX P2, PT, R27, R2, PT, P2 ;  /* 0x000000021b00720c */ /* 0x000fe40003f46320 */
[----:B------:R-:W-:Y:S02]  /*07c0*/  CS2R R18, SRZ ;  /* 0x0000000000127805 */ /* 0x000fe4000001ff00 */
[----:B-1----:R-:W-:-:S05]  /*07d0*/  IADD3 R29, P4, PT, R25, UR11, RZ ;  /* 0x0000000b191d7c10 */ /* 0x002fca000ff9e0ff */
[----:B------:R-:W-:Y:S01]  /*07e0*/  IMAD.X R24, RZ, RZ, R27, P4 ;  /* 0x000000ffff187224 */ /* 0x000fe200020e061b */
[----:B0-----:R-:W2:Y:S03]  /*07f0*/  @!P0 LDC.64 R10, c[0x0][0xfd0] ;  /* 0x0003f400ff0a8b82 */ /* 0x001ea60000000a00 */
[----:B------:R-:W-:-:S04]  /*0800*/  @!P2 LEA R14, P3, R25, R8, 0x3 ;  /* 0x00000008190ea211 */ /* 0x000fc800078618ff */
[----:B------:R-:W-:Y:S02]  /*0810*/  @!P2 LEA.HI.X R15, R25, R9, R27, 0x3, P3 ;  /* 0x00000009190fa211 */ /* 0x000fe400018f1c1b */
[----:B------:R-:W-:-:S03]  /*0820*/  ISETP.GE.U32.AND P3, PT, R29, R0, PT ;  /* 0x000000001d00720c */ /* 0x000fc60003f66070 */
[----:B------:R0:W4:Y:S01]  /*0830*/  @!P2 LDG.E.64 R18, desc[UR12][R14.64] ;  /* 0x0000000c0e12a981 */ /* 0x000122000c1e1b00 */
[----:B------:R-:W-:-:S13]  /*0840*/  ISETP.GE.AND.EX P3, PT, R24, R2, PT, P3 ;  /* 0x000000021800720c */ /* 0x000fda0003f66330 */
[----:B0-----:R-:W-:-:S04]  /*0850*/  @!P3 LEA R14, P4, R29, R8, 0x3 ;  /* 0x000000081d0eb211 */ /* 0x001fc800078818ff */
[----:B------:R-:W-:Y:S01]  /*0860*/  @!P3 LEA.HI.X R15, R29, R9, R24, 0x3, P4 ;  /* 0x000000091d0fb211 */ /* 0x000fe200020f1c18 */
[----:B--2---:R-:W-:Y:S01]  /*0870*/  @!P0 DADD R10, R12, -R10 ;  /* 0x000000000c0a8229 */ /* 0x004fe2000000080a */
[----:B------:R-:W-:-:S06]  /*0880*/  CS2R R12, SRZ ;  /* 0x00000000000c7805 */ /* 0x000fcc000001ff00 */
[----:B------:R0:W2:Y:S01]  /*0890*/  @!P3 LDG.E.64 R12, desc[UR12][R14.64] ;  /* 0x0000000c0e0cb981 */ /* 0x0000a2000c1e1b00 */
[CC--:B------:R-:W-:Y:S01]  /*08a0*/  @!P0 LEA R20, P4, R21.reuse, R6.reuse, 0x3 ;  /* 0x0000000615148211 */ /* 0x0c0fe200078818ff */
[----:B------:R-:W-:Y:S02]  /*08b0*/  UIADD3 UR4, UP0, UPT, UR4, 0x2, URZ ;  /* 0x0000000204047890 */ /* 0x000fe4000ff1e0ff */
[----:B------:R-:W-:Y:S01]  /*08c0*/  ULEA UR6, UP1, UR10, UR6, 0x1 ;  /* 0x000000060a067291 */ /* 0x000fe2000f8208ff */
[-C--:B------:R-:W-:Y:S01]  /*08d0*/  @!P0 LEA.HI.X R21, R21, R7.reuse, R23, 0x3, P4 ;  /* 0x0000000715158211 */ /* 0x080fe200020f1c17 */
[----:B------:R-:W-:Y:S01]  /*08e0*/  UIADD3.X UR5, UPT, UPT, URZ, UR5, URZ, UP0, !UPT ;  /* 0x00000005ff057290 */ /* 0x000fe200087fe4ff */
[CC--:B------:R-:W-:Y:S01]  /*08f0*/  @!P1 LEA R22, P4, R5.reuse, R6.reuse, 0x3 ;  /* 0x0000000605169211 */ /* 0x0c0fe200078818ff */
[----:B------:R-:W-:Y:S01]  /*0900*/  UISETP.NE.U32.AND UP0, UPT, UR4, UR9, UPT ;  /* 0x000000090400728c */ /* 0x000fe2000bf05070 */
[----:B0-----:R-:W3:Y:S02]  /*0910*/  @!P1 LDC.64 R14, c[0x0][0xfd0] ;  /* 0x0003f400ff0e9b82 */ /* 0x001ee40000000a00 */
[----:B------:R-:W-:Y:S01]  /*0920*/  @!P1 LEA.HI.X R23, R5, R7, R4, 0x3, P4 ;  /* 0x0000000705179211 */ /* 0x000fe200020f1c04 */
[----:B------:R1:W-:Y:S01]  /*0930*/  @!P0 STG.E.64 desc[UR12][R20.64], R10 ;  /* 0x0000000a14008986 */ /* 0x0003e2000c101b0c */
[----:B------:R-:W-:Y:S01]  /*0940*/  @!P2 LEA R4, P4, R25, R6, 0x3 ;  /* 0x000000061904a211 */ /* 0x000fe200078818ff */
[----:B------:R-:W-:-:S02]  /*0950*/  UISETP.NE.AND.EX UP0, UPT, UR5, URZ, UPT, UP0 ;  /* 0x000000ff0500728c */ /* 0x000fc4000bf05300 */
[----:B------:R-:W-:Y:S01]  /*0960*/  ULEA.HI.X UR7, UR10, UR7, URZ, 0x1, UP1 ;  /* 0x000000070a077291 */ /* 0x000fe200088f0cff */
[----:B------:R-:W-:Y:S02]  /*0970*/  @!P2 LEA.HI.X R5, R25, R7, R27, 0x3, P4 ;  /* 0x000000071905a211 */ /* 0x000fe400020f1c1b */
[----:B------:R-:W-:-:S04]  /*0980*/  @!P3 LEA R26, P4, R29, R6, 0x3 ;  /* 0x000000061d1ab211 */ /* 0x000fc800078818ff */
[----:B------:R-:W-:Y:S01]  /*0990*/  @!P3 LEA.HI.X R27, R29, R7, R24, 0x3, P4 ;  /* 0x000000071d1bb211 */ /* 0x000fe200020f1c18 */
[----:B---3--:R-:W-:Y:S01]  /*09a0*/  @!P1 DADD R14, R16, -R14 ;  /* 0x00000000100e9229 */ /* 0x008fe2000000080e */
[----:B------:R-:W4:Y:S06]  /*09b0*/  @!P2 LDC.64 R16, c[0x0][0xfd0] ;  /* 0x0003f400ff10ab82 */ /* 0x000f2c0000000a00 */
[----:B------:R1:W-:Y:S01]  /*09c0*/  @!P1 STG.E.64 desc[UR12][R22.64], R14 ;  /* 0x0000000e16009986 */ /* 0x0003e2000c101b0c */
[----:B----4-:R-:W-:Y:S01]  /*09d0*/  @!P2 DADD R16, R18, -R16 ;  /* 0x000000001210a229 */ /* 0x010fe20000000810 */
[----:B------:R-:W2:Y:S06]  /*09e0*/  @!P3 LDC.64 R18, c[0x0][0xfd0] ;  /* 0x0003f400ff12bb82 */ /* 0x000eac0000000a00 */
[----:B------:R1:W-:Y:S01]  /*09f0*/  @!P2 STG.E.64 desc[UR12][R4.64], R16 ;  /* 0x000000100400a986 */ /* 0x0003e2000c101b0c */
[----:B--2---:R-:W-:-:S07]  /*0a00*/  @!P3 DADD R12, R12, -R18 ;  /* 0x000000000c0cb229 */ /* 0x004fce0000000812 */
[----:B------:R1:W-:Y:S01]  /*0a10*/  @!P3 STG.E.64 desc[UR12][R26.64], R12 ;  /* 0x0000000c1a00b986 */ /* 0x0003e2000c101b0c */
[----:B------:R-:W-:Y:S05]  /*0a20*/  BRA.U UP0, `(.L_x_368) ;  /* 0xfffffff900447547 */ /* 0x000fea000b83ffff */
.L_x_367:
[----:B------:R-:W-:-:S04]  /*0a30*/  ULOP3.LUT UR4, UR8, 0x1, URZ, 0xc0, !UPT ;  /* 0x0000000108047892 */ /* 0x000fc8000f8ec0ff */
[----:B------:R-:W-:-:S06]  /*0a40*/  UISETP.NE.U32.AND UP0, UPT, UR4, 0x1, UPT ;  /* 0x000000010400788c */ /* 0x000fcc000bf05070 */
[----:B------:R-:W-:-:S13]  /*0a50*/  PLOP3.LUT P0, PT, PT, PT, UP0, 0x80, 0x8 ;  /* 0x000000000008781c */ /* 0x000fda0003f0f008 */
[----:B------:R-:W-:Y:S05]  /*0a60*/  @!P0 EXIT ;  /* 0x000000000000894d */ /* 0x000fea0003800000 */
[----:B0-----:R-:W-:Y:S02]  /*0a70*/  IADD3 R18, P0, PT, R3, UR6, RZ ;  /* 0x0000000603127c10 */ /* 0x001fe4000ff1e0ff */
[----:B-1----:R-:W-:Y:S02]  /*0a80*/  CS2R R10, SRZ ;  /* 0x00000000000a7805 */ /* 0x002fe4000001ff00 */
[----:B------:R-:W-:Y:S02]  /*0a90*/  CS2R R12, SRZ ;  /* 0x00000000000c7805 */ /* 0x000fe4000001ff00 */
[----:B------:R-:W-:Y:S02]  /*0aa0*/  CS2R R16, SRZ ;  /* 0x0000000000107805 */ /* 0x000fe4000001ff00 */
[C---:B------:R-:W-:Y:S01]  /*0ab0*/  IADD3 R25, P2, PT, R18.reuse, UR11, RZ ;  /* 0x0000000b12197c10 */ /* 0x040fe2000ff5e0ff */
[----:B------:R-:W-:Y:S01]  /*0ac0*/  IMAD.X R21, RZ, RZ, UR7, P0 ;  /* 0x00000007ff157e24 */ /* 0x000fe200080e06ff */
[-C--:B------:R-:W-:Y:S01]  /*0ad0*/  ISETP.GE.U32.AND P0, PT, R18, R0.reuse, PT ;  /* 0x000000001200720c */ /* 0x080fe20003f06070 */
[----:B------:R-:W0:Y:S01]  /*0ae0*/  LDCU.64 UR4, c[0x0][0xfd0] ;  /* 0x0001fa00ff0477ac */ /* 0x000e220008000a00 */
[C---:B------:R-:W-:Y:S01]  /*0af0*/  IADD3 R27, P3, PT, R25.reuse, UR11, RZ ;  /* 0x0000000b191b7c10 */ /* 0x040fe2000ff7e0ff */
[----:B------:R-:W-:Y:S01]  /*0b00*/  IMAD.X R23, RZ, RZ, R21, P2 ;  /* 0x000000ffff177224 */ /* 0x000fe200010e0615 */
[----:B------:R-:W-:-:S02]  /*0b10*/  ISETP.GE.U32.AND P1, PT, R25, R0, PT ;  /* 0x000000001900720c */ /* 0x000fc40003f26070 */
[----:B------:R-:W-:Y:S01]  /*0b20*/  ISETP.GE.AND.EX P0, PT, R21, R2, PT, P0 ;  /* 0x000000021500720c */ /* 0x000fe20003f06300 */
[----:B------:R-:W-:Y:S01]  /*0b30*/  IMAD.X R29, RZ, RZ, R23, P3 ;  /* 0x000000ffff1d7224 */ /* 0x000fe200018e0617 */
[C---:B------:R-:W-:Y:S02]  /*0b40*/  ISETP.GE.U32.AND P2, PT, R27.reuse, R0, PT ;  /* 0x000000001b00720c */ /* 0x040fe40003f46070 */
[----:B------:R-:W-:Y:S02]  /*0b50*/  IADD3 R19, P4, PT, R27, UR11, RZ ;  /* 0x0000000b1b137c10 */ /* 0x000fe4000ff9e0ff */
[-C--:B------:R-:W-:Y:S02]  /*0b60*/  ISETP.GE.AND.EX P1, PT, R23, R2.reuse, PT, P1 ;  /* 0x000000021700720c */ /* 0x080fe40003f26310 */
[----:B------:R-:W-:Y:S02]  /*0b70*/  ISETP.GE.AND.EX P2, PT, R29, R2, PT, P2 ;  /* 0x000000021d00720c */ /* 0x000fe40003f46320 */
[----:B------:R-:W-:Y:S01]  /*0b80*/  ISETP.GE.U32.AND P3, PT, R19, R0, PT ;  /* 0x000000001300720c */ /* 0x000fe20003f66070 */
[----:B------:R-:W-:-:S02]  /*0b90*/  IMAD.X R0, RZ, RZ, R29, P4 ;  /* 0x000000ffff007224 */ /* 0x000fc400020e061d */
[----:B------:R-:W-:-:S03]  /*0ba0*/  @!P0 LEA R4, P4, R18, R8, 0x3 ;  /* 0x0000000812048211 */ /* 0x000fc600078818ff */
[----:B------:R-:W-:Y:S02]  /*0bb0*/  ISETP.GE.AND.EX P3, PT, R0, R2, PT, P3 ;  /* 0x000000020000720c */ /* 0x000fe40003f66330 */
[-C--:B------:R-:W-:Y:S02]  /*0bc0*/  @!P0 LEA.HI.X R5, R18, R9.reuse, R21, 0x3, P4 ;  /* 0x0000000912058211 */ /* 0x080fe400020f1c15 */
[-C--:B------:R-:W-:Y:S02]  /*0bd0*/  @!P1 LEA R2, P5, R25, R8.reuse, 0x3 ;  /* 0x0000000819029211 */ /* 0x080fe400078a18ff */
[----:B------:R-:W-:Y:S01]  /*0be0*/  @!P2 LEA R14, P4, R27, R8, 0x3 ;  /* 0x000000081b0ea211 */ /* 0x000fe200078818ff */
[----:B------:R-:W0:Y:S01]  /*0bf0*/  @!P0 LDG.E.64 R10, desc[UR12][R4.64] ;  /* 0x0000000c040a8981 */ /* 0x000e22000c1e1b00 */
[-C--:B------:R-:W-:Y:S02]  /*0c00*/  @!P1 LEA.HI.X R3, R25, R9.reuse, R23, 0x3, P5 ;  /* 0x0000000919039211 */ /* 0x080fe400028f1c17 */
[----:B------:R-:W-:-:S03]  /*0c10*/  @!P2 LEA.HI.X R15, R27, R9, R29, 0x3, P4 ;  /* 0x000000091b0fa211 */ /* 0x000fc600020f1c1d */
[C---:B------:R-:W-:Y:S01]  /*0c20*/  @!P3 LEA R8, P4, R19.reuse, R8, 0x3 ;  /* 0x000000081308b211 */ /* 0x040fe200078818ff */
[----:B------:R1:W2:Y:S04]  /*0c30*/  @!P1 LDG.E.64 R12, desc[UR12][R2.64] ;  /* 0x0000000c020c9981 */ /* 0x0002a8000c1e1b00 */
[----:B------:R-:W3:Y:S01]  /*0c40*/  @!P2 LDG.E.64 R16, desc[UR12][R14.64] ;  /* 0x0000000c0e10a981 */ /* 0x000ee2000c1e1b00 */
[----:B------:R-:W-:Y:S02]  /*0c50*/  @!P3 LEA.HI.X R9, R19, R9, R0, 0x3, P4 ;  /* 0x000000091309b211 */ /* 0x000fe400020f1c00 */
[----:B-1----:R-:W-:-:S06]  /*0c60*/  CS2R R2, SRZ ;  /* 0x0000000000027805 */ /* 0x002fcc000001ff00 */
[----:B------:R-:W4:Y:S01]  /*0c70*/  @!P3 LDG.E.64 R2, desc[UR12][R8.64] ;  /* 0x0000000c0802b981 */ /* 0x000f22000c1e1b00 */
[CC--:B------:R-:W-:Y:S02]  /*0c80*/  @!P0 LEA R20, P4, R18.reuse, R6.reuse, 0x3 ;  /* 0x0000000612148211 */ /* 0x0c0fe400078818ff */
[-C--:B------:R-:W-:Y:S02]  /*0c90*/  @!P2 LEA R4, P5, R27, R6.reuse, 0x3 ;  /* 0x000000061b04a211 */ /* 0x080fe400078a18ff */
[-C--:B------:R-:W-:Y:S02]  /*0ca0*/  @!P0 LEA.HI.X R21, R18, R7.reuse, R21, 0x3, P4 ;  /* 0x0000000712158211 */ /* 0x080fe400020f1c15 */
[----:B------:R-:W-:Y:S02]  /*0cb0*/  @!P1 LEA R22, P4, R25, R6, 0x3 ;  /* 0x0000000619169211 */ /* 0x000fe400078818ff */
[-C--:B------:R-:W-:Y:S02]  /*0cc0*/  @!P2 LEA.HI.X R5, R27, R7.reuse, R29, 0x3, P5 ;  /* 0x000000071b05a211 */ /* 0x080fe400028f1c1d */
[----:B------:R-:W-:Y:S01]  /*0cd0*/  @!P1 LEA.HI.X R23, R25, R7, R23, 0x3, P4 ;  /* 0x0000000719179211 */ /* 0x000fe200020f1c17 */
[----:B0-----:R-:W-:-:S02]  /*0ce0*/  DADD R10, R10, -UR4 ;  /* 0x800000040a0a7e29 */ /* 0x001fc40008000000 */
[----:B--2---:R-:W-:Y:S02]  /*0cf0*/  DADD R12, R12, -UR4 ;  /* 0x800000040c0c7e29 */ /* 0x004fe40008000000 */
[----:B---3--:R-:W-:-:S03]  /*0d00*/  DADD R16, R16, -UR4 ;  /* 0x8000000410107e29 */ /* 0x008fc60008000000 */
[----:B------:R0:W-:Y:S04]  /*0d10*/  @!P0 STG.E.64 desc[UR12][R20.64], R10 ;  /* 0x0000000a14008986 */ /* 0x0001e8000c101b0c */
[----:B------:R0:W-:Y:S04]  /*0d20*/  @!P1 STG.E.64 desc[UR12][R22.64], R12 ;  /* 0x0000000c16009986 */ /* 0x0001e8000c101b0c */
[----:B------:R0:W-:Y:S01]  /*0d30*/  @!P2 STG.E.64 desc[UR12][R4.64], R16 ;  /* 0x000000100400a986 */ /* 0x0001e2000c101b0c */
[----:B----4-:R-:W-:Y:S01]  /*0d40*/  DADD R8, R2, -UR4 ;  /* 0x8000000402087e29 */ /* 0x010fe20008000000 */
[----:B------:R-:W-:Y:S10]  /*0d50*/  @P3 EXIT ;  /* 0x000000000000394d */ /* 0x000ff40003800000 */
[----:B------:R-:W-:-:S04]  /*0d60*/  LEA R2, P0, R19, R6, 0x3 ;  /* 0x0000000613027211 */ /* 0x000fc800078018ff */
[----:B------:R-:W-:-:S05]  /*0d70*/  LEA.HI.X R3, R19, R7, R0, 0x3, P0 ;  /* 0x0000000713037211 */ /* 0x000fca00000f1c00 */
[----:B------:R-:W-:Y:S01]  /*0d80*/  STG.E.64 desc[UR12][R2.64], R8 ;  /* 0x0000000802007986 */ /* 0x000fe2000c101b0c */
[----:B------:R-:W-:Y:S05]  /*0d90*/  EXIT ;  /* 0x000000000000794d */ /* 0x000fea0003800000 */
.L_x_366:
        /* <DEDUP_REMOVED lines=8> */
.L_x_369:
[C---:B------:R-:W-:Y:S01]  /*0e20*/  IMAD.SHL.U32 R11, R10.reuse, 0x20, RZ ;  /* 0x000000200a0b7824 */ /* 0x040fe200078e00ff */
[----:B--2---:R-:W-:-:S04]  /*0e30*/  SHF.L.U64.HI R3, R10, 0x5, R5 ;  /* 0x000000050a037819 */ /* 0x004fc80000010205 */
[----:B------:R-:W-:-:S05]  /*0e40*/  IADD3 R20, P0, PT, R8, R11, RZ ;  /* 0x0000000b08147210 */ /* 0x000fca0007f1e0ff */
[----:B------:R-:W-:-:S05]  /*0e50*/  IMAD.X R21, R9, 0x1, R3, P0 ;  /* 0x0000000109157824 */ /* 0x000fca00000e0603 */
[----:B------:R-:W1:Y:S01]  /*0e60*/  LDG.E.ENL2.256 R12, R16, desc[UR12][R20.64] ;  /* 0xfe00000c1410797e */ /* 0x000e62000812190c */
[----:B------:R-:W-:-:S05]  /*0e70*/  IADD3 R2, P0, PT, R6, R11, RZ ;  /* 0x0000000b06027210 */ /* 0x000fca0007f1e0ff */
[----:B------:R-:W-:Y:S01]  /*0e80*/  IMAD.X R3, R7, 0x1, R3, P0 ;  /* 0x0000000107037824 */ /* 0x000fe200000e0603 */
[----:B0-----:R-:W-:-:S05]  /*0e90*/  IADD3 R10, P0, PT, R10, UR4, RZ ;  /* 0x000000040a0a7c10 */ /* 0x001fca000ff1e0ff */
[C---:B------:R-:W-:Y:S02]  /*0ea0*/  IMAD.SHL.U32 R11, R10.reuse, 0x4, RZ ;  /* 0x000000040a0b7824 */ /* 0x040fe400078e00ff */
[----:B------:R-:W-:Y:S01]  /*0eb0*/  IMAD.X R5, RZ, RZ, R5, P0 ;  /* 0x000000ffff057224 */ /* 0x000fe200000e0605 */
[C---:B------:R-:W-:Y:S02]  /*0ec0*/  LOP3.LUT P0, RZ, R10.reuse, 0xffffc000, RZ, 0xc0, !PT ;  /* 0xffffc0000aff7812 */ /* 0x040fe4000780c0ff */
[----:B------:R-:W-:Y:S02]  /*0ed0*/  ISETP.LT.U32.AND P1, PT, R11, R0, PT ;  /* 0x000000000b00720c */ /* 0x000fe40003f21070 */
[----:B------:R-:W-:Y:S02]  /*0ee0*/  SHF.L.U64.HI R11, R10, 0x2, R5 ;  /* 0x000000020a0b7819 */ /* 0x000fe40000010205 */
[----:B------:R-:W-:Y:S02]  /*0ef0*/  LOP3.LUT P0, RZ, R5, 0x3fffffff, RZ, 0xc0, P0 ;  /* 0x3fffffff05ff7812 */ /* 0x000fe4000000c0ff */
[----:B------:R-:W-:Y:S01]  /*0f00*/  ISETP.LT.AND.EX P1, PT, R11, R4, PT, P1 ;  /* 0x000000040b00720c */ /* 0x000fe20003f21310 */
[----:B-1----:R-:W-:-:S02]  /*0f10*/  DADD R16, R16, -UR6 ;  /* 0x8000000610107e29 */ /* 0x002fc40008000000 */
[----:B------:R-:W-:Y:S02]  /*0f20*/  DADD R18, R18, -UR6 ;  /* 0x8000000612127e29 */ /* 0x000fe40008000000 */
[----:B------:R-:W-:Y:S02]  /*0f30*/  DADD R12, R12, -UR6 ;  /* 0x800000060c0c7e29 */ /* 0x000fe40008000000 */
[----:B------:R-:W-:-:S07]  /*0f40*/  DADD R14, R14, -UR6 ;  /* 0x800000060e0e7e29 */ /* 0x000fce0008000000 */
[----:B------:R2:W-:Y:S01]  /*0f50*/  STG.E.ENL2.256 desc[UR12][R2.64], R16, R12 ;  /* 0xf8000010020c797f */ /* 0x0005e2000f12180c */
[----:B------:R-:W-:Y:S05]  /*0f60*/  @!P0 BRA P1, `(.L_x_369) ;  /* 0xfffffffc00ac8947 */ /* 0x000fea000083ffff */
[----:B------:R-:W-:Y:S05]  /*0f70*/  EXIT ;  /* 0x000000000000794d */ /* 0x000fea0003800000 */
        .weak           $__internal_42_$__cuda_sm20_div_u16
        .type           $__internal_42_$__cuda_sm20_div_u16,@function
        .size           $__internal_42_$__cuda_sm20_div_u16,(.L_x_4723 - $__internal_42_$__cuda_sm20_div_u16)
$__internal_42_$__cuda_sm20_div_u16:
        /* <DEDUP_REMOVED lines=19> */
[----:B------:R-:W-:Y:S05]  /*10b0*/  RET.REL.NODEC R4 `(_ZN2at6native57_GLOBAL__N__f3eca4a2_24_ForeachBinaryOpScalar_cu_86b9896c25multi_tensor_apply_kernelINS1_18TensorListMetadataILi2EEENS1_21BinaryOpScalarFunctorIdLi2ELi1ELi1EEEJSt5minusIdEdEEEvT_T0_DpT1_) ;  /* 0xffffffec04d07950 */ /* 0x000fea0003c3ffff */
.L_x_370:
        /* <DEDUP_REMOVED lines=12> */
.L_x_4723:


//--------------------- .text._ZN2at6native57_GLOBAL__N__f3eca4a2_24_ForeachBinaryOpScalar_cu_86b9896c25multi_tensor_apply_kernelINS1_18TensorListMetadataILi2EEENS1_21BinaryOpScalarFunctorIsLi2ELi1ELi1EEEJSt5minusIsEsEEEvT_T0_DpT1_ --------------------------
	.section	.text._ZN2at6native57_GLOBAL__N__f3eca4a2_24_ForeachBinaryOpScalar_cu_86b9896c25multi_tensor_apply_kernelINS1_18TensorListMetadataILi2EEENS1_21BinaryOpScalarFunctorIsLi2ELi1ELi1EEEJSt5minusIsEsEEEvT_T0_DpT1_,"ax",@progbits
	.align	128
.text._ZN2at6native57_GLOBAL__N__f3eca4a2_24_ForeachBinaryOpScalar_cu_86b9896c25multi_tensor_apply_kernelINS1_18TensorListMetadataILi2EEENS1_21BinaryOpScalarFunctorIsLi2ELi1ELi1EEEJSt5minusIsEsEEEvT_T0_DpT1_:
        .type           _ZN2at6native57_GLOBAL__N__f3eca4a2_24_ForeachBinaryOpScalar_cu_86b9896c25multi_tensor_apply_kernelINS1_18TensorListMetadataILi2EEENS1_21BinaryOpScalarFunctorIsLi2ELi1ELi1EEEJSt5minusIsEsEEEvT_T0_DpT1_,@function
        .size           _ZN2at6native57_GLOBAL__N__f3eca4a2_24_ForeachBinaryOpScalar_cu_86b9896c25multi_tensor_apply_kernelINS1_18TensorListMetadataILi2EEENS1_21BinaryOpScalarFunctorIsLi2ELi1ELi1EEEJSt5minusIsEsEEEvT_T0_DpT1_,(.L_x_4725 - _ZN2at6native57_GLOBAL__N__f3eca4a2_24_ForeachBinaryOpScalar_cu_86b9896c25multi_tensor_apply_kernelINS1_18TensorListMetadataILi2EEENS1_21BinaryOpScalarFunctorIsLi2ELi1ELi1EEEJSt5minusIsEsEEEvT_T0_DpT1_)
        .other          _ZN2at6native57_GLOBAL__N__f3eca4a2_24_ForeachBinaryOpScalar_cu_86b9896c25multi_tensor_apply_kernelINS1_18TensorListMetadataILi2EEENS1_21BinaryOpScalarFunctorIsLi2ELi1ELi1EEEJSt5minusIsEsEEEvT_T0_DpT1_,@"STO_CUDA_ENTRY STV_DEFAULT"
_ZN2at6native57_GLOBAL__N__f3eca4a2_24_ForeachBinaryOpScalar_cu_86b9896c25multi_tensor_apply_kernelINS1_18TensorListMetadataILi2EEENS1_21BinaryOpScalarFunctorIsLi2ELi1ELi1EEEJSt5minusIsEsEEEvT_T0_DpT1_:
        /* <DEDUP_REMOVED lines=38> */
[----:B------:R-:W-:Y:S05]  /*0260*/  CALL.REL.NOINC `($__internal_43_$__cuda_sm20_div_u16) ;  /* 0x0000000c00a47944 */ /* 0x000fea0003c00000 */
        /* <DEDUP_REMOVED lines=13> */
.L_x_373:
[----:B0-----:R-:W-:Y:S02]  /*0340*/  IADD3 R29, P0, PT, R3, UR6, RZ ;  /* 0x00000006031d7c10 */ /* 0x001fe4000ff1e0ff */
[----:B------:R-:W-:Y:S02]  /*0350*/  PRMT R22, RZ, 0x7610, R22 ;  /* 0x00007610ff167816 */ /* 0x000fe40000000016 */
[C---:B------:R-:W-:Y:S01]  /*0360*/  ISETP.GE.U32.AND P2, PT, R29.reuse, R0, PT ;  /* 0x000000001d00720c */ /* 0x040fe20003f46070 */
[----:B-1----:R-:W-:Y:S01]  /*0370*/  IMAD.X R15, RZ, RZ, UR7, P0 ;  /* 0x00000007ff0f7e24 */ /* 0x002fe200080e06ff */
[----:B------:R-:W-:-:S04]  /*0380*/  IADD3 R19, P0, PT, R29, UR11, RZ ;  /* 0x0000000b1d137c10 */ /* 0x000fc8000ff1e0ff */
[----:B------:R-:W-:Y:S01]  /*0390*/  ISETP.GE.AND.EX P2, PT, R15, R2, PT, P2 ;  /* 0x000000020f00720c */ /* 0x000fe20003f46320 */
[----:B------:R-:W-:Y:S01]  /*03a0*/  IMAD.X R17, RZ, RZ, R15, P0 ;  /* 0x000000ffff117224 */ /* 0x000fe200000e060f */
[C---:B------:R-:W-:Y:S02]  /*03b0*/  ISETP.GE.U32.AND P3, PT, R19.reuse, R0, PT ;  /* 0x000000001300720c */ /* 0x040fe40003f66070 */
[----:B------:R-:W-:Y:S02]  /*03c0*/  IADD3 R23, P4, PT, R19, UR11, RZ ;  /* 0x0000000b13177c10 */ /* 0x000fe4000ff9e0ff */
[----:B------:R-:W-:Y:S02]  /*03d0*/  ISETP.GE.AND.EX P3, PT, R17, R2, PT, P3 ;  /* 0x000000021100720c */ /* 0x000fe40003f66330 */
[----:B------:R-:W-:Y:S01]  /*03e0*/  ISETP.GE.U32.AND P1, PT, R23, R0, PT ;  /* 0x000000001700720c */ /* 0x000fe20003f26070 */
[----:B------:R-:W-:-:S04]  /*03f0*/  IMAD.X R25, RZ, RZ, R17, P4 ;  /* 0x000000ffff197224 */ /* 0x000fc800020e0611 */
[----:B------:R-:W-:Y:S02]  /*0400*/  @!P2 LEA R20, P0, R29, R12, 0x1 ;  /* 0x0000000c1d14a211 */ /* 0x000fe400078008ff */
[----:B------:R-:W-:Y:S02]  /*0410*/  ISETP.GE.AND.EX P1, PT, R25, R2, PT, P1 ;  /* 0x000000021900720c */ /* 0x000fe40003f26310 */
[----:B------:R-:W-:-:S05]  /*0420*/  @!P2 LEA.HI.X R21, R29, R13, R15, 0x1, P0 ;  /* 0x0000000d1d15a211 */ /* 0x000fca00000f0c0f */
[----:B------:R0:W2:Y:S01]  /*0430*/  @!P2 LDG.E.U16 R22, desc[UR12][R20.64] ;  /* 0x0000000c1416a981 */ /* 0x0000a2000c1e1500 */
[C---:B------:R-:W-:Y:S02]  /*0440*/  @!P3 LEA R4, P0, R19.reuse, R12, 0x1 ;  /* 0x0000000c1304b211 */ /* 0x040fe400078008ff */
[----:B------:R-:W-:Y:S02]  /*0450*/  PRMT R16, RZ, 0x7610, R16 ;  /* 0x00007610ff107816 */ /* 0x000fe40000000010 */
[----:B------:R-:W-:Y:S02]  /*0460*/  @!P3 LEA.HI.X R5, R19, R13, R17, 0x1, P0 ;  /* 0x0000000d1305b211 */ /* 0x000fe400000f0c11 */
[----:B------:R-:W-:-:S03]  /*0470*/  IADD3 R27, P5, PT, R23, UR11, RZ ;  /* 0x0000000b171b7c10 */ /* 0x000fc6000ffbe0ff */
[----:B------:R1:W3:Y:S01]  /*0480*/  @!P3 LDG.E.U16 R16, desc[UR12][R4.64] ;  /* 0x0000000c0410b981 */ /* 0x0002e2000c1e1500 */
[----:B------:R-:W-:Y:S01]  /*0490*/  ISETP.GE.U32.AND P0, PT, R27, R0, PT ;  /* 0x000000001b00720c */ /* 0x000fe20003f06070 */
[----:B------:R-:W-:Y:S01]  /*04a0*/  IMAD.X R6, RZ, RZ, R25, P5 ;  /* 0x000000ffff067224 */ /* 0x000fe200028e0619 */
[C---:B------:R-:W-:Y:S02]  /*04b0*/  @!P1 LEA R8, P4, R23.reuse, R12, 0x1 ;  /* 0x0000000c17089211 */ /* 0x040fe400078808ff */
[----:B------:R-:W-:Y:S02]  /*04c0*/  PRMT R7, RZ, 0x7610, R7 ;  /* 0x00007610ff077816 */ /* 0x000fe40000000007 */
[----:B------:R-:W-:Y:S02]  /*04d0*/  @!P1 LEA.HI.X R9, R23, R13, R25, 0x1, P4 ;  /* 0x0000000d17099211 */ /* 0x000fe400020f0c19 */
[----:B------:R-:W-:-:S03]  /*04e0*/  ISETP.GE.AND.EX P0, PT, R6, R2, PT, P0 ;  /* 0x000000020600720c */ /* 0x000fc60003f06300 */
[----:B------:R4:W5:Y:S01]  /*04f0*/  @!P1 LDG.E.U16 R7, desc[UR12][R8.64] ;  /* 0x0000000c08079981 */ /* 0x000962000c1e1500 */
[----:B------:R-:W-:-:S09]  /*0500*/  PRMT R14, RZ, 0x7610, R14 ;  /* 0x00007610ff0e7816 */ /* 0x000fd2000000000e */
[----:B0-----:R-:W-:-:S04]  /*0510*/  @!P0 LEA R20, P4, R27, R12, 0x1 ;  /* 0x0000000c1b148211 */ /* 0x001fc800078808ff */
[----:B------:R-:W-:-:S05]  /*0520*/  @!P0 LEA.HI.X R21, R27, R13, R6, 0x1, P4 ;  /* 0x0000000d1b158211 */ /* 0x000fca00020f0c06 */
[----:B------:R0:W5:Y:S01]  /*0530*/  @!P0 LDG.E.U16 R14, desc[UR12][R20.64] ;  /* 0x0000000c140e8981 */ /* 0x000162000c1e1500 */
[----:B-1----:R-:W1:Y:S01]  /*0540*/  @!P2 LDC.U16 R4, c[0x0][0xfca] ;  /* 0x0003f280ff04ab82 */ /* 0x002e620000000400 */
[----:B----4-:R-:W-:-:S04]  /*0550*/  @!P1 LEA R8, P5, R23, R10, 0x1 ;  /* 0x0000000a17089211 */ /* 0x010fc800078a08ff */
[----:B------:R-:W-:-:S03]  /*0560*/  @!P1 LEA.HI.X R9, R23, R11, R25, 0x1, P5 ;  /* 0x0000000b17099211 */ /* 0x000fc600028f0c19 */
[----:B------:R-:W4:Y:S08]  /*0570*/  @!P3 LDC.U16 R24, c[0x0][0xfca] ;  /* 0x0003f280ff18bb82 */ /* 0x000f300000000400 */
[----:B------:R-:W0:Y:S01]  /*0580*/  @!P1 LDC.U16 R18, c[0x0][0xfca] ;  /* 0x0003f280ff129b82 */ /* 0x000e220000000400 */
[----:B-1----:R-:W-:-:S05]  /*0590*/  @!P2 IMAD.MOV R4, RZ, RZ, -R4 ;  /* 0x000000ffff04a224 */ /* 0x002fca00078e0a04 */
[----:B------:R-:W-:Y:S02]  /*05a0*/  @!P2 PRMT R5, R4, 0x7710, RZ ;  /* 0x000077100405a816 */ /* 0x000fe400000000ff */
[----:B------:R-:W-:Y:S01]  /*05b0*/  @!P2 LEA R4, P4, R29, R10, 0x1 ;  /* 0x0000000a1d04a211 */ /* 0x000fe200078808ff */
[----:B----4-:R-:W-:-:S05]  /*05c0*/  @!P3 IMAD.MOV R24, RZ, RZ, -R24 ;  /* 0x000000ffff18b224 */ /* 0x010fca00078e0a18 */
[----:B------:R-:W-:Y:S01]  /*05d0*/  @!P3 PRMT R25, R24, 0x7710, RZ ;  /* 0x000077101819b816 */ /* 0x000fe200000000ff */
[----:B--2---:R-:W-:Y:S01]  /*05e0*/  @!P2 IMAD.IADD R26, R5, 0x1, R22 ;  /* 0x00000001051aa824 */ /* 0x004fe200078e0216 */
[----:B------:R-:W-:Y:S02]  /*05f0*/  @!P2 LEA.HI.X R5, R29, R11, R15, 0x1, P4 ;  /* 0x0000000b1d05a211 */ /* 0x000fe400020f0c0f */
[----:B------:R-:W-:-:S03]  /*0600*/  @!P0 LEA R22, P4, R27, R10, 0x1 ;  /* 0x0000000a1b168211 */ /* 0x000fc600078808ff */
[----:B------:R1:W-:Y:S01]  /*0610*/  @!P2 STG.E.U16 desc[UR12][R4.64], R26 ;  /* 0x0000001a0400a986 */ /* 0x0003e2000c10150c */
[----:B------:R-:W-:Y:S02]  /*0620*/  @!P0 LEA.HI.X R23, R27, R11, R6, 0x1, P4 ;  /* 0x0000000b1b178211 */ /* 0x000fe400020f0c06 */
[----:B------:R-:W2:Y:S01]  /*0630*/  @!P0 LDC.U16 R6, c[0x0][0xfca] ;  /* 0x0003f280ff068b82 */ /* 0x000ea20000000400 */
[----:B------:R-:W-:Y:S01]  /*0640*/  IADD3 R29, P4, PT, R29, UR10, RZ ;  /* 0x0000000a1d1d7c10 */ /* 0x000fe2000ff9e0ff */
[----:B---3--:R-:W-:Y:S01]  /*0650*/  @!P3 IMAD.IADD R25, R25, 0x1, R16 ;  /* 0x000000011919b824 */ /* 0x008fe200078e0210 */
[C---:B0-----:R-:W-:Y:S01]  /*0660*/  @!P3 LEA R20, P2, R19.reuse, R10, 0x1 ;  /* 0x0000000a1314b211 */ /* 0x041fe200078408ff */
[----:B------:R-:W-:Y:S02]  /*0670*/  @!P1 IMAD.MOV R16, RZ, RZ, -R18 ;  /* 0x000000ffff109224 */ /* 0x000fe400078e0a12 */
[----:B------:R-:W-:Y:S01]  /*0680*/  IMAD.X R15, RZ, RZ, R15, P4 ;  /* 0x000000ffff0f7224 */ /* 0x000fe200020e060f */
[----:B------:R-:W-:-:S02]  /*0690*/  IADD3 R18, P4, PT, R19, UR10, RZ ;  /* 0x0000000a13127c10 */ /* 0x000fc4000ff9e0ff */
[----:B------:R-:W-:Y:S02]  /*06a0*/  @!P1 PRMT R16, R16, 0x7710, RZ ;  /* 0x0000771010109816 */ /* 0x000fe400000000ff */
[--C-:B------:R-:W-:Y:S01]  /*06b0*/  @!P3 LEA.HI.X R21, R19, R11, R17.reuse, 0x1, P2 ;  /* 0x0000000b1315b211 */ /* 0x100fe200010f0c11 */
[----:B------:R-:W-:Y:S01]  /*06c0*/  IMAD.X R17, RZ, RZ, R17, P4 ;  /* 0x000000ffff117224 */ /* 0x000fe200020e0611 */
[----:B------:R-:W-:Y:S01]  /*06d0*/  ISETP.GE.U32.AND P2, PT, R29, R0, PT ;  /* 0x000000001d00720c */ /* 0x000fe20003f46070 */
[----:B-----5:R-:W-:Y:S01]  /*06e0*/  @!P1 IMAD.IADD R19, R16, 0x1, R7 ;  /* 0x0000000110139824 */ /* 0x020fe200078e0207 */
[C---:B-1----:R-:W-:Y:S01]  /*06f0*/  IADD3 R5, P4, PT, R18.reuse, UR11, RZ ;  /* 0x0000000b12057c10 */ /* 0x042fe2000ff9e0ff */
[----:B------:R0:W-:Y:S01]  /*0700*/  @!P3 STG.E.U16 desc[UR12][R20.64], R25 ;  /* 0x000000191400b986 */ /* 0x0001e2000c10150c */
[----:B------:R-:W-:Y:S02]  /*0710*/  ISETP.GE.AND.EX P2, PT, R15, R2, PT, P2 ;  /* 0x000000020f00720c */ /* 0x000fe40003f46320 */
[----:B------:R-:W-:Y:S01]  /*0720*/  ISETP.GE.U32.AND P3, PT, R18, R0, PT ;  /* 0x000000001200720c */ /* 0x000fe20003f66070 */
[----:B------:R-:W-:Y:S01]  /*0730*/  IMAD.X R4, RZ, RZ, R17, P4 ;  /* 0x000000ffff047224 */ /* 0x000fe200020e0611 */
[----:B------:R-:W-:Y:S01]  /*0740*/  IADD3 R7, P5, PT, R5, UR11, RZ ;  /* 0x0000000b05077c10 */ /* 0x000fe2000ffbe0ff */
[----:B------:R1:W-:Y:S01]  /*0750*/  @!P1 STG.E.U16 desc[UR12][R8.64], R19 ;  /* 0x0000001308009986 */ /* 0x0003e2000c10150c */
[----:B------:R-:W-:Y:S01]  /*0760*/  ISETP.GE.AND.EX P1, PT, R17, R2, PT, P3 ;  /* 0x000000021100720c */ /* 0x000fe20003f26330 */
[----:B--2---:R-:W-:Y:S01]  /*0770*/  @!P0 IMAD.MOV R16, RZ, RZ, -R6 ;  /* 0x000000ffff108224 */ /* 0x004fe200078e0a06 */
[-C--:B------:R-:W-:Y:S01]  /*0780*/  ISETP.GE.U32.AND P3, PT, R5, R0.reuse, PT ;  /* 0x000000000500720c */ /* 0x080fe20003f66070 */
[----:B------:R-:W-:Y:S01]  /*0790*/  IMAD.X R6, RZ, RZ, R4, P5 ;  /* 0x000000ffff067224 */ /* 0x000fe200028e0604 */
[----:B------:R-:W-:-:S02]  /*07a0*/  ISETP.GE.U32.AND P4, PT, R7, R0, PT ;  /* 0x000000000700720c */ /* 0x000fc40003f86070 */
[-C--:B------:R-:W-:Y:S02]  /*07b0*/  ISETP.GE.AND.EX P3, PT, R4, R2.reuse, PT, P3 ;  /* 0x000000020400720c */ /* 0x080fe40003f66330 */
[----:B0-----:R-:W-:Y:S02]  /*07c0*/  @!P0 PRMT R21, R16, 0x7710, RZ ;  /* 0x0000771010158816 */ /* 0x001fe400000000ff */
[----:B------:R-:W-:Y:S02]  /*07d0*/  ISETP.GE.AND.EX P4, PT, R6, R2, PT, P4 ;  /* 0x000000020600720c */ /* 0x000fe40003f86340 */
[----:B------:R-:W-:Y:S01]  /*07e0*/  @!P2 LEA R20, P5, R29, R12, 0x1 ;  /* 0x0000000c1d14a211 */ /* 0x000fe200078a08ff */
[----:B-1----:R-:W-:Y:S01]  /*07f0*/  @!P0 IMAD.IADD R19, R21, 0x1, R14 ;  /* 0x0000000115138824 */ /* 0x002fe200078e020e */
[----:B------:R-:W-:Y:S02]  /*0800*/  PRMT R8, RZ, 0x7610, R8 ;  /* 0x00007610ff087816 */ /* 0x000fe40000000008 */
[----:B------:R-:W-:-:S02]  /*0810*/  @!P2 LEA.HI.X R21, R29, R13, R15, 0x1, P5 ;  /* 0x0000000d1d15a211 */ /* 0x000fc400028f0c0f */
[CC--:B------:R-:W-:Y:S01]  /*0820*/  @!P1 LEA R24, P6, R18.reuse, R12.reuse, 0x1 ;  /* 0x0000000c12189211 */ /* 0x0c0fe200078c08ff */
[----:B------:R0:W-:Y:S01]  /*0830*/  @!P0 STG.E.U16 desc[UR12][R22.64], R19 ;  /* 0x0000001316008986 */ /* 0x0001e2000c10150c */
[----:B------:R-:W-:Y:S02]  /*0840*/  PRMT R9, RZ, 0x7610, R9 ;  /* 0x00007610ff097816 */ /* 0x000fe40000000009 */
[----:B------:R-:W-:Y:S01]  /*0850*/  @!P1 LEA.HI.X R25, R18, R13, R17, 0x1, P6 ;  /* 0x0000000d12199211 */ /* 0x000fe200030f0c11 */
[----:B------:R1:W2:Y:S01]  /*0860*/  @!P2 LDG.E.U16 R8, desc[UR12][R20.64] ;  /* 0x0000000c1408a981 */ /* 0x0002a2000c1e1500 */
[----:B------:R-:W-:-:S03]  /*0870*/  @!P4 LEA R26, P5, R7, R12, 0x1 ;  /* 0x0000000c071ac211 */ /* 0x000fc600078a08ff */
[----:B------:R-:W3:Y:S01]  /*0880*/  @!P1 LDG.E.U16 R9, desc[UR12][R24.64] ;  /* 0x0000000c18099981 */ /* 0x000ee2000c1e1500 */
[-C--:B------:R-:W-:Y:S02]  /*0890*/  @!P4 LEA.HI.X R27, R7, R13.reuse, R6, 0x1, P5 ;  /* 0x0000000d071bc211 */ /* 0x080fe400028f0c06 */
[C---:B-1----:R-:W-:Y:S02]  /*08a0*/  @!P3 LEA R20, P0, R5.reuse, R12, 0x1 ;  /* 0x0000000c0514b211 */ /* 0x042fe400078008ff */
[----:B0-----:R-:W-:Y:S02]  /*08b0*/  PRMT R22, RZ, 0x7610, R22 ;  /* 0x00007610ff167816 */ /* 0x001fe40000000016 */
[----:B------:R-:W-:Y:S02]  /*08c0*/  @!P3 LEA.HI.X R21, R5, R13, R4, 0x1, P0 ;  /* 0x0000000d0515b211 */ /* 0x000fe400000f0c04 */
[----:B------:R-:W-:-:S03]  /*08d0*/  PRMT R23, RZ, 0x7610, R23 ;  /* 0x00007610ff177816 */ /* 0x000fc60000000017 */
[----:B------:R0:W4:Y:S04]  /*08e0*/  @!P3 LDG.E.U16 R22, desc[UR12][R20.64] ;  /* 0x0000000c1416b981 */ /* 0x000128000c1e1500 */
[----:B------:R1:W5:Y:S01]  /*08f0*/  @!P4 LDG.E.U16 R23, desc[UR12][R26.64] ;  /* 0x0000000c1a17c981 */ /* 0x000362000c1e1500 */
[----:B------:R-:W1:Y:S08]  /*0900*/  @!P2 LDC.U16 R19, c[0x0][0xfca] ;  /* 0x0003f280ff13ab82 */ /* 0x000e700000000400 */
[----:B0-----:R-:W1:Y:S08]  /*0910*/  @!P1 LDC.U16 R21, c[0x0][0xfca] ;  /* 0x0003f280ff159b82 */ /* 0x001e700000000400 */
[----:B------:R-:W0:Y:S08]  /*0920*/  @!P3 LDC.U16 R24, c[0x0][0xfca] ;  /* 0x0003f280ff18bb82 */ /* 0x000e300000000400 */
[----:B------:R-:W0:Y:S01]  /*0930*/  @!P4 LDC.U16 R25, c[0x0][0xfca] ;  /* 0x0003f280ff19cb82 */ /* 0x000e220000000400 */
[----:B------:R-:W-:-:S02]  /*0940*/  @!P2 LEA R14, P0, R29, R10, 0x1 ;  /* 0x0000000a1d0ea211 */ /* 0x000fc400078008ff */
[CC--:B------:R-:W-:Y:S02]  /*0950*/  @!P1 LEA R16, P5, R18.reuse, R10.reuse, 0x1 ;  /* 0x0000000a12109211 */ /* 0x0c0fe400078a08ff */
[-C--:B------:R-:W-:Y:S02]  /*0960*/  @!P2 LEA.HI.X R15, R29, R11.reuse, R15, 0x1, P0 ;  /* 0x0000000b1d0fa211 */ /* 0x080fe400000f0c0f */
[-C--:B------:R-:W-:Y:S01]  /*0970*/  @!P1 LEA.HI.X R17, R18, R11.reuse, R17, 0x1, P5 ;  /* 0x0000000b12119211 */ /* 0x080fe200028f0c11 */
[----:B-1----:R-:W-:Y:S01]  /*0980*/  @!P1 IMAD.MOV R27, RZ, RZ, -R21 ;  /* 0x000000ffff1b9224 */ /* 0x002fe200078e0a15 */
[-C--:B------:R-:W-:Y:S02]  /*0990*/  @!P3 LEA R18, P0, R5, R10.reuse, 0x1 ;  /* 0x0000000a0512b211 */ /* 0x080fe400078008ff */
[----:B------:R-:W-:Y:S01]  /*09a0*/  @!P4 LEA R20, P5, R7, R10, 0x1 ;  /* 0x0000000a0714c211 */ /* 0x000fe200078a08ff */
[----:B------:R-:W-:Y:S01]  /*09b0*/  @!P2 IMAD.MOV R26, RZ, RZ, -R19 ;  /* 0x000000ffff1aa224 */ /* 0x000fe200078e0a13 */
[----:B------:R-:W-:-:S02]  /*09c0*/  @!P3 LEA.HI.X R19, R5, R11, R4, 0x1, P0 ;  /* 0x0000000b0513b211 */ /* 0x000fc400000f0c04 */
[----:B------:R-:W-:Y:S01]  /*09d0*/  @!P4 LEA.HI.X R21, R7, R11, R6, 0x1, P5 ;  /* 0x0000000b0715c211 */ /* 0x000fe200028f0c06 */
[----:B0-----:R-:W-:Y:S01]  /*09e0*/  @!P3 IMAD.MOV R7, RZ, RZ, -R24 ;  /* 0x000000ffff07b224 */ /* 0x001fe200078e0a18 */
[----:B------:R-:W-:Y:S02]  /*09f0*/  @!P1 PRMT R4, R27, 0x7710, RZ ;  /* 0x000077101b049816 */ /* 0x000fe400000000ff */
[----:B------:R-:W-:Y:S01]  /*0a00*/  @!P2 PRMT R5, R26, 0x7710, RZ ;  /* 0x000077101a05a816 */ /* 0x000fe200000000ff */
[----:B------:R-:W-:Y:S01]  /*0a10*/  @!P4 IMAD.MOV R25, RZ, RZ, -R25 ;  /* 0x000000ffff19c224 */ /* 0x000fe200078e0a19 */
[----:B------:R-:W-:Y:S01]  /*0a20*/  @!P3 PRMT R7, R7, 0x7710, RZ ;  /* 0x000077100707b816 */ /* 0x000fe200000000ff */
[----:B------:R-:W-:-:S04]  /*0a30*/  UIADD3 UR4, UP0, UPT, UR4, 0x2, URZ ;  /* 0x0000000204047890 */ /* 0x000fc8000ff1e0ff */
[----:B------:R-:W-:Y:S02]  /*0a40*/  UIADD3.X UR5, UPT, UPT, URZ, UR5, URZ, UP0, !UPT ;  /* 0x00000005ff057290 */ /* 0x000fe400087fe4ff */
[----:B------:R-:W-:-:S04]  /*0a50*/  UISETP.NE.U32.AND UP0, UPT, UR4, UR9, UPT ;  /* 0x000000090400728c */ /* 0x000fc8000bf05070 */
[----:B------:R-:W-:Y:S02]  /*0a60*/  UISETP.NE.AND.EX UP0, UPT, UR5, URZ, UPT, UP0 ;  /* 0x000000ff0500728c */ /* 0x000fe4000bf05300 */
[----:B------:R-:W-:-:S04]  /*0a70*/  ULEA UR6, UP1, UR10, UR6, 0x1 ;  /* 0x000000060a067291 */ /* 0x000fc8000f8208ff */
[----:B------:R-:W-:Y:S01]  /*0a80*/  ULEA.HI.X UR7, UR10, UR7, URZ, 0x1, UP1 ;  /* 0x000000070a077291 */ /* 0x000fe200088f0cff */
[----:B--2---:R-:W-:Y:S02]  /*0a90*/  @!P2 IMAD.IADD R5, R5, 0x1, R8 ;  /* 0x000000010505a824 */ /* 0x004fe400078e0208 */
[----:B---3--:R-:W-:Y:S01]  /*0aa0*/  @!P1 IMAD.IADD R9, R4, 0x1, R9 ;  /* 0x0000000104099824 */ /* 0x008fe200078e0209 */
[----:B------:R-:W-:Y:S02]  /*0ab0*/  @!P4 PRMT R4, R25, 0x7710, RZ ;  /* 0x000077101904c816 */ /* 0x000fe400000000ff */
[----:B------:R1:W-:Y:S04]  /*0ac0*/  @!P2 STG.E.U16 desc[UR12][R14.64], R5 ;  /* 0x000000050e00a986 */ /* 0x0003e8000c10150c */
[----:B------:R1:W-:Y:S01]  /*0ad0*/  @!P1 STG.E.U16 desc[UR12][R16.64], R9 ;  /* 0x0000000910009986 */ /* 0x0003e2000c10150c */
[----:B----4-:R-:W-:-:S02]  /*0ae0*/  @!P3 IMAD.IADD R7, R7, 0x1, R22 ;  /* 0x000000010707b824 */ /* 0x010fc400078e0216 */
[----:B-----5:R-:W-:-:S03]  /*0af0*/  @!P4 IMAD.IADD R23, R4, 0x1, R23 ;  /* 0x000000010417c824 */ /* 0x020fc600078e0217 */
[----:B------:R1:W-:Y:S04]  /*0b00*/  @!P3 STG.E.U16 desc[UR12][R18.64], R7 ;  /* 0x000000071200b986 */ /* 0x0003e8000c10150c */
[----:B------:R1:W-:Y:S01]  /*0b10*/  @!P4 STG.E.U16 desc[UR12][R20.64], R23 ;  /* 0x000000171400c986 */ /* 0x0003e2000c10150c */
[----:B------:R-:W-:Y:S05]  /*0b20*/  BRA.U UP0, `(.L_x_373) ;  /* 0xfffffff900047547 */ /* 0x000fea000b83ffff */
.L_x_372:
[----:B------:R-:W-:-:S04]  /*0b30*/  ULOP3.LUT UR4, UR8, 0x1, URZ, 0xc0, !UPT ;  /* 0x0000000108047892 */ /* 0x000fc8000f8ec0ff */
[----:B------:R-:W-:-:S06]  /*0b40*/  UISETP.NE.U32.AND UP0, UPT, UR4, 0x1, UPT ;  /* 0x000000010400788c */ /* 0x000fcc000bf05070 */
[----:B------:R-:W-:-:S13]  /*0b50*/  PLOP3.LUT P0, PT, PT, PT, UP0, 0x80, 0x8 ;  /* 0x000000000008781c */ /* 0x000fda0003f0f008 */
[----:B------:R-:W-:Y:S05]  /*0b60*/  @!P0 EXIT ;  /* 0x000000000000894d */ /* 0x000fea0003800000 */
[----:B01----:R-:W-:-:S04]  /*0b70*/  IADD3 R9, P1, PT, R3, UR6, RZ ;  /* 0x0000000603097c10 */ /* 0x003fc8000ff3e0ff */
        /* <DEDUP_REMOVED lines=13> */
[----:B------:R-:W-:Y:S02]  /*0c50*/  ISETP.GE.U32.AND P3, PT, R7, R0, PT ;  /* 0x000000000700720c */ /* 0x000fe40003f66070 */
[----:B------:R-:W-:Y:S02]  /*0c60*/  @!P0 LEA R26, P4, R9, R12, 0x1 ;  /* 0x0000000c091a8211 */ /* 0x000fe400078808ff */
[----:B------:R-:W-:Y:S02]  /*0c70*/  ISETP.GE.AND.EX P3, PT, R25, R2, PT, P3 ;  /* 0x000000021900720c */ /* 0x000fe40003f66330 */
[----:B------:R-:W-:Y:S02]  /*0c80*/  @!P0 LEA.HI.X R27, R9, R13, R15, 0x1, P4 ;  /* 0x0000000d091b8211 */ /* 0x000fe400020f0c0f */
[----:B------:R-:W-:Y:S02]  /*0c90*/  PRMT R0, RZ, 0x7610, R0 ;  /* 0x00007610ff007816 */ /* 0x000fe40000000000 */
[----:B------:R-:W-:-:S02]  /*0ca0*/  @!P1 LEA R4, P4, R21, R12, 0x1 ;  /* 0x0000000c15049211 */ /* 0x000fc400078808ff */
[-C--:B------:R-:W-:Y:S02]  /*0cb0*/  @!P2 LEA R2, P5, R23, R12.reuse, 0x1 ;  /* 0x0000000c1702a211 */ /* 0x080fe400078a08ff */
[----:B------:R-:W-:Y:S01]  /*0cc0*/  PRMT R18, RZ, 0x7610, R18 ;  /* 0x00007610ff127816 */ /* 0x000fe20000000012 */
[----:B------:R-:W2:Y:S01]  /*0cd0*/  @!P0 LDG.E.U16 R0, desc[UR12][R26.64] ;  /* 0x0000000c1a008981 */ /* 0x000ea2000c1e1500 */
[-C--:B------:R-:W-:Y:S02]  /*0ce0*/  @!P1 LEA.HI.X R5, R21, R13.reuse, R19, 0x1, P4 ;  /* 0x0000000d15059211 */ /* 0x080fe400020f0c13 */
[----:B------:R-:W-:Y:S02]  /*0cf0*/  PRMT R6, RZ, 0x7610, R6 ;  /* 0x00007610ff067816 */ /* 0x000fe40000000006 */
[----:B------:R-:W-:Y:S01]  /*0d00*/  @!P2 LEA.HI.X R3, R23, R13, R17, 0x1, P5 ;  /* 0x0000000d1703a211 */ /* 0x000fe200028f0c11 */
[----:B------:R2:W3:Y:S01]  /*0d10*/  @!P1 LDG.E.U16 R18, desc[UR12][R4.64] ;  /* 0x0000000c04129981 */ /* 0x0004e2000c1e1500 */
[----:B------:R-:W-:-:S02]  /*0d20*/  @!P3 LEA R12, P4, R7, R12, 0x1 ;  /* 0x0000000c070cb211 */ /* 0x000fc400078808ff */
[----:B------:R-:W-:Y:S01]  /*0d30*/  PRMT R20, RZ, 0x7610, R20 ;  /* 0x00007610ff147816 */ /* 0x000fe20000000014 */
[----:B------:R3:W4:Y:S01]  /*0d40*/  @!P2 LDG.E.U16 R6, desc[UR12][R2.64] ;  /* 0x0000000c0206a981 */ /* 0x000722000c1e1500 */
[----:B------:R-:W-:-:S05]  /*0d50*/  @!P3 LEA.HI.X R13, R7, R13, R25, 0x1, P4 ;  /* 0x0000000d070db211 */ /* 0x000fca00020f0c19 */
[----:B------:R4:W5:Y:S01]  /*0d60*/  @!P3 LDG.E.U16 R20, desc[UR12][R12.64] ;  /* 0x0000000c0c14b981 */ /* 0x000962000c1e1500 */
[----:B------:R-:W0:Y:S01]  /*0d70*/  LDCU.U16 UR4, c[0x0][0xfca] ;  /* 0x0001f940ff0477ac */ /* 0x000e220008000400 */
[-C--:B------:R-:W-:Y:S02]  /*0d80*/  @!P0 LEA R8, P4, R9, R10.reuse, 0x1 ;  /* 0x0000000a09088211 */ /* 0x080fe400078808ff */
[-C--:B------:R-:W-:Y:S02]  /*0d90*/  @!P1 LEA R14, P5, R21, R10.reuse, 0x1 ;  /* 0x0000000a150e9211 */ /* 0x080fe400078a08ff */
[----:B------:R-:W-:Y:S02]  /*0da0*/  @!P2 LEA R16, P6, R23, R10, 0x1 ;  /* 0x0000000a1710a211 */ /* 0x000fe400078c08ff */
[----:B------:R-:W-:Y:S01]  /*0db0*/  @!P0 LEA.HI.X R9, R9, R11, R15, 0x1, P4 ;  /* 0x0000000b09098211 */ /* 0x000fe200020f0c0f */
[----:B0-----:R-:W-:-:S04]  /*0dc0*/  UIADD3 UR4, UPT, UPT, URZ, -UR4, URZ ;  /* 0x80000004ff047290 */ /* 0x001fc8000fffe0ff */
[----:B------:R-:W-:Y:S01]  /*0dd0*/  UPRMT UR4, UR4, 0x7710, URZ ;  /* 0x0000771004047896 */ /* 0x000fe200080000ff */
[-C--:B------:R-:W-:Y:S02]  /*0de0*/  @!P1 LEA.HI.X R15, R21, R11.reuse, R19, 0x1, P5 ;  /* 0x0000000b150f9211 */ /* 0x080fe400028f0c13 */
[----:B------:R-:W-:-:S03]  /*0df0*/  @!P2 LEA.HI.X R17, R23, R11, R17, 0x1, P6 ;  /* 0x0000000b1711a211 */ /* 0x000fc600030f0c11 */
[----:B--2---:R-:W-:Y:S02]  /*0e00*/  VIADD R5, R0, UR4 ;  /* 0x0000000400057c36 */ /* 0x004fe40008000000 */
[----:B---3--:R-:W-:-:S03]  /*0e10*/  VIADD R3, R18, UR4 ;  /* 0x0000000412037c36 */ /* 0x008fc60008000000 */
[----:B------:R0:W-:Y:S01]  /*0e20*/  @!P0 STG.E.U16 desc[UR12][R8.64], R5 ;  /* 0x0000000508008986 */ /* 0x0001e2000c10150c */
[----:B----4-:R-:W-:-:S03]  /*0e30*/  VIADD R13, R6, UR4 ;  /* 0x00000004060d7c36 */ /* 0x010fc60008000000 */
[----:B------:R0:W-:Y:S04]  /*0e40*/  @!P1 STG.E.U16 desc[UR12][R14.64], R3 ;  /* 0x000000030e009986 */ /* 0x0001e8000c10150c */
[----:B------:R0:W-:Y:S01]  /*0e50*/  @!P2 STG.E.U16 desc[UR12][R16.64], R13 ;  /* 0x0000000d1000a986 */ /* 0x0001e2000c10150c */
[----:B-----5:R-:W-:Y:S01]  /*0e60*/  VIADD R19, R20, UR4 ;  /* 0x0000000414137c36 */ /* 0x020fe20008000000 */
[----:B------:R-:W-:Y:S06]  /*0e70*/  @P3 EXIT ;  /* 0x000000000000394d */ /* 0x000fec0003800000 */
[----:B------:R-:W-:-:S04]  /*0e80*/  LEA R2, P0, R7, R10, 0x1 ;  /* 0x0000000a07027211 */ /* 0x000fc800078008ff */
[----:B0-----:R-:W-:-:S05]  /*0e90*/  LEA.HI.X R3, R7, R11, R25, 0x1, P0 ;  /* 0x0000000b07037211 */ /* 0x001fca00000f0c19 */
[----:B------:R-:W-:Y:S01]  /*0ea0*/  STG.E.U16 desc[UR12][R2.64], R19 ;  /* 0x0000001302007986 */ /* 0x000fe2000c10150c */
[----:B------:R-:W-:Y:S05]  /*0eb0*/  EXIT ;  /* 0x000000000000794d */ /* 0x000fea0003800000 */
.L_x_371:
[----:B------:R-:W0:Y:S02]  /*0ec0*/  S2R R16, SR_TID.X ;  /* 0x0000000000107919 */ /* 0x000e240000002100 */
[----:B0-----:R-:W-:-:S03]  /*0ed0*/  IMAD.WIDE.U32 R2, R16, 0x4, RZ ;  /* 0x0000000410027825 */ /* 0x001fc600078e00ff */
[----:B------:R-:W-:-:S04]  /*0ee0*/  ISETP.GE.U32.AND P0, PT, R2, R0, PT ;  /* 0x000000000200720c */ /* 0x000fc80003f06070 */
[----:B------:R-:W-:-:S13]  /*0ef0*/  ISETP.GE.AND.EX P0, PT, R3, R4, PT, P0 ;  /* 0x000000040300720c */ /* 0x000fda0003f06300 */
[----:B------:R-:W-:Y:S05]  /*0f00*/  @P0 EXIT ;  /* 0x000000000000094d */ /* 0x000fea0003800000 */
[----:B------:R-:W0:Y:S01]  /*0f10*/  LDCU.U16 UR4, c[0x0][0xfca] ;  /* 0x0001f940ff0477ac */ /* 0x000e220008000400 */
[----:B------:R-:W-:Y:S01]  /*0f20*/  IMAD.MOV.U32 R17, RZ, RZ, RZ ;  /* 0x000000ffff117224 */ /* 0x000fe200078e00ff */
[----:B------:R-:W1:Y:S01]  /*0f30*/  LDCU UR5, c[0x0][0x360] ;  /* 0x00006c00ff0577ac */ /* 0x000e620008000800 */
[----:B0-----:R-:W-:-:S04]  /*0f40*/  UIADD3 UR4, UPT, UPT, URZ, -UR4, URZ ;  /* 0x80000004ff047290 */ /* 0x001fc8000fffe0ff */
[----:B-1----:R-:W-:-:S12]  /*0f50*/  UPRMT UR4, UR4, 0x7710, URZ ;  /* 0x0000771004047896 */ /* 0x002fd800080000ff */
.L_x_374:
[C---:B------:R-:W-:Y:S01]  /*0f60*/  IMAD.SHL.U32 R5, R16.reuse, 0x8, RZ ;  /* 0x0000000810057824 */ /* 0x040fe200078e00ff */
[----:B------:R-:W-:-:S04]  /*0f70*/  SHF.L.U64.HI R15, R16, 0x3, R17 ;  /* 0x00000003100f7819 */ /* 0x000fc80000010211 */
[----:B------:R-:W-:-:S05]  /*0f80*/  IADD3 R6, P0, PT, R12, R5, RZ ;  /* 0x000000050c067210 */ /* 0x000fca0007f1e0ff */
[----:B------:R-:W-:-:S06]  /*0f90*/  IMAD.X R7, R13, 0x1, R15, P0 ;  /* 0x000000010d077824 */ /* 0x000fcc00000e060f */
[----:B------:R-:W2:Y:S01]  /*0fa0*/  LDG.E.64 R6, desc[UR12][R6.64] ;  /* 0x0000000c06067981 */ /* 0x000ea2000c1e1b00 */
[----:B------:R-:W-:Y:S02]  /*0fb0*/  IADD3 R2, P0, PT, R10, R5, RZ ;  /* 0x000000050a027210 */ /* 0x000fe40007f1e0ff */
[C---:B--2---:R-:W-:Y:S01]  /*0fc0*/  PRMT R3, R6.reuse, 0x7632, R3 ;  /* 0x0000763206037816 */ /* 0x044fe20000000003 */
[----:B------:R-:W-:Y:S01]  /*0fd0*/  VIADD R8, R6, UR4 ;  /* 0x0000000406087c36 */ /* 0x000fe20008000000 */
[C---:B------:R-:W-:Y:S01]  /*0fe0*/  PRMT R5, R7.reuse, 0x7632, R5 ;  /* 0x0000763207057816 */ /* 0x040fe20000000005 */
[----:B------:R-:W-:Y:S02]  /*0ff0*/  VIADD R14, R7, UR4 ;  /* 0x00000004070e7c36 */ /* 0x000fe40008000000 */
[----:B------:R-:W-:Y:S02]  /*1000*/  VIADD R9, R3, UR4 ;  /* 0x0000000403097c36 */ /* 0x000fe40008000000 */
[----:B------:R-:W-:-:S02]  /*1010*/  VIADD R5, R5, UR4 ;  /* 0x0000000405057c36 */ /* 0x000fc40008000000 */
[----:B------:R-:W-:Y:S01]  /*1020*/  IMAD.X R3, R11, 0x1, R15, P0 ;  /* 0x000000010b037824 */ /* 0x000fe200000e060f */
[----:B------:R-:W-:Y:S02]  /*1030*/  IADD3 R16, P0, PT, R16, UR5, RZ ;  /* 0x0000000510107c10 */ /* 0x000fe4000ff1e0ff */
[----:B------:R-:W-:Y:S02]  /*1040*/  PRMT R8, R8, 0x5410, R9 ;  /* 0x0000541008087816 */ /* 0x000fe40000000009 */
[----:B------:R-:W-:Y:S01]  /*1050*/  PRMT R9, R14, 0x5410, R5 ;  /* 0x000054100e097816 */ /* 0x000fe20000000005 */
[C---:B------:R-:W-:Y:S02]  /*1060*/  IMAD.SHL.U32 R5, R16.reuse, 0x4, RZ ;  /* 0x0000000410057824 */ /* 0x040fe400078e00ff */
[----:B------:R-:W-:Y:S01]  /*1070*/  IMAD.X R17, RZ, RZ, R17, P0 ;  /* 0x000000ffff117224 */ /* 0x000fe200000e0611 */
[----:B------:R-:W-:Y:S01]  /*1080*/  LOP3.LUT P0, RZ, R16, 0xffffc000, RZ, 0xc0, !PT ;  /* 0xffffc00010ff7812 */ /* 0x000fe2000780c0ff */
[----:B------:R0:W-:Y:S01]  /*1090*/  STG.E.64 desc[UR12][R2.64], R8 ;  /* 0x0000000802007986 */ /* 0x0001e2000c101b0c */
[----:B------:R-:W-:-:S02]  /*10a0*/  ISETP.LT.U32.AND P1, PT, R5, R0, PT ;  /* 0x000000000500720c */ /* 0x000fc40003f21070 */
[----:B------:R-:W-:Y:S02]  /*10b0*/  SHF.L.U64.HI R5, R16, 0x2, R17 ;  /* 0x0000000210057819 */ /* 0x000fe40000010211 */
[----:B------:R-:W-:Y:S02]  /*10c0*/  LOP3.LUT P0, RZ, R17, 0x3fffffff, RZ, 0xc0, P0 ;  /* 0x3fffffff11ff7812 */ /* 0x000fe4000000c0ff */
[----:B------:R-:W-:-:S13]  /*10d0*/  ISETP.LT.AND.EX P1, PT, R5, R4, PT, P1 ;  /* 0x000000040500720c */ /* 0x000fda0003f21310 */
[----:B0-----:R-:W-:Y:S05]  /*10e0*/  @!P0 BRA P1, `(.L_x_374) ;  /* 0xfffffffc009c8947 */ /* 0x001fea000083ffff */
[----:B------:R-:W-:Y:S05]  /*10f0*/  EXIT ;  /* 0x000000000000794d */ /* 0x000fea0003800000 */
        .weak           $__internal_43_$__cuda_sm20_div_u16
        .type           $__internal_43_$__cuda_sm20_div_u16,@function
        .size           $__internal_43_$__cuda_sm20_div_u16,(.L_x_4725 - $__internal_43_$__cuda_sm20_div_u16)
$__internal_43_$__cuda_sm20_div_u16:
        /* <DEDUP_REMOVED lines=19> */
[----:B------:R-:W-:Y:S05]  /*1230*/  RET.REL.NODEC R4 `(_ZN2at6native57_GLOBAL__N__f3eca4a2_24_ForeachBinaryOpScalar_cu_86b9896c25multi_tensor_apply_kernelINS1_18TensorListMetadataILi2EEENS1_21BinaryOpScalarFunctorIsLi2ELi1ELi1EEEJSt5minusIsEsEEEvT_T0_DpT1_) ;  /* 0xffffffec04707950 */ /* 0x000fea0003c3ffff */
.L_x_375:
        /* <DEDUP_REMOVED lines=12> */
.L_x_4725:


//--------------------- .text._ZN2at6native57_GLOBAL__N__f3eca4a2_24_ForeachBinaryOpScalar_cu_86b9896c25multi_tensor_apply_kernelINS1_18TensorListMetadataILi2EEENS1_21BinaryOpScalarFunctorIlLi2ELi1ELi1EEEJSt5minusIlElEEEvT_T0_DpT1_ --------------------------
	.section	.text._ZN2at6native57_GLOBAL__N__f3eca4a2_24_ForeachBinaryOpScalar_cu_86b9896c25multi_tensor_apply_kernelINS1_18TensorListMetadataILi2EEENS1_21BinaryOpScalarFunctorIlLi2ELi1ELi1EEEJSt5minusIlElEEEvT_T0_DpT1_,"ax",@progbits
	.align	128
.text._ZN2at6native57_GLOBAL__N__f3eca4a2_24_ForeachBinaryOpScalar_cu_86b9896c25multi_tensor_apply_kernelINS1_18TensorListMetadataILi2EEENS1_21BinaryOpScalarFunctorIlLi2ELi1ELi1EEEJSt5minusIlElEEEvT_T0_DpT1_:
        .type           _ZN2at6native57_GLOBAL__N__f3eca4a2_24_ForeachBinaryOpScalar_cu_86b9896c25multi_tensor_apply_kernelINS1_18TensorListMetadataILi2EEENS1_21BinaryOpScalarFunctorIlLi2ELi1ELi1EEEJSt5minusIlElEEEvT_T0_DpT1_,@function
        .size           _ZN2at6native57_GLOBAL__N__f3eca4a2_24_ForeachBinaryOpScalar_cu_86b9896c25multi_tensor_apply_kernelINS1_18TensorListMetadataILi2EEENS1_21BinaryOpScalarFunctorIlLi2ELi1ELi1EEEJSt5minusIlElEEEvT_T0_DpT1_,(.L_x_4727 - _ZN2at6native57_GLOBAL__N__f3eca4a2_24_ForeachBinaryOpScalar_cu_86b9896c25multi_tensor_apply_kernelINS1_18TensorListMetadataILi2EEENS1_21BinaryOpScalarFunctorIlLi2ELi1ELi1EEEJSt5minusIlElEEEvT_T0_DpT1_)
        .other          _ZN2at6native57_GLOBAL__N__f3eca4a2_24_ForeachBinaryOpScalar_cu_86b9896c25multi_tensor_apply_kernelINS1_18TensorListMetadataILi2EEENS1_21BinaryOpScalarFunctorIlLi2ELi1ELi1EEEJSt5minusIlElEEEvT_T0_DpT1_,@"STO_CUDA_ENTRY STV_DEFAULT"
_ZN2at6native57_GLOBAL__N__f3eca4a2_24_ForeachBinaryOpScalar_cu_86b9896c25multi_tensor_apply_kernelINS1_18TensorListMetadataILi2EEENS1_21BinaryOpScalarFunctorIlLi2ELi1ELi1EEEJSt5minusIlElEEEvT_T0_DpT1_:
        /* <DEDUP_REMOVED lines=38> */
[----:B------:R-:W-:Y:S05]  /*0260*/  CALL.REL.NOINC `($__internal_44_$__cuda_sm20_div_u16) ;  /* 0x0000000c00907944 */ /* 0x000fea0003c00000 */
        /* <DEDUP_REMOVED lines=13> */
.L_x_378:
[----:B01----:R-:W-:Y:S02]  /*0340*/  IADD3 R26, P1, PT, R3, UR6, RZ ;  /* 0x00000006031a7c10 */ /* 0x003fe4000ff3e0ff */
[----:B------:R-:W-:Y:S02]  /*0350*/  CS2R R18, SRZ ;  /* 0x0000000000127805 */ /* 0x000fe4000001ff00 */
[C---:B------:R-:W-:Y:S01]  /*0360*/  ISETP.GE.U32.AND P0, PT, R26.reuse, R0, PT ;  /* 0x000000001a00720c */ /* 0x040fe20003f06070 */
[----:B------:R-:W-:Y:S01]  /*0370*/  IMAD.X R23, RZ, RZ, UR7, P1 ;  /* 0x00000007ff177e24 */ /* 0x000fe200088e06ff */
[----:B------:R-:W-:-:S04]  /*0380*/  IADD3 R6, P2, PT, R26, UR11, RZ ;  /* 0x0000000b1a067c10 */ /* 0x000fc8000ff5e0ff */
[----:B------:R-:W-:Y:S01]  /*0390*/  ISETP.GE.AND.EX P0, PT, R23, R2, PT, P0 ;  /* 0x000000021700720c */ /* 0x000fe20003f06300 */
[----:B------:R-:W-:Y:S01]  /*03a0*/  IMAD.X R7, RZ, RZ, R23, P2 ;  /* 0x000000ffff077224 */ /* 0x000fe200010e0617 */
[----:B------:R-:W-:-:S04]  /*03b0*/  ISETP.GE.U32.AND P1, PT, R6, R0, PT ;  /* 0x000000000600720c */ /* 0x000fc80003f26070 */
[----:B------:R-:W-:-:S07]  /*03c0*/  ISETP.GE.AND.EX P1, PT, R7, R2, PT, P1 ;  /* 0x000000020700720c */ /* 0x000fce0003f26310 */
[----:B------:R-:W-:-:S04]  /*03d0*/  @!P0 LEA R4, P2, R26, R10, 0x3 ;  /* 0x0000000a1a048211 */ /* 0x000fc800078418ff */
[----:B------:R-:W-:-:S05]  /*03e0*/  @!P0 LEA.HI.X R5, R26, R11, R23, 0x3, P2 ;  /* 0x0000000b1a058211 */ /* 0x000fca00010f1c17 */
[----:B------:R0:W2:Y:S01]  /*03f0*/  @!P0 LDG.E.64 R18, desc[UR12][R4.64] ;  /* 0x0000000c04128981 */ /* 0x0000a2000c1e1b00 */
[C---:B------:R-:W-:Y:S02]  /*0400*/  IADD3 R13, P3, PT, R6.reuse, UR11, RZ ;  /* 0x0000000b060d7c10 */ /* 0x040fe4000ff7e0ff */
[----:B------:R-:W-:Y:S02]  /*0410*/  CS2R R16, SRZ ;  /* 0x0000000000107805 */ /* 0x000fe4000001ff00 */
[C---:B------:R-:W-:Y:S02]  /*0420*/  @!P1 LEA R28, P2, R6.reuse, R10, 0x3 ;  /* 0x0000000a061c9211 */ /* 0x040fe400078418ff */
[C---:B------:R-:W-:Y:S01]  /*0430*/  IADD3 R20, P4, PT, R13.reuse, UR11, RZ ;  /* 0x0000000b0d147c10 */ /* 0x040fe2000ff9e0ff */
[--C-:B------:R-:W-:Y:S01]  /*0440*/  IMAD.X R15, RZ, RZ, R7.reuse, P3 ;  /* 0x000000ffff0f7224 */ /* 0x100fe200018e0607 */
[----:B------:R-:W-:Y:S02]  /*0450*/  @!P1 LEA.HI.X R29, R6, R11, R7, 0x3, P2 ;  /* 0x0000000b061d9211 */ /* 0x000fe400010f1c07 */
[-C--:B------:R-:W-:Y:S01]  /*0460*/  ISETP.GE.U32.AND P2, PT, R13, R0.reuse, PT ;  /* 0x000000000d00720c */ /* 0x080fe20003f46070 */
[----:B0-----:R-:W-:Y:S01]  /*0470*/  IMAD.X R5, RZ, RZ, R15, P4 ;  /* 0x000000ffff057224 */ /* 0x001fe200020e060f */
[----:B------:R-:W-:Y:S01]  /*0480*/  ISETP.GE.U32.AND P3, PT, R20, R0, PT ;  /* 0x000000001400720c */ /* 0x000fe20003f66070 */
[----:B------:R0:W3:Y:S01]  /*0490*/  @!P1 LDG.E.64 R16, desc[UR12][R28.64] ;  /* 0x0000000c1c109981 */ /* 0x0000e2000c1e1b00 */
[----:B------:R-:W-:-:S02]  /*04a0*/  ISETP.GE.AND.EX P2, PT, R15, R2, PT, P2 ;  /* 0x000000020f00720c */ /* 0x000fc40003f46320 */
[----:B------:R-:W-:Y:S02]  /*04b0*/  CS2R R24, SRZ ;  /* 0x0000000000187805 */ /* 0x000fe4000001ff00 */
[----:B------:R-:W-:Y:S01]  /*04c0*/  ISETP.GE.AND.EX P3, PT, R5, R2, PT, P3 ;  /* 0x000000020500720c */ /* 0x000fe20003f66330 */
[----:B0-----:R-:W3:Y:S08]  /*04d0*/  @!P1 LDC.64 R28, c[0x0][0xfd0] ;  /* 0x0003f400ff1c9b82 */ /* 0x001ef00000000a00 */
[----:B------:R-:W-:-:S04]  /*04e0*/  @!P2 LEA R14, P4, R13, R10, 0x3 ;  /* 0x0000000a0d0ea211 */ /* 0x000fc800078818ff */
[----:B------:R-:W-:Y:S02]  /*04f0*/  @!P2 LEA.HI.X R15, R13, R11, R15, 0x3, P4 ;  /* 0x0000000b0d0fa211 */ /* 0x000fe400020f1c0f */
[----:B------:R-:W-:-:S03]  /*0500*/  @!P3 LEA R12, P4, R20, R10, 0x3 ;  /* 0x0000000a140cb211 */ /* 0x000fc600078818ff */
[----:B------:R0:W4:Y:S01]  /*0510*/  @!P2 LDG.E.64 R24, desc[UR12][R14.64] ;  /* 0x0000000c0e18a981 */ /* 0x000122000c1e1b00 */
[----:B------:R-:W-:Y:S02]  /*0520*/  @!P3 LEA.HI.X R13, R20, R11, R5, 0x3, P4 ;  /* 0x0000000b140db211 */ /* 0x000fe400020f1c05 */
[----:B0-----:R-:W-:-:S06]  /*0530*/  CS2R R14, SRZ ;  /* 0x00000000000e7805 */ /* 0x001fcc000001ff00 */
[----:B------:R0:W5:Y:S01]  /*0540*/  @!P3 LDG.E.64 R14, desc[UR12][R12.64] ;  /* 0x0000000c0c0eb981 */ /* 0x000162000c1e1b00 */
[----:B------:R-:W-:Y:S01]  /*0550*/  USHF.L.U32 UR10, UR11, 0x2, URZ ;  /* 0x000000020b0a7899 */ /* 0x000fe200080006ff */
[----:B0-----:R-:W2:Y:S02]  /*0560*/  @!P0 LDC.64 R12, c[0x0][0xfd0] ;  /* 0x0003f400ff0c8b82 */ /* 0x001ea40000000a00 */
[----:B--2---:R-:W-:-:S05]  /*0570*/  @!P0 IADD3 R12, P4, PT, R18, -R12, RZ ;  /* 0x8000000c120c8210 */ /* 0x004fca0007f9e0ff */
[----:B------:R-:W-:Y:S01]  /*0580*/  @!P0 IMAD.X R13, R19, 0x1, ~R13, P4 ;  /* 0x00000001130d8824 */ /* 0x000fe200020e0e0d */
[----:B------:R-:W-:-:S04]  /*0590*/  @!P0 LEA R18, P4, R26, R8, 0x3 ;  /* 0x000000081a128211 */ /* 0x000fc800078818ff */
[C---:B------:R-:W-:Y:S02]  /*05a0*/  @!P0 LEA.HI.X R19, R26.reuse, R9, R23, 0x3, P4 ;  /* 0x000000091a138211 */ /* 0x040fe400020f1c17 */
[----:B------:R-:W-:-:S03]  /*05b0*/  IADD3 R26, P4, PT, R26, UR10, RZ ;  /* 0x0000000a1a1a7c10 */ /* 0x000fc6000ff9e0ff */
[----:B------:R0:W-:Y:S01]  /*05c0*/  @!P0 STG.E.64 desc[UR12][R18.64], R12 ;  /* 0x0000000c12008986 */ /* 0x0001e2000c101b0c */
[----:B---3--:R-:W-:Y:S01]  /*05d0*/  @!P1 IADD3 R28, P0, PT, R16, -R28, RZ ;  /* 0x8000001c101c9210 */ /* 0x008fe20007f1e0ff */
[----:B------:R-:W-:-:S04]  /*05e0*/  IMAD.X R23, RZ, RZ, R23, P4 ;  /* 0x000000ffff177224 */ /* 0x000fc800020e0617 */
[----:B------:R-:W-:Y:S01]  /*05f0*/  @!P1 IMAD.X R29, R17, 0x1, ~R29, P0 ;  /* 0x00000001111d9824 */ /* 0x000fe200000e0e1d */
[----:B------:R-:W-:-:S04]  /*0600*/  @!P1 LEA R16, P0, R6, R8, 0x3 ;  /* 0x0000000806109211 */ /* 0x000fc800078018ff */
[----:B------:R-:W-:Y:S02]  /*0610*/  @!P1 LEA.HI.X R17, R6, R9, R7, 0x3, P0 ;  /* 0x0000000906119211 */ /* 0x000fe400000f1c07 */
[----:B------:R-:W-:Y:S01]  /*0620*/  ISETP.GE.U32.AND P0, PT, R26, R0, PT ;  /* 0x000000001a00720c */ /* 0x000fe20003f06070 */
[----:B0-----:R-:W4:Y:S02]  /*0630*/  @!P2 LDC.64 R18, c[0x0][0xfd0] ;  /* 0x0003f400ff12ab82 */ /* 0x001f240000000a00 */
[----:B------:R0:W-:Y:S01]  /*0640*/  @!P1 STG.E.64 desc[UR12][R16.64], R28 ;  /* 0x0000001c10009986 */ /* 0x0001e2000c101b0c */
[----:B------:R-:W-:Y:S02]  /*0650*/  IADD3 R21, P1, PT, R6, UR11, RZ ;  /* 0x0000000b06157c10 */ /* 0x000fe4000ff3e0ff */
[----:B------:R-:W-:-:S03]  /*0660*/  ISETP.GE.AND.EX P0, PT, R23, R2, PT, P0 ;  /* 0x000000021700720c */ /* 0x000fc60003f06300 */
[----:B------:R-:W5:Y:S01]  /*0670*/  @!P3 LDC.64 R12, c[0x0][0xfd0] ;  /* 0x0003f400ff0cbb82 */ /* 0x000f620000000a00 */
[----:B------:R-:W-:Y:S01]  /*0680*/  IMAD.X R4, RZ, RZ, R7, P1 ;  /* 0x000000ffff047224 */ /* 0x000fe200008e0607 */
[----:B0-----:R-:W-:-:S04]  /*0690*/  @!P2 LEA R16, P1, R21, R8, 0x3 ;  /* 0x000000081510a211 */ /* 0x001fc800078218ff */
[-C--:B------:R-:W-:Y:S02]  /*06a0*/  @!P2 LEA.HI.X R17, R21, R9.reuse, R4, 0x3, P1 ;  /* 0x000000091511a211 */ /* 0x080fe400008f1c04 */
[----:B------:R-:W-:Y:S02]  /*06b0*/  @!P3 LEA R4, P1, R20, R8, 0x3 ;  /* 0x000000081404b211 */ /* 0x000fe400078218ff */
[----:B----4-:R-:W-:Y:S02]  /*06c0*/  @!P2 IADD3 R18, P4, PT, R24, -R18, RZ ;  /* 0x800000121812a210 */ /* 0x010fe40007f9e0ff */
[----:B------:R-:W-:Y:S02]  /*06d0*/  @!P3 LEA.HI.X R5, R20, R9, R5, 0x3, P1 ;  /* 0x000000091405b211 */ /* 0x000fe400008f1c05 */
[----:B------:R-:W0:Y:S01]  /*06e0*/  @!P0 LDC.64 R20, c[0x0][0xfd0] ;  /* 0x0003f400ff148b82 */ /* 0x000e220000000a00 */
[----:B------:R-:W-:Y:S01]  /*06f0*/  @!P2 IMAD.X R19, R25, 0x1, ~R19, P4 ;  /* 0x000000011913a824 */ /* 0x000fe200020e0e13 */
[----:B-----5:R-:W-:-:S02]  /*0700*/  @!P3 IADD3 R12, P4, PT, R14, -R12, RZ ;  /* 0x8000000c0e0cb210 */ /* 0x020fc40007f9e0ff */
[C---:B------:R-:W-:Y:S02]  /*0710*/  @!P0 LEA R14, P5, R26.reuse, R10, 0x3 ;  /* 0x0000000a1a0e8211 */ /* 0x040fe400078a18ff */
[----:B------:R1:W-:Y:S01]  /*0720*/  @!P2 STG.E.64 desc[UR12][R16.64], R18 ;  /* 0x000000121000a986 */ /* 0x0003e2000c101b0c */
[----:B------:R-:W-:Y:S01]  /*0730*/  @!P3 IMAD.X R13, R15, 0x1, ~R13, P4 ;  /* 0x000000010f0db824 */ /* 0x000fe200020e0e0d */
[----:B------:R-:W-:-:S04]  /*0740*/  @!P0 LEA.HI.X R15, R26, R11, R23, 0x3, P5 ;  /* 0x0000000b1a0f8211 */ /* 0x000fc800028f1c17 */
[----:B------:R2:W-:Y:S01]  /*0750*/  @!P3 STG.E.64 desc[UR12][R4.64], R12 ;  /* 0x0000000c0400b986 */ /* 0x0005e2000c101b0c */
[----:B-1----:R-:W-:-:S06]  /*0760*/  CS2R R18, SRZ ;  /* 0x0000000000127805 */ /* 0x002fcc000001ff00 */
[----:B------:R1:W0:Y:S01]  /*0770*/  @!P0 LDG.E.64 R18, desc[UR12][R14.64] ;  /* 0x0000000c0e128981 */ /* 0x000222000c1e1b00 */
[----:B--2---:R-:W-:Y:S02]  /*0780*/  IADD3 R5, P1, PT, R6, UR10, RZ ;  /* 0x0000000a06057c10 */ /* 0x004fe4000ff3e0ff */
[----:B------:R-:W-:Y:S02]  /*0790*/  CS2R R12, SRZ ;  /* 0x00000000000c7805 */ /* 0x000fe4000001ff00 */
[C---:B------:R-:W-:Y:S01]  /*07a0*/  IADD3 R6, P3, PT, R5.reuse, UR11, RZ ;  /* 0x0000000b05067c10 */ /* 0x040fe2000ff7e0ff */
[----:B------:R-:W-:Y:S01]  /*07b0*/  IMAD.X R7, RZ, RZ, R7, P1 ;  /* 0x000000ffff077224 */ /* 0x000fe200008e0607 */
[-C--:B------:R-:W-:Y:S02]  /*07c0*/  ISETP.GE.U32.AND P1, PT, R5, R0.reuse, PT ;  /* 0x000000000500720c */ /* 0x080fe40003f26070 */
[----:B------:R-:W-:Y:S01]  /*07d0*/  ISETP.GE.U32.AND P2, PT, R6, R0, PT ;  /* 0x000000000600720c */ /* 0x000fe20003f46070 */
[----:B------:R-:W-:Y:S01]  /*07e0*/  IMAD.X R4, RZ, RZ, R7, P3 ;  /* 0x000000ffff047224 */ /* 0x000fe200018e0607 */
[----:B------:R-:W-:-:S02]  /*07f0*/  ISETP.GE.AND.EX P1, PT, R7, R2, PT, P1 ;  /* 0x000000020700720c */ /* 0x000fc40003f26310 */
[----:B------:R-:W-:Y:S02]  /*0800*/  IADD3 R25, P5, PT, R6, UR11, RZ ;  /* 0x0000000b06197c10 */ /* 0x000fe4000ffbe0ff */
[----:B------:R-:W-:Y:S02]  /*0810*/  ISETP.GE.AND.EX P2, PT, R4, R2, PT, P2 ;  /* 0x000000020400720c */ /* 0x000fe40003f46320 */
[----:B------:R-:W-:Y:S01]  /*0820*/  ISETP.GE.U32.AND P3, PT, R25, R0, PT ;  /* 0x000000001900720c */ /* 0x000fe20003f66070 */
[----:B------:R-:W-:-:S05]  /*0830*/  IMAD.X R24, RZ, RZ, R4, P5 ;  /* 0x000000ffff187224 */ /* 0x000fca00028e0604 */
[----:B------:R-:W-:Y:S02]  /*0840*/  ISETP.GE.AND.EX P3, PT, R24, R2, PT, P3 ;  /* 0x000000021800720c */ /* 0x000fe40003f66330 */
[----:B-1----:R-:W-:-:S04]  /*0850*/  @!P1 LEA R14, P4, R5, R10, 0x3 ;  /* 0x0000000a050e9211 */ /* 0x002fc800078818ff */
[----:B------:R-:W-:Y:S02]  /*0860*/  @!P1 LEA.HI.X R15, R5, R11, R7, 0x3, P4 ;  /* 0x0000000b050f9211 */ /* 0x000fe400020f1c07 */
[----:B------:R-:W-:-:S03]  /*0870*/  @!P2 LEA R16, P4, R6, R10, 0x3 ;  /* 0x0000000a0610a211 */ /* 0x000fc600078818ff */
[----:B------:R1:W2:Y:S01]  /*0880*/  @!P1 LDG.E.64 R12, desc[UR12][R14.64] ;  /* 0x0000000c0e0c9981 */ /* 0x0002a2000c1e1b00 */
[----:B------:R-:W-:Y:S02]  /*0890*/  @!P2 LEA.HI.X R17, R6, R11, R4, 0x3, P4 ;  /* 0x0000000b0611a211 */ /* 0x000fe400020f1c04 */
[----:B-1----:R-:W-:-:S06]  /*08a0*/  CS2R R14, SRZ ;  /* 0x00000000000e7805 */ /* 0x002fcc000001ff00 */
[----:B------:R1:W3:Y:S02]  /*08b0*/  @!P2 LDG.E.64 R14, desc[UR12][R16.64] ;  /* 0x0000000c100ea981 */ /* 0x0002e4000c1e1b00 */
[----:B-1----:R-:W-:Y:S02]  /*08c0*/  CS2R R16, SRZ ;  /* 0x0000000000107805 */ /* 0x002fe4000001ff00 */
[----:B0-----:R-:W-:Y:S02]  /*08d0*/  @!P0 IADD3 R20, P5, PT, R18, -R20, RZ ;  /* 0x8000001412148210 */ /* 0x001fe40007fbe0ff */
[----:B------:R-:W-:-:S03]  /*08e0*/  @!P3 LEA R18, P4, R25, R10, 0x3 ;  /* 0x0000000a1912b211 */ /* 0x000fc600078818ff */
[----:B------:R-:W-:Y:S01]  /*08f0*/  @!P0 IMAD.X R21, R19, 0x1, ~R21, P5 ;  /* 0x0000000113158824 */ /* 0x000fe200028e0e15 */
[----:B------:R-:W-:-:S05]  /*0900*/  @!P3 LEA.HI.X R19, R25, R11, R24, 0x3, P4 ;  /* 0x0000000b1913b211 */ /* 0x000fca00020f1c18 */
[----:B------:R0:W4:Y:S01]  /*0910*/  @!P3 LDG.E.64 R16, desc[UR12][R18.64] ;  /* 0x0000000c1210b981 */ /* 0x000122000c1e1b00 */
[CC--:B------:R-:W-:Y:S01]  /*0920*/  @!P0 LEA R22, P4, R26.reuse, R8.reuse, 0x3 ;  /* 0x000000081a168211 */ /* 0x0c0fe200078818ff */
[----:B------:R-:W-:Y:S02]  /*0930*/  UIADD3 UR4, UP0, UPT, UR4, 0x2, URZ ;  /* 0x0000000204047890 */ /* 0x000fe4000ff1e0ff */
[----:B------:R-:W-:Y:S01]  /*0940*/  ULEA UR6, UP1, UR10, UR6, 0x1 ;  /* 0x000000060a067291 */ /* 0x000fe2000f8208ff */
[-C--:B------:R-:W-:Y:S01]  /*0950*/  @!P0 LEA.HI.X R23, R26, R9.reuse, R23, 0x3, P4 ;  /* 0x000000091a178211 */ /* 0x080fe200020f1c17 */
[----:B------:R-:W-:Y:S01]  /*0960*/  UIADD3.X UR5, UPT, UPT, URZ, UR5, URZ, UP0, !UPT ;  /* 0x00000005ff057290 */ /* 0x000fe200087fe4ff */
[C---:B------:R-:W-:Y:S01]  /*0970*/  @!P3 LEA R26, P5, R25.reuse, R8, 0x3 ;  /* 0x00000008191ab211 */ /* 0x040fe200078a18ff */
[----:B------:R-:W-:Y:S01]  /*0980*/  UISETP.NE.U32.AND UP0, UPT, UR4, UR9, UPT ;  /* 0x000000090400728c */ /* 0x000fe2000bf05070 */
[----:B0-----:R-:W2:Y:S01]  /*0990*/  @!P1 LDC.64 R18, c[0x0][0xfd0] ;  /* 0x0003f400ff129b82 */ /* 0x001ea20000000a00 */
[----:B------:R0:W-:Y:S01]  /*09a0*/  @!P0 STG.E.64 desc[UR12][R22.64], R20 ;  /* 0x0000001416008986 */ /* 0x0001e2000c101b0c */
[----:B------:R-:W-:Y:S01]  /*09b0*/  @!P3 LEA.HI.X R27, R25, R9, R24, 0x3, P5 ;  /* 0x00000009191bb211 */ /* 0x000fe200028f1c18 */
[----:B------:R-:W-:-:S02]  /*09c0*/  UISETP.NE.AND.EX UP0, UPT, UR5, URZ, UPT, UP0 ;  /* 0x000000ff0500728c */ /* 0x000fc4000bf05300 */
[----:B------:R-:W-:-:S03]  /*09d0*/  ULEA.HI.X UR7, UR10, UR7, URZ, 0x1, UP1 ;  /* 0x000000070a077291 */ /* 0x000fc600088f0cff */
[----:B0-----:R-:W3:Y:S08]  /*09e0*/  @!P2 LDC.64 R20, c[0x0][0xfd0] ;  /* 0x0003f400ff14ab82 */ /* 0x001ef00000000a00 */
[----:B------:R-:W4:Y:S01]  /*09f0*/  @!P3 LDC.64 R22, c[0x0][0xfd0] ;  /* 0x0003f400ff16bb82 */ /* 0x000f220000000a00 */
[----:B--2---:R-:W-:-:S05]  /*0a00*/  @!P1 IADD3 R18, P0, PT, R12, -R18, RZ ;  /* 0x800000120c129210 */ /* 0x004fca0007f1e0ff */
[----:B------:R-:W-:Y:S01]  /*0a10*/  @!P1 IMAD.X R19, R13, 0x1, ~R19, P0 ;  /* 0x000000010d139824 */ /* 0x000fe200000e0e13 */
[----:B------:R-:W-:-:S04]  /*0a20*/  @!P1 LEA R12, P0, R5, R8, 0x3 ;  /* 0x00000008050c9211 */ /* 0x000fc800078018ff */
[-C--:B------:R-:W-:Y:S02]  /*0a30*/  @!P1 LEA.HI.X R13, R5, R9.reuse, R7, 0x3, P0 ;  /* 0x00000009050d9211 */ /* 0x080fe400000f1c07 */
[----:B------:R-:W-:Y:S02]  /*0a40*/  @!P2 LEA R28, P0, R6, R8, 0x3 ;  /* 0x00000008061ca211 */ /* 0x000fe400078018ff */
[----:B---3--:R-:W-:Y:S01]  /*0a50*/  @!P2 IADD3 R20, P4, PT, R14, -R20, RZ ;  /* 0x800000140e14a210 */ /* 0x008fe20007f9e0ff */
[----:B------:R1:W-:Y:S01]  /*0a60*/  @!P1 STG.E.64 desc[UR12][R12.64], R18 ;  /* 0x000000120c009986 */ /* 0x0003e2000c101b0c */
[----:B------:R-:W-:-:S03]  /*0a70*/  @!P2 LEA.HI.X R29, R6, R9, R4, 0x3, P0 ;  /* 0x00000009061da211 */ /* 0x000fc600000f1c04 */
[----:B------:R-:W-:-:S05]  /*0a80*/  @!P2 IMAD.X R21, R15, 0x1, ~R21, P4 ;  /* 0x000000010f15a824 */ /* 0x000fca00020e0e15 */
[----:B------:R1:W-:Y:S01]  /*0a90*/  @!P2 STG.E.64 desc[UR12][R28.64], R20 ;  /* 0x000000141c00a986 */ /* 0x0003e2000c101b0c */
[----:B----4-:R-:W-:-:S05]  /*0aa0*/  @!P3 IADD3 R22, P6, PT, R16, -R22, RZ ;  /* 0x800000161016b210 */ /* 0x010fca0007fde0ff */
[----:B------:R-:W-:-:S05]  /*0ab0*/  @!P3 IMAD.X R23, R17, 0x1, ~R23, P6 ;  /* 0x000000011117b824 */ /* 0x000fca00030e0e17 */
[----:B------:R1:W-:Y:S01]  /*0ac0*/  @!P3 STG.E.64 desc[UR12][R26.64], R22 ;  /* 0x000000161a00b986 */ /* 0x0003e2000c101b0c */
[----:B------:R-:W-:Y:S05]  /*0ad0*/  BRA.U UP0, `(.L_x_378) ;  /* 0xfffffff900187547 */ /* 0x000fea000b83ffff */
.L_x_377:
[----:B------:R-:W-:-:S04]  /*0ae0*/  ULOP3.LUT UR4, UR8, 0x1, URZ, 0xc0, !UPT ;  /* 0x0000000108047892 */ /* 0x000fc8000f8ec0ff */
[----:B------:R-:W-:-:S06]  /*0af0*/  UISETP.NE.U32.AND UP0, UPT, UR4, 0x1, UPT ;  /* 0x000000010400788c */ /* 0x000fcc000bf05070 */
[----:B------:R-:W-:-:S13]  /*0b00*/  PLOP3.LUT P0, PT, PT, PT, UP0, 0x80, 0x8 ;  /* 0x000000000008781c */ /* 0x000fda0003f0f008 */
[----:B------:R-:W-:Y:S05]  /*0b10*/  @!P0 EXIT ;  /* 0x000000000000894d */ /* 0x000fea0003800000 */
[----:B01----:R-:W-:Y:S02]  /*0b20*/  IADD3 R13, P1, PT, R3, UR6, RZ ;  /* 0x00000006030d7c10 */ /* 0x003fe4000ff3e0ff */
[----:B------:R-:W-:Y:S02]  /*0b30*/  CS2R R18, SRZ ;  /* 0x0000000000127805 */ /* 0x000fe4000001ff00 */
[----:B------:R-:W-:Y:S01]  /*0b40*/  CS2R R16, SRZ ;  /* 0x0000000000107805 */ /* 0x000fe2000001ff00 */
[----:B------:R-:W0:Y:S01]  /*0b50*/  LDCU.64 UR4, c[0x0][0xfd0] ;  /* 0x0001fa00ff0477ac */ /* 0x000e220008000a00 */
[C---:B------:R-:W-:Y:S01]  /*0b60*/  ISETP.GE.U32.AND P0, PT, R13.reuse, R0, PT ;  /* 0x000000000d00720c */ /* 0x040fe20003f06070 */
[----:B------:R-:W-:Y:S01]  /*0b70*/  IMAD.X R6, RZ, RZ, UR7, P1 ;  /* 0x00000007ff067e24 */ /* 0x000fe200088e06ff */
[----:B------:R-:W-:-:S04]  /*0b80*/  IADD3 R7, P1, PT, R13, UR11, RZ ;  /* 0x0000000b0d077c10 */ /* 0x000fc8000ff3e0ff */
[C---:B------:R-:W-:Y:S01]  /*0b90*/  IADD3 R5, P3, PT, R7.reuse, UR11, RZ ;  /* 0x0000000b07057c10 */ /* 0x040fe2000ff7e0ff */
[----:B------:R-:W-:Y:S01]  /*0ba0*/  IMAD.X R12, RZ, RZ, R6, P1 ;  /* 0x000000ffff0c7224 */ /* 0x000fe200008e0606 */
[----:B------:R-:W-:Y:S02]  /*0bb0*/  ISETP.GE.AND.EX P0, PT, R6, R2, PT, P0 ;  /* 0x000000020600720c */ /* 0x000fe40003f06300 */
[-C--:B------:R-:W-:Y:S01]  /*0bc0*/  ISETP.GE.U32.AND P1, PT, R7, R0.reuse, PT ;  /* 0x000000000700720c */ /* 0x080fe20003f26070 */
[----:B------:R-:W-:Y:S01]  /*0bd0*/  IMAD.X R4, RZ, RZ, R12, P3 ;  /* 0x000000ffff047224 */ /* 0x000fe200018e060c */
[C---:B------:R-:W-:Y:S02]  /*0be0*/  IADD3 R3, P4, PT, R5.reuse, UR11, RZ ;  /* 0x0000000b05037c10 */ /* 0x040fe4000ff9e0ff */
[----:B------:R-:W-:Y:S02]  /*0bf0*/  ISETP.GE.U32.AND P2, PT, R5, R0, PT ;  /* 0x000000000500720c */ /* 0x000fe40003f46070 */
[----:B------:R-:W-:-:S02]  /*0c00*/  ISETP.GE.AND.EX P1, PT, R12, R2, PT, P1 ;  /* 0x000000020c00720c */ /* 0x000fc40003f26310 */
[----:B------:R-:W-:Y:S01]  /*0c10*/  ISETP.GE.U32.AND P3, PT, R3, R0, PT ;  /* 0x000000000300720c */ /* 0x000fe20003f66070 */
[----:B------:R-:W-:Y:S01]  /*0c20*/  IMAD.X R0, RZ, RZ, R4, P4 ;  /* 0x000000ffff007224 */ /* 0x000fe200020e0604 */
[----:B------:R-:W-:Y:S02]  /*0c30*/  ISETP.GE.AND.EX P2, PT, R4, R2, PT, P2 ;  /* 0x000000020400720c */ /* 0x000fe40003f46320 */
[C---:B------:R-:W-:Y:S02]  /*0c40*/  @!P0 LEA R14, P4, R13.reuse, R10, 0x3 ;  /* 0x0000000a0d0e8211 */ /* 0x040fe400078818ff */
[----:B------:R-:W-:Y:S02]  /*0c50*/  ISETP.GE.AND.EX P3, PT, R0, R2, PT, P3 ;  /* 0x000000020000720c */ /* 0x000fe40003f66330 */
[----:B------:R-:W-:-:S03]  /*0c60*/  @!P0 LEA.HI.X R15, R13, R11, R6, 0x3, P4 ;  /* 0x0000000b0d0f8211 */ /* 0x000fc600020f1c06 */
[-C--:B------:R-:W-:Y:S02]  /*0c70*/  @!P1 LEA R22, P4, R7, R10.reuse, 0x3 ;  /* 0x0000000a07169211 */ /* 0x080fe400078818ff */
[----:B------:R1:W0:Y:S02]  /*0c80*/  @!P0 LDG.E.64 R18, desc[UR12][R14.64] ;  /* 0x0000000c0e128981 */ /* 0x000224000c1e1b00 */
[-C--:B------:R-:W-:Y:S02]  /*0c90*/  @!P2 LEA R20, P5, R5, R10.reuse, 0x3 ;  /* 0x0000000a0514a211 */ /* 0x080fe400078a18ff */
[-C--:B------:R-:W-:Y:S02]  /*0ca0*/  @!P1 LEA.HI.X R23, R7, R11.reuse, R12, 0x3, P4 ;  /* 0x0000000b07179211 */ /* 0x080fe400020f1c0c */
[----:B------:R-:W-:Y:S02]  /*0cb0*/  @!P2 LEA.HI.X R21, R5, R11, R4, 0x3, P5 ;  /* 0x0000000b0515a211 */ /* 0x000fe400028f1c04 */
[----:B------:R-:W-:Y:S01]  /*0cc0*/  @!P3 LEA R24, P4, R3, R10, 0x3 ;  /* 0x0000000a0318b211 */ /* 0x000fe200078818ff */
[----:B------:R2:W3:Y:S01]  /*0cd0*/  @!P1 LDG.E.64 R16, desc[UR12][R22.64] ;  /* 0x0000000c16109981 */ /* 0x0004e2000c1e1b00 */
[----:B-1----:R-:W-:-:S02]  /*0ce0*/  CS2R R14, SRZ ;  /* 0x00000000000e7805 */ /* 0x002fc4000001ff00 */
[----:B------:R-:W-:-:S04]  /*0cf0*/  @!P3 LEA.HI.X R25, R3, R11, R0, 0x3, P4 ;  /* 0x0000000b0319b211 */ /* 0x000fc800020f1c00 */
[----:B------:R1:W4:Y:S01]  /*0d00*/  @!P2 LDG.E.64 R14, desc[UR12][R20.64] ;  /* 0x0000000c140ea981 */ /* 0x000322000c1e1b00 */
[----:B--2---:R-:W-:-:S06]  /*0d10*/  CS2R R22, SRZ ;  /* 0x0000000000167805 */ /* 0x004fcc000001ff00 */
[----:B------:R-:W2:Y:S01]  /*0d20*/  @!P3 LDG.E.64 R22, desc[UR12][R24.64] ;  /* 0x0000000c1816b981 */ /* 0x000ea2000c1e1b00 */
[-C--:B-1----:R-:W-:Y:S02]  /*0d30*/  @!P1 LEA R20, P6, R7, R8.reuse, 0x3 ;  /* 0x0000000807149211 */ /* 0x082fe400078c18ff */
[-C--:B------:R-:W-:Y:S02]  /*0d40*/  @!P0 LEA R10, P5, R13, R8.reuse, 0x3 ;  /* 0x000000080d0a8211 */ /* 0x080fe400078a18ff */
[-C--:B------:R-:W-:Y:S02]  /*0d50*/  @!P1 LEA.HI.X R21, R7, R9.reuse, R12, 0x3, P6 ;  /* 0x0000000907159211 */ /* 0x080fe400030f1c0c */
[----:B------:R-:W-:Y:S02]  /*0d60*/  @!P0 LEA.HI.X R11, R13, R9, R6, 0x3, P5 ;  /* 0x000000090d0b8211 */ /* 0x000fe400028f1c06 */
[----:B------:R-:W-:-:S04]  /*0d70*/  @!P2 LEA R6, P6, R5, R8, 0x3 ;  /* 0x000000080506a211 */ /* 0x000fc800078c18ff */
[----:B------:R-:W-:Y:S02]  /*0d80*/  @!P2 LEA.HI.X R7, R5, R9, R4, 0x3, P6 ;  /* 0x000000090507a211 */ /* 0x000fe400030f1c04 */
[----:B0-----:R-:W-:-:S04]  /*0d90*/  IADD3 R18, P4, PT, R18, -UR4, RZ ;  /* 0x8000000412127c10 */ /* 0x001fc8000ff9e0ff */
[----:B------:R-:W-:Y:S02]  /*0da0*/  IADD3.X R19, PT, PT, R19, ~UR5, RZ, P4, !PT ;  /* 0x8000000513137c10 */ /* 0x000fe4000a7fe4ff */
[----:B---3--:R-:W-:-:S03]  /*0db0*/  IADD3 R12, P4, PT, R16, -UR4, RZ ;  /* 0x80000004100c7c10 */ /* 0x008fc6000ff9e0ff */
[----:B------:R0:W-:Y:S01]  /*0dc0*/  @!P0 STG.E.64 desc[UR12][R10.64], R18 ;  /* 0x000000120a008986 */ /* 0x0001e2000c101b0c */
[----:B------:R-:W-:Y:S02]  /*0dd0*/  IADD3.X R13, PT, PT, R17, ~UR5, RZ, P4, !PT ;  /* 0x80000005110d7c10 */ /* 0x000fe4000a7fe4ff */
[----:B----4-:R-:W-:-:S04]  /*0de0*/  IADD3 R14, P5, PT, R14, -UR4, RZ ;  /* 0x800000040e0e7c10 */ /* 0x010fc8000ffbe0ff */
[----:B------:R-:W-:Y:S01]  /*0df0*/  IADD3.X R15, PT, PT, R15, ~UR5, RZ, P5, !PT ;  /* 0x800000050f0f7c10 */ /* 0x000fe2000affe4ff */
[----:B------:R0:W-:Y:S01]  /*0e00*/  @!P1 STG.E.64 desc[UR12][R20.64], R12 ;  /* 0x0000000c14009986 */ /* 0x0001e2000c101b0c */
[----:B--2---:R-:W-:-:S03]  /*0e10*/  IADD3 R4, P0, PT, R22, -UR4, RZ ;  /* 0x8000000416047c10 */ /* 0x004fc6000ff1e0ff */
[----:B------:R0:W-:Y:S01]  /*0e20*/  @!P2 STG.E.64 desc[UR12][R6.64], R14 ;  /* 0x0000000e0600a986 */ /* 0x0001e2000c101b0c */
[----:B------:R-:W-:Y:S01]  /*0e30*/  IADD3.X R5, PT, PT, R23, ~UR5, RZ, P0, !PT ;  /* 0x8000000517057c10 */ /* 0x000fe200087fe4ff */
[----:B------:R-:W-:Y:S08]  /*0e40*/  @P3 EXIT ;  /* 0x000000000000394d */ /* 0x000ff00003800000 */
[----:B------:R-:W-:-:S04]  /*0e50*/  LEA R2, P0, R3, R8, 0x3 ;  /* 0x0000000803027211 */ /* 0x000fc800078018ff */
[----:B------:R-:W-:-:S05]  /*0e60*/  LEA.HI.X R3, R3, R9, R0, 0x3, P0 ;  /* 0x0000000903037211 */ /* 0x000fca00000f1c00 */
[----:B------:R-:W-:Y:S01]  /*0e70*/  STG.E.64 desc[UR12][R2.64], R4 ;  /* 0x0000000402007986 */ /* 0x000fe2000c101b0c */
[----:B------:R-:W-:Y:S05]  /*0e80*/  EXIT ;  /* 0x000000000000794d */ /* 0x000fea0003800000 */
.L_x_376:
        /* <DEDUP_REMOVED lines=8> */
.L_x_379:
[C---:B--2---:R-:W-:Y:S01]  /*0f10*/  IMAD.SHL.U32 R3, R18.reuse, 0x20, RZ ;  /* 0x0000002012037824 */ /* 0x044fe200078e00ff */
[----:B------:R-:W-:-:S04]  /*0f20*/  SHF.L.U64.HI R19, R18, 0x5, R17 ;  /* 0x0000000512137819 */ /* 0x000fc80000010211 */
[----:B------:R-:W-:-:S05]  /*0f30*/  IADD3 R4, P0, PT, R10, R3, RZ ;  /* 0x000000030a047210 */ /* 0x000fca0007f1e0ff */
[----:B------:R-:W-:-:S06]  /*0f40*/  IMAD.X R5, R11, 0x1, R19, P0 ;  /* 0x000000010b057824 */ /* 0x000fcc00000e0613 */
[----:B------:R-:W1:Y:S01]  /*0f50*/  LDG.E.ENL2.256 R12, R4, desc[UR12][R4.64] ;  /* 0xfe00000c0404797e */ /* 0x000e62000812190c */
[----:B------:R-:W-:-:S05]  /*0f60*/  IADD3 R2, P3, PT, R8, R3, RZ ;  /* 0x0000000308027210 */ /* 0x000fca0007f7e0ff */
[----:B------:R-:W-:Y:S01]  /*0f70*/  IMAD.X R3, R9, 0x1, R19, P3 ;  /* 0x0000000109037824 */ /* 0x000fe200018e0613 */
[----:B-1----:R-:W-:Y:S02]  /*0f80*/  IADD3 R4, P0, PT, R4, -UR6, RZ ;  /* 0x8000000604047c10 */ /* 0x002fe4000ff1e0ff */
[----:B------:R-:W-:Y:S02]  /*0f90*/  IADD3 R6, P1, PT, R6, -UR6, RZ ;  /* 0x8000000606067c10 */ /* 0x000fe4000ff3e0ff */
[----:B------:R-:W-:Y:S02]  /*0fa0*/  IADD3.X R5, PT, PT, R5, ~UR7, RZ, P0, !PT ;  /* 0x8000000705057c10 */ /* 0x000fe400087fe4ff */
[----:B------:R-:W-:Y:S02]  /*0fb0*/  IADD3 R12, P0, PT, R12, -UR6, RZ ;  /* 0x800000060c0c7c10 */ /* 0x000fe4000ff1e0ff */
[----:B------:R-:W-:Y:S02]  /*0fc0*/  IADD3 R14, P2, PT, R14, -UR6, RZ ;  /* 0x800000060e0e7c10 */ /* 0x000fe4000ff5e0ff */
[----:B------:R-:W-:-:S02]  /*0fd0*/  IADD3.X R13, PT, PT, R13, ~UR7, RZ, P0, !PT ;  /* 0x800000070d0d7c10 */ /* 0x000fc400087fe4ff */
[----:B0-----:R-:W-:Y:S02]  /*0fe0*/  IADD3 R18, P0, PT, R18, UR4, RZ ;  /* 0x0000000412127c10 */ /* 0x001fe4000ff1e0ff */
[----:B------:R-:W-:Y:S02]  /*0ff0*/  IADD3.X R7, PT, PT, R7, ~UR7, RZ, P1, !PT ;  /* 0x8000000707077c10 */ /* 0x000fe40008ffe4ff */
[----:B------:R-:W-:Y:S01]  /*1000*/  IADD3.X R15, PT, PT, R15, ~UR7, RZ, P2, !PT ;  /* 0x800000070f0f7c10 */ /* 0x000fe200097fe4ff */
        /* <DEDUP_REMOVED lines=10> */
        .weak           $__internal_44_$__cuda_sm20_div_u16
        .type           $__internal_44_$__cuda_sm20_div_u16,@function
        .size           $__internal_44_$__cuda_sm20_div_u16,(.L_x_4727 - $__internal_44_$__cuda_sm20_div_u16)
$__internal_44_$__cuda_sm20_div_u16:
        /* <DEDUP_REMOVED lines=19> */
[----:B------:R-:W-:Y:S05]  /*11e0*/  RET.REL.NODEC R4 `(_ZN2at6native57_GLOBAL__N__f3eca4a2_24_ForeachBinaryOpScalar_cu_86b9896c25multi_tensor_apply_kernelINS1_18TensorListMetadataILi2EEENS1_21BinaryOpScalarFunctorIlLi2ELi1ELi1EEEJSt5minusIlElEEEvT_T0_DpT1_) ;  /* 0xffffffec04847950 */ /* 0x000fea0003c3ffff */
.L_x_380:
        /* <DEDUP_REMOVED lines=9> */
.L_x_4727:


//--------------------- .text._ZN2at6native57_GLOBAL__N__f3eca4a2_24_ForeachBinaryOpScalar_cu_86b9896c25multi_tensor_apply_kernelINS1_18TensorListMetadataILi2EEENS1_21BinaryOpScalarFunctorIiLi2ELi1ELi1EEEJSt5minusIiEiEEEvT_T0_DpT1_ --------------------------
	.section	.text._ZN2at6native57_GLOBAL__N__f3eca4a2_24_ForeachBinaryOpScalar_cu_86b9896c25multi_tensor_apply_kernelINS1_18TensorListMetadataILi2EEENS1_21BinaryOpScalarFunctorIiLi2ELi1ELi1EEEJSt5minusIiEiEEEvT_T0_DpT1_,"ax",@progbits
	.align	128
.text._ZN2at6native57_GLOBAL__N__f3eca4a2_24_ForeachBinaryOpScalar_cu_86b9896c25multi_tensor_apply_kernelINS1_18TensorListMetadataILi2EEENS1_21BinaryOpScalarFunctorIiLi2ELi1ELi1EEEJSt5minusIiEiEEEvT_T0_DpT1_:
        .type           _ZN2at6native57_GLOBAL__N__f3eca4a2_24_ForeachBinaryOpScalar_cu_86b9896c25multi_tensor_apply_kernelINS1_18TensorListMetadataILi2EEENS1_21BinaryOpScalarFunctorIiLi2ELi1ELi1EEEJSt5minusIiEiEEEvT_T0_DpT1_,@function
        .size           _ZN2at6native57_GLOBAL__N__f3eca4a2_24_ForeachBinaryOpScalar_cu_86b9896c25multi_tensor_apply_kernelINS1_18TensorListMetadataILi2EEENS1_21BinaryOpScalarFunctorIiLi2ELi1ELi1EEEJSt5minusIiEiEEEvT_T0_DpT1_,(.L_x_4729 - _ZN2at6native57_GLOBAL__N__f3eca4a2_24_ForeachBinaryOpScalar_cu_86b9896c25multi_tensor_apply_kernelINS1_18TensorListMetadataILi2EEENS1_21BinaryOpScalarFunctorIiLi2ELi1ELi1EEEJSt5minusIiEiEEEvT_T0_DpT1_)
        .other          _ZN2at6native57_GLOBAL__N__f3eca4a2_24_ForeachBinaryOpScalar_cu_86b9896c25multi_tensor_apply_kernelINS1_18TensorListMetadataILi2EEENS1_21BinaryOpScalarFunctorIiLi2ELi1ELi1EEEJSt5minusIiEiEEEvT_T0_DpT1_,@"STO_CUDA_ENTRY STV_DEFAULT"
_ZN2at6native57_GLOBAL__N__f3eca4a2_24_ForeachBinaryOpScalar_cu_86b9896c25multi_tensor_apply_kernelINS1_18TensorListMetadataILi2EEENS1_21BinaryOpScalarFunctorIiLi2ELi1ELi1EEEJSt5minusIiEiEEEvT_T0_DpT1_:
        /* <DEDUP_REMOVED lines=38> */
[----:B------:R-:W-:Y:S05]  /*0260*/  CALL.REL.NOINC `($__internal_45_$__cuda_sm20_div_u16) ;  /* 0x0000000c003c7944 */ /* 0x000fea0003c00000 */
        /* <DEDUP_REMOVED lines=13> */
.L_x_383:
        /* <DEDUP_REMOVED lines=40> */
[----:B0-----:R-:W-:Y:S01]  /*05c0*/  @!P1 IMAD.IADD R20, R18, 0x1, -R20 ;  /* 0x0000000112149824 */ /* 0x001fe200078e0a14 */
        /* <DEDUP_REMOVED lines=11> */
[----:B--2---:R-:W-:Y:S01]  /*0680*/  @!P3 IMAD.IADD R16, R4, 0x1, -R7 ;  /* 0x000000010410b824 */ /* 0x004fe200078e0a07 */
[----:B------:R-:W-:Y:S02]  /*0690*/  ISETP.GE.AND.EX P1, PT, R15, R2, PT, P1 ;  /* 0x000000020f00720c */ /* 0x000fe40003f26310 */
[----:B------:R-:W-:Y:S01]  /*06a0*/  IADD3 R7, P6, PT, R5, UR11, RZ ;  /* 0x0000000b05077c10 */ /* 0x000fe2000ffde0ff */
[----:B------:R-:W-:Y:S01]  /*06b0*/  IMAD.X R4, RZ, RZ, R17, P5 ;  /* 0x000000ffff047224 */ /* 0x000fe200028e0611 */
[-C--:B------:R-:W-:Y:S01]  /*06c0*/  ISETP.GE.U32.AND P4, PT, R27, R0.reuse, PT ;  /* 0x000000001b00720c */ /* 0x080fe20003f86070 */
[----:B---3--:R-:W-:Y:S01]  /*06d0*/  @!P2 IMAD.IADD R14, R6, 0x1, -R29 ;  /* 0x00000001060ea824 */ /* 0x008fe200078e0a1d */
        /* <DEDUP_REMOVED lines=9> */
[----:B----4-:R-:W-:Y:S01]  /*0770*/  @!P0 IMAD.IADD R16, R8, 0x1, -R9 ;  /* 0x0000000108108824 */ /* 0x010fe200078e0a09 */
        /* <DEDUP_REMOVED lines=31> */
[----:B--2---:R-:W-:Y:S01]  /*0970*/  @!P1 IMAD.IADD R27, R8, 0x1, -R19 ;  /* 0x00000001081b9824 */ /* 0x004fe200078e0a13 */
[----:B------:R-:W-:Y:S01]  /*0980*/  @!P2 LEA.HI.X R19, R5, R11, R4, 0x2, P0 ;  /* 0x0000000b0513a211 */ /* 0x000fe200000f1404 */
[----:B-----5:R-:W-:-:S03]  /*0990*/  @!P3 IMAD.IADD R9, R9, 0x1, -R24 ;  /* 0x000000010909b824 */ /* 0x020fc600078e0a18 */
[----:B------:R1:W-:Y:S04]  /*09a0*/  @!P1 STG.E desc[UR12][R14.64], R27 ;  /* 0x0000001b0e009986 */ /* 0x0003e8000c10190c */
[----:B------:R1:W-:Y:S01]  /*09b0*/  @!P3 STG.E desc[UR12][R16.64], R9 ;  /* 0x000000091000b986 */ /* 0x0003e2000c10190c */
[----:B----4-:R-:W-:Y:S02]  /*09c0*/  @!P2 IMAD.IADD R25, R22, 0x1, -R25 ;  /* 0x000000011619a824 */ /* 0x010fe400078e0a19 */
[----:B---3--:R-:W-:-:S03]  /*09d0*/  @!P4 IMAD.IADD R23, R23, 0x1, -R26 ;  /* 0x000000011717c824 */ /* 0x008fc600078e0a1a */
[----:B------:R1:W-:Y:S04]  /*09e0*/  @!P2 STG.E desc[UR12][R18.64], R25 ;  /* 0x000000191200a986 */ /* 0x0003e8000c10190c */
[----:B------:R1:W-:Y:S01]  /*09f0*/  @!P4 STG.E desc[UR12][R20.64], R23 ;  /* 0x000000171400c986 */ /* 0x0003e2000c10190c */
[----:B------:R-:W-:Y:S05]  /*0a00*/  BRA.U UP0, `(.L_x_383) ;  /* 0xfffffff9004c7547 */ /* 0x000fea000b83ffff */
.L_x_382:
        /* <DEDUP_REMOVED lines=43> */
[----:B0-----:R-:W-:Y:S02]  /*0cc0*/  VIADD R27, R0, -UR4 ;  /* 0x80000004001b7c36 */ /* 0x001fe40008000000 */
[----:B--2---:R-:W-:-:S03]  /*0cd0*/  VIADD R3, R18, -UR4 ;  /* 0x8000000412037c36 */ /* 0x004fc60008000000 */
[----:B------:R0:W-:Y:S01]  /*0ce0*/  @!P0 STG.E desc[UR12][R8.64], R27 ;  /* 0x0000001b08008986 */ /* 0x0001e2000c10190c */
[----:B---3--:R-:W-:-:S03]  /*0cf0*/  VIADD R5, R6, -UR4 ;  /* 0x8000000406057c36 */ /* 0x008fc60008000000 */
[----:B------:R0:W-:Y:S01]  /*0d00*/  @!P1 STG.E desc[UR12][R14.64], R3 ;  /* 0x000000030e009986 */ /* 0x0001e2000c10190c */
[----:B----4-:R-:W-:-:S03]  /*0d10*/  VIADD R13, R20, -UR4 ;  /* 0x80000004140d7c36 */ /* 0x010fc60008000000 */
[----:B------:R0:W-:Y:S01]  /*0d20*/  @!P2 STG.E desc[UR12][R16.64], R5 ;  /* 0x000000051000a986 */ /* 0x0001e2000c10190c */
[----:B------:R-:W-:Y:S05]  /*0d30*/  @P3 EXIT ;  /* 0x000000000000394d */ /* 0x000fea0003800000 */
[----:B------:R-:W-:-:S04]  /*0d40*/  LEA R2, P0, R7, R10, 0x2 ;  /* 0x0000000a07027211 */ /* 0x000fc800078010ff */
[----:B0-----:R-:W-:-:S05]  /*0d50*/  LEA.HI.X R3, R7, R11, R25, 0x2, P0 ;  /* 0x0000000b07037211 */ /* 0x001fca00000f1419 */
[----:B------:R-:W-:Y:S01]  /*0d60*/  STG.E desc[UR12][R2.64], R13 ;  /* 0x0000000d02007986 */ /* 0x000fe2000c10190c */
[----:B------:R-:W-:Y:S05]  /*0d70*/  EXIT ;  /* 0x000000000000794d */ /* 0x000fea0003800000 */
.L_x_381:
        /* <DEDUP_REMOVED lines=8> */
.L_x_384:
        /* <DEDUP_REMOVED lines=15> */
[----:B-1----:R-:W-:-:S02]  /*0ef0*/  VIADD R4, R4, -UR5 ;  /* 0x8000000504047c36 */ /* 0x002fc40008000000 */
[----:B------:R-:W-:Y:S02]  /*0f00*/  VIADD R5, R5, -UR5 ;  /* 0x8000000505057c36 */ /* 0x000fe40008000000 */
[----:B------:R-:W-:Y:S02]  /*0f10*/  VIADD R6, R6, -UR5 ;  /* 0x8000000506067c36 */ /* 0x000fe40008000000 */
[----:B------:R-:W-:-:S05]  /*0f20*/  VIADD R7, R7, -UR5 ;  /* 0x8000000507077c36 */ /* 0x000fca0008000000 */
[----:B------:R2:W-:Y:S01]  /*0f30*/  STG.E.128 desc[UR12][R8.64], R4 ;  /* 0x0000000408007986 */ /* 0x0005e2000c101d0c */
[----:B------:R-:W-:Y:S05]  /*0f40*/  @!P0 BRA P1, `(.L_x_384) ;  /* 0xfffffffc00ac8947 */ /* 0x000fea000083ffff */
[----:B------:R-:W-:Y:S05]  /*0f50*/  EXIT ;  /* 0x000000000000794d */ /* 0x000fea0003800000 */
        .weak           $__internal_45_$__cuda_sm20_div_u16
        .type           $__internal_45_$__cuda_sm20_div_u16,@function
        .size           $__internal_45_$__cuda_sm20_div_u16,(.L_x_4729 - $__internal_45_$__cuda_sm20_div_u16)
$__internal_45_$__cuda_sm20_div_u16:
        /* <DEDUP_REMOVED lines=19> */
[----:B------:R-:W-:Y:S05]  /*1090*/  RET.REL.NODEC R4 `(_ZN2at6native57_GLOBAL__N__f3eca4a2_24_ForeachBinaryOpScalar_cu_86b9896c25multi_tensor_apply_kernelINS1_18TensorListMetadataILi2EEENS1_21BinaryOpScalarFunctorIiLi2ELi1ELi1EEEJSt5minusIiEiEEEvT_T0_DpT1_) ;  /* 0xffffffec04d87950 */ /* 0x000fea0003c3ffff */
.L_x_385:
        /* <DEDUP_REMOVED lines=14> */
.L_x_4729:


//--------------------- .text._ZN2at6native57_GLOBAL__N__f3eca4a2_24_ForeachBinaryOpScalar_cu_86b9896c25multi_tensor_apply_kernelINS1_18TensorListMetadataILi2EEENS1_21BinaryOpScalarFunctorIaLi2ELi1ELi1EEEJSt5minusIaEaEEEvT_T0_DpT1_ --------------------------
	.section	.text._ZN2at6native57_GLOBAL__N__f3eca4a2_24_ForeachBinaryOpScalar_cu_86b9896c25multi_tensor_apply_kernelINS1_18TensorListMetadataILi2EEENS1_21BinaryOpScalarFunctorIaLi2ELi1ELi1EEEJSt5minusIaEaEEEvT_T0_DpT1_,"ax",@progbits
	.align	128
.text._ZN2at6native57_GLOBAL__N__f3eca4a2_24_ForeachBinaryOpScalar_cu_86b9896c25multi_tensor_apply_kernelINS1_18TensorListMetadataILi2EEENS1_21BinaryOpScalarFunctorIaLi2ELi1ELi1EEEJSt5minusIaEaEEEvT_T0_DpT1_:
        .type           _ZN2at6native57_GLOBAL__N__f3eca4a2_24_ForeachBinaryOpScalar_cu_86b9896c25multi_tensor_apply_kernelINS1_18TensorListMetadataILi2EEENS1_21BinaryOpScalarFunctorIaLi2ELi1ELi1EEEJSt5minusIaEaEEEvT_T0_DpT1_,@function
        .size           _ZN2at6native57_GLOBAL__N__f3eca4a2_24_ForeachBinaryOpScalar_cu_86b9896c25multi_tensor_apply_kernelINS1_18TensorListMetadataILi2EEENS1_21BinaryOpScalarFunctorIaLi2ELi1ELi1EEEJSt5minusIaEaEEEvT_T0_DpT1_,(.L_x_4731 - _ZN2at6native57_GLOBAL__N__f3eca4a2_24_ForeachBinaryOpScalar_cu_86b9896c25multi_tensor_apply_kernelINS1_18TensorListMetadataILi2EEENS1_21BinaryOpScalarFunctorIaLi2ELi1ELi1EEEJSt5minusIaEaEEEvT_T0_DpT1_)
        .other          _ZN2at6native57_GLOBAL__N__f3eca4a2_24_ForeachBinaryOpScalar_cu_86b9896c25multi_tensor_apply_kernelINS1_18TensorListMetadataILi2EEENS1_21BinaryOpScalarFunctorIaLi2ELi1ELi1EEEJSt5minusIaEaEEEvT_T0_DpT1_,@"STO_CUDA_ENTRY STV_DEFAULT"
_ZN2at6native57_GLOBAL__N__f3eca4a2_24_ForeachBinaryOpScalar_cu_86b9896c25multi_tensor_apply_kernelINS1_18TensorListMetadataILi2EEENS1_21BinaryOpScalarFunctorIaLi2ELi1ELi1EEEJSt5minusIaEaEEEvT_T0_DpT1_:
        /* <DEDUP_REMOVED lines=39> */
[----:B------:R-:W-:Y:S05]  /*0270*/  CALL.REL.NOINC `($__internal_46_$__cuda_sm20_div_u16) ;  /* 0x0000001000b07944 */ /* 0x000fea0003c00000 */
        /* <DEDUP_REMOVED lines=59> */
.L_x_388:
[C---:B------:R-:W-:Y:S01]  /*0630*/  IADD3 R0, P0, PT, R2.reuse, UR33, RZ ;  /* 0x0000002102007c10 */ /* 0x040fe2000ff1e0ff */
[----:B0-----:R-:W-:Y:S01]  /*0640*/  IMAD.U32 R5, RZ, RZ, UR33 ;  /* 0x00000021ff057e24 */ /* 0x001fe2000f8e00ff */
[----:B------:R-:W-:Y:S02]  /*0650*/  ISETP.GE.U32.AND P3, PT, R2, UR32, PT ;  /* 0x0000002002007c0c */ /* 0x000fe4000bf66070 */
[----:B------:R-:W-:Y:S01]  /*0660*/  ISETP.GE.U32.AND P2, PT, R0, UR32, PT ;  /* 0x0000002000007c0c */ /* 0x000fe2000bf46070 */
[----:B------:R-:W-:Y:S01]  /*0670*/  IMAD.X R0, RZ, RZ, R3, P0 ;  /* 0x000000ffff007224 */ /* 0x000fe200000e0603 */
[----:B------:R-:W-:Y:S02]  /*0680*/  ISETP.GE.AND.EX P3, PT, R3, UR31, PT, P3 ;  /* 0x0000001f03007c0c */ /* 0x000fe4000bf66330 */
[----:B------:R-:W-:Y:S02]  /*0690*/  IADD3 R16, P4, P5, R5, UR33, R2 ;  /* 0x0000002105107c10 */ /* 0x000fe4000fd9e002 */
[----:B------:R-:W-:-:S02]  /*06a0*/  ISETP.GE.AND.EX P2, PT, R0, UR31, PT, P2 ;  /* 0x0000001f00007c0c */ /* 0x000fc4000bf46320 */
[----:B------:R-:W-:Y:S02]  /*06b0*/  PRMT R8, RZ, 0x7610, R8 ;  /* 0x00007610ff087816 */ /* 0x000fe40000000008 */
[----:B------:R-:W-:-:S05]  /*06c0*/  IADD3.X R5, PT, PT, RZ, RZ, R3, P4, P5 ;  /* 0x000000ffff057210 */ /* 0x000fca00027ea403 */
[----:B------:R-:W-:-:S04]  /*06d0*/  @!P3 IADD3 R6, P0, PT, R2, UR30, RZ ;  /* 0x0000001e0206bc10 */ /* 0x000fc8000ff1e0ff */
[C---:B------:R-:W-:Y:S02]  /*06e0*/  @!P3 IADD3.X R7, PT, PT, R3.reuse, UR7, RZ, P0, !PT ;  /* 0x000000070307bc10 */ /* 0x040fe400087fe4ff */
[----:B------:R-:W-:Y:S02]  /*06f0*/  @!P2 IADD3 R10, P1, PT, R2, UR10, RZ ;  /* 0x0000000a020aac10 */ /* 0x000fe4000ff3e0ff */
[----:B------:R-:W-:Y:S01]  /*0700*/  ISETP.GE.U32.AND P0, PT, R16, UR32, PT ;  /* 0x0000002010007c0c */ /* 0x000fe2000bf06070 */
[----:B------:R0:W2:Y:S01]  /*0710*/  @!P3 LDG.E.U8 R8, desc[UR28][R6.64] ;  /* 0x0000001c0608b981 */ /* 0x0000a2000c1e1100 */
[----:B------:R-:W-:Y:S02]  /*0720*/  PRMT R9, RZ, 0x7610, R9 ;  /* 0x00007610ff097816 */ /* 0x000fe40000000009 */
[----:B------:R-:W-:Y:S02]  /*0730*/  @!P2 IADD3.X R11, PT, PT, R3, UR11, RZ, P1, !PT ;  /* 0x0000000b030bac10 */ /* 0x000fe40008ffe4ff */
[----:B------:R-:W-:-:S02]  /*0740*/  ISETP.GE.AND.EX P0, PT, R5, UR31, PT, P0 ;  /* 0x0000001f05007c0c */ /* 0x000fc4000bf06300 */
[----:B------:R-:W-:Y:S01]  /*0750*/  IADD3 R0, P4, PT, R16, UR33, RZ ;  /* 0x0000002110007c10 */ /* 0x000fe2000ff9e0ff */
[----:B------:R-:W3:Y:S01]  /*0760*/  @!P2 LDG.E.U8 R9, desc[UR28][R10.64] ;  /* 0x0000001c0a09a981 */ /* 0x000ee2000c1e1100 */
[----:B------:R-:W-:Y:S02]  /*0770*/  PRMT R4, RZ, 0x7610, R4 ;  /* 0x00007610ff047816 */ /* 0x000fe40000000004 */
[----:B------:R-:W-:Y:S01]  /*0780*/  ISETP.GE.U32.AND P1, PT, R0, UR32, PT ;  /* 0x0000002000007c0c */ /* 0x000fe2000bf26070 */
[----:B------:R-:W-:-:S05]  /*0790*/  IMAD.X R0, RZ, RZ, R5, P4 ;  /* 0x000000ffff007224 */ /* 0x000fca00020e0605 */
[----:B------:R-:W-:Y:S02]  /*07a0*/  ISETP.GE.AND.EX P1, PT, R0, UR31, PT, P1 ;  /* 0x0000001f00007c0c */ /* 0x000fe4000bf26310 */
[----:B------:R-:W-:-:S04]  /*07b0*/  @!P0 IADD3 R12, P4, PT, R2, UR43, RZ ;  /* 0x0000002b020c8c10 */ /* 0x000fc8000ff9e0ff */
[----:B------:R-:W-:-:S05]  /*07c0*/  @!P0 IADD3.X R13, PT, PT, R3, UR44, RZ, P4, !PT ;  /* 0x0000002c030d8c10 */ /* 0x000fca000a7fe4ff */
[----:B------:R1:W4:Y:S01]  /*07d0*/  @!P0 LDG.E.U8 R4, desc[UR28][R12.64] ;  /* 0x0000001c0c048981 */ /* 0x000322000c1e1100 */
[----:B------:R-:W-:Y:S02]  /*07e0*/  PRMT R0, RZ, 0x7610, R0 ;  /* 0x00007610ff007816 */ /* 0x000fe40000000000 */
[----:B------:R-:W-:-:S04]  /*07f0*/  @!P1 IADD3 R14, P4, PT, R2, UR40, RZ ;  /* 0x00000028020e9c10 */ /* 0x000fc8000ff9e0ff */
[----:B------:R-:W-:-:S05]  /*0800*/  @!P1 IADD3.X R15, PT, PT, R3, UR41, RZ, P4, !PT ;  /* 0x00000029030f9c10 */ /* 0x000fca000a7fe4ff */
[----:B------:R5:W4:Y:S01]  /*0810*/  @!P1 LDG.E.U8 R0, desc[UR28][R14.64] ;  /* 0x0000001c0e009981 */ /* 0x000b22000c1e1100 */
[----:B0-----:R-:W0:Y:S01]  /*0820*/  @!P3 LDC.S8 R6, c[0x0][0xfca] ;  /* 0x0003f280ff06bb82 */ /* 0x001e220000000200 */
[----:B-1----:R-:W-:Y:S02]  /*0830*/  IMAD.U32 R13, RZ, RZ, UR33 ;  /* 0x00000021ff0d7e24 */ /* 0x002fe4000f8e00ff */
[----:B------:R-:W-:-:S03]  /*0840*/  IMAD.U32 R19, RZ, RZ, UR33 ;  /* 0x00000021ff137e24 */ /* 0x000fc6000f8e00ff */
[----:B------:R-:W-:Y:S02]  /*0850*/  IADD3 R12, P5, P6, R13, UR33, R16 ;  /* 0x000000210d0c7c10 */ /* 0x000fe4000febe010 */
[----:B------:R-:W1:Y:S02]  /*0860*/  @!P2 LDC.S8 R7, c[0x0][0xfca] ;  /* 0x0003f280ff07ab82 */ /* 0x000e640000000200 */
[----:B-----5:R-:W-:Y:S02]  /*0870*/  IADD3.X R14, PT, PT, RZ, RZ, R5, P5, P6 ;  /* 0x000000ffff0e7210 */ /* 0x020fe40002fec405 */
[----:B------:R-:W-:-:S04]  /*0880*/  IADD3 R5, P5, PT, R12, UR33, RZ ;  /* 0x000000210c057c10 */ /* 0x000fc8000ffbe0ff */
[----:B------:R-:W5:Y:S01]  /*0890*/  @!P0 LDC.S8 R17, c[0x0][0xfca] ;  /* 0x0003f280ff118b82 */ /* 0x000f620000000200 */
[----:B0-----:R-:W-:-:S07]  /*08a0*/  @!P3 PRMT R6, R6, 0x7710, RZ ;  /* 0x000077100606b816 */ /* 0x001fce00000000ff */
[----:B------:R-:W0:Y:S01]  /*08b0*/  @!P1 LDC.S8 R15, c[0x0][0xfca] ;  /* 0x0003f280ff0f9b82 */ /* 0x000e220000000200 */
[----:B------:R-:W-:Y:S01]  /*08c0*/  @!P3 IMAD.MOV R11, RZ, RZ, -R6 ;  /* 0x000000ffff0bb224 */ /* 0x000fe200078e0a06 */
[----:B------:R-:W-:Y:S02]  /*08d0*/  @!P3 IADD3 R6, P4, PT, R2, UR27, RZ ;  /* 0x0000001b0206bc10 */ /* 0x000fe4000ff9e0ff */
[----:B-1----:R-:W-:Y:S02]  /*08e0*/  @!P2 PRMT R10, R7, 0x7710, RZ ;  /* 0x00007710070aa816 */ /* 0x002fe400000000ff */
[----:B------:R-:W-:Y:S02]  /*08f0*/  @!P3 PRMT R11, R11, 0x7710, RZ ;  /* 0x000077100b0bb816 */ /* 0x000fe400000000ff */
[----:B------:R-:W-:Y:S01]  /*0900*/  @!P3 IADD3.X R7, PT, PT, R3, UR8, RZ, P4, !PT ;  /* 0x000000080307bc10 */ /* 0x000fe2000a7fe4ff */
[----:B------:R-:W-:Y:S01]  /*0910*/  @!P2 IMAD.MOV R10, RZ, RZ, -R10 ;  /* 0x000000ffff0aa224 */ /* 0x000fe200078e0a0a */
[----:B-----5:R-:W-:-:S04]  /*0920*/  @!P0 PRMT R17, R17, 0x7710, RZ ;  /* 0x0000771011118816 */ /* 0x020fc800000000ff */
[----:B------:R-:W-:Y:S02]  /*0930*/  @!P2 PRMT R10, R10, 0x7710, RZ ;  /* 0x000077100a0aa816 */ /* 0x000fe400000000ff */
[----:B0-----:R-:W-:-:S05]  /*0940*/  @!P1 PRMT R15, R15, 0x7710, RZ ;  /* 0x000077100f0f9816 */ /* 0x001fca00000000ff */
[----:B------:R-:W-:Y:S01]  /*0950*/  @!P1 IMAD.MOV R15, RZ, RZ, -R15 ;  /* 0x000000ffff0f9224 */ /* 0x000fe200078e0a0f */
[----:B------:R-:W-:Y:S01]  /*0960*/  PRMT R16, RZ, 0x7610, R16 ;  /* 0x00007610ff107816 */ /* 0x000fe20000000010 */
[----:B--2---:R-:W-:Y:S01]  /*0970*/  @!P3 IMAD.IADD R11, R11, 0x1, R8 ;  /* 0x000000010b0bb824 */ /* 0x004fe200078e0208 */
[----:B------:R-:W-:-:S04]  /*0980*/  @!P2 IADD3 R8, P4, PT, R2, UR19, RZ ;  /* 0x000000130208ac10 */ /* 0x000fc8000ff9e0ff */
[----:B------:R0:W-:Y:S01]  /*0990*/  @!P3 STG.E.U8 desc[UR28][R6.64], R11 ;  /* 0x0000000b0600b986 */ /* 0x0001e2000c10111c */
[----:B------:R-:W-:Y:S01]  /*09a0*/  ISETP.GE.U32.AND P3, PT, R12, UR32, PT ;  /* 0x000000200c007c0c */ /* 0x000fe2000bf66070 */
[----:B---3--:R-:W-:Y:S01]  /*09b0*/  @!P2 IMAD.IADD R13, R10, 0x1, R9 ;  /* 0x000000010a0da824 */ /* 0x008fe200078e0209 */
[----:B------:R-:W-:Y:S02]  /*09c0*/  @!P2 IADD3.X R9, PT, PT, R3, UR12, RZ, P4, !PT ;  /* 0x0000000c0309ac10 */ /* 0x000fe4000a7fe4ff */
[----:B------:R-:W-:Y:S01]  /*09d0*/  IADD3 R10, P6, P4, R19, UR33, R12 ;  /* 0x00000021130a7c10 */ /* 0x000fe2000fcde00c */
[----:B------:R-:W-:Y:S01]  /*09e0*/  IMAD.X R12, RZ, RZ, R14, P5 ;  /* 0x000000ffff0c7224 */ /* 0x000fe200028e060e */
[----:B------:R-:W-:Y:S01]  /*09f0*/  ISETP.GE.AND.EX P3, PT, R14, UR31, PT, P3 ;  /* 0x0000001f0e007c0c */ /* 0x000fe2000bf66330 */
[----:B------:R1:W-:Y:S01]  /*0a00*/  @!P2 STG.E.U8 desc[UR28][R8.64], R13 ;  /* 0x0000000d0800a986 */ /* 0x0003e2000c10111c */
[----:B------:R-:W-:Y:S01]  /*0a10*/  ISETP.GE.U32.AND P2, PT, R5, UR32, PT ;  /* 0x0000002005007c0c */ /* 0x000fe2000bf46070 */
[----:B------:R-:W-:Y:S01]  /*0a20*/  @!P0 IMAD.MOV R5, RZ, RZ, -R17 ;  /* 0x000000ffff058224 */ /* 0x000fe200078e0a11 */
[----:B0-----:R-:W-:-:S02]  /*0a30*/  @!P0 IADD3 R6, P5, PT, R2, UR42, RZ ;  /* 0x0000002a02068c10 */ /* 0x001fc4000ffbe0ff */
[----:B------:R-:W-:Y:S02]  /*0a40*/  IADD3.X R11, PT, PT, RZ, RZ, R14, P6, P4 ;  /* 0x000000ffff0b7210 */ /* 0x000fe400037e840e */
[----:B------:R-:W-:Y:S02]  /*0a50*/  @!P0 PRMT R5, R5, 0x7710, RZ ;  /* 0x0000771005058816 */ /* 0x000fe400000000ff */
[C---:B------:R-:W-:Y:S02]  /*0a60*/  ISETP.GE.U32.AND P4, PT, R10.reuse, UR32, PT ;  /* 0x000000200a007c0c */ /* 0x040fe4000bf86070 */
[----:B------:R-:W-:Y:S02]  /*0a70*/  @!P0 IADD3.X R7, PT, PT, R3, UR20, RZ, P5, !PT ;  /* 0x0000001403078c10 */ /* 0x000fe4000affe4ff */
[----:B------:R-:W-:Y:S01]  /*0a80*/  IADD3 R10, P5, PT, R10, UR33, RZ ;  /* 0x000000210a0a7c10 */ /* 0x000fe2000ffbe0ff */
[----:B----4-:R-:W-:Y:S01]  /*0a90*/  @!P0 IMAD.IADD R5, R5, 0x1, R4 ;  /* 0x0000000105058824 */ /* 0x010fe200078e0204 */
[----:B------:R-:W-:-:S02]  /*0aa0*/  ISETP.GE.AND.EX P6, PT, R12, UR31, PT, P2 ;  /* 0x0000001f0c007c0c */ /* 0x000fc4000bfc6320 */
[----:B------:R-:W-:Y:S01]  /*0ab0*/  ISETP.GE.U32.AND P2, PT, R10, UR32, PT ;  /* 0x000000200a007c0c */ /* 0x000fe2000bf46070 */
[----:B------:R-:W-:Y:S01]  /*0ac0*/  IMAD.X R4, RZ, RZ, R11, P5 ;  /* 0x000000ffff047224 */ /* 0x000fe200028e060b */
[----:B------:R-:W-:Y:S01]  /*0ad0*/  ISETP.GE.AND.EX P4, PT, R11, UR31, PT, P4 ;  /* 0x0000001f0b007c0c */ /* 0x000fe2000bf86340 */
[----:B------:R0:W-:Y:S01]  /*0ae0*/  @!P0 STG.E.U8 desc[UR28][R6.64], R5 ;  /* 0x0000000506008986 */ /* 0x0001e2000c10111c */
[----:B------:R-:W-:Y:S02]  /*0af0*/  @!P1 PRMT R17, R15, 0x7710, RZ ;  /* 0x000077100f119816 */ /* 0x000fe400000000ff */
[----:B------:R-:W-:Y:S02]  /*0b00*/  ISETP.GE.AND.EX P2, PT, R4, UR31, PT, P2 ;  /* 0x0000001f04007c0c */ /* 0x000fe4000bf46320 */
[C---:B------:R-:W-:Y:S01]  /*0b10*/  @!P3 IADD3 R10, P0, PT, R2.reuse, UR45, RZ ;  /* 0x0000002d020abc10 */ /* 0x040fe2000ff1e0ff */
[----:B------:R-:W-:Y:S01]  /*0b20*/  @!P1 IMAD.IADD R17, R17, 0x1, R0 ;  /* 0x0000000111119824 */ /* 0x000fe200078e0200 */
[----:B-1----:R-:W-:-:S02]  /*0b30*/  @!P1 IADD3 R8, P5, PT, R2, UR39, RZ ;  /* 0x0000002702089c10 */ /* 0x002fc4000ffbe0ff */
[C---:B------:R-:W-:Y:S02]  /*0b40*/  @!P3 IADD3.X R11, PT, PT, R3.reuse, UR46, RZ, P0, !PT ;  /* 0x0000002e030bbc10 */ /* 0x040fe400087fe4ff */
[C---:B------:R-:W-:Y:S02]  /*0b50*/  @!P1 IADD3.X R9, PT, PT, R3.reuse, UR22, RZ, P5, !PT ;  /* 0x0000001603099c10 */ /* 0x040fe4000affe4ff */
[----:B0-----:R-:W-:Y:S02]  /*0b60*/  PRMT R5, RZ, 0x7610, R5 ;  /* 0x00007610ff057816 */ /* 0x001fe40000000005 */
[C---:B------:R-:W-:Y:S01]  /*0b70*/  @!P6 IADD3 R6, P0, PT, R2.reuse, UR38, RZ ;  /* 0x000000260206ec10 */ /* 0x040fe2000ff1e0ff */
[----:B------:R0:W-:Y:S03]  /*0b80*/  @!P1 STG.E.U8 desc[UR28][R8.64], R17 ;  /* 0x0000001108009986 */ /* 0x0001e6000c10111c */
[----:B------:R-:W-:Y:S01]  /*0b90*/  @!P6 IADD3.X R7, PT, PT, R3, UR23, RZ, P0, !PT ;  /* 0x000000170307ec10 */ /* 0x000fe200087fe4ff */
[----:B------:R-:W2:Y:S01]  /*0ba0*/  @!P3 LDG.E.U8 R5, desc[UR28][R10.64] ;  /* 0x0000001c0a05b981 */ /* 0x000ea2000c1e1100 */
[----:B------:R-:W-:-:S02]  /*0bb0*/  @!P4 IADD3 R12, P0, PT, R2, UR36, RZ ;  /* 0x00000024020ccc10 */ /* 0x000fc4000ff1e0ff */
[C---:B------:R-:W-:Y:S01]  /*0bc0*/  @!P2 IADD3 R14, P1, PT, R2.reuse, UR34, RZ ;  /* 0x00000022020eac10 */ /* 0x040fe2000ff3e0ff */
[----:B------:R1:W3:Y:S01]  /*0bd0*/  @!P6 LDG.E.U8 R16, desc[UR28][R6.64] ;  /* 0x0000001c0610e981 */ /* 0x0002e2000c1e1100 */
[----:B------:R-:W-:Y:S02]  /*0be0*/  PRMT R4, RZ, 0x7610, R4 ;  /* 0x00007610ff047816 */ /* 0x000fe40000000004 */
[C---:B------:R-:W-:Y:S02]  /*0bf0*/  @!P4 IADD3.X R13, PT, PT, R3.reuse, UR17, RZ, P0, !PT ;  /* 0x00000011030dcc10 */ /* 0x040fe400087fe4ff */
[----:B------:R-:W-:Y:S02]  /*0c00*/  PRMT R0, RZ, 0x7610, R0 ;  /* 0x00007610ff007816 */ /* 0x000fe40000000000 */
[----:B------:R-:W-:Y:S01]  /*0c10*/  @!P2 IADD3.X R15, PT, PT, R3, UR15, RZ, P1, !PT ;  /* 0x0000000f030fac10 */ /* 0x000fe20008ffe4ff */
[----:B------:R-:W4:Y:S04]  /*0c20*/  @!P4 LDG.E.U8 R4, desc[UR28][R12.64] ;  /* 0x0000001c0c04c981 */ /* 0x000f28000c1e1100 */
[----:B------:R5:W4:Y:S01]  /*0c30*/  @!P2 LDG.E.U8 R0, desc[UR28][R14.64] ;  /* 0x0000001c0e00a981 */ /* 0x000b22000c1e1100 */
[----:B0-----:R-:W0:Y:S01]  /*0c40*/  @!P3 LDC.S8 R8, c[0x0][0xfca] ;  /* 0x0003f280ff08bb82 */ /* 0x001e220000000200 */
[----:B-1----:R-:W-:Y:S01]  /*0c50*/  @!P3 IADD3 R6, P0, PT, R2, UR25, RZ ;  /* 0x000000190206bc10 */ /* 0x002fe2000ff1e0ff */
[----:B------:R-:W-:-:S02]  /*0c60*/  UIADD3 UR24, UP0, UPT, UR24, -0x2, URZ ;  /* 0xfffffffe18187890 */ /* 0x000fc4000ff1e0ff */
[----:B------:R-:W-:Y:S01]  /*0c70*/  UIMAD.WIDE.U32 UR4, UR33, 0x8, UR4 ;  /* 0x00000008210478a5 */ /* 0x000fe2000f8e0004 */
[----:B------:R-:W-:Y:S01]  /*0c80*/  @!P3 IADD3.X R7, PT, PT, R3, UR26, RZ, P0, !PT ;  /* 0x0000001a0307bc10 */ /* 0x000fe200087fe4ff */
[----:B------:R-:W-:Y:S02]  /*0c90*/  UIADD3.X UR6, UPT, UPT, UR6, -0x1, URZ, UP0, !UPT ;  /* 0xffffffff06067890 */ /* 0x000fe400087fe4ff */
[----:B------:R-:W1:Y:S01]  /*0ca0*/  @!P6 LDC.S8 R9, c[0x0][0xfca] ;  /* 0x0003f280ff09eb82 */ /* 0x000e620000000200 */
[----:B------:R-:W-:-:S04]  /*0cb0*/  UISETP.NE.U32.AND UP0, UPT, UR24, URZ, UPT ;  /* 0x000000ff1800728c */ /* 0x000fc8000bf05070 */
[----:B------:R-:W-:-:S03]  /*0cc0*/  UISETP.NE.AND.EX UP0, UPT, UR6, URZ, UPT, UP0 ;  /* 0x000000ff0600728c */ /* 0x000fc6000bf05300 */
[----:B------:R-:W5:Y:S08]  /*0cd0*/  @!P4 LDC.S8 R10, c[0x0][0xfca] ;  /* 0x0003f280ff0acb82 */ /* 0x000f700000000200 */
[----:B------:R-:W5:Y:S01]  /*0ce0*/  @!P2 LDC.S8 R11, c[0x0][0xfca] ;  /* 0x0003f280ff0bab82 */ /* 0x000f620000000200 */
[----:B0-----:R-:W-:-:S05]  /*0cf0*/  @!P3 PRMT R8, R8, 0x7710, RZ ;  /* 0x000077100808b816 */ /* 0x001fca00000000ff */
[----:B------:R-:W-:Y:S01]  /*0d00*/  @!P3 IMAD.MOV R8, RZ, RZ, -R8 ;  /* 0x000000ffff08b224 */ /* 0x000fe200078e0a08 */
[----:B-1----:R-:W-:-:S04]  /*0d10*/  @!P6 PRMT R9, R9, 0x7710, RZ ;  /* 0x000077100909e816 */ /* 0x002fc800000000ff */
[----:B------:R-:W-:Y:S01]  /*0d20*/  @!P3 PRMT R8, R8, 0x7710, RZ ;  /* 0x000077100808b816 */ /* 0x000fe200000000ff */
[----:B------:R-:W-:Y:S01]  /*0d30*/  @!P6 IMAD.MOV R9, RZ, RZ, -R9 ;  /* 0x000000ffff09e224 */ /* 0x000fe200078e0a09 */
[----:B-----5:R-:W-:-:S04]  /*0d40*/  @!P4 PRMT R10, R10, 0x7710, RZ ;  /* 0x000077100a0ac816 */ /* 0x020fc800000000ff */
[----:B------:R-:W-:Y:S01]  /*0d50*/  @!P6 PRMT R15, R9, 0x7710, RZ ;  /* 0x00007710090fe816 */ /* 0x000fe200000000ff */
[----:B------:R-:W-:Y:S01]  /*0d60*/  @!P4 IMAD.MOV R9, RZ, RZ, -R10 ;  /* 0x000000ffff09c224 */ /* 0x000fe200078e0a0a */
[----:B------:R-:W-:Y:S02]  /*0d70*/  @!P4 IADD3 R10, P1, PT, R2, UR35, RZ ;  /* 0x00000023020acc10 */ /* 0x000fe4000ff3e0ff */
[----:B------:R-:W-:-:S05]  /*0d80*/  @!P2 PRMT R11, R11, 0x7710, RZ ;  /* 0x000077100b0ba816 */ /* 0x000fca00000000ff */
[----:B------:R-:W-:Y:S01]  /*0d90*/  @!P2 IMAD.MOV R17, RZ, RZ, -R11 ;  /* 0x000000ffff11a224 */ /* 0x000fe200078e0a0b */
[----:B------:R-:W-:-:S04]  /*0da0*/  @!P4 PRMT R11, R9, 0x7710, RZ ;  /* 0x00007710090bc816 */ /* 0x000fc800000000ff */
[----:B------:R-:W-:Y:S01]  /*0db0*/  @!P2 PRMT R17, R17, 0x7710, RZ ;  /* 0x000077101111a816 */ /* 0x000fe200000000ff */
[----:B--2---:R-:W-:Y:S01]  /*0dc0*/  @!P3 IMAD.IADD R5, R8, 0x1, R5 ;  /* 0x000000010805b824 */ /* 0x004fe200078e0205 */
[----:B------:R-:W-:Y:S01]  /*0dd0*/  @!P6 IADD3 R8, P0, PT, R2, UR37, RZ ;  /* 0x000000250208ec10 */ /* 0x000fe2000ff1e0ff */
[----:B---3--:R-:W-:-:S03]  /*0de0*/  @!P6 IMAD.IADD R15, R15, 0x1, R16 ;  /* 0x000000010f0fe824 */ /* 0x008fc600078e0210 */
[----:B------:R-:W-:Y:S01]  /*0df0*/  @!P6 IADD3.X R9, PT, PT, R3, UR16, RZ, P0, !PT ;  /* 0x000000100309ec10 */ /* 0x000fe200087fe4ff */
[----:B------:R4:W-:Y:S01]  /*0e00*/  @!P3 STG.E.U8 desc[UR28][R6.64], R5 ;  /* 0x000000050600b986 */ /* 0x0009e2000c10111c */
[----:B------:R-:W-:-:S03]  /*0e10*/  @!P2 IADD3 R12, P0, PT, R2, UR21, RZ ;  /* 0x00000015020cac10 */ /* 0x000fc6000ff1e0ff */
[----:B------:R0:W-:Y:S01]  /*0e20*/  @!P6 STG.E.U8 desc[UR28][R8.64], R15 ;  /* 0x0000000f0800e986 */ /* 0x0001e2000c10111c */
[----:B------:R-:W-:Y:S01]  /*0e30*/  @!P2 IADD3.X R13, PT, PT, R3, UR13, RZ, P0, !PT ;  /* 0x0000000d030dac10 */ /* 0x000fe200087fe4ff */
[----:B----4-:R-:W-:Y:S01]  /*0e40*/  @!P4 IMAD.IADD R5, R11, 0x1, R4 ;  /* 0x000000010b05c824 */ /* 0x010fe200078e0204 */
[----:B------:R-:W-:Y:S01]  /*0e50*/  @!P4 IADD3.X R11, PT, PT, R3, UR14, RZ, P1, !PT ;  /* 0x0000000e030bcc10 */ /* 0x000fe20008ffe4ff */
[----:B------:R-:W-:Y:S02]  /*0e60*/  @!P2 IMAD.IADD R7, R17, 0x1, R0 ;  /* 0x000000011107a824 */ /* 0x000fe400078e0200 */
[----:B------:R-:W-:Y:S02]  /*0e70*/  IMAD.U32 R17, RZ, RZ, UR33 ;  /* 0x00000021ff117e24 */ /* 0x000fe4000f8e00ff */
[----:B------:R0:W-:Y:S02]  /*0e80*/  @!P4 STG.E.U8 desc[UR28][R10.64], R5 ;  /* 0x000000050a00c986 */ /* 0x0001e4000c10111c */
[----:B------:R-:W-:-:S02]  /*0e90*/  IMAD.WIDE.U32 R2, R17, 0x8, R2 ;  /* 0x0000000811027825 */ /* 0x000fc400078e0002 */
[----:B------:R0:W-:Y:S01]  /*0ea0*/  @!P2 STG.E.U8 desc[UR28][R12.64], R7 ;  /* 0x000000070c00a986 */ /* 0x0001e2000c10111c */
[----:B------:R-:W-:Y:S05]  /*0eb0*/  BRA.U UP0, `(.L_x_388) ;  /* 0xfffffff500dc7547 */ /* 0x000fea000b83ffff */
.L_x_387:
[----:B------:R-:W-:-:S04]  /*0ec0*/  ULOP3.LUT UR6, UR9, 0x1, URZ, 0xc0, !UPT ;  /* 0x0000000109067892 */ /* 0x000fc8000f8ec0ff */
[----:B------:R-:W-:-:S06]  /*0ed0*/  UISETP.NE.U32.AND UP0, UPT, UR6, 0x1, UPT ;  /* 0x000000010600788c */ /* 0x000fcc000bf05070 */
[----:B------:R-:W-:-:S13]  /*0ee0*/  PLOP3.LUT P0, PT, PT, PT, UP0, 0x80, 0x8 ;  /* 0x000000000008781c */ /* 0x000fda0003f0f008 */
[----:B------:R-:W-:Y:S05]  /*0ef0*/  @!P0 EXIT ;  /* 0x000000000000894d */ /* 0x000fea0003800000 */
[----:B------:R-:W1:Y:S01]  /*0f00*/  S2R R14, SR_TID.X ;  /* 0x00000000000e7919 */ /* 0x000e620000002100 */
[----:B------:R-:W2:Y:S01]  /*0f10*/  LDCU UR6, c[0x0][0x360] ;  /* 0x00006c00ff0677ac */ /* 0x000ea20008000800 */
[----:B0-----:R-:W-:Y:S02]  /*0f20*/  PRMT R10, RZ, 0x7610, R10 ;  /* 0x00007610ff0a7816 */ /* 0x001fe4000000000a */
[----:B------:R-:W-:Y:S02]  /*0f30*/  PRMT R11, RZ, 0x7610, R11 ;  /* 0x00007610ff0b7816 */ /* 0x000fe4000000000b */
[----:B-1----:R-:W-:-:S04]  /*0f40*/  IADD3 R14, P0, PT, R14, UR4, RZ ;  /* 0x000000040e0e7c10 */ /* 0x002fc8000ff1e0ff */
[C---:B--2---:R-:W-:Y:S01]  /*0f50*/  IADD3 R15, P2, PT, R14.reuse, UR6, RZ ;  /* 0x000000060e0f7c10 */ /* 0x044fe2000ff5e0ff */
[----:B------:R-:W-:Y:S01]  /*0f60*/  IMAD.X R18, RZ, RZ, UR5, P0 ;  /* 0x00000005ff127e24 */ /* 0x000fe200080e06ff */
[----:B------:R-:W-:Y:S02]  /*0f70*/  ISETP.GE.U32.AND P0, PT, R14, UR32, PT ;  /* 0x000000200e007c0c */ /* 0x000fe4000bf06070 */
[C---:B------:R-:W-:Y:S01]  /*0f80*/  IADD3 R16, P3, PT, R15.reuse, UR6, RZ ;  /* 0x000000060f107c10 */ /* 0x040fe2000ff7e0ff */
[----:B------:R-:W-:Y:S01]  /*0f90*/  IMAD.X R19, RZ, RZ, R18, P2 ;  /* 0x000000ffff137224 */ /* 0x000fe200010e0612 */
[----:B------:R-:W-:Y:S02]  /*0fa0*/  ISETP.GE.U32.AND P1, PT, R15, UR32, PT ;  /* 0x000000200f007c0c */ /* 0x000fe4000bf26070 */
[----:B------:R-:W-:Y:S01]  /*0fb0*/  ISETP.GE.AND.EX P0, PT, R18, UR31, PT, P0 ;  /* 0x0000001f12007c0c */ /* 0x000fe2000bf06300 */
[----:B------:R-:W-:Y:S01]  /*0fc0*/  IMAD.X R20, RZ, RZ, R19, P3 ;  /* 0x000000ffff147224 */ /* 0x000fe200018e0613 */
[----:B------:R-:W-:-:S02]  /*0fd0*/  IADD3 R0, P5, PT, R16, UR6, RZ ;  /* 0x0000000610007c10 */ /* 0x000fc4000ffbe0ff */
[----:B------:R-:W-:Y:S02]  /*0fe0*/  ISETP.GE.U32.AND P2, PT, R16, UR32, PT ;  /* 0x0000002010007c0c */ /* 0x000fe4000bf46070 */
[----:B------:R-:W-:Y:S01]  /*0ff0*/  ISETP.GE.AND.EX P1, PT, R19, UR31, PT, P1 ;  /* 0x0000001f13007c0c */ /* 0x000fe2000bf26310 */
[----:B------:R-:W-:Y:S01]  /*1000*/  IMAD.X R17, RZ, RZ, R20, P5 ;  /* 0x000000ffff117224 */ /* 0x000fe200028e0614 */
[----:B------:R-:W-:Y:S02]  /*1010*/  ISETP.GE.AND.EX P2, PT, R20, UR31, PT, P2 ;  /* 0x0000001f14007c0c */ /* 0x000fe4000bf46320 */
[----:B------:R-:W-:-:S03]  /*1020*/  ISETP.GE.U32.AND P3, PT, R0, UR32, PT ;  /* 0x0000002000007c0c */ /* 0x000fc6000bf66070 */
[----:B------:R-:W-:Y:S02]  /*1030*/  @!P0 IADD3 R2, P4, PT, R14, UR30, RZ ;  /* 0x0000001e0e028c10 */ /* 0x000fe4000ff9e0ff */
[----:B------:R-:W-:Y:S02]  /*1040*/  ISETP.GE.AND.EX P3, PT, R17, UR31, PT, P3 ;  /* 0x0000001f11007c0c */ /* 0x000fe4000bf66330 */
[----:B------:R-:W-:Y:S02]  /*1050*/  @!P0 IADD3.X R3, PT, PT, R18, UR7, RZ, P4, !PT ;  /* 0x0000000712038c10 */ /* 0x000fe4000a7fe4ff */
[----:B------:R-:W-:Y:S02]  /*1060*/  @!P1 IADD3 R4, P5, PT, R15, UR30, RZ ;  /* 0x0000001e0f049c10 */ /* 0x000fe4000ffbe0ff */
[----:B------:R-:W-:Y:S01]  /*1070*/  @!P2 IADD3 R6, P4, PT, R16, UR30, RZ ;  /* 0x0000001e1006ac10 */ /* 0x000fe2000ff9e0ff */
[----:B------:R0:W2:Y:S01]  /*1080*/  @!P0 LDG.E.U8 R10, desc[UR28][R2.64] ;  /* 0x0000001c020a8981 */ /* 0x0000a2000c1e1100 */
[----:B------:R-:W-:-:S02]  /*1090*/  @!P1 IADD3.X R5, PT, PT, R19, UR7, RZ, P5, !PT ;  /* 0x0000000713059c10 */ /* 0x000fc4000affe4ff */
[----:B------:R-:W-:Y:S02]  /*10a0*/  PRMT R12, RZ, 0x7610, R12 ;  /* 0x00007610ff0c7816 */ /* 0x000fe4000000000c */
[----:B------:R-:W-:Y:S01]  /*10b0*/  @!P2 IADD3.X R7, PT, PT, R20, UR7, RZ, P4, !PT ;  /* 0x000000071407ac10 */ /* 0x000fe2000a7fe4ff */
[----:B------:R1:W3:Y:S01]  /*10c0*/  @!P1 LDG.E.U8 R11, desc[UR28][R4.64] ;  /* 0x0000001c040b9981 */ /* 0x0002e2000c1e1100 */
[----:B------:R-:W-:Y:S02]  /*10d0*/  @!P3 IADD3 R8, P4, PT, R0, UR30, RZ ;  /* 0x0000001e0008bc10 */ /* 0x000fe4000ff9e0ff */
[----:B------:R-:W-:Y:S01]  /*10e0*/  PRMT R13, RZ, 0x7610, R13 ;  /* 0x00007610ff0d7816 */ /* 0x000fe2000000000d */
[----:B------:R4:W5:Y:S01]  /*10f0*/  @!P2 LDG.E.U8 R12, desc[UR28][R6.64] ;  /* 0x0000001c060ca981 */ /* 0x000962000c1e1100 */
[----:B------:R-:W-:-:S05]  /*1100*/  @!P3 IADD3.X R9, PT, PT, R17, UR7, RZ, P4, !PT ;  /* 0x000000071109bc10 */ /* 0x000fca000a7fe4ff */
[----:B------:R5:W5:Y:S01]  /*1110*/  @!P3 LDG.E.U8 R13, desc[UR28][R8.64] ;  /* 0x0000001c080db981 */ /* 0x000b62000c1e1100 */
[----:B------:R-:W4:Y:S01]  /*1120*/  LDCU.S8 UR4, c[0x0][0xfca] ;  /* 0x0001f940ff0477ac */ /* 0x000f220008000200 */
[----:B0-----:R-:W-:-:S04]  /*1130*/  @!P0 IADD3 R2, P4, PT, R14, UR27, RZ ;  /* 0x0000001b0e028c10 */ /* 0x001fc8000ff9e0ff */
[----:B------:R-:W-:Y:S02]  /*1140*/  @!P0 IADD3.X R3, PT, PT, R18, UR8, RZ, P4, !PT ;  /* 0x0000000812038c10 */ /* 0x000fe4000a7fe4ff */
[----:B-1----:R-:W-:Y:S01]  /*1150*/  @!P1 IADD3 R4, P4, PT, R15, UR27, RZ ;  /* 0x0000001b0f049c10 */ /* 0x002fe2000ff9e0ff */
[----:B----4-:R-:W-:-:S04]  /*1160*/  UPRMT UR4, UR4, 0x7710, URZ ;  /* 0x0000771004047896 */ /* 0x010fc800080000ff */
[----:B------:R-:W-:Y:S01]  /*1170*/  UIADD3 UR4, UPT, UPT, URZ, -UR4, URZ ;  /* 0x80000004ff047290 */ /* 0x000fe2000fffe0ff */
[----:B------:R-:W-:-:S03]  /*1180*/  @!P1 IADD3.X R5, PT, PT, R19, UR8, RZ, P4, !PT ;  /* 0x0000000813059c10 */ /* 0x000fc6000a7fe4ff */
[----:B------:R-:W-:Y:S01]  /*1190*/  UPRMT UR4, UR4, 0x7710, URZ ;  /* 0x0000771004047896 */ /* 0x000fe200080000ff */
[----:B------:R-:W-:-:S04]  /*11a0*/  @!P2 IADD3 R6, P4, PT, R16, UR27, RZ ;  /* 0x0000001b1006ac10 */ /* 0x000fc8000ff9e0ff */
[----:B------:R-:W-:Y:S01]  /*11b0*/  @!P2 IADD3.X R7, PT, PT, R20, UR8, RZ, P4, !PT ;  /* 0x000000081407ac10 */ /* 0x000fe2000a7fe4ff */
[----:B--2---:R-:W-:Y:S02]  /*11c0*/  VIADD R15, R10, UR4 ;  /* 0x000000040a0f7c36 */ /* 0x004fe40008000000 */
[----:B---3--:R-:W-:-:S03]  /*11d0*/  VIADD R11, R11, UR4 ;  /* 0x000000040b0b7c36 */ /* 0x008fc60008000000 */
[----:B------:R0:W-:Y:S01]  /*11e0*/  @!P0 STG.E.U8 desc[UR28][R2.64], R15 ;  /* 0x0000000f02008986 */ /* 0x0001e2000c10111c */
[----:B-----5:R-:W-:-:S03]  /*11f0*/  VIADD R9, R12, UR4 ;  /* 0x000000040c097c36 */ /* 0x020fc60008000000 */
[----:B------:R0:W-:Y:S04]  /*1200*/  @!P1 STG.E.U8 desc[UR28][R4.64], R11 ;  /* 0x0000000b04009986 */ /* 0x0001e8000c10111c */
[----:B------:R0:W-:Y:S01]  /*1210*/  @!P2 STG.E.U8 desc[UR28][R6.64], R9 ;  /* 0x000000090600a986 */ /* 0x0001e2000c10111c */
[----:B------:R-:W-:Y:S01]  /*1220*/  VIADD R13, R13, UR4 ;  /* 0x000000040d0d7c36 */ /* 0x000fe20008000000 */
[----:B------:R-:W-:Y:S06]  /*1230*/  @P3 EXIT ;  /* 0x000000000000394d */ /* 0x000fec0003800000 */
[----:B0-----:R-:W-:-:S04]  /*1240*/  IADD3 R2, P0, PT, R0, UR27, RZ ;  /* 0x0000001b00027c10 */ /* 0x001fc8000ff1e0ff */
[----:B------:R-:W-:-:S05]  /*1250*/  IADD3.X R3, PT, PT, R17, UR8, RZ, P0, !PT ;  /* 0x0000000811037c10 */ /* 0x000fca00087fe4ff */
[----:B------:R-:W-:Y:S01]  /*1260*/  STG.E.U8 desc[UR28][R2.64], R13 ;  /* 0x0000000d02007986 */ /* 0x000fe2000c10111c */
[----:B------:R-:W-:Y:S05]  /*1270*/  EXIT ;  /* 0x000000000000794d */ /* 0x000fea0003800000 */
.L_x_386:
        /* <DEDUP_REMOVED lines=8> */
[----:B0-----:R-:W-:-:S04]  /*1300*/  UPRMT UR4, UR4, 0x7710, URZ ;  /* 0x0000771004047896 */ /* 0x001fc800080000ff */
[----:B------:R-:W-:-:S04]  /*1310*/  UIADD3 UR4, UPT, UPT, URZ, -UR4, URZ ;  /* 0x80000004ff047290 */ /* 0x000fc8000fffe0ff */
[----:B-1----:R-:W-:-:S12]  /*1320*/  UPRMT UR4, UR4, 0x7710, URZ ;  /* 0x0000771004047896 */ /* 0x002fd800080000ff */
.L_x_389:
[C---:B------:R-:W-:Y:S01]  /*1330*/  IMAD.SHL.U32 R8, R9.reuse, 0x4, RZ ;  /* 0x0000000409087824 */ /* 0x040fe200078e00ff */
[----:B------:R-:W-:-:S04]  /*1340*/  SHF.L.U64.HI R11, R9, 0x2, R10 ;  /* 0x00000002090b7819 */ /* 0x000fc8000001020a */
[----:B------:R-:W-:-:S04]  /*1350*/  IADD3 R2, P0, PT, R8, UR30, RZ ;  /* 0x0000001e08027c10 */ /* 0x000fc8000ff1e0ff */
[----:B------:R-:W-:-:S05]  /*1360*/  IADD3.X R3, PT, PT, R11, UR7, RZ, P0, !PT ;  /* 0x000000070b037c10 */ /* 0x000fca00087fe4ff */
[----:B------:R-:W2:Y:S02]  /*1370*/  LDG.E R2, desc[UR28][R2.64] ;  /* 0x0000001c02027981 */ /* 0x000ea4000c1e1900 */
[C---:B--2---:R-:W-:Y:S02]  /*1380*/  PRMT R0, R2.reuse, 0x7770, RZ ;  /* 0x0000777002007816 */ /* 0x044fe400000000ff */
[C---:B------:R-:W-:Y:S02]  /*1390*/  PRMT R4, R2.reuse, 0x7771, RZ ;  /* 0x0000777102047816 */ /* 0x040fe400000000ff */
[----:B------:R-:W-:Y:S01]  /*13a0*/  PRMT R6, R2, 0x7773, RZ ;  /* 0x0000777302067816 */ /* 0x000fe200000000ff */
[----:B------:R-:W-:Y:S01]  /*13b0*/  VIADD R0, R0, UR4 ;  /* 0x0000000400007c36 */ /* 0x000fe20008000000 */
[----:B------:R-:W-:Y:S01]  /*13c0*/  PRMT R5, R2, 0x7772, RZ ;  /* 0x0000777202057816 */ /* 0x000fe200000000ff */
[----:B------:R-:W-:Y:S01]  /*13d0*/  VIADD R4, R4, UR4 ;  /* 0x0000000404047c36 */ /* 0x000fe20008000000 */
[----:B------:R-:W-:Y:S01]  /*13e0*/  IADD3 R2, P0, PT, R8, UR27, RZ ;  /* 0x0000001b08027c10 */ /* 0x000fe2000ff1e0ff */
[----:B------:R-:W-:Y:S01]  /*13f0*/  VIADD R6, R6, UR4 ;  /* 0x0000000406067c36 */ /* 0x000fe20008000000 */
[----:B------:R-:W-:Y:S01]  /*1400*/  LOP3.LUT R7, R0, 0xffff, RZ, 0xc0, !PT ;  /* 0x0000ffff00077812 */ /* 0x000fe200078ec0ff */
[----:B------:R-:W-:Y:S01]  /*1410*/  VIADD R5, R5, UR4 ;  /* 0x0000000405057c36 */ /* 0x000fe20008000000 */
[----:B------:R-:W-:-:S02]  /*1420*/  LOP3.LUT R4, R4, 0xffff, RZ, 0xc0, !PT ;  /* 0x0000ffff04047812 */ /* 0x000fc400078ec0ff */
[----:B------:R-:W-:Y:S02]  /*1430*/  LOP3.LUT R6, R6, 0xffff, RZ, 0xc0, !PT ;  /* 0x0000ffff06067812 */ /* 0x000fe400078ec0ff */
[----:B------:R-:W-:Y:S02]  /*1440*/  LOP3.LUT R5, R5, 0xffff, RZ, 0xc0, !PT ;  /* 0x0000ffff05057812 */ /* 0x000fe400078ec0ff */
[----:B------:R-:W-:Y:S02]  /*1450*/  IADD3.X R3, PT, PT, R11, UR8, RZ, P0, !PT ;  /* 0x000000080b037c10 */ /* 0x000fe400087fe4ff */
[----:B------:R-:W-:Y:S02]  /*1460*/  IADD3 R9, P0, PT, R9, UR6, RZ ;  /* 0x0000000609097c10 */ /* 0x000fe4000ff1e0ff */
[----:B------:R-:W-:Y:S02]  /*1470*/  PRMT R4, R7, 0x3340, R4 ;  /* 0x0000334007047816 */ /* 0x000fe40000000004 */
[----:B------:R-:W-:Y:S01]  /*1480*/  PRMT R5, R5, 0x3340, R6 ;  /* 0x0000334005057816 */ /* 0x000fe20000000006 */
[----:B------:R-:W-:-:S02]  /*1490*/  IMAD.SHL.U32 R0, R9, 0x4, RZ ;  /* 0x0000000409007824 */ /* 0x000fc400078e00ff */
[----:B------:R-:W-:Y:S01]  /*14a0*/  IMAD.X R10, RZ, RZ, R10, P0 ;  /* 0x000000ffff0a7224 */ /* 0x000fe200000e060a */
[----:B------:R-:W-:Y:S02]  /*14b0*/  PRMT R5, R4, 0x5410, R5 ;  /* 0x0000541004057816 */ /* 0x000fe40000000005 */
[----:B------:R-:W-:Y:S02]  /*14c0*/  ISETP.LT.U32.AND P1, PT, R0, UR12, PT ;  /* 0x0000000c00007c0c */ /* 0x000fe4000bf21070 */
[C---:B------:R-:W-:Y:S01]  /*14d0*/  LOP3.LUT P0, RZ, R9.reuse, 0xffffc000, RZ, 0xc0, !PT ;  /* 0xffffc00009ff7812 */ /* 0x040fe2000780c0ff */
[----:B------:R0:W-:Y:S01]  /*14e0*/  STG.E desc[UR28][R2.64], R5 ;  /* 0x0000000502007986 */ /* 0x0001e2000c10191c */
[----:B------:R-:W-:Y:S02]  /*14f0*/  SHF.L.U64.HI R0, R9, 0x2, R10 ;  /* 0x0000000209007819 */ /* 0x000fe4000001020a */
[----:B------:R-:W-:Y:S02]  /*1500*/  LOP3.LUT P0, RZ, R10, 0x3fffffff, RZ, 0xc0, P0 ;  /* 0x3fffffff0aff7812 */ /* 0x000fe4000000c0ff */
[----:B------:R-:W-:-:S13]  /*1510*/  ISETP.LT.AND.EX P1, PT, R0, UR5, PT, P1 ;  /* 0x0000000500007c0c */ /* 0x000fda000bf21310 */
[----:B0-----:R-:W-:Y:S05]  /*1520*/  @!P0 BRA P1, `(.L_x_389) ;  /* 0xfffffffc00808947 */ /* 0x001fea000083ffff */
[----:B------:R-:W-:Y:S05]  /*1530*/  EXIT ;  /* 0x000000000000794d */ /* 0x000fea0003800000 */
        .weak           $__internal_46_$__cuda_sm20_div_u16
        .type           $__internal_46_$__cuda_sm20_div_u16,@function
        .size           $__internal_46_$__cuda_sm20_div_u16,(.L_x_4731 - $__internal_46_$__cuda_sm20_div_u16)
$__internal_46_$__cuda_sm20_div_u16:
        /* <DEDUP_REMOVED lines=19> */
[----:B------:R-:W-:Y:S05]  /*1670*/  RET.REL.NODEC R2 `(_ZN2at6native57_GLOBAL__N__f3eca4a2_24_ForeachBinaryOpScalar_cu_86b9896c25multi_tensor_apply_kernelINS1_18TensorListMetadataILi2EEENS1_21BinaryOpScalarFunctorIaLi2ELi1ELi1EEEJSt5minusIaEaEEEvT_T0_DpT1_) ;  /* 0xffffffe802607950 */ /* 0x000fea0003c3ffff */
.L_x_390:
        /* <DEDUP_REMOVED lines=16> */
.L_x_4731:


//--------------------- .text._ZN2at6native57_GLOBAL__N__f3eca4a2_24_ForeachBinaryOpScalar_cu_86b9896c25multi_tensor_apply_kernelINS1_18TensorListMetadataILi2EEENS1_21BinaryOpScalarFunctorIhLi2ELi1ELi1EEEJSt5minusIhEhEEEvT_T0_DpT1_ --------------------------
	.section	.text._ZN2at6native57_GLOBAL__N__f3eca4a2_24_ForeachBinaryOpScalar_cu_86b9896c25multi_tensor_apply_kernelINS1_18TensorListMetadataILi2EEENS1_21BinaryOpScalarFunctorIhLi2ELi1ELi1EEEJSt5minusIhEhEEEvT_T0_DpT1_,"ax",@progbits
	.align	128
.text._ZN2at6native57_GLOBAL__N__f3eca4a2_24_ForeachBinaryOpScalar_cu_86b9896c25multi_tensor_apply_kernelINS1_18TensorListMetadataILi2EEENS1_21BinaryOpScalarFunctorIhLi2ELi1ELi1EEEJSt5minusIhEhEEEvT_T0_DpT1_:
        .type           _ZN2at6native57_GLOBAL__N__f3eca4a2_24_ForeachBinaryOpScalar_cu_86b9896c25multi_tensor_apply_kernelINS1_18TensorListMetadataILi2EEENS1_21BinaryOpScalarFunctorIhLi2ELi1ELi1EEEJSt5minusIhEhEEEvT_T0_DpT1_,@function
        .size           _ZN2at6native57_GLOBAL__N__f3eca4a2_24_ForeachBinaryOpScalar_cu_86b9896c25multi_tensor_apply_kernelINS1_18TensorListMetadataILi2EEENS1_21BinaryOpScalarFunctorIhLi2ELi1ELi1EEEJSt5minusIhEhEEEvT_T0_DpT1_,(.L_x_4733 - _ZN2at6native57_GLOBAL__N__f3eca4a2_24_ForeachBinaryOpScalar_cu_86b9896c25multi_tensor_apply_kernelINS1_18TensorListMetadataILi2EEENS1_21BinaryOpScalarFunctorIhLi2ELi1ELi1EEEJSt5minusIhEhEEEvT_T0_DpT1_)
        .other          _ZN2at6native57_GLOBAL__N__f3eca4a2_24_ForeachBinaryOpScalar_cu_86b9896c25multi_tensor_apply_kernelINS1_18TensorListMetadataILi2EEENS1_21BinaryOpScalarFunctorIhLi2ELi1ELi1EEEJSt5minusIhEhEEEvT_T0_DpT1_,@"STO_CUDA_ENTRY STV_DEFAULT"
_ZN2at6native57_GLOBAL__N__f3eca4a2_24_ForeachBinaryOpScalar_cu_86b9896c25multi_tensor_apply_kernelINS1_18TensorListMetadataILi2EEENS1_21BinaryOpScalarFunctorIhLi2ELi1ELi1EEEJSt5minusIhEhEEEvT_T0_DpT1_:
        /* <DEDUP_REMOVED lines=39> */
[----:B------:R-:W-:Y:S05]  /*0270*/  CALL.REL.NOINC `($__internal_47_$__cuda_sm20_div_u16) ;  /* 0x0000001000847944 */ /* 0x000fea0003c00000 */
        /* <DEDUP_REMOVED lines=59> */
.L_x_393:
[C---:B------:R-:W-:Y:S01]  /*0630*/  IADD3 R0, P0, PT, R2.reuse, UR33, RZ ;  /* 0x0000002102007c10 */ /* 0x040fe2000ff1e0ff */
[----:B-1----:R-:W-:Y:S01]  /*0640*/  IMAD.U32 R11, RZ, RZ, UR33 ;  /* 0x00000021ff0b7e24 */ /* 0x002fe2000f8e00ff */
[----:B------:R-:W-:Y:S02]  /*0650*/  ISETP.GE.U32.AND P2, PT, R2, UR32, PT ;  /* 0x0000002002007c0c */ /* 0x000fe4000bf46070 */
[----:B------:R-:W-:Y:S01]  /*0660*/  ISETP.GE.U32.AND P3, PT, R0, UR32, PT ;  /* 0x0000002000007c0c */ /* 0x000fe2000bf66070 */
[----:B------:R-:W-:Y:S01]  /*0670*/  IMAD.X R0, RZ, RZ, R3, P0 ;  /* 0x000000ffff007224 */ /* 0x000fe200000e0603 */
[----:B------:R-:W-:Y:S02]  /*0680*/  ISETP.GE.AND.EX P2, PT, R3, UR31, PT, P2 ;  /* 0x0000001f03007c0c */ /* 0x000fe4000bf46320 */
[----:B------:R-:W-:Y:S02]  /*0690*/  IADD3 R11, P4, P5, R11, UR33, R2 ;  /* 0x000000210b0b7c10 */ /* 0x000fe4000fd9e002 */
[----:B------:R-:W-:-:S02]  /*06a0*/  ISETP.GE.AND.EX P3, PT, R0, UR31, PT, P3 ;  /* 0x0000001f00007c0c */ /* 0x000fc4000bf66330 */
[----:B------:R-:W-:Y:S02]  /*06b0*/  ISETP.GE.U32.AND P0, PT, R11, UR32, PT ;  /* 0x000000200b007c0c */ /* 0x000fe4000bf06070 */
[----:B------:R-:W-:Y:S02]  /*06c0*/  IADD3.X R6, PT, PT, RZ, RZ, R3, P4, P5 ;  /* 0x000000ffff067210 */ /* 0x000fe400027ea403 */
[----:B------:R-:W-:Y:S02]  /*06d0*/  PRMT R9, RZ, 0x7610, R9 ;  /* 0x00007610ff097816 */ /* 0x000fe40000000009 */
[----:B------:R-:W-:Y:S02]  /*06e0*/  ISETP.GE.AND.EX P0, PT, R6, UR31, PT, P0 ;  /* 0x0000001f06007c0c */ /* 0x000fe4000bf06300 */
[----:B------:R-:W-:Y:S02]  /*06f0*/  @!P2 IADD3 R4, P1, PT, R2, UR27, RZ ;  /* 0x0000001b0204ac10 */ /* 0x000fe4000ff3e0ff */
[----:B------:R-:W-:-:S02]  /*0700*/  PRMT R10, RZ, 0x7610, R10 ;  /* 0x00007610ff0a7816 */ /* 0x000fc4000000000a */
[----:B------:R-:W-:Y:S02]  /*0710*/  @!P3 IADD3 R12, P4, PT, R2, UR10, RZ ;  /* 0x0000000a020cbc10 */ /* 0x000fe4000ff9e0ff */
[C---:B------:R-:W-:Y:S02]  /*0720*/  @!P2 IADD3.X R5, PT, PT, R3.reuse, UR7, RZ, P1, !PT ;  /* 0x000000070305ac10 */ /* 0x040fe40008ffe4ff */
[----:B------:R-:W-:Y:S02]  /*0730*/  @!P3 IADD3.X R13, PT, PT, R3, UR11, RZ, P4, !PT ;  /* 0x0000000b030dbc10 */ /* 0x000fe4000a7fe4ff */
[----:B------:R-:W-:Y:S01]  /*0740*/  IADD3 R0, P4, PT, R11, UR33, RZ ;  /* 0x000000210b007c10 */ /* 0x000fe2000ff9e0ff */
[----:B------:R0:W2:Y:S03]  /*0750*/  @!P2 LDG.E.U8 R9, desc[UR28][R4.64] ;  /* 0x0000001c0409a981 */ /* 0x0000a6000c1e1100 */
[----:B------:R-:W-:Y:S01]  /*0760*/  ISETP.GE.U32.AND P1, PT, R0, UR32, PT ;  /* 0x0000002000007c0c */ /* 0x000fe2000bf26070 */
[----:B------:R-:W3:Y:S01]  /*0770*/  @!P3 LDG.E.U8 R10, desc[UR28][R12.64] ;  /* 0x0000001c0c0ab981 */ /* 0x000ee2000c1e1100 */
[----:B------:R-:W-:Y:S01]  /*0780*/  IMAD.X R0, RZ, RZ, R6, P4 ;  /* 0x000000ffff007224 */ /* 0x000fe200020e0606 */
[----:B------:R-:W-:-:S02]  /*0790*/  @!P0 IADD3 R14, P4, PT, R2, UR43, RZ ;  /* 0x0000002b020e8c10 */ /* 0x000fc4000ff9e0ff */
[----:B------:R-:W-:Y:S02]  /*07a0*/  PRMT R7, RZ, 0x7610, R7 ;  /* 0x00007610ff077816 */ /* 0x000fe40000000007 */
[----:B------:R-:W-:Y:S02]  /*07b0*/  ISETP.GE.AND.EX P1, PT, R0, UR31, PT, P1 ;  /* 0x0000001f00007c0c */ /* 0x000fe4000bf26310 */
[----:B------:R-:W-:-:S05]  /*07c0*/  @!P0 IADD3.X R15, PT, PT, R3, UR44, RZ, P4, !PT ;  /* 0x0000002c030f8c10 */ /* 0x000fca000a7fe4ff */
[----:B------:R1:W4:Y:S01]  /*07d0*/  @!P0 LDG.E.U8 R7, desc[UR28][R14.64] ;  /* 0x0000001c0e078981 */ /* 0x000322000c1e1100 */
[----:B------:R-:W-:-:S05]  /*07e0*/  PRMT R0, RZ, 0x7610, R0 ;  /* 0x00007610ff007816 */ /* 0x000fca0000000000 */
[----:B------:R-:W-:-:S04]  /*07f0*/  @!P1 IADD3 R16, P4, PT, R2, UR40, RZ ;  /* 0x0000002802109c10 */ /* 0x000fc8000ff9e0ff */
[----:B------:R-:W-:-:S05]  /*0800*/  @!P1 IADD3.X R17, PT, PT, R3, UR41, RZ, P4, !PT ;  /* 0x0000002903119c10 */ /* 0x000fca000a7fe4ff */
[----:B------:R5:W4:Y:S01]  /*0810*/  @!P1 LDG.E.U8 R0, desc[UR28][R16.64] ;  /* 0x0000001c10009981 */ /* 0x000b22000c1e1100 */
[----:B0-----:R-:W0:Y:S01]  /*0820*/  @!P2 LDC.U8 R5, c[0x0][0xfca] ;  /* 0x0003f280ff05ab82 */ /* 0x001e220000000000 */
[----:B------:R-:W-:Y:S01]  /*0830*/  @!P2 IADD3 R4, P4, PT, R2, UR30, RZ ;  /* 0x0000001e0204ac10 */ /* 0x000fe2000ff9e0ff */
[----:B------:R-:W-:-:S05]  /*0840*/  IMAD.U32 R20, RZ, RZ, UR33 ;  /* 0x00000021ff147e24 */ /* 0x000fca000f8e00ff */
[----:B------:R-:W-:Y:S01]  /*0850*/  IADD3 R11, P5, P6, R20, UR33, R11 ;  /* 0x00000021140b7c10 */ /* 0x000fe2000febe00b */
[----:B------:R-:W5:Y:S03]  /*0860*/  @!P3 LDC.U8 R8, c[0x0][0xfca] ;  /* 0x0003f280ff08bb82 */ /* 0x000f660000000000 */
[----:B-1----:R-:W-:-:S05]  /*0870*/  IADD3.X R14, PT, PT, RZ, RZ, R6, P5, P6 ;  /* 0x000000ffff0e7210 */ /* 0x002fca0002fec406 */
[----:B------:R-:W1:Y:S01]  /*0880*/  @!P0 LDC.U8 R18, c[0x0][0xfca] ;  /* 0x0003f280ff128b82 */ /* 0x000e620000000000 */
[----:B0-----:R-:W-:-:S07]  /*0890*/  @!P2 IMAD.MOV R12, RZ, RZ, -R5 ;  /* 0x000000ffff0ca224 */ /* 0x001fce00078e0a05 */
[----:B-----5:R-:W0:Y:S01]  /*08a0*/  @!P1 LDC.U8 R17, c[0x0][0xfca] ;  /* 0x0003f280ff119b82 */ /* 0x020e220000000000 */
[----:B------:R-:W-:Y:S02]  /*08b0*/  @!P2 IADD3.X R5, PT, PT, R3, UR8, RZ, P4, !PT ;  /* 0x000000080305ac10 */ /* 0x000fe4000a7fe4ff */
[----:B------:R-:W-:Y:S01]  /*08c0*/  @!P2 PRMT R12, R12, 0x7710, RZ ;  /* 0x000077100c0ca816 */ /* 0x000fe200000000ff */
[----:B------:R-:W-:Y:S01]  /*08d0*/  @!P3 IMAD.MOV R15, RZ, RZ, -R8 ;  /* 0x000000ffff0fb224 */ /* 0x000fe200078e0a08 */
[----:B------:R-:W-:-:S04]  /*08e0*/  @!P3 IADD3 R8, P4, PT, R2, UR19, RZ ;  /* 0x000000130208bc10 */ /* 0x000fc8000ff9e0ff */
[----:B------:R-:W-:Y:S01]  /*08f0*/  @!P3 PRMT R15, R15, 0x7710, RZ ;  /* 0x000077100f0fb816 */ /* 0x000fe200000000ff */
[----:B-1----:R-:W-:-:S05]  /*0900*/  @!P0 IMAD.MOV R16, RZ, RZ, -R18 ;  /* 0x000000ffff108224 */ /* 0x002fca00078e0a12 */
[----:B------:R-:W-:Y:S01]  /*0910*/  @!P0 PRMT R16, R16, 0x7710, RZ ;  /* 0x0000771010108816 */ /* 0x000fe200000000ff */
[----:B0-----:R-:W-:-:S05]  /*0920*/  @!P1 IMAD.MOV R17, RZ, RZ, -R17 ;  /* 0x000000ffff119224 */ /* 0x001fca00078e0a11 */
[----:B------:R-:W-:Y:S01]  /*0930*/  @!P1 PRMT R17, R17, 0x7710, RZ ;  /* 0x0000771011119816 */ /* 0x000fe200000000ff */
[----:B--2---:R-:W-:Y:S01]  /*0940*/  @!P2 IMAD.IADD R13, R12, 0x1, R9 ;  /* 0x000000010c0da824 */ /* 0x004fe200078e0209 */
[----:B------:R-:W-:Y:S02]  /*0950*/  @!P3 IADD3.X R9, PT, PT, R3, UR12, RZ, P4, !PT ;  /* 0x0000000c0309bc10 */ /* 0x000fe4000a7fe4ff */
[----:B------:R-:W-:Y:S01]  /*0960*/  IADD3 R12, P6, PT, R11, UR33, RZ ;  /* 0x000000210b0c7c10 */ /* 0x000fe2000ffde0ff */
[----:B---3--:R-:W-:Y:S01]  /*0970*/  @!P3 IMAD.IADD R15, R15, 0x1, R10 ;  /* 0x000000010f0fb824 */ /* 0x008fe200078e020a */
[----:B------:R4:W-:Y:S01]  /*0980*/  @!P2 STG.E.U8 desc[UR28][R4.64], R13 ;  /* 0x0000000d0400a986 */ /* 0x0009e2000c10111c */
[----:B------:R-:W-:Y:S02]  /*0990*/  ISETP.GE.U32.AND P2, PT, R11, UR32, PT ;  /* 0x000000200b007c0c */ /* 0x000fe4000bf46070 */
[----:B------:R-:W-:Y:S01]  /*09a0*/  @!P0 IADD3 R10, P5, PT, R2, UR42, RZ ;  /* 0x0000002a020a8c10 */ /* 0x000fe2000ffbe0ff */
[----:B------:R0:W-:Y:S01]  /*09b0*/  @!P3 STG.E.U8 desc[UR28][R8.64], R15 ;  /* 0x0000000f0800b986 */ /* 0x0001e2000c10111c */
[----:B------:R-:W-:-:S02]  /*09c0*/  IADD3 R6, P3, P4, R20, UR33, R11 ;  /* 0x0000002114067c10 */ /* 0x000fc4000fc7e00b */
[----:B------:R-:W-:Y:S02]  /*09d0*/  @!P0 IADD3.X R11, PT, PT, R3, UR20, RZ, P5, !PT ;  /* 0x00000014030b8c10 */ /* 0x000fe4000affe4ff */
[----:B------:R-:W-:Y:S02]  /*09e0*/  ISETP.GE.AND.EX P2, PT, R14, UR31, PT, P2 ;  /* 0x0000001f0e007c0c */ /* 0x000fe4000bf46320 */
[----:B------:R-:W-:Y:S01]  /*09f0*/  ISETP.GE.U32.AND P5, PT, R12, UR32, PT ;  /* 0x000000200c007c0c */ /* 0x000fe2000bfa6070 */
[----:B----4-:R-:W-:Y:S01]  /*0a00*/  @!P0 IMAD.IADD R5, R16, 0x1, R7 ;  /* 0x0000000110058824 */ /* 0x010fe200078e0207 */
[--C-:B------:R-:W-:Y:S02]  /*0a10*/  IADD3.X R4, PT, PT, RZ, RZ, R14.reuse, P3, P4 ;  /* 0x000000ffff047210 */ /* 0x100fe40001fe840e */
[C---:B------:R-:W-:Y:S01]  /*0a20*/  ISETP.GE.U32.AND P3, PT, R6.reuse, UR32, PT ;  /* 0x0000002006007c0c */ /* 0x040fe2000bf66070 */
[----:B0-----:R-:W-:Y:S01]  /*0a30*/  IMAD.X R8, RZ, RZ, R14, P6 ;  /* 0x000000ffff087224 */ /* 0x001fe200030e060e */
[----:B------:R-:W-:Y:S01]  /*0a40*/  IADD3 R7, P6, PT, R6, UR33, RZ ;  /* 0x0000002106077c10 */ /* 0x000fe2000ffde0ff */
[----:B------:R0:W-:Y:S01]  /*0a50*/  @!P0 STG.E.U8 desc[UR28][R10.64], R5 ;  /* 0x000000050a008986 */ /* 0x0001e2000c10111c */
[----:B------:R-:W-:-:S02]  /*0a60*/  ISETP.GE.AND.EX P3, PT, R4, UR31, PT, P3 ;  /* 0x0000001f04007c0c */ /* 0x000fc4000bf66330 */
[----:B------:R-:W-:Y:S01]  /*0a70*/  ISETP.GE.AND.EX P5, PT, R8, UR31, PT, P5 ;  /* 0x0000001f08007c0c */ /* 0x000fe2000bfa6350 */
[----:B------:R-:W-:Y:S01]  /*0a80*/  IMAD.X R4, RZ, RZ, R4, P6 ;  /* 0x000000ffff047224 */ /* 0x000fe200030e0604 */
[----:B------:R-:W-:Y:S02]  /*0a90*/  ISETP.GE.U32.AND P4, PT, R7, UR32, PT ;  /* 0x0000002007007c0c */ /* 0x000fe4000bf86070 */
[----:B------:R-:W-:Y:S02]  /*0aa0*/  @!P1 IADD3 R6, P6, PT, R2, UR39, RZ ;  /* 0x0000002702069c10 */ /* 0x000fe4000ffde0ff */
[----:B------:R-:W-:Y:S01]  /*0ab0*/  ISETP.GE.AND.EX P4, PT, R4, UR31, PT, P4 ;  /* 0x0000001f04007c0c */ /* 0x000fe2000bf86340 */
[----:B------:R-:W-:Y:S01]  /*0ac0*/  @!P1 IMAD.IADD R17, R17, 0x1, R0 ;  /* 0x0000000111119824 */ /* 0x000fe200078e0200 */
[----:B------:R-:W-:Y:S02]  /*0ad0*/  @!P2 IADD3 R8, P0, PT, R2, UR45, RZ ;  /* 0x0000002d0208ac10 */ /* 0x000fe4000ff1e0ff */
[----:B------:R-:W-:-:S02]  /*0ae0*/  @!P1 IADD3.X R7, PT, PT, R3, UR22, RZ, P6, !PT ;  /* 0x0000001603079c10 */ /* 0x000fc4000b7fe4ff */
[----:B------:R-:W-:Y:S02]  /*0af0*/  @!P2 IADD3.X R9, PT, PT, R3, UR46, RZ, P0, !PT ;  /* 0x0000002e0309ac10 */ /* 0x000fe400087fe4ff */
[----:B0-----:R-:W-:Y:S01]  /*0b00*/  PRMT R5, RZ, 0x7610, R5 ;  /* 0x00007610ff057816 */ /* 0x001fe20000000005 */
[----:B------:R0:W-:Y:S01]  /*0b10*/  @!P1 STG.E.U8 desc[UR28][R6.64], R17 ;  /* 0x0000001106009986 */ /* 0x0001e2000c10111c */
[----:B------:R-:W-:-:S04]  /*0b20*/  @!P5 IADD3 R10, P0, PT, R2, UR38, RZ ;  /* 0x00000026020adc10 */ /* 0x000fc8000ff1e0ff */
[C---:B------:R-:W-:Y:S01]  /*0b30*/  @!P5 IADD3.X R11, PT, PT, R3.reuse, UR23, RZ, P0, !PT ;  /* 0x00000017030bdc10 */ /* 0x040fe200087fe4ff */
[----:B------:R1:W2:Y:S01]  /*0b40*/  @!P2 LDG.E.U8 R5, desc[UR28][R8.64] ;  /* 0x0000001c0805a981 */ /* 0x0002a2000c1e1100 */
[C---:B------:R-:W-:Y:S02]  /*0b50*/  @!P3 IADD3 R12, P0, PT, R2.reuse, UR36, RZ ;  /* 0x00000024020cbc10 */ /* 0x040fe4000ff1e0ff */
[----:B------:R-:W-:Y:S02]  /*0b60*/  @!P4 IADD3 R14, P1, PT, R2, UR34, RZ ;  /* 0x00000022020ecc10 */ /* 0x000fe4000ff3e0ff */
[----:B------:R-:W-:Y:S02]  /*0b70*/  PRMT R16, RZ, 0x7610, R16 ;  /* 0x00007610ff107816 */ /* 0x000fe40000000010 */
[----:B------:R-:W-:Y:S02]  /*0b80*/  PRMT R4, RZ, 0x7610, R4 ;  /* 0x00007610ff047816 */ /* 0x000fe40000000004 */
[----:B------:R-:W-:-:S02]  /*0b90*/  @!P3 IADD3.X R13, PT, PT, R3, UR17, RZ, P0, !PT ;  /* 0x00000011030dbc10 */ /* 0x000fc400087fe4ff */
[----:B------:R-:W-:Y:S01]  /*0ba0*/  PRMT R0, RZ, 0x7610, R0 ;  /* 0x00007610ff007816 */ /* 0x000fe20000000000 */
[----:B------:R3:W4:Y:S01]  /*0bb0*/  @!P5 LDG.E.U8 R16, desc[UR28][R10.64] ;  /* 0x0000001c0a10d981 */ /* 0x000722000c1e1100 */
[----:B------:R-:W-:-:S03]  /*0bc0*/  @!P4 IADD3.X R15, PT, PT, R3, UR15, RZ, P1, !PT ;  /* 0x0000000f030fcc10 */ /* 0x000fc60008ffe4ff */
[----:B------:R-:W5:Y:S04]  /*0bd0*/  @!P3 LDG.E.U8 R4, desc[UR28][R12.64] ;  /* 0x0000001c0c04b981 */ /* 0x000f68000c1e1100 */
[----:B------:R3:W5:Y:S01]  /*0be0*/  @!P4 LDG.E.U8 R0, desc[UR28][R14.64] ;  /* 0x0000001c0e00c981 */ /* 0x000762000c1e1100 */
[----:B0-----:R-:W0:Y:S01]  /*0bf0*/  @!P2 LDC.U8 R6, c[0x0][0xfca] ;  /* 0x0003f280ff06ab82 */ /* 0x001e220000000000 */
[----:B------:R-:W-:Y:S02]  /*0c00*/  UIADD3 UR24, UP0, UPT, UR24, -0x2, URZ ;  /* 0xfffffffe18187890 */ /* 0x000fe4000ff1e0ff */
[----:B------:R-:W-:Y:S02]  /*0c10*/  UIMAD.WIDE.U32 UR4, UR33, 0x8, UR4 ;  /* 0x00000008210478a5 */ /* 0x000fe4000f8e0004 */
[----:B------:R-:W-:-:S02]  /*0c20*/  UIADD3.X UR6, UPT, UPT, UR6, -0x1, URZ, UP0, !UPT ;  /* 0xffffffff06067890 */ /* 0x000fc400087fe4ff */
[----:B------:R-:W-:Y:S01]  /*0c30*/  UISETP.NE.U32.AND UP0, UPT, UR24, URZ, UPT ;  /* 0x000000ff1800728c */ /* 0x000fe2000bf05070 */
[----:B------:R-:W0:Y:S03]  /*0c40*/  @!P5 LDC.U8 R7, c[0x0][0xfca] ;  /* 0x0003f280ff07db82 */ /* 0x000e260000000000 */
[----:B------:R-:W-:-:S05]  /*0c50*/  UISETP.NE.AND.EX UP0, UPT, UR6, URZ, UPT, UP0 ;  /* 0x000000ff0600728c */ /* 0x000fca000bf05300 */
[----:B-1----:R-:W1:Y:S08]  /*0c60*/  @!P3 LDC.U8 R9, c[0x0][0xfca] ;  /* 0x0003f280ff09bb82 */ /* 0x002e700000000000 */
[----:B---3--:R-:W3:Y:S01]  /*0c70*/  @!P4 LDC.U8 R11, c[0x0][0xfca] ;  /* 0x0003f280ff0bcb82 */ /* 0x008ee20000000000 */
[----:B0-----:R-:W-:Y:S01]  /*0c80*/  @!P2 IMAD.MOV R8, RZ, RZ, -R6 ;  /* 0x000000ffff08a224 */ /* 0x001fe200078e0a06 */
[----:B------:R-:W-:-:S04]  /*0c90*/  @!P2 IADD3 R6, P0, PT, R2, UR25, RZ ;  /* 0x000000190206ac10 */ /* 0x000fc8000ff1e0ff */
[----:B------:R-:W-:Y:S01]  /*0ca0*/  @!P2 PRMT R8, R8, 0x7710, RZ ;  /* 0x000077100808a816 */ /* 0x000fe200000000ff */
[----:B------:R-:W-:Y:S01]  /*0cb0*/  @!P5 IMAD.MOV R10, RZ, RZ, -R7 ;  /* 0x000000ffff0ad224 */ /* 0x000fe200078e0a07 */
[----:B------:R-:W-:-:S04]  /*0cc0*/  @!P2 IADD3.X R7, PT, PT, R3, UR26, RZ, P0, !PT ;  /* 0x0000001a0307ac10 */ /* 0x000fc800087fe4ff */
[----:B------:R-:W-:Y:S02]  /*0cd0*/  @!P5 PRMT R15, R10, 0x7710, RZ ;  /* 0x000077100a0fd816 */ /* 0x000fe400000000ff */
[----:B------:R-:W-:Y:S01]  /*0ce0*/  @!P3 IADD3 R10, P1, PT, R2, UR35, RZ ;  /* 0x00000023020abc10 */ /* 0x000fe2000ff3e0ff */
[----:B-1----:R-:W-:-:S05]  /*0cf0*/  @!P3 IMAD.MOV R9, RZ, RZ, -R9 ;  /* 0x000000ffff09b224 */ /* 0x002fca00078e0a09 */
[----:B------:R-:W-:Y:S01]  /*0d00*/  @!P3 PRMT R17, R9, 0x7710, RZ ;  /* 0x000077100911b816 */ /* 0x000fe200000000ff */
[----:B---3--:R-:W-:-:S05]  /*0d10*/  @!P4 IMAD.MOV R11, RZ, RZ, -R11 ;  /* 0x000000ffff0bc224 */ /* 0x008fca00078e0a0b */
[----:B------:R-:W-:Y:S02]  /*0d20*/  @!P4 PRMT R19, R11, 0x7710, RZ ;  /* 0x000077100b13c816 */ /* 0x000fe400000000ff */
[----:B------:R-:W-:Y:S01]  /*0d30*/  @!P3 IADD3.X R11, PT, PT, R3, UR14, RZ, P1, !PT ;  /* 0x0000000e030bbc10 */ /* 0x000fe20008ffe4ff */
[----:B--2---:R-:W-:Y:S01]  /*0d40*/  @!P2 IMAD.IADD R5, R8, 0x1, R5 ;  /* 0x000000010805a824 */ /* 0x004fe200078e0205 */
[----:B------:R-:W-:-:S04]  /*0d50*/  @!P5 IADD3 R8, P0, PT, R2, UR37, RZ ;  /* 0x000000250208dc10 */ /* 0x000fc8000ff1e0ff */
[----:B------:R-:W-:Y:S01]  /*0d60*/  @!P5 IADD3.X R9, PT, PT, R3, UR16, RZ, P0, !PT ;  /* 0x000000100309dc10 */ /* 0x000fe200087fe4ff */
[----:B------:R0:W-:Y:S01]  /*0d70*/  @!P2 STG.E.U8 desc[UR28][R6.64], R5 ;  /* 0x000000050600a986 */ /* 0x0001e2000c10111c */
[----:B------:R-:W-:-:S04]  /*0d80*/  @!P4 IADD3 R12, P0, PT, R2, UR21, RZ ;  /* 0x00000015020ccc10 */ /* 0x000fc8000ff1e0ff */
[----:B------:R-:W-:Y:S01]  /*0d90*/  @!P4 IADD3.X R13, PT, PT, R3, UR13, RZ, P0, !PT ;  /* 0x0000000d030dcc10 */ /* 0x000fe200087fe4ff */
[----:B----4-:R-:W-:Y:S02]  /*0da0*/  @!P5 IMAD.IADD R15, R15, 0x1, R16 ;  /* 0x000000010f0fd824 */ /* 0x010fe400078e0210 */
[----:B-----5:R-:W-:-:S03]  /*0db0*/  @!P3 IMAD.IADD R17, R17, 0x1, R4 ;  /* 0x000000011111b824 */ /* 0x020fc600078e0204 */
[----:B------:R1:W-:Y:S01]  /*0dc0*/  @!P5 STG.E.U8 desc[UR28][R8.64], R15 ;  /* 0x0000000f0800d986 */ /* 0x0003e2000c10111c */
[----:B0-----:R-:W-:Y:S02]  /*0dd0*/  IMAD.U32 R7, RZ, RZ, UR33 ;  /* 0x00000021ff077e24 */ /* 0x001fe4000f8e00ff */
[----:B------:R-:W-:Y:S01]  /*0de0*/  @!P4 IMAD.IADD R5, R19, 0x1, R0 ;  /* 0x000000011305c824 */ /* 0x000fe200078e0200 */
[----:B------:R1:W-:Y:S01]  /*0df0*/  @!P3 STG.E.U8 desc[UR28][R10.64], R17 ;  /* 0x000000110a00b986 */ /* 0x0003e2000c10111c */
[----:B------:R-:W-:-:S03]  /*0e00*/  IMAD.WIDE.U32 R2, R7, 0x8, R2 ;  /* 0x0000000807027825 */ /* 0x000fc600078e0002 */
[----:B------:R1:W-:Y:S01]  /*0e10*/  @!P4 STG.E.U8 desc[UR28][R12.64], R5 ;  /* 0x000000050c00c986 */ /* 0x0003e2000c10111c */
[----:B------:R-:W-:Y:S05]  /*0e20*/  BRA.U UP0, `(.L_x_393) ;  /* 0xfffffff900007547 */ /* 0x000fea000b83ffff */
.L_x_392:
[----:B------:R-:W-:-:S04]  /*0e30*/  ULOP3.LUT UR6, UR9, 0x1, URZ, 0xc0, !UPT ;  /* 0x0000000109067892 */ /* 0x000fc8000f8ec0ff */
[----:B------:R-:W-:-:S06]  /*0e40*/  UISETP.NE.U32.AND UP0, UPT, UR6, 0x1, UPT ;  /* 0x000000010600788c */ /* 0x000fcc000bf05070 */
[----:B------:R-:W-:-:S13]  /*0e50*/  PLOP3.LUT P0, PT, PT, PT, UP0, 0x80, 0x8 ;  /* 0x000000000008781c */ /* 0x000fda0003f0f008 */
[----:B------:R-:W-:Y:S05]  /*0e60*/  @!P0 EXIT ;  /* 0x000000000000894d */ /* 0x000fea0003800000 */
[----:B------:R-:W0:Y:S01]  /*0e70*/  S2R R14, SR_TID.X ;  /* 0x00000000000e7919 */ /* 0x000e220000002100 */
[----:B------:R-:W2:Y:S01]  /*0e80*/  LDCU UR6, c[0x0][0x360] ;  /* 0x00006c00ff0677ac */ /* 0x000ea20008000800 */
[----:B-1----:R-:W-:Y:S02]  /*0e90*/  PRMT R10, RZ, 0x7610, R10 ;  /* 0x00007610ff0a7816 */ /* 0x002fe4000000000a */
[----:B------:R-:W-:Y:S02]  /*0ea0*/  PRMT R11, RZ, 0x7610, R11 ;  /* 0x00007610ff0b7816 */ /* 0x000fe4000000000b */
[----:B0-----:R-:W-:-:S04]  /*0eb0*/  IADD3 R14, P0, PT, R14, UR4, RZ ;  /* 0x000000040e0e7c10 */ /* 0x001fc8000ff1e0ff */
        /* <DEDUP_REMOVED lines=29> */
[----:B------:R-:W4:Y:S01]  /*1090*/  LDCU.U8 UR4, c[0x0][0xfca] ;  /* 0x0001f940ff0477ac */ /* 0x000f220008000000 */
[----:B0-----:R-:W-:-:S04]  /*10a0*/  @!P0 IADD3 R2, P4, PT, R14, UR30, RZ ;  /* 0x0000001e0e028c10 */ /* 0x001fc8000ff9e0ff */
[----:B------:R-:W-:Y:S02]  /*10b0*/  @!P0 IADD3.X R3, PT, PT, R18, UR8, RZ, P4, !PT ;  /* 0x0000000812038c10 */ /* 0x000fe4000a7fe4ff */
[----:B-1----:R-:W-:-:S04]  /*10c0*/  @!P1 IADD3 R4, P4, PT, R15, UR30, RZ ;  /* 0x0000001e0f049c10 */ /* 0x002fc8000ff9e0ff */
[----:B------:R-:W-:Y:S01]  /*10d0*/  @!P1 IADD3.X R5, PT, PT, R19, UR8, RZ, P4, !PT ;  /* 0x0000000813059c10 */ /* 0x000fe2000a7fe4ff */
[----:B----4-:R-:W-:-:S04]  /*10e0*/  UIADD3 UR4, UPT, UPT, URZ, -UR4, URZ ;  /* 0x80000004ff047290 */ /* 0x010fc8000fffe0ff */
        /* <DEDUP_REMOVED lines=15> */
.L_x_391:
[----:B------:R-:W0:Y:S02]  /*11e0*/  S2R R9, SR_TID.X ;  /* 0x0000000000097919 */ /* 0x000e240000002100 */
[----:B0-----:R-:W-:-:S03]  /*11f0*/  IMAD.WIDE.U32 R2, R9, 0x4, RZ ;  /* 0x0000000409027825 */ /* 0x001fc600078e00ff */
[----:B------:R-:W-:-:S04]  /*1200*/  ISETP.GE.U32.AND P0, PT, R2, UR12, PT ;  /* 0x0000000c02007c0c */ /* 0x000fc8000bf06070 */
[----:B------:R-:W-:-:S13]  /*1210*/  ISETP.GE.AND.EX P0, PT, R3, UR5, PT, P0 ;  /* 0x0000000503007c0c */ /* 0x000fda000bf06300 */
[----:B------:R-:W-:Y:S05]  /*1220*/  @P0 EXIT ;  /* 0x000000000000094d */ /* 0x000fea0003800000 */
[----:B------:R-:W0:Y:S01]  /*1230*/  LDCU.U8 UR4, c[0x0][0xfca] ;  /* 0x0001f940ff0477ac */ /* 0x000e220008000000 */
[----:B------:R-:W-:Y:S01]  /*1240*/  IMAD.MOV.U32 R10, RZ, RZ, RZ ;  /* 0x000000ffff0a7224 */ /* 0x000fe200078e00ff */
[----:B------:R-:W1:Y:S01]  /*1250*/  LDCU UR6, c[0x0][0x360] ;  /* 0x00006c00ff0677ac */ /* 0x000e620008000800 */
[----:B0-----:R-:W-:-:S04]  /*1260*/  UIADD3 UR4, UPT, UPT, URZ, -UR4, URZ ;  /* 0x80000004ff047290 */ /* 0x001fc8000fffe0ff */
[----:B-1----:R-:W-:-:S12]  /*1270*/  UPRMT UR4, UR4, 0x7710, URZ ;  /* 0x0000771004047896 */ /* 0x002fd800080000ff */
.L_x_394:
        /* <DEDUP_REMOVED lines=33> */
        .weak           $__internal_47_$__cuda_sm20_div_u16
        .type           $__internal_47_$__cuda_sm20_div_u16,@function
        .size           $__internal_47_$__cuda_sm20_div_u16,(.L_x_4733 - $__internal_47_$__cuda_sm20_div_u16)
$__internal_47_$__cuda_sm20_div_u16:
        /* <DEDUP_REMOVED lines=19> */
[----:B------:R-:W-:Y:S05]  /*15c0*/  RET.REL.NODEC R2 `(_ZN2at6native57_GLOBAL__N__f3eca4a2_24_ForeachBinaryOpScalar_cu_86b9896c25multi_tensor_apply_kernelINS1_18TensorListMetadataILi2EEENS1_21BinaryOpScalarFunctorIhLi2ELi1ELi1EEEJSt5minusIhEhEEEvT_T0_DpT1_) ;  /* 0xffffffe8028c7950 */ /* 0x000fea0003c3ffff */
.L_x_395:
        /* <DEDUP_REMOVED lines=11> */
.L_x_4733:


//--------------------- .text._ZN2at6native57_GLOBAL__N__f3eca4a2_24_ForeachBinaryOpScalar_cu_86b9896c25multi_tensor_apply_kernelINS1_18TensorListMetadataILi1EEENS1_21BinaryOpScalarFunctorIN3c108BFloat16ELi1ELi1ELi0EEEJSt5minusIfEfEEEvT_T0_DpT1_ --------------------------
	.section	.text._ZN2at6native57_GLOBAL__N__f3eca4a2_24_ForeachBinaryOpScalar_cu_86b9896c25multi_tensor_apply_kernelINS1_18TensorListMetadataILi1EEENS1_21BinaryOpScalarFunctorIN3c108BFloat16ELi1ELi1ELi0EEEJSt5minusIfEfEEEvT_T0_DpT1_,"ax",@progbits
	.align	128
.text._ZN2at6native57_GLOBAL__N__f3eca4a2_24_ForeachBinaryOpScalar_cu_86b9896c25multi_tensor_apply_kernelINS1_18TensorListMetadataILi1EEENS1_21BinaryOpScalarFunctorIN3c108BFloat16ELi1ELi1ELi0EEEJSt5minusIfEfEEEvT_T0_DpT1_:
        .type           _ZN2at6native57_GLOBAL__N__f3eca4a2_24_ForeachBinaryOpScalar_cu_86b9896c25multi_tensor_apply_kernelINS1_18TensorListMetadataILi1EEENS1_21BinaryOpScalarFunctorIN3c108BFloat16ELi1ELi1ELi0EEEJSt5minusIfEfEEEvT_T0_DpT1_,@function
        .size           _ZN2at6native57_GLOBAL__N__f3eca4a2_24_ForeachBinaryOpScalar_cu_86b9896c25multi_tensor_apply_kernelINS1_18TensorListMetadataILi1EEENS1_21BinaryOpScalarFunctorIN3c108BFloat16ELi1ELi1ELi0EEEJSt5minusIfEfEEEvT_T0_DpT1_,(.L_x_4735 - _ZN2at6native57_GLOBAL__N__f3eca4a2_24_ForeachBinaryOpScalar_cu_86b9896c25multi_tensor_apply_kernelINS1_18TensorListMetadataILi1EEENS1_21BinaryOpScalarFunctorIN3c108BFloat16ELi1ELi1ELi0EEEJSt5minusIfEfEEEvT_T0_DpT1_)
        .other          _ZN2at6native57_GLOBAL__N__f3eca4a2_24_ForeachBinaryOpScalar_cu_86b9896c25multi_tensor_apply_kernelINS1_18TensorListMetadataILi1EEENS1_21BinaryOpScalarFunctorIN3c108BFloat16ELi1ELi1ELi0EEEJSt5minusIfEfEEEvT_T0_DpT1_,@"STO_CUDA_ENTRY STV_DEFAULT"
_ZN2at6native57_GLOBAL__N__f3eca4a2_24_ForeachBinaryOpScalar_cu_86b9896c25multi_tensor_apply_kernelINS1_18TensorListMetadataILi1EEENS1_21BinaryOpScalarFunctorIN3c108BFloat16ELi1ELi1ELi0EEEJSt5minusIfEfEEEvT_T0_DpT1_:
        /* <DEDUP_REMOVED lines=22> */
[----:B------:R-:W-:Y:S02]  /*0160*/  PRMT R14, RZ, 0x7610, R14 ;  /* 0x00007610ff0e7816 */ /* 0x000fe4000000000e */
[----:B------:R-:W-:Y:S02]  /*0170*/  ISETP.LT.U32.AND.EX P0, PT, R12, RZ, PT, P0 ;  /* 0x000000ff0c00720c */ /* 0x000fe40003f01100 */
[----:B------:R-:W-:Y:S02]  /*0180*/  MOV R10, 0x250 ;  /* 0x00000250000a7802 */ /* 0x000fe40000000f00 */
        /* <DEDUP_REMOVED lines=11> */
[----:B------:R-:W-:Y:S05]  /*0240*/  CALL.REL.NOINC `($__internal_48_$__cuda_sm20_div_u16) ;  /* 0x0000000c00647944 */ /* 0x000fea0003c00000 */
[----:B------:R-:W0:Y:S01]  /*0250*/  S2R R16, SR_TID.X ;  /* 0x0000000000107919 */ /* 0x000e220000002100 */
[----:B------:R-:W-:Y:S01]  /*0260*/  ISETP.GE.U32.AND P1, PT, R4, R5, PT ;  /* 0x000000050400720c */ /* 0x000fe20003f26070 */
[----:B------:R-:W-:Y:S01]  /*0270*/  IMAD.MOV.U32 R19, RZ, RZ, RZ ;  /* 0x000000ffff137224 */ /* 0x000fe200078e00ff */
[----:B------:R-:W-:Y:S01]  /*0280*/  LOP3.LUT R15, R15, 0xffff, RZ, 0xc0, !PT ;  /* 0x0000ffff0f0f7812 */ /* 0x000fe200078ec0ff */
[----:B------:R-:W-:Y:S01]  /*0290*/  IMAD.MOV.U32 R17, RZ, RZ, RZ ;  /* 0x000000ffff117224 */ /* 0x000fe200078e00ff */
[----:B------:R-:W-:Y:S02]  /*02a0*/  ISETP.GE.U32.AND.EX P1, PT, R11, RZ, PT, P1 ;  /* 0x000000ff0b00720c */ /* 0x000fe40003f26110 */
[----:B------:R-:W-:-:S04]  /*02b0*/  LOP3.LUT R6, R15, 0x1, RZ, 0xc0, !PT ;  /* 0x000000010f067812 */ /* 0x000fc800078ec0ff */
[----:B------:R-:W-:-:S04]  /*02c0*/  ISETP.NE.U32.AND P0, PT, R6, 0x1, PT ;  /* 0x000000010600780c */ /* 0x000fc80003f05070 */
[----:B------:R-:W-:-:S03]  /*02d0*/  ISETP.NE.U32.AND.EX P0, PT, RZ, RZ, PT, P0 ;  /* 0x000000ffff00720c */ /* 0x000fc60003f05100 */
[----:B------:R-:W-:Y:S10]  /*02e0*/  @!P1 BRA `(.L_x_397) ;  /* 0x0000000400e49947 */ /* 0x000ff40003800000 */
[----:B------:R-:W-:Y:S01]  /*02f0*/  IMAD.MOV.U32 R19, RZ, RZ, RZ ;  /* 0x000000ffff137224 */ /* 0x000fe200078e00ff */
[----:B------:R-:W1:Y:S01]  /*0300*/  LDCU UR8, c[0x0][0x10ac] ;  /* 0x00021580ff0877ac */ /* 0x000e620008000800 */
[----:B------:R-:W-:Y:S01]  /*0310*/  IMAD.MOV.U32 R17, RZ, RZ, RZ ;  /* 0x000000ffff117224 */ /* 0x000fe200078e00ff */
[----:B------:R-:W-:Y:S01]  /*0320*/  UMOV UR4, URZ ;  /* 0x000000ff00047c82 */ /* 0x000fe20008000000 */
[----:B------:R-:W-:-:S05]  /*0330*/  UMOV UR5, URZ ;  /* 0x000000ff00057c82 */ /* 0x000fca0008000000 */
.L_x_398:
[----:B0-----:R-:W-:Y:S02]  /*0340*/  IADD3 R5, P2, PT, R16, R19, RZ ;  /* 0x0000001310057210 */ /* 0x001fe40007f5e0ff */
[----:B------:R-:W-:Y:S02]  /*0350*/  PRMT R18, RZ, 0x7610, R18 ;  /* 0x00007610ff127816 */ /* 0x000fe40000000012 */
[C---:B------:R-:W-:Y:S01]  /*0360*/  ISETP.GE.U32.AND P1, PT, R5.reuse, R0, PT ;  /* 0x000000000500720c */ /* 0x040fe20003f26070 */
[----:B------:R-:W-:Y:S01]  /*0370*/  IMAD.X R21, RZ, RZ, R17, P2 ;  /* 0x000000ffff157224 */ /* 0x000fe200010e0611 */
[----:B------:R-:W-:-:S04]  /*0380*/  LEA R6, P2, R5, R2, 0x1 ;  /* 0x0000000205067211 */ /* 0x000fc800078408ff */
[----:B------:R-:W-:Y:S02]  /*0390*/  ISETP.GE.AND.EX P1, PT, R21, R12, PT, P1 ;  /* 0x0000000c1500720c */ /* 0x000fe40003f26310 */
[----:B------:R-:W-:Y:S02]  /*03a0*/  LEA.HI.X R7, R5, R3, R21, 0x1, P2 ;  /* 0x0000000305077211 */ /* 0x000fe400010f0c15 */
[----:B------:R-:W-:-:S04]  /*03b0*/  IADD3 R5, P2, PT, R13, R5, RZ ;  /* 0x000000050d057210 */ /* 0x000fc80007f5e0ff */
[----:B------:R-:W-:Y:S01]  /*03c0*/  IADD3 R4, P3, PT, R13, R5, RZ ;  /* 0x000000050d047210 */ /* 0x000fe20007f7e0ff */
[----:B------:R-:W-:-:S04]  /*03d0*/  IMAD.X R21, RZ, RZ, R21, P2 ;  /* 0x000000ffff157224 */ /* 0x000fc800010e0615 */
[----:B------:R-:W2:Y:S01]  /*03e0*/  @!P1 LDG.E.U16 R18, desc[UR6][R6.64] ;  /* 0x0000000606129981 */ /* 0x000ea2000c1e1500 */
[-C--:B------:R-:W-:Y:S01]  /*03f0*/  ISETP.GE.U32.AND P2, PT, R5, R0.reuse, PT ;  /* 0x000000000500720c */ /* 0x080fe20003f46070 */
[----:B------:R-:W-:Y:S01]  /*0400*/  IMAD.X R25, RZ, RZ, R21, P3 ;  /* 0x000000ffff197224 */ /* 0x000fe200018e0615 */
[----:B------:R-:W-:Y:S02]  /*0410*/  ISETP.GE.U32.AND P5, PT, R4, R0, PT ;  /* 0x000000000400720c */ /* 0x000fe40003fa6070 */
[----:B------:R-:W-:Y:S02]  /*0420*/  ISETP.GE.AND.EX P2, PT, R21, R12, PT, P2 ;  /* 0x0000000c1500720c */ /* 0x000fe40003f46320 */
[----:B------:R-:W-:Y:S02]  /*0430*/  LEA R10, P4, R13, R6, 0x1 ;  /* 0x000000060d0a7211 */ /* 0x000fe400078808ff */
[----:B------:R-:W-:Y:S02]  /*0440*/  ISETP.GE.AND.EX P5, PT, R25, R12, PT, P5 ;  /* 0x0000000c1900720c */ /* 0x000fe40003fa6350 */
[----:B------:R-:W-:-:S02]  /*0450*/  PRMT R23, RZ, 0x7610, R23 ;  /* 0x00007610ff177816 */ /* 0x000fc40000000017 */
[C---:B------:R-:W-:Y:S02]  /*0460*/  LEA.HI.X R11, R13.reuse, R7, RZ, 0x1, P4 ;  /* 0x000000070d0b7211 */ /* 0x040fe400020f0cff */
[C---:B------:R-:W-:Y:S02]  /*0470*/  IADD3 R5, P3, PT, R13.reuse, R4, RZ ;  /* 0x000000040d057210 */ /* 0x040fe40007f7e0ff */
[----:B------:R-:W-:Y:S01]  /*0480*/  LEA R8, P6, R13, R10, 0x1 ;  /* 0x0000000a0d087211 */ /* 0x000fe200078c08ff */
[----:B------:R-:W3:Y:S01]  /*0490*/  @!P2 LDG.E.U16 R23, desc[UR6][R10.64] ;  /* 0x000000060a17a981 */ /* 0x000ee2000c1e1500 */
[----:B------:R-:W-:Y:S02]  /*04a0*/  PRMT R22, RZ, 0x7610, R22 ;  /* 0x00007610ff167816 */ /* 0x000fe40000000016 */
[----:B------:R-:W-:Y:S01]  /*04b0*/  ISETP.GE.U32.AND P4, PT, R5, R0, PT ;  /* 0x000000000500720c */ /* 0x000fe20003f86070 */
[----:B------:R-:W-:Y:S01]  /*04c0*/  IMAD.X R5, RZ, RZ, R25, P3 ;  /* 0x000000ffff057224 */ /* 0x000fe200018e0619 */
[----:B------:R-:W-:-:S04]  /*04d0*/  LEA.HI.X R9, R13, R11, RZ, 0x1, P6 ;  /* 0x0000000b0d097211 */ /* 0x000fc800030f0cff */
[----:B------:R-:W-:Y:S01]  /*04e0*/  ISETP.GE.AND.EX P4, PT, R5, R12, PT, P4 ;  /* 0x0000000c0500720c */ /* 0x000fe20003f86340 */
[----:B------:R-:W4:Y:S01]  /*04f0*/  @!P5 LDG.E.U16 R22, desc[UR6][R8.64] ;  /* 0x000000060816d981 */ /* 0x000f22000c1e1500 */
[C---:B------:R-:W-:Y:S02]  /*0500*/  LEA R4, P3, R13.reuse, R8, 0x1 ;  /* 0x000000080d047211 */ /* 0x040fe400078608ff */
[----:B------:R-:W-:Y:S02]  /*0510*/  PRMT R20, RZ, 0x7610, R20 ;  /* 0x00007610ff147816 */ /* 0x000fe40000000014 */
[----:B------:R-:W-:-:S07]  /*0520*/  LEA.HI.X R5, R13, R9, RZ, 0x1, P3 ;  /* 0x000000090d057211 */ /* 0x000fce00018f0cff */
[----:B------:R-:W5:Y:S01]  /*0530*/  @!P4 LDG.E.U16 R20, desc[UR6][R4.64] ;  /* 0x000000060414c981 */ /* 0x000f62000c1e1500 */
[----:B------:R-:W-:Y:S01]  /*0540*/  IADD3 R24, P6, PT, R16, R19, RZ ;  /* 0x0000001310187210 */ /* 0x000fe20007fde0ff */
[----:B--2---:R-:W-:-:S04]  /*0550*/  IMAD.U32 R18, R18, 0x10000, RZ ;  /* 0x0001000012127824 */ /* 0x004fc800078e00ff */
[----:B-1----:R-:W-:-:S05]  /*0560*/  FADD.FTZ R18, R18, -UR8 ;  /* 0x8000000812127e21 */ /* 0x002fca0008010000 */
[----:B------:R-:W-:-:S04]  /*0570*/  F2FP.BF16.F32.PACK_AB R18, RZ, R18 ;  /* 0x00000012ff12723e */ /* 0x000fc800000010ff */
[----:B------:R-:W-:Y:S01]  /*0580*/  PRMT R26, R18, 0x7610, R26 ;  /* 0x00007610121a7816 */ /* 0x000fe2000000001a */
[----:B------:R-:W-:-:S04]  /*0590*/  IMAD.SHL.U32 R18, R13, 0x4, RZ ;  /* 0x000000040d127824 */ /* 0x000fc800078e00ff */
[----:B------:R-:W-:Y:S01]  /*05a0*/  @!P1 STG.E.U16 desc[UR6][R6.64], R26 ;  /* 0x0000001a06009986 */ /* 0x000fe2000c101506 */
[----:B------:R-:W-:Y:S01]  /*05b0*/  IADD3 R25, P1, PT, R18, R24, RZ ;  /* 0x0000001812197210 */ /* 0x000fe20007f3e0ff */
[----:B---3--:R-:W-:-:S03]  /*05c0*/  IMAD.U32 R23, R23, 0x10000, RZ ;  /* 0x0001000017177824 */ /* 0x008fc600078e00ff */
[----:B------:R-:W-:Y:S01]  /*05d0*/  ISETP.GE.U32.AND P3, PT, R25, R0, PT ;  /* 0x000000001900720c */ /* 0x000fe20003f66070 */
[----:B------:R-:W-:Y:S02]  /*05e0*/  IMAD.X R25, RZ, RZ, R17, P6 ;  /* 0x000000ffff197224 */ /* 0x000fe400030e0611 */
[----:B------:R-:W-:Y:S01]  /*05f0*/  FADD.FTZ R23, R23, -UR8 ;  /* 0x8000000817177e21 */ /* 0x000fe20008010000 */
[----:B----4-:R-:W-:Y:S02]  /*0600*/  IMAD.U32 R22, R22, 0x10000, RZ ;  /* 0x0001000016167824 */ /* 0x010fe400078e00ff */
[----:B------:R-:W-:Y:S02]  /*0610*/  IMAD.X R25, RZ, RZ, R25, P1 ;  /* 0x000000ffff197224 */ /* 0x000fe400008e0619 */
[----:B------:R-:W-:Y:S01]  /*0620*/  F2FP.BF16.F32.PACK_AB R23, RZ, R23 ;  /* 0x00000017ff17723e */ /* 0x000fe200000010ff */
[----:B------:R-:W-:Y:S02]  /*0630*/  FADD.FTZ R22, R22, -UR8 ;  /* 0x8000000816167e21 */ /* 0x000fe40008010000 */
[----:B------:R-:W-:-:S02]  /*0640*/  ISETP.GE.AND.EX P3, PT, R25, R12, PT, P3 ;  /* 0x0000000c1900720c */ /* 0x000fc40003f66330 */
[----:B------:R-:W-:Y:S01]  /*0650*/  PRMT R25, R23, 0x7610, R25 ;  /* 0x0000761017197816 */ /* 0x000fe20000000019 */
[--C-:B------:R-:W-:Y:S01]  /*0660*/  IMAD.IADD R23, R13, 0x1, R24.reuse ;  /* 0x000000010d177824 */ /* 0x100fe200078e0218 */
[----:B------:R-:W-:Y:S01]  /*0670*/  F2FP.BF16.F32.PACK_AB R22, RZ, R22 ;  /* 0x00000016ff16723e */ /* 0x000fe200000010ff */
[----:B-----5:R-:W-:Y:S02]  /*0680*/  IMAD.U32 R20, R20, 0x10000, RZ ;  /* 0x0001000014147824 */ /* 0x020fe400078e00ff */
[----:B------:R0:W-:Y:S01]  /*0690*/  @!P2 STG.E.U16 desc[UR6][R10.64], R25 ;  /* 0x000000190a00a986 */ /* 0x0001e2000c101506 */
[----:B------:R-:W-:Y:S02]  /*06a0*/  PRMT R24, R22, 0x7610, R24 ;  /* 0x0000761016187816 */ /* 0x000fe40000000018 */
[----:B------:R-:W-:Y:S01]  /*06b0*/  IADD3 R23, P1, PT, R18, R23, RZ ;  /* 0x0000001712177210 */ /* 0x000fe20007f3e0ff */
[----:B------:R-:W-:Y:S01]  /*06c0*/  FADD.FTZ R20, R20, -UR8 ;  /* 0x8000000814147e21 */ /* 0x000fe20008010000 */
[----:B0-----:R-:W-:-:S02]  /*06d0*/  @!P5 IMAD.MOV.U32 R10, RZ, RZ, R8 ;  /* 0x000000ffff0ad224 */ /* 0x001fc400078e0008 */
[----:B------:R-:W-:Y:S02]  /*06e0*/  @!P5 IMAD.MOV.U32 R11, RZ, RZ, R9 ;  /* 0x000000ffff0bd224 */ /* 0x000fe400078e0009 */
[----:B------:R-:W-:Y:S01]  /*06f0*/  IMAD.X R21, RZ, RZ, R21, P1 ;  /* 0x000000ffff157224 */ /* 0x000fe200008e0615 */
[----:B------:R-:W-:Y:S02]  /*0700*/  IADD3 R22, P1, PT, R13, R23, RZ ;  /* 0x000000170d167210 */ /* 0x000fe40007f3e0ff */
[----:B------:R0:W-:Y:S01]  /*0710*/  @!P5 STG.E.U16 desc[UR6][R10.64], R24 ;  /* 0x000000180a00d986 */ /* 0x0001e2000c101506 */
[C---:B------:R-:W-:Y:S02]  /*0720*/  LEA R8, P5, R23.reuse, R2, 0x1 ;  /* 0x0000000217087211 */ /* 0x040fe400078a08ff */
[----:B------:R-:W-:Y:S02]  /*0730*/  F2FP.BF16.F32.PACK_AB R20, RZ, R20 ;  /* 0x00000014ff14723e */ /* 0x000fe400000010ff */
[----:B------:R-:W-:-:S02]  /*0740*/  ISETP.GE.U32.AND P2, PT, R23, R0, PT ;  /* 0x000000001700720c */ /* 0x000fc40003f46070 */
[--C-:B------:R-:W-:Y:S01]  /*0750*/  LEA.HI.X R9, R23, R3, R21.reuse, 0x1, P5 ;  /* 0x0000000317097211 */ /* 0x100fe200028f0c15 */
[----:B------:R-:W-:Y:S01]  /*0760*/  IMAD.X R23, RZ, RZ, R21, P1 ;  /* 0x000000ffff177224 */ /* 0x000fe200008e0615 */
[----:B------:R-:W-:Y:S02]  /*0770*/  ISETP.GE.U32.AND P5, PT, R22, R0, PT ;  /* 0x000000001600720c */ /* 0x000fe40003fa6070 */
[----:B------:R-:W-:Y:S02]  /*0780*/  IADD3 R25, P6, PT, R13, R22, RZ ;  /* 0x000000160d197210 */ /* 0x000fe40007fde0ff */
[----:B0-----:R-:W-:Y:S02]  /*0790*/  PRMT R11, R20, 0x7610, R11 ;  /* 0x00007610140b7816 */ /* 0x001fe4000000000b */
[----:B------:R-:W-:Y:S01]  /*07a0*/  ISETP.GE.AND.EX P5, PT, R23, R12, PT, P5 ;  /* 0x0000000c1700720c */ /* 0x000fe20003fa6350 */
[----:B------:R-:W-:Y:S01]  /*07b0*/  IMAD.X R23, RZ, RZ, R23, P6 ;  /* 0x000000ffff177224 */ /* 0x000fe200030e0617 */
[----:B------:R-:W-:Y:S01]  /*07c0*/  LEA R20, P6, R18, R6, 0x1 ;  /* 0x0000000612147211 */ /* 0x000fe200078c08ff */
[----:B------:R0:W-:Y:S01]  /*07d0*/  @!P4 STG.E.U16 desc[UR6][R4.64], R11 ;  /* 0x0000000b0400c986 */ /* 0x0001e2000c101506 */
[----:B------:R-:W-:-:S02]  /*07e0*/  ISETP.GE.U32.AND P1, PT, R25, R0, PT ;  /* 0x000000001900720c */ /* 0x000fc40003f26070 */
[----:B------:R-:W-:Y:S02]  /*07f0*/  LEA R6, P4, R13, R8, 0x1 ;  /* 0x000000080d067211 */ /* 0x000fe400078808ff */
[-C--:B------:R-:W-:Y:S02]  /*0800*/  ISETP.GE.AND.EX P2, PT, R21, R12.reuse, PT, P2 ;  /* 0x0000000c1500720c */ /* 0x080fe40003f46320 */
[----:B------:R-:W-:Y:S02]  /*0810*/  LEA.HI.X R21, R18, R7, RZ, 0x1, P6 ;  /* 0x0000000712157211 */ /* 0x000fe400030f0cff */
[----:B------:R-:W-:Y:S02]  /*0820*/  ISETP.GE.AND.EX P1, PT, R23, R12, PT, P1 ;  /* 0x0000000c1700720c */ /* 0x000fe40003f26310 */
[----:B------:R-:W-:Y:S02]  /*0830*/  LEA.HI.X R7, R13, R9, RZ, 0x1, P4 ;  /* 0x000000090d077211 */ /* 0x000fe400020f0cff */
[----:B0-----:R-:W-:-:S02]  /*0840*/  PRMT R4, RZ, 0x7610, R4 ;  /* 0x00007610ff047816 */ /* 0x001fc40000000004 */
[----:B------:R-:W-:Y:S02]  /*0850*/  PRMT R22, RZ, 0x7610, R22 ;  /* 0x00007610ff167816 */ /* 0x000fe40000000016 */
[C---:B------:R-:W-:Y:S02]  /*0860*/  LEA R10, P4, R13.reuse, R6, 0x1 ;  /* 0x000000060d0a7211 */ /* 0x040fe400078808ff */
[----:B------:R-:W-:Y:S01]  /*0870*/  PRMT R23, RZ, 0x7610, R23 ;  /* 0x00007610ff177816 */ /* 0x000fe20000000017 */
[----:B------:R-:W2:Y:S01]  /*0880*/  @!P5 LDG.E.U16 R4, desc[UR6][R6.64] ;  /* 0x000000060604d981 */ /* 0x000ea2000c1e1500 */
[----:B------:R-:W-:Y:S02]  /*0890*/  PRMT R24, RZ, 0x7610, R24 ;  /* 0x00007610ff187816 */ /* 0x000fe40000000018 */
[----:B------:R-:W-:Y:S01]  /*08a0*/  LEA.HI.X R11, R13, R7, RZ, 0x1, P4 ;  /* 0x000000070d0b7211 */ /* 0x000fe200020f0cff */
[----:B------:R-:W3:Y:S04]  /*08b0*/  @!P3 LDG.E.U16 R22, desc[UR6][R20.64] ;  /* 0x000000061416b981 */ /* 0x000ee8000c1e1500 */
[----:B------:R-:W4:Y:S04]  /*08c0*/  @!P2 LDG.E.U16 R23, desc[UR6][R8.64] ;  /* 0x000000060817a981 */ /* 0x000f28000c1e1500 */
[----:B------:R-:W5:Y:S01]  /*08d0*/  @!P1 LDG.E.U16 R24, desc[UR6][R10.64] ;  /* 0x000000060a189981 */ /* 0x000f62000c1e1500 */
[----:B------:R-:W-:-:S04]  /*08e0*/  UIADD3 UR4, UP0, UPT, UR4, 0x2, URZ ;  /* 0x0000000204047890 */ /* 0x000fc8000ff1e0ff */
[----:B------:R-:W-:Y:S01]  /*08f0*/  UIADD3.X UR5, UPT, UPT, URZ, UR5, URZ, UP0, !UPT ;  /* 0x00000005ff057290 */ /* 0x000fe200087fe4ff */
[----:B--2---:R-:W-:-:S04]  /*0900*/  IMAD.U32 R4, R4, 0x10000, RZ ;  /* 0x0001000004047824 */ /* 0x004fc800078e00ff */
[----:B------:R-:W-:Y:S01]  /*0910*/  FADD.FTZ R4, R4, -UR8 ;  /* 0x8000000804047e21 */ /* 0x000fe20008010000 */
[----:B---3--:R-:W-:Y:S02]  /*0920*/  IMAD.U32 R22, R22, 0x10000, RZ ;  /* 0x0001000016167824 */ /* 0x008fe400078e00ff */
[----:B----4-:R-:W-:Y:S02]  /*0930*/  IMAD.U32 R23, R23, 0x10000, RZ ;  /* 0x0001000017177824 */ /* 0x010fe400078e00ff */
[----:B------:R-:W-:Y:S01]  /*0940*/  FADD.FTZ R22, R22, -UR8 ;  /* 0x8000000816167e21 */ /* 0x000fe20008010000 */
[----:B------:R-:W-:Y:S01]  /*0950*/  F2FP.BF16.F32.PACK_AB R4, RZ, R4 ;  /* 0x00000004ff04723e */ /* 0x000fe200000010ff */
[----:B-----5:R-:W-:Y:S02]  /*0960*/  IMAD.U32 R24, R24, 0x10000, RZ ;  /* 0x0001000018187824 */ /* 0x020fe400078e00ff */
[----:B------:R-:W-:Y:S01]  /*0970*/  FADD.FTZ R23, R23, -UR8 ;  /* 0x8000000817177e21 */ /* 0x000fe20008010000 */
[----:B------:R-:W-:Y:S01]  /*0980*/  PRMT R5, R4, 0x7610, R5 ;  /* 0x0000761004057816 */ /* 0x000fe20000000005 */
[----:B------:R-:W-:Y:S01]  /*0990*/  FADD.FTZ R24, R24, -UR8 ;  /* 0x8000000818187e21 */ /* 0x000fe20008010000 */
[----:B------:R-:W-:Y:S01]  /*09a0*/  F2FP.BF16.F32.PACK_AB R22, RZ, R22 ;  /* 0x00000016ff16723e */ /* 0x000fe200000010ff */
[----:B------:R-:W-:Y:S01]  /*09b0*/  VIADD R4, R15, 0x1 ;  /* 0x000000010f047836 */ /* 0x000fe20000000000 */
[----:B------:R-:W-:-:S02]  /*09c0*/  F2FP.BF16.F32.PACK_AB R23, RZ, R23 ;  /* 0x00000017ff17723e */ /* 0x000fc400000010ff */
[----:B------:R-:W-:Y:S01]  /*09d0*/  F2FP.BF16.F32.PACK_AB R24, RZ, R24 ;  /* 0x00000018ff18723e */ /* 0x000fe200000010ff */
[----:B------:R2:W-:Y:S01]  /*09e0*/  @!P3 STG.E.U16 desc[UR6][R20.64], R22 ;  /* 0x000000161400b986 */ /* 0x0005e2000c101506 */
[----:B------:R-:W-:-:S03]  /*09f0*/  LOP3.LUT R4, R4, 0x1fffe, RZ, 0xc0, !PT ;  /* 0x0001fffe04047812 */ /* 0x000fc600078ec0ff */
[----:B------:R2:W-:Y:S04]  /*0a00*/  @!P2 STG.E.U16 desc[UR6][R8.64], R23 ;  /* 0x000000170800a986 */ /* 0x0005e8000c101506 */
[----:B------:R2:W-:Y:S04]  /*0a10*/  @!P5 STG.E.U16 desc[UR6][R6.64], R5 ;  /* 0x000000050600d986 */ /* 0x0005e8000c101506 */
[----:B------:R2:W-:Y:S01]  /*0a20*/  @!P1 STG.E.U16 desc[UR6][R10.64], R24 ;  /* 0x000000180a009986 */ /* 0x0005e2000c101506 */
[----:B------:R-:W-:-:S04]  /*0a30*/  ISETP.NE.U32.AND P1, PT, R4, UR4, PT ;  /* 0x0000000404007c0c */ /* 0x000fc8000bf25070 */
[----:B------:R-:W-:Y:S02]  /*0a40*/  ISETP.NE.AND.EX P1, PT, RZ, UR5, PT, P1 ;  /* 0x00000005ff007c0c */ /* 0x000fe4000bf25310 */
[----:B------:R-:W-:-:S04]  /*0a50*/  LEA R19, P2, R18, R19, 0x1 ;  /* 0x0000001312137211 */ /* 0x000fc800078408ff */
[----:B------:R-:W-:-:S07]  /*0a60*/  LEA.HI.X R17, R18, R17, RZ, 0x1, P2 ;  /* 0x0000001112117211 */ /* 0x000fce00010f0cff */
[----:B--2---:R-:W-:Y:S05]  /*0a70*/  @P1 BRA `(.L_x_398) ;  /* 0xfffffff800301947 */ /* 0x004fea000383ffff */
.L_x_397:
[----:B------:R-:W-:Y:S05]  /*0a80*/  @!P0 EXIT ;  /* 0x000000000000894d */ /* 0x000fea0003800000 */
[----:B0-----:R-:W-:Y:S01]  /*0a90*/  IADD3 R19, P0, PT, R16, R19, RZ ;  /* 0x0000001310137210 */ /* 0x001fe20007f1e0ff */
[C---:B------:R-:W-:Y:S01]  /*0aa0*/  IMAD.SHL.U32 R9, R13.reuse, 0x2, RZ ;  /* 0x000000020d097824 */ /* 0x040fe200078e00ff */
[----:B------:R-:W-:Y:S01]  /*0ab0*/  PRMT R10, RZ, 0x7610, R10 ;  /* 0x00007610ff0a7816 */ /* 0x000fe2000000000a */
[----:B------:R-:W0:Y:S01]  /*0ac0*/  LDCU UR4, c[0x0][0x10ac] ;  /* 0x00021580ff0477ac */ /* 0x000e220008000800 */
[----:B------:R-:W-:Y:S01]  /*0ad0*/  IADD3 R5, P3, PT, R13, R19, RZ ;  /* 0x000000130d057210 */ /* 0x000fe20007f7e0ff */
[----:B------:R-:W-:Y:S01]  /*0ae0*/  IMAD.X R17, RZ, RZ, R17, P0 ;  /* 0x000000ffff117224 */ /* 0x000fe200000e0611 */
[----:B------:R-:W-:Y:S02]  /*0af0*/  LEA R4, P2, R19, R2, 0x1 ;  /* 0x0000000213047211 */ /* 0x000fe400078408ff */
[----:B------:R-:W-:Y:S01]  /*0b00*/  ISETP.GE.U32.AND P1, PT, R5, R0, PT ;  /* 0x000000000500720c */ /* 0x000fe20003f26070 */
[----:B------:R-:W-:Y:S01]  /*0b10*/  IMAD.X R7, RZ, RZ, R17, P3 ;  /* 0x000000ffff077224 */ /* 0x000fe200018e0611 */
[----:B------:R-:W-:-:S02]  /*0b20*/  IADD3 R6, P3, PT, R13, R5, RZ ;  /* 0x000000050d067210 */ /* 0x000fc40007f7e0ff */
[C---:B------:R-:W-:Y:S02]  /*0b30*/  LEA.HI.X R5, R19.reuse, R3, R17, 0x1, P2 ;  /* 0x0000000313057211 */ /* 0x040fe400010f0c11 */
[-C--:B------:R-:W-:Y:S01]  /*0b40*/  ISETP.GE.U32.AND P0, PT, R19, R0.reuse, PT ;  /* 0x000000001300720c */ /* 0x080fe20003f06070 */
[----:B------:R-:W-:Y:S01]  /*0b50*/  IMAD.X R15, RZ, RZ, R7, P3 ;  /* 0x000000ffff0f7224 */ /* 0x000fe200018e0607 */
[----:B------:R-:W-:Y:S01]  /*0b60*/  ISETP.GE.U32.AND P2, PT, R6, R0, PT ;  /* 0x000000000600720c */ /* 0x000fe20003f46070 */
[----:B------:R-:W-:Y:S01]  /*0b70*/  IMAD.WIDE.U32 R2, R13, 0x2, R4 ;  /* 0x000000020d027825 */ /* 0x000fe200078e0004 */
[-C--:B------:R-:W-:Y:S02]  /*0b80*/  ISETP.GE.AND.EX P0, PT, R17, R12.reuse, PT, P0 ;  /* 0x0000000c1100720c */ /* 0x080fe40003f06300 */
[-C--:B------:R-:W-:Y:S02]  /*0b90*/  ISETP.GE.AND.EX P1, PT, R7, R12.reuse, PT, P1 ;  /* 0x0000000c0700720c */ /* 0x080fe40003f26310 */
[----:B------:R-:W-:-:S02]  /*0ba0*/  ISETP.GE.AND.EX P2, PT, R15, R12, PT, P2 ;  /* 0x0000000c0f00720c */ /* 0x000fc40003f46320 */
[----:B------:R-:W-:Y:S02]  /*0bb0*/  IADD3 R7, P5, PT, R13, R6, RZ ;  /* 0x000000060d077210 */ /* 0x000fe40007fbe0ff */
[----:B------:R-:W-:Y:S02]  /*0bc0*/  SHF.R.U32.HI R13, RZ, 0x1f, R13 ;  /* 0x0000001fff0d7819 */ /* 0x000fe4000001160d */
[----:B------:R-:W-:Y:S01]  /*0bd0*/  IADD3 R6, P4, PT, R2, R9, RZ ;  /* 0x0000000902067210 */ /* 0x000fe20007f9e0ff */
[----:B------:R-:W-:Y:S01]  /*0be0*/  IMAD.X R15, RZ, RZ, R15, P5 ;  /* 0x000000ffff0f7224 */ /* 0x000fe200028e060f */
[----:B------:R-:W-:Y:S01]  /*0bf0*/  ISETP.GE.U32.AND P3, PT, R7, R0, PT ;  /* 0x000000000700720c */ /* 0x000fe20003f66070 */
[----:B------:R-:W2:Y:S01]  /*0c00*/  @!P0 LDG.E.U16 R10, desc[UR6][R4.64] ;  /* 0x00000006040a8981 */ /* 0x000ea2000c1e1500 */
[----:B------:R-:W-:Y:S01]  /*0c10*/  PRMT R0, RZ, 0x7610, R0 ;  /* 0x00007610ff007816 */ /* 0x000fe20000000000 */
[----:B------:R-:W-:Y:S01]  /*0c20*/  IMAD.X R7, R3, 0x1, R13, P4 ;  /* 0x0000000103077824 */ /* 0x000fe200020e060d */
[----:B------:R-:W-:-:S02]  /*0c30*/  PRMT R11, RZ, 0x7610, R11 ;  /* 0x00007610ff0b7816 */ /* 0x000fc4000000000b */
[----:B------:R-:W-:Y:S02]  /*0c40*/  ISETP.GE.AND.EX P3, PT, R15, R12, PT, P3 ;  /* 0x0000000c0f00720c */ /* 0x000fe40003f66330 */
[----:B------:R-:W3:Y:S01]  /*0c50*/  @!P1 LDG.E.U16 R0, desc[UR6][R2.64] ;  /* 0x0000000602009981 */ /* 0x000ee2000c1e1500 */
[----:B------:R-:W-:-:S03]  /*0c60*/  IADD3 R8, P4, PT, R9, R6, RZ ;  /* 0x0000000609087210 */ /* 0x000fc60007f9e0ff */
[----:B------:R-:W4:Y:S02]  /*0c70*/  @!P2 LDG.E.U16 R11, desc[UR6][R6.64] ;  /* 0x00000006060ba981 */ /* 0x000f24000c1e1500 */
[----:B------:R-:W-:-:S05]  /*0c80*/  IMAD.X R9, R13, 0x1, R7, P4 ;  /* 0x000000010d097824 */ /* 0x000fca00020e0607 */
[----:B------:R-:W5:Y:S01]  /*0c90*/  @!P3 LDG.E.U16 R14, desc[UR6][R8.64] ;  /* 0x00000006080eb981 */ /* 0x000f62000c1e1500 */
[----:B--2---:R-:W-:-:S04]  /*0ca0*/  IMAD.U32 R10, R10, 0x10000, RZ ;  /* 0x000100000a0a7824 */ /* 0x004fc800078e00ff */
[----:B0-----:R-:W-:Y:S01]  /*0cb0*/  FADD.FTZ R10, R10, -UR4 ;  /* 0x800000040a0a7e21 */ /* 0x001fe20008010000 */
[----:B---3--:R-:W-:Y:S02]  /*0cc0*/  IMAD.U32 R0, R0, 0x10000, RZ ;  /* 0x0001000000007824 */ /* 0x008fe400078e00ff */
[----:B----4-:R-:W-:Y:S02]  /*0cd0*/  IMAD.U32 R11, R11, 0x10000, RZ ;  /* 0x000100000b0b7824 */ /* 0x010fe400078e00ff */
[----:B------:R-:W-:Y:S02]  /*0ce0*/  FADD.FTZ R0, R0, -UR4 ;  /* 0x8000000400007e21 */ /* 0x000fe40008010000 */
[----:B------:R-:W-:Y:S01]  /*0cf0*/  FADD.FTZ R11, R11, -UR4 ;  /* 0x800000040b0b7e21 */ /* 0x000fe20008010000 */
[----:B------:R-:W-:Y:S02]  /*0d00*/  F2FP.BF16.F32.PACK_AB R10, RZ, R10 ;  /* 0x0000000aff0a723e */ /* 0x000fe400000010ff */
[----:B------:R-:W-:Y:S01]  /*0d10*/  F2FP.BF16.F32.PACK_AB R0, RZ, R0 ;  /* 0x00000000ff00723e */ /* 0x000fe200000010ff */
[----:B-----5:R-:W-:Y:S01]  /*0d20*/  IMAD.U32 R14, R14, 0x10000, RZ ;  /* 0x000100000e0e7824 */ /* 0x020fe200078e00ff */
[----:B------:R-:W-:Y:S01]  /*0d30*/  F2FP.BF16.F32.PACK_AB R11, RZ, R11 ;  /* 0x0000000bff0b723e */ /* 0x000fe200000010ff */
[----:B------:R0:W-:Y:S02]  /*0d40*/  @!P0 STG.E.U16 desc[UR6][R4.64], R10 ;  /* 0x0000000a04008986 */ /* 0x0001e4000c101506 */
[----:B------:R-:W-:-:S02]  /*0d50*/  FADD.FTZ R14, R14, -UR4 ;  /* 0x800000040e0e7e21 */ /* 0x000fc40008010000 */
[----:B------:R0:W-:Y:S04]  /*0d60*/  @!P1 STG.E.U16 desc[UR6][R2.64], R0 ;  /* 0x0000000002009986 */ /* 0x0001e8000c101506 */
[----:B------:R0:W-:Y:S01]  /*0d70*/  @!P2 STG.E.U16 desc[UR6][R6.64], R11 ;  /* 0x0000000b0600a986 */ /* 0x0001e2000c101506 */
[----:B------:R-:W-:Y:S05]  /*0d80*/  @P3 EXIT ;  /* 0x000000000000394d */ /* 0x000fea0003800000 */
[----:B------:R-:W-:-:S05]  /*0d90*/  F2FP.BF16.F32.PACK_AB R14, RZ, R14 ;  /* 0x0000000eff0e723e */ /* 0x000fca00000010ff */
[----:B------:R-:W-:Y:S01]  /*0da0*/  STG.E.U16 desc[UR6][R8.64], R14 ;  /* 0x0000000e08007986 */ /* 0x000fe2000c101506 */
[----:B------:R-:W-:Y:S05]  /*0db0*/  EXIT ;  /* 0x000000000000794d */ /* 0x000fea0003800000 */
.L_x_396:
        /* <DEDUP_REMOVED lines=8> */
.L_x_399:
[----:B------:R-:W-:-:S04]  /*0e40*/  LEA R4, P0, R11, R2, 0x3 ;  /* 0x000000020b047211 */ /* 0x000fc800078018ff */
[----:B------:R-:W-:-:S05]  /*0e50*/  LEA.HI.X R5, R11, R3, R14, 0x3, P0 ;  /* 0x000000030b057211 */ /* 0x000fca00000f1c0e */
[----:B------:R-:W2:Y:S01]  /*0e60*/  LDG.E.64 R8, desc[UR6][R4.64] ;  /* 0x0000000604087981 */ /* 0x000ea2000c1e1b00 */
[----:B0-----:R-:W-:-:S05]  /*0e70*/  IADD3 R11, P0, PT, R11, UR4, RZ ;  /* 0x000000040b0b7c10 */ /* 0x001fca000ff1e0ff */
[----:B------:R-:W-:Y:S01]  /*0e80*/  IMAD.X R14, RZ, RZ, R14, P0 ;  /* 0x000000ffff0e7224 */ /* 0x000fe200000e060e */
[----:B------:R-:W-:-:S04]  /*0e90*/  LOP3.LUT P0, RZ, R11, 0xffffc000, RZ, 0xc0, !PT ;  /* 0xffffc0000bff7812 */ /* 0x000fc8000780c0ff */
[----:B------:R-:W-:Y:S02]  /*0ea0*/  LOP3.LUT P0, RZ, R14, 0x3fffffff, RZ, 0xc0, P0 ;  /* 0x3fffffff0eff7812 */ /* 0x000fe4000000c0ff */
[C---:B--2---:R-:W-:Y:S01]  /*0eb0*/  PRMT R6, R8.reuse, 0x7632, R6 ;  /* 0x0000763208067816 */ /* 0x044fe20000000006 */
[----:B------:R-:W-:Y:S01]  /*0ec0*/  IMAD.U32 R8, R8, 0x10000, RZ ;  /* 0x0001000008087824 */ /* 0x000fe200078e00ff */
[C---:B------:R-:W-:Y:S01]  /*0ed0*/  PRMT R7, R9.reuse, 0x7632, R7 ;  /* 0x0000763209077816 */ /* 0x040fe20000000007 */
[----:B------:R-:W-:Y:S02]  /*0ee0*/  IMAD.U32 R9, R9, 0x10000, RZ ;  /* 0x0001000009097824 */ /* 0x000fe400078e00ff */
[----:B------:R-:W-:Y:S02]  /*0ef0*/  IMAD.U32 R6, R6, 0x10000, RZ ;  /* 0x0001000006067824 */ /* 0x000fe400078e00ff */
[----:B-1----:R-:W-:Y:S01]  /*0f00*/  FADD.FTZ R8, R8, -UR5 ;  /* 0x8000000508087e21 */ /* 0x002fe20008010000 */
[----:B------:R-:W-:-:S02]  /*0f10*/  IMAD.U32 R10, R7, 0x10000, RZ ;  /* 0x00010000070a7824 */ /* 0x000fc400078e00ff */
[----:B------:R-:W-:Y:S01]  /*0f20*/  FADD.FTZ R9, R9, -UR5 ;  /* 0x8000000509097e21 */ /* 0x000fe20008010000 */
[----:B------:R-:W-:Y:S01]  /*0f30*/  FADD.FTZ R7, R6, -UR5 ;  /* 0x8000000506077e21 */ /* 0x000fe20008010000 */
[----:B------:R-:W-:-:S04]  /*0f40*/  FADD.FTZ R10, R10, -UR5 ;  /* 0x800000050a0a7e21 */ /* 0x000fc80008010000 */
[----:B------:R-:W-:Y:S01]  /*0f50*/  F2FP.BF16.F32.PACK_AB R8, R7, R8 ;  /* 0x000000080708723e */ /* 0x000fe200000010ff */
[----:B------:R-:W-:Y:S01]  /*0f60*/  IMAD.SHL.U32 R7, R11, 0x4, RZ ;  /* 0x000000040b077824 */ /* 0x000fe200078e00ff */
[----:B------:R-:W-:-:S04]  /*0f70*/  F2FP.BF16.F32.PACK_AB R9, R10, R9 ;  /* 0x000000090a09723e */ /* 0x000fc800000010ff */
[----:B------:R-:W-:Y:S01]  /*0f80*/  ISETP.LT.U32.AND P1, PT, R7, R0, PT ;  /* 0x000000000700720c */ /* 0x000fe20003f21070 */
[----:B------:R2:W-:Y:S01]  /*0f90*/  STG.E.64 desc[UR6][R4.64], R8 ;  /* 0x0000000804007986 */ /* 0x0005e2000c101b06 */
[----:B------:R-:W-:-:S04]  /*0fa0*/  SHF.L.U64.HI R7, R11, 0x2, R14 ;  /* 0x000000020b077819 */ /* 0x000fc8000001020e */
[----:B------:R-:W-:-:S13]  /*0fb0*/  ISETP.LT.AND.EX P1, PT, R7, R12, PT, P1 ;  /* 0x0000000c0700720c */ /* 0x000fda0003f21310 */
[----:B--2---:R-:W-:Y:S05]  /*0fc0*/  @!P0 BRA P1, `(.L_x_399) ;  /* 0xfffffffc009c8947 */ /* 0x004fea000083ffff */
[----:B------:R-:W-:Y:S05]  /*0fd0*/  EXIT ;  /* 0x000000000000794d */ /* 0x000fea0003800000 */
        .weak           $__internal_48_$__cuda_sm20_div_u16
        .type           $__internal_48_$__cuda_sm20_div_u16,@function
        .size           $__internal_48_$__cuda_sm20_div_u16,(.L_x_4735 - $__internal_48_$__cuda_sm20_div_u16)
$__internal_48_$__cuda_sm20_div_u16:
        /* <DEDUP_REMOVED lines=8> */
[----:B------:R-:W-:Y:S02]  /*1060*/  IMAD.MOV.U32 R7, RZ, RZ, 0x0 ;  /* 0x00000000ff077424 */ /* 0x000fe400078e00ff */
[----:B------:R-:W-:-:S06]  /*1070*/  FMUL R8, R8, R9 ;  /* 0x0000000908087220 */ /* 0x000fcc0000400000 */
[----:B------:R-:W0:Y:S02]  /*1080*/  MUFU.RCP R8, R8 ;  /* 0x0000000800087308 */ /* 0x000e240000001000 */
[----:B0-----:R-:W-:-:S04]  /*1090*/  FMUL R9, R9, R8 ;  /* 0x0000000809097220 */ /* 0x001fc80000400000 */
[----:B------:R-:W-:-:S04]  /*10a0*/  VIADD R9, R9, 0x2 ;  /* 0x0000000209097836 */ /* 0x000fc80000000000 */
[----:B------:R-:W-:Y:S01]  /*10b0*/  FMUL.RZ R9, R6, R9 ;  /* 0x0000000906097220 */ /* 0x000fe2000040c000 */
[----:B------:R-:W-:-:S05]  /*10c0*/  IMAD.MOV.U32 R6, RZ, RZ, R10 ;  /* 0x000000ffff067224 */ /* 0x000fca00078e000a */
[----:B------:R-:W0:Y:S02]  /*10d0*/  F2I.U32.TRUNC.NTZ R9, R9 ;  /* 0x0000000900097305 */ /* 0x000e24000020f000 */
[----:B0-----:R-:W-:Y:S01]  /*10e0*/  LOP3.LUT R15, R9, 0xffff, RZ, 0xc0, !PT ;  /* 0x0000ffff090f7812 */ /* 0x001fe200078ec0ff */
[----:B------:R-:W-:Y:S01]  /*10f0*/  @!P0 IMAD.MOV.U32 R15, RZ, RZ, -0x1 ;  /* 0xffffffffff0f8424 */ /* 0x000fe200078e00ff */
[----:B------:R-:W-:Y:S06]  /*1100*/  RET.REL.NODEC R6 `(_ZN2at6native57_GLOBAL__N__f3eca4a2_24_ForeachBinaryOpScalar_cu_86b9896c25multi_tensor_apply_kernelINS1_18TensorListMetadataILi1EEENS1_21BinaryOpScalarFunctorIN3c108BFloat16ELi1ELi1ELi0EEEJSt5minusIfEfEEEvT_T0_DpT1_) ;  /* 0xffffffec06bc7950 */ /* 0x000fec0003c3ffff */
.L_x_400:
        /* <DEDUP_REMOVED lines=15> */
.L_x_4735:


//--------------------- .text._ZN2at6native57_GLOBAL__N__f3eca4a2_24_ForeachBinaryOpScalar_cu_86b9896c25multi_tensor_apply_kernelINS1_18TensorListMetadataILi1EEENS1_21BinaryOpScalarFunctorIN3c104HalfELi1ELi1ELi0EEEJSt5minusIfEfEEEvT_T0_DpT1_ --------------------------
	.section	.text._ZN2at6native57_GLOBAL__N__f3eca4a2_24_ForeachBinaryOpScalar_cu_86b9896c25multi_tensor_apply_kernelINS1_18TensorListMetadataILi1EEENS1_21BinaryOpScalarFunctorIN3c104HalfELi1ELi1ELi0EEEJSt5minusIfEfEEEvT_T0_DpT1_,"ax",@progbits
	.align	128
.text._ZN2at6native57_GLOBAL__N__f3eca4a2_24_ForeachBinaryOpScalar_cu_86b9896c25multi_tensor_apply_kernelINS1_18TensorListMetadataILi1EEENS1_21BinaryOpScalarFunctorIN3c104HalfELi1ELi1ELi0EEEJSt5minusIfEfEEEvT_T0_DpT1_:
        .type           _ZN2at6native57_GLOBAL__N__f3eca4a2_24_ForeachBinaryOpScalar_cu_86b9896c25multi_tensor_apply_kernelINS1_18TensorListMetadataILi1EEENS1_21BinaryOpScalarFunctorIN3c104HalfELi1ELi1ELi0EEEJSt5minusIfEfEEEvT_T0_DpT1_,@function
        .size           _ZN2at6native57_GLOBAL__N__f3eca4a2_24_ForeachBinaryOpScalar_cu_86b9896c25multi_tensor_apply_kernelINS1_18TensorListMetadataILi1EEENS1_21BinaryOpScalarFunctorIN3c104HalfELi1ELi1ELi0EEEJSt5minusIfEfEEEvT_T0_DpT1_,(.L_x_4737 - _ZN2at6native57_GLOBAL__N__f3eca4a2_24_ForeachBinaryOpScalar_cu_86b9896c25multi_tensor_apply_kernelINS1_18TensorListMetadataILi1EEENS1_21BinaryOpScalarFunctorIN3c104HalfELi1ELi1ELi0EEEJSt5minusIfEfEEEvT_T0_DpT1_)
        .other          _ZN2at6native57_GLOBAL__N__f3eca4a2_24_ForeachBinaryOpScalar_cu_86b9896c25multi_tensor_apply_kernelINS1_18TensorListMetadataILi1EEENS1_21BinaryOpScalarFunctorIN3c104HalfELi1ELi1ELi0EEEJSt5minusIfEfEEEvT_T0_DpT1_,@"STO_CUDA_ENTRY STV_DEFAULT"
_ZN2at6native57_GLOBAL__N__f3eca4a2_24_ForeachBinaryOpScalar_cu_86b9896c25multi_tensor_apply_kernelINS1_18TensorListMetadataILi1EEENS1_21BinaryOpScalarFunctorIN3c104HalfELi1ELi1ELi0EEEJSt5minusIfEfEEEvT_T0_DpT1_:
        /* <DEDUP_REMOVED lines=21> */
[C---:B------:R-:W-:Y:S02]  /*0150*/  ISETP.LT.U32.AND P0, PT, R0.reuse, 0x10000, PT ;  /* 0x000100000000780c */ /* 0x040fe40003f01070 */
[----:B------:R-:W-:Y:S02]  /*0160*/  PRMT R14, RZ, 0x7610, R14 ;  /* 0x00007610ff0e7816 */ /* 0x000fe4000000000e */
[C---:B------:R-:W-:Y:S02]  /*0170*/  ISETP.LT.U32.AND.EX P0, PT, R15.reuse, RZ, PT, P0 ;  /* 0x000000ff0f00720c */ /* 0x040fe40003f01100 */
        /* <DEDUP_REMOVED lines=12> */
[----:B------:R-:W-:Y:S05]  /*0240*/  CALL.REL.NOINC `($__internal_49_$__cuda_sm20_div_u16) ;  /* 0x0000000c005c7944 */ /* 0x000fea0003c00000 */
        /* <DEDUP_REMOVED lines=15> */
.L_x_403:
        /* <DEDUP_REMOVED lines=33> */
[----:B--2---:R-:W-:-:S05]  /*0550*/  HADD2.F32 R18, -RZ, R18.H0_H0 ;  /* 0x20000012ff127230 */ /* 0x004fca0000004100 */
[----:B-1----:R-:W-:-:S05]  /*0560*/  FADD.FTZ R18, R18, -UR8 ;  /* 0x8000000812127e21 */ /* 0x002fca0008010000 */
[----:B------:R-:W-:-:S04]  /*0570*/  F2FP.F16.F32.PACK_AB R18, RZ, R18 ;  /* 0x00000012ff12723e */ /* 0x000fc800000000ff */
[----:B------:R-:W-:Y:S01]  /*0580*/  PRMT R26, R18, 0x7610, R26 ;  /* 0x00007610121a7816 */ /* 0x000fe2000000001a */
[----:B------:R-:W-:-:S04]  /*0590*/  IMAD.SHL.U32 R18, R13, 0x4, RZ ;  /* 0x000000040d127824 */ /* 0x000fc800078e00ff */
[----:B------:R-:W-:Y:S01]  /*05a0*/  @!P1 STG.E.U16 desc[UR6][R6.64], R26 ;  /* 0x0000001a06009986 */ /* 0x000fe2000c101506 */
[----:B------:R-:W-:Y:S01]  /*05b0*/  IADD3 R25, P1, PT, R18, R24, RZ ;  /* 0x0000001812197210 */ /* 0x000fe20007f3e0ff */
[----:B---3--:R-:W-:-:S03]  /*05c0*/  HADD2.F32 R23, -RZ, R23.H0_H0 ;  /* 0x20000017ff177230 */ /* 0x008fc60000004100 */
[----:B------:R-:W-:Y:S01]  /*05d0*/  ISETP.GE.U32.AND P3, PT, R25, R0, PT ;  /* 0x000000001900720c */ /* 0x000fe20003f66070 */
[----:B------:R-:W-:Y:S02]  /*05e0*/  IMAD.X R25, RZ, RZ, R17, P6 ;  /* 0x000000ffff197224 */ /* 0x000fe400030e0611 */
[----:B------:R-:W-:Y:S01]  /*05f0*/  FADD.FTZ R23, R23, -UR8 ;  /* 0x8000000817177e21 */ /* 0x000fe20008010000 */
[----:B----4-:R-:W-:Y:S02]  /*0600*/  HADD2.F32 R22, -RZ, R22.H0_H0 ;  /* 0x20000016ff167230 */ /* 0x010fe40000004100 */
[----:B------:R-:W-:Y:S02]  /*0610*/  IMAD.X R25, RZ, RZ, R25, P1 ;  /* 0x000000ffff197224 */ /* 0x000fe400008e0619 */
[----:B------:R-:W-:Y:S01]  /*0620*/  F2FP.F16.F32.PACK_AB R23, RZ, R23 ;  /* 0x00000017ff17723e */ /* 0x000fe200000000ff */
[----:B------:R-:W-:Y:S02]  /*0630*/  FADD.FTZ R22, R22, -UR8 ;  /* 0x8000000816167e21 */ /* 0x000fe40008010000 */
[----:B------:R-:W-:-:S02]  /*0640*/  ISETP.GE.AND.EX P3, PT, R25, R12, PT, P3 ;  /* 0x0000000c1900720c */ /* 0x000fc40003f66330 */
[----:B------:R-:W-:Y:S01]  /*0650*/  PRMT R25, R23, 0x7610, R25 ;  /* 0x0000761017197816 */ /* 0x000fe20000000019 */
[--C-:B------:R-:W-:Y:S01]  /*0660*/  IMAD.IADD R23, R13, 0x1, R24.reuse ;  /* 0x000000010d177824 */ /* 0x100fe200078e0218 */
[----:B------:R-:W-:Y:S01]  /*0670*/  F2FP.F16.F32.PACK_AB R22, RZ, R22 ;  /* 0x00000016ff16723e */ /* 0x000fe200000000ff */
[----:B-----5:R-:W-:Y:S02]  /*0680*/  HADD2.F32 R20, -RZ, R20.H0_H0 ;  /* 0x20000014ff147230 */ /* 0x020fe40000004100 */
        /* <DEDUP_REMOVED lines=10> */
[----:B------:R-:W-:Y:S02]  /*0730*/  F2FP.F16.F32.PACK_AB R20, RZ, R20 ;  /* 0x00000014ff14723e */ /* 0x000fe400000000ff */
        /* <DEDUP_REMOVED lines=28> */
[----:B--2---:R-:W-:Y:S02]  /*0900*/  HADD2.F32 R4, -RZ, R4.H0_H0 ;  /* 0x20000004ff047230 */ /* 0x004fe40000004100 */
[----:B---3--:R-:W-:-:S03]  /*0910*/  HADD2.F32 R22, -RZ, R22.H0_H0 ;  /* 0x20000016ff167230 */ /* 0x008fc60000004100 */
[----:B------:R-:W-:Y:S01]  /*0920*/  FADD.FTZ R4, R4, -UR8 ;  /* 0x8000000804047e21 */ /* 0x000fe20008010000 */
[----:B----4-:R-:W-:Y:S02]  /*0930*/  HADD2.F32 R23, -RZ, R23.H0_H0 ;  /* 0x20000017ff177230 */ /* 0x010fe40000004100 */
[----:B------:R-:W-:Y:S02]  /*0940*/  FADD.FTZ R22, R22, -UR8 ;  /* 0x8000000816167e21 */ /* 0x000fe40008010000 */
[----:B------:R-:W-:Y:S01]  /*0950*/  F2FP.F16.F32.PACK_AB R4, RZ, R4 ;  /* 0x00000004ff04723e */ /* 0x000fe200000000ff */
[----:B-----5:R-:W-:Y:S02]  /*0960*/  HADD2.F32 R24, -RZ, R24.H0_H0 ;  /* 0x20000018ff187230 */ /* 0x020fe40000004100 */
[----:B------:R-:W-:Y:S01]  /*0970*/  FADD.FTZ R23, R23, -UR8 ;  /* 0x8000000817177e21 */ /* 0x000fe20008010000 */
[----:B------:R-:W-:Y:S01]  /*0980*/  PRMT R5, R4, 0x7610, R5 ;  /* 0x0000761004057816 */ /* 0x000fe20000000005 */
[----:B------:R-:W-:-:S02]  /*0990*/  VIADD R4, R15, 0x1 ;  /* 0x000000010f047836 */ /* 0x000fc40000000000 */
[----:B------:R-:W-:Y:S01]  /*09a0*/  FADD.FTZ R24, R24, -UR8 ;  /* 0x8000000818187e21 */ /* 0x000fe20008010000 */
[----:B------:R-:W-:Y:S02]  /*09b0*/  F2FP.F16.F32.PACK_AB R22, RZ, R22 ;  /* 0x00000016ff16723e */ /* 0x000fe400000000ff */
[----:B------:R-:W-:Y:S02]  /*09c0*/  F2FP.F16.F32.PACK_AB R23, RZ, R23 ;  /* 0x00000017ff17723e */ /* 0x000fe400000000ff */
[----:B------:R-:W-:Y:S01]  /*09d0*/  F2FP.F16.F32.PACK_AB R24, RZ, R24 ;  /* 0x00000018ff18723e */ /* 0x000fe200000000ff */
        /* <DEDUP_REMOVED lines=10> */
.L_x_402:
        /* <DEDUP_REMOVED lines=49> */
[----:B------:R-:W-:-:S05]  /*0d90*/  F2FP.F16.F32.PACK_AB R14, RZ, R14 ;  /* 0x0000000eff0e723e */ /* 0x000fca00000000ff */
[----:B------:R-:W-:Y:S01]  /*0da0*/  STG.E.U16 desc[UR6][R8.64], R14 ;  /* 0x0000000e08007986 */ /* 0x000fe2000c101506 */
[----:B------:R-:W-:Y:S05]  /*0db0*/  EXIT ;  /* 0x000000000000794d */ /* 0x000fea0003800000 */
.L_x_401:
        /* <DEDUP_REMOVED lines=8> */
.L_x_404:
[----:B------:R-:W-:-:S04]  /*0e40*/  LEA R4, P0, R11, R2, 0x3 ;  /* 0x000000020b047211 */ /* 0x000fc800078018ff */
[----:B------:R-:W-:-:S05]  /*0e50*/  LEA.HI.X R5, R11, R3, R10, 0x3, P0 ;  /* 0x000000030b057211 */ /* 0x000fca00000f1c0a */
[----:B------:R-:W2:Y:S01]  /*0e60*/  LDG.E.64 R8, desc[UR6][R4.64] ;  /* 0x0000000604087981 */ /* 0x000ea2000c1e1b00 */
[----:B0-----:R-:W-:-:S05]  /*0e70*/  IADD3 R11, P0, PT, R11, UR4, RZ ;  /* 0x000000040b0b7c10 */ /* 0x001fca000ff1e0ff */
[----:B------:R-:W-:Y:S01]  /*0e80*/  IMAD.X R10, RZ, RZ, R10, P0 ;  /* 0x000000ffff0a7224 */ /* 0x000fe200000e060a */
[----:B------:R-:W-:-:S04]  /*0e90*/  LOP3.LUT P0, RZ, R11, 0xffffc000, RZ, 0xc0, !PT ;  /* 0xffffc0000bff7812 */ /* 0x000fc8000780c0ff */
[----:B------:R-:W-:Y:S01]  /*0ea0*/  LOP3.LUT P0, RZ, R10, 0x3fffffff, RZ, 0xc0, P0 ;  /* 0x3fffffff0aff7812 */ /* 0x000fe2000000c0ff */
        /* <DEDUP_REMOVED lines=8> */
[----:B------:R-:W-:-:S03]  /*0f30*/  F2FP.F16.F32.PACK_AB R6, R7, R6 ;  /* 0x000000060706723e */ /* 0x000fc600000000ff */
[----:B------:R-:W-:Y:S01]  /*0f40*/  F2FP.F16.F32.PACK_AB R7, R9, R8 ;  /* 0x000000080907723e */ /* 0x000fe200000000ff */
[C---:B------:R-:W-:Y:S01]  /*0f50*/  IMAD.SHL.U32 R9, R11.reuse, 0x4, RZ ;  /* 0x000000040b097824 */ /* 0x040fe200078e00ff */
[----:B------:R-:W-:-:S03]  /*0f60*/  SHF.L.U64.HI R8, R11, 0x2, R10 ;  /* 0x000000020b087819 */ /* 0x000fc6000001020a */
[----:B------:R2:W-:Y:S01]  /*0f70*/  STG.E.64 desc[UR6][R4.64], R6 ;  /* 0x0000000604007986 */ /* 0x0005e2000c101b06 */
[----:B------:R-:W-:-:S04]  /*0f80*/  ISETP.LT.U32.AND P1, PT, R9, R0, PT ;  /* 0x000000000900720c */ /* 0x000fc80003f21070 */
[----:B------:R-:W-:-:S13]  /*0f90*/  ISETP.LT.AND.EX P1, PT, R8, R15, PT, P1 ;  /* 0x0000000f0800720c */ /* 0x000fda0003f21310 */
[----:B--2---:R-:W-:Y:S05]  /*0fa0*/  @!P0 BRA P1, `(.L_x_404) ;  /* 0xfffffffc00a48947 */ /* 0x004fea000083ffff */
[----:B------:R-:W-:Y:S05]  /*0fb0*/  EXIT ;  /* 0x000000000000794d */ /* 0x000fea0003800000 */
        .weak           $__internal_49_$__cuda_sm20_div_u16
        .type           $__internal_49_$__cuda_sm20_div_u16,@function
        .size           $__internal_49_$__cuda_sm20_div_u16,(.L_x_4737 - $__internal_49_$__cuda_sm20_div_u16)
$__internal_49_$__cuda_sm20_div_u16:
        /* <DEDUP_REMOVED lines=18> */
[----:B------:R-:W-:Y:S06]  /*10e0*/  RET.REL.NODEC R6 `(_ZN2at6native57_GLOBAL__N__f3eca4a2_24_ForeachBinaryOpScalar_cu_86b9896c25multi_tensor_apply_kernelINS1_18TensorListMetadataILi1EEENS1_21BinaryOpScalarFunctorIN3c104HalfELi1ELi1ELi0EEEJSt5minusIfEfEEEvT_T0_DpT1_) ;  /* 0xffffffec06c47950 */ /* 0x000fec0003c3ffff */
.L_x_405:
        /* <DEDUP_REMOVED lines=9> */
.L_x_4737:


//--------------------- .text._ZN2at6native57_GLOBAL__N__f3eca4a2_24_ForeachBinaryOpScalar_cu_86b9896c25multi_tensor_apply_kernelINS1_18TensorListMetadataILi1EEENS1_21BinaryOpScalarFunctorIbLi1ELi1ELi0EEEJSt5minusIbEbEEEvT_T0_DpT1_ --------------------------
	.section	.text._ZN2at6native57_GLOBAL__N__f3eca4a2_24_ForeachBinaryOpScalar_cu_86b9896c25multi_tensor_apply_kernelINS1_18TensorListMetadataILi1EEENS1_21BinaryOpScalarFunctorIbLi1ELi1ELi0EEEJSt5minusIbEbEEEvT_T0_DpT1_,"ax",@progbits
	.align	128
.text._ZN2at6native57_GLOBAL__N__f3eca4a2_24_ForeachBinaryOpScalar_cu_86b9896c25multi_tensor_apply_kernelINS1_18TensorListMetadataILi1EEENS1_21BinaryOpScalarFunctorIbLi1ELi1ELi0EEEJSt5minusIbEbEEEvT_T0_DpT1_:
        .type           _ZN2at6native57_GLOBAL__N__f3eca4a2_24_ForeachBinaryOpScalar_cu_86b9896c25multi_tensor_apply_kernelINS1_18TensorListMetadataILi1EEENS1_21BinaryOpScalarFunctorIbLi1ELi1ELi0EEEJSt5minusIbEbEEEvT_T0_DpT1_,@function
        .size           _ZN2at6native57_GLOBAL__N__f3eca4a2_24_ForeachBinaryOpScalar_cu_86b9896c25multi_tensor_apply_kernelINS1_18TensorListMetadataILi1EEENS1_21BinaryOpScalarFunctorIbLi1ELi1ELi0EEEJSt5minusIbEbEEEvT_T0_DpT1_,(.L_x_4739 - _ZN2at6native57_GLOBAL__N__f3eca4a2_24_ForeachBinaryOpScalar_cu_86b9896c25multi_tensor_apply_kernelINS1_18TensorListMetadataILi1EEENS1_21BinaryOpScalarFunctorIbLi1ELi1ELi0EEEJSt5minusIbEbEEEvT_T0_DpT1_)
        .other          _ZN2at6native57_GLOBAL__N__f3eca4a2_24_ForeachBinaryOpScalar_cu_86b9896c25multi_tensor_apply_kernelINS1_18TensorListMetadataILi1EEENS1_21BinaryOpScalarFunctorIbLi1ELi1ELi0EEEJSt5minusIbEbEEEvT_T0_DpT1_,@"STO_CUDA_ENTRY STV_DEFAULT"
_ZN2at6native57_GLOBAL__N__f3eca4a2_24_ForeachBinaryOpScalar_cu_86b9896c25multi_tensor_apply_kernelINS1_18TensorListMetadataILi1EEENS1_21BinaryOpScalarFunctorIbLi1ELi1ELi0EEEJSt5minusIbEbEEEvT_T0_DpT1_:
        /* <DEDUP_REMOVED lines=9> */
[----:B--2---:R-:W-:-:S04]  /*0090*/  UIMAD.WIDE UR8, UR8, 0x10000, URZ ;  /* 0x00010000080878a5 */ /* 0x004fc8000f8e02ff */
[----:B0-----:R-:W-:-:S04]  /*00a0*/  UIADD3 UR38, UP0, UPT, UR22, UR8, URZ ;  /* 0x0000000816267290 */ /* 0x001fc8000ff1e0ff */
[----:B------:R-:W-:Y:S02]  /*00b0*/  UIADD3.X UR39, UPT, UPT, UR23, UR9, URZ, UP0, !UPT ;  /* 0x0000000917277290 */ /* 0x000fe400087fe4ff */
[----:B---3--:R-:W-:Y:S02]  /*00c0*/  ULOP3.LUT UP0, URZ, UR4, 0x3, UR38, 0xc8, !UPT ;  /* 0x0000000304ff7892 */ /* 0x008fe4000f80c826 */
[----:B------:R-:W-:-:S04]  /*00d0*/  UIADD3 UR10, UP1, UPT, UR4, -UR8, URZ ;  /* 0x80000008040a7290 */ /* 0x000fc8000ff3e0ff */
[----:B------:R-:W-:-:S03]  /*00e0*/  UIADD3.X UR11, UPT, UPT, UR5, ~UR9, URZ, UP1, !UPT ;  /* 0x80000009050b7290 */ /* 0x000fc60008ffe4ff */
[----:B-1----:R-:W-:Y:S09]  /*00f0*/  BRA.U !UP0, `(.L_x_406) ;  /* 0x0000000d08587547 */ /* 0x002ff2000b800000 */
        /* <DEDUP_REMOVED lines=21> */
[----:B------:R-:W-:Y:S05]  /*0250*/  CALL.REL.NOINC `($__internal_50_$__cuda_sm20_div_u16) ;  /* 0x0000000c00987944 */ /* 0x000fea0003c00000 */
[----:B------:R-:W-:-:S03]  /*0260*/  UISETP.GE.U32.AND UP0, UPT, UR5, UR19, UPT ;  /* 0x000000130500728c */ /* 0x000fc6000bf06070 */
[----:B------:R-:W-:Y:S01]  /*0270*/  UMOV UR5, URZ ;  /* 0x000000ff00057c82 */ /* 0x000fe20008000000 */
[----:B------:R-:W-:-:S03]  /*0280*/  UISETP.GE.U32.AND.EX UP0, UPT, UR6, URZ, UPT, UP0 ;  /* 0x000000ff0600728c */ /* 0x000fc6000bf06100 */
[----:B------:R-:W-:-:S06]  /*0290*/  UMOV UR6, URZ ;  /* 0x000000ff00067c82 */ /* 0x000fcc0008000000 */
[----:B------:R-:W-:Y:S05]  /*02a0*/  BRA.U !UP0, `(.L_x_407) ;  /* 0x00000009081c7547 */ /* 0x000fea000b800000 */
[----:B------:R-:W-:Y:S02]  /*02b0*/  UIADD3 UR34, UP0, UP1, UR22, UR8, UR19 ;  /* 0x0000000816227290 */ /* 0x000fe4000f91e013 */
[----:B------:R-:W-:Y:S02]  /*02c0*/  ULOP3.LUT UR17, UR16, 0xffff, URZ, 0xc0, !UPT ;  /* 0x0000ffff10117892 */ /* 0x000fe4000f8ec0ff */
[----:B------:R-:W-:Y:S02]  /*02d0*/  UIMAD.WIDE.U32 UR4, UR24, 0x5, UR8 ;  /* 0x00000005180478a5 */ /* 0x000fe4000f8e0008 */
[----:B------:R-:W-:Y:S02]  /*02e0*/  UIADD3 UR27, UP2, UP3, UR22, UR8, UR24 ;  /* 0x00000008161b7290 */ /* 0x000fe4000fb5e018 */
[----:B------:R-:W-:Y:S02]  /*02f0*/  UIMAD.WIDE.U32 UR6, UR24, 0x7, UR8 ;  /* 0x00000007180678a5 */ /* 0x000fe4000f8e0008 */
[----:B------:R-:W-:-:S02]  /*0300*/  UIMAD.WIDE.U32 UR10, UR24, 0x6, UR8 ;  /* 0x00000006180a78a5 */ /* 0x000fc4000f8e0008 */
[----:B------:R-:W-:Y:S02]  /*0310*/  UIMAD.WIDE.U32 UR12, UR24, 0x3, UR8 ;  /* 0x00000003180c78a5 */ /* 0x000fe4000f8e0008 */
[----:B------:R-:W-:Y:S02]  /*0320*/  UIMAD.WIDE.U32 UR14, UR24, 0x2, UR8 ;  /* 0x00000002180e78a5 */ /* 0x000fe4000f8e0008 */
[----:B------:R-:W-:Y:S02]  /*0330*/  UIADD3.X UR35, UPT, UPT, UR23, UR9, URZ, UP0, UP1 ;  /* 0x0000000917237290 */ /* 0x000fe400087e24ff */
[----:B------:R-:W-:Y:S02]  /*0340*/  UIADD3 UR17, UPT, UPT, UR17, 0x1, URZ ;  /* 0x0000000111117890 */ /* 0x000fe4000fffe0ff */
        /* <DEDUP_REMOVED lines=17> */
.L_x_408:
[C---:B0-----:R-:W-:Y:S02]  /*0460*/  IADD3 R3, P0, PT, R2.reuse, UR24, RZ ;  /* 0x0000001802037c10 */ /* 0x041fe4000ff1e0ff */
[----:B------:R-:W-:Y:S02]  /*0470*/  ISETP.GE.U32.AND P2, PT, R2, UR36, PT ;  /* 0x0000002402007c0c */ /* 0x000fe4000bf46070 */
[C---:B------:R-:W-:Y:S01]  /*0480*/  ISETP.GE.U32.AND P5, PT, R3.reuse, UR36, PT ;  /* 0x0000002403007c0c */ /* 0x040fe2000bfa6070 */
[----:B------:R-:W-:Y:S01]  /*0490*/  IMAD.X R4, RZ, RZ, R0, P0 ;  /* 0x000000ffff047224 */ /* 0x000fe200000e0600 */
[----:B------:R-:W-:Y:S02]  /*04a0*/  IADD3 R3, P0, PT, R3, UR24, RZ ;  /* 0x0000001803037c10 */ /* 0x000fe4000ff1e0ff */
[----:B------:R-:W-:Y:S02]  /*04b0*/  ISETP.GE.AND.EX P2, PT, R0, UR37, PT, P2 ;  /* 0x0000002500007c0c */ /* 0x000fe4000bf46320 */
[----:B------:R-:W-:Y:S01]  /*04c0*/  ISETP.GE.AND.EX P5, PT, R4, UR37, PT, P5 ;  /* 0x0000002504007c0c */ /* 0x000fe2000bfa6350 */
[----:B------:R-:W-:Y:S01]  /*04d0*/  IMAD.X R5, RZ, RZ, R4, P0 ;  /* 0x000000ffff057224 */ /* 0x000fe200000e0604 */
[----:B------:R-:W-:-:S02]  /*04e0*/  IADD3 R14, P0, PT, R3, UR24, RZ ;  /* 0x00000018030e7c10 */ /* 0x000fc4000ff1e0ff */
[----:B------:R-:W-:Y:S02]  /*04f0*/  ISETP.GE.U32.AND P1, PT, R3, UR36, PT ;  /* 0x0000002403007c0c */ /* 0x000fe4000bf26070 */
[----:B------:R-:W-:Y:S01]  /*0500*/  IADD3 R4, P3, PT, R2, UR38, RZ ;  /* 0x0000002602047c10 */ /* 0x000fe2000ff7e0ff */
[----:B------:R-:W-:Y:S01]  /*0510*/  IMAD.X R15, RZ, RZ, R5, P0 ;  /* 0x000000ffff0f7224 */ /* 0x000fe200000e0605 */
[----:B------:R-:W-:Y:S02]  /*0520*/  ISETP.GE.AND.EX P1, PT, R5, UR37, PT, P1 ;  /* 0x0000002505007c0c */ /* 0x000fe4000bf26310 */
[----:B------:R-:W-:Y:S02]  /*0530*/  IADD3.X R5, PT, PT, R0, UR39, RZ, P3, !PT ;  /* 0x0000002700057c10 */ /* 0x000fe40009ffe4ff */
[----:B------:R-:W-:Y:S02]  /*0540*/  ISETP.GE.U32.AND P0, PT, R14, UR36, PT ;  /* 0x000000240e007c0c */ /* 0x000fe4000bf06070 */
[----:B------:R-:W-:Y:S01]  /*0550*/  @!P5 IADD3 R6, P3, PT, R2, UR27, RZ ;  /* 0x0000001b0206dc10 */ /* 0x000fe2000ff7e0ff */
[----:B------:R-:W2:Y:S01]  /*0560*/  @!P2 LDG.E.U8 R3, desc[UR20][R4.64] ;  /* 0x000000140403a981 */ /* 0x000ea2000c1e1100 */
[----:B------:R-:W-:-:S02]  /*0570*/  ISETP.GE.AND.EX P0, PT, R15, UR37, PT, P0 ;  /* 0x000000250f007c0c */ /* 0x000fc4000bf06300 */
[----:B------:R-:W-:-:S05]  /*0580*/  @!P5 IADD3.X R7, PT, PT, R0, UR28, RZ, P3, !PT ;  /* 0x0000001c0007dc10 */ /* 0x000fca0009ffe4ff */
[----:B------:R-:W3:Y:S01]  /*0590*/  @!P5 LDG.E.U8 R6, desc[UR20][R6.64] ;  /* 0x000000140606d981 */ /* 0x000ee2000c1e1100 */
[----:B------:R-:W-:-:S04]  /*05a0*/  @!P1 IADD3 R8, P4, PT, R2, UR29, RZ ;  /* 0x0000001d02089c10 */ /* 0x000fc8000ff9e0ff */
[----:B------:R-:W-:Y:S02]  /*05b0*/  @!P1 IADD3.X R9, PT, PT, R0, UR14, RZ, P4, !PT ;  /* 0x0000000e00099c10 */ /* 0x000fe4000a7fe4ff */
[----:B------:R-:W-:-:S03]  /*05c0*/  @!P0 IADD3 R10, P3, PT, R2, UR30, RZ ;  /* 0x0000001e020a8c10 */ /* 0x000fc6000ff7e0ff */
[----:B------:R-:W4:Y:S01]  /*05d0*/  @!P1 LDG.E.U8 R8, desc[UR20][R8.64] ;  /* 0x0000001408089981 */ /* 0x000f22000c1e1100 */
[----:B------:R-:W-:-:S05]  /*05e0*/  @!P0 IADD3.X R11, PT, PT, R0, UR12, RZ, P3, !PT ;  /* 0x0000000c000b8c10 */ /* 0x000fca0009ffe4ff */
[----:B------:R0:W5:Y:S01]  /*05f0*/  @!P0 LDG.E.U8 R10, desc[UR20][R10.64] ;  /* 0x000000140a0a8981 */ /* 0x000162000c1e1100 */
[----:B------:R-:W1:Y:S01]  /*0600*/  LDCU.S8 UR7, c[0x0][0x10aa] ;  /* 0x00021540ff0777ac */ /* 0x000e620008000200 */
[----:B------:R-:W-:-:S04]  /*0610*/  @!P5 IADD3 R12, P6, PT, R2, UR27, RZ ;  /* 0x0000001b020cdc10 */ /* 0x000fc8000ffde0ff */
[----:B------:R-:W-:Y:S02]  /*0620*/  @!P5 IADD3.X R13, PT, PT, R0, UR28, RZ, P6, !PT ;  /* 0x0000001c000ddc10 */ /* 0x000fe4000b7fe4ff */
[----:B------:R-:W-:-:S05]  /*0630*/  IADD3 R14, P6, PT, R14, UR24, RZ ;  /* 0x000000180e0e7c10 */ /* 0x000fca000ffde0ff */
[----:B------:R-:W-:Y:S01]  /*0640*/  IMAD.X R15, RZ, RZ, R15, P6 ;  /* 0x000000ffff0f7224 */ /* 0x000fe200030e060f */
[----:B--2---:R-:W-:-:S04]  /*0650*/  ISETP.NE.AND P3, PT, R3, RZ, !P2 ;  /* 0x000000ff0300720c */ /* 0x004fc80005765270 */
[----:B-1----:R-:W-:Y:S02]  /*0660*/  ISETP.NE.XOR P4, PT, RZ, UR7, P3 ;  /* 0x00000007ff007c0c */ /* 0x002fe40009f85a70 */
[----:B---3--:R-:W-:-:S04]  /*0670*/  ISETP.NE.AND P3, PT, R6, RZ, !P5 ;  /* 0x000000ff0600720c */ /* 0x008fc80006f65270 */
[----:B------:R-:W-:Y:S02]  /*0680*/  ISETP.NE.XOR P3, PT, RZ, UR7, P3 ;  /* 0x00000007ff007c0c */ /* 0x000fe40009f65a70 */
[----:B------:R-:W-:Y:S02]  /*0690*/  @!P2 SEL R3, RZ, 0x1, !P4 ;  /* 0x00000001ff03a807 */ /* 0x000fe40006000000 */
[----:B0-----:R-:W-:Y:S02]  /*06a0*/  SEL R11, RZ, 0x1, !P3 ;  /* 0x00000001ff0b7807 */ /* 0x001fe40005800000 */
[----:B----4-:R-:W-:Y:S01]  /*06b0*/  ISETP.NE.AND P4, PT, R8, RZ, !P1 ;  /* 0x000000ff0800720c */ /* 0x010fe20004f85270 */
[----:B------:R0:W-:Y:S01]  /*06c0*/  @!P2 STG.E.U8 desc[UR20][R4.64], R3 ;  /* 0x000000030400a986 */ /* 0x0001e2000c101114 */
[----:B------:R-:W-:-:S03]  /*06d0*/  @!P1 IADD3 R6, P3, PT, R2, UR29, RZ ;  /* 0x0000001d02069c10 */ /* 0x000fc6000ff7e0ff */
[----:B------:R1:W-:Y:S01]  /*06e0*/  @!P5 STG.E.U8 desc[UR20][R12.64], R11 ;  /* 0x0000000b0c00d986 */ /* 0x0003e2000c101114 */
[----:B------:R-:W-:Y:S02]  /*06f0*/  @!P0 IADD3 R8, P5, PT, R2, UR30, RZ ;  /* 0x0000001e02088c10 */ /* 0x000fe4000ffbe0ff */
[----:B------:R-:W-:Y:S02]  /*0700*/  @!P1 IADD3.X R7, PT, PT, R0, UR14, RZ, P3, !PT ;  /* 0x0000000e00079c10 */ /* 0x000fe40009ffe4ff */
[----:B-----5:R-:W-:Y:S02]  /*0710*/  ISETP.NE.AND P2, PT, R10, RZ, !P0 ;  /* 0x000000ff0a00720c */ /* 0x020fe40004745270 */
[----:B------:R-:W-:Y:S02]  /*0720*/  ISETP.GE.U32.AND P3, PT, R14, UR36, PT ;  /* 0x000000240e007c0c */ /* 0x000fe4000bf66070 */
[----:B------:R-:W-:Y:S02]  /*0730*/  @!P0 IADD3.X R9, PT, PT, R0, UR12, RZ, P5, !PT ;  /* 0x0000000c00098c10 */ /* 0x000fe4000affe4ff */
[----:B------:R-:W-:-:S02]  /*0740*/  IADD3 R14, P5, PT, R14, UR24, RZ ;  /* 0x000000180e0e7c10 */ /* 0x000fc4000ffbe0ff */
[----:B------:R-:W-:Y:S02]  /*0750*/  ISETP.NE.XOR P2, PT, RZ, UR7, P2 ;  /* 0x00000007ff007c0c */ /* 0x000fe40009745a70 */
[----:B0-----:R-:W-:Y:S01]  /*0760*/  IADD3 R3, P6, PT, R14, UR24, RZ ;  /* 0x000000180e037c10 */ /* 0x001fe2000ffde0ff */
[----:B------:R-:W-:Y:S01]  /*0770*/  IMAD.X R5, RZ, RZ, R15, P5 ;  /* 0x000000ffff057224 */ /* 0x000fe200028e060f */
[----:B------:R-:W-:Y:S02]  /*0780*/  ISETP.NE.XOR P4, PT, RZ, UR7, P4 ;  /* 0x00000007ff007c0c */ /* 0x000fe4000a785a70 */
[----:B------:R-:W-:Y:S02]  /*0790*/  SEL R19, RZ, 0x1, !P2 ;  /* 0x00000001ff137807 */ /* 0x000fe40005000000 */
[C---:B------:R-:W-:Y:S02]  /*07a0*/  ISETP.GE.U32.AND P2, PT, R3.reuse, UR36, PT ;  /* 0x0000002403007c0c */ /* 0x040fe4000bf46070 */
[----:B------:R-:W-:Y:S01]  /*07b0*/  IADD3 R4, P5, PT, R3, UR24, RZ ;  /* 0x0000001803047c10 */ /* 0x000fe2000ffbe0ff */
[----:B------:R-:W-:Y:S01]  /*07c0*/  IMAD.X R3, RZ, RZ, R5, P6 ;  /* 0x000000ffff037224 */ /* 0x000fe200030e0605 */
[----:B------:R-:W-:-:S02]  /*07d0*/  SEL R17, RZ, 0x1, !P4 ;  /* 0x00000001ff117807 */ /* 0x000fc40006000000 */
[----:B------:R-:W-:Y:S02]  /*07e0*/  ISETP.GE.U32.AND P4, PT, R14, UR36, PT ;  /* 0x000000240e007c0c */ /* 0x000fe4000bf86070 */
[----:B------:R-:W-:Y:S01]  /*07f0*/  ISETP.GE.AND.EX P2, PT, R3, UR37, PT, P2 ;  /* 0x0000002503007c0c */ /* 0x000fe2000bf46320 */
[----:B------:R-:W-:Y:S01]  /*0800*/  IMAD.X R3, RZ, RZ, R3, P5 ;  /* 0x000000ffff037224 */ /* 0x000fe200028e0603 */
[----:B------:R-:W-:Y:S02]  /*0810*/  ISETP.GE.AND.EX P6, PT, R5, UR37, PT, P4 ;  /* 0x0000002505007c0c */ /* 0x000fe4000bfc6340 */
[----:B------:R-:W-:Y:S02]  /*0820*/  ISETP.GE.U32.AND P4, PT, R4, UR36, PT ;  /* 0x0000002404007c0c */ /* 0x000fe4000bf86070 */
[----:B------:R-:W-:Y:S02]  /*0830*/  ISETP.GE.AND.EX P3, PT, R15, UR37, PT, P3 ;  /* 0x000000250f007c0c */ /* 0x000fe4000bf66330 */
[----:B------:R-:W-:-:S02]  /*0840*/  ISETP.GE.AND.EX P4, PT, R3, UR37, PT, P4 ;  /* 0x0000002503007c0c */ /* 0x000fc4000bf86340 */
[----:B------:R-:W-:Y:S01]  /*0850*/  IADD3 R4, P5, PT, R2, UR34, RZ ;  /* 0x0000002202047c10 */ /* 0x000fe2000ffbe0ff */
[----:B------:R0:W-:Y:S03]  /*0860*/  @!P1 STG.E.U8 desc[UR20][R6.64], R17 ;  /* 0x0000001106009986 */ /* 0x0001e6000c101114 */
[----:B------:R-:W-:Y:S01]  /*0870*/  IADD3.X R5, PT, PT, R0, UR35, RZ, P5, !PT ;  /* 0x0000002300057c10 */ /* 0x000fe2000affe4ff */
[----:B------:R2:W-:Y:S01]  /*0880*/  @!P0 STG.E.U8 desc[UR20][R8.64], R19 ;  /* 0x0000001308008986 */ /* 0x0005e2000c101114 */
[C---:B------:R-:W-:Y:S02]  /*0890*/  @!P6 IADD3 R10, P0, PT, R2.reuse, UR33, RZ ;  /* 0x00000021020aec10 */ /* 0x040fe4000ff1e0ff */
[----:B-1----:R-:W-:Y:S01]  /*08a0*/  @!P2 IADD3 R12, P1, PT, R2, UR31, RZ ;  /* 0x0000001f020cac10 */ /* 0x002fe2000ff3e0ff */
[----:B------:R-:W3:Y:S01]  /*08b0*/  @!P3 LDG.E.U8 R3, desc[UR20][R4.64] ;  /* 0x000000140403b981 */ /* 0x000ee2000c1e1100 */
[----:B------:R-:W-:-:S02]  /*08c0*/  @!P6 IADD3.X R11, PT, PT, R0, UR18, RZ, P0, !PT ;  /* 0x00000012000bec10 */ /* 0x000fc400087fe4ff */
[----:B------:R-:W-:Y:S02]  /*08d0*/  @!P4 IADD3 R14, P0, PT, R2, UR32, RZ ;  /* 0x00000020020ecc10 */ /* 0x000fe4000ff1e0ff */
[C---:B------:R-:W-:Y:S01]  /*08e0*/  @!P2 IADD3.X R13, PT, PT, R0.reuse, UR11, RZ, P1, !PT ;  /* 0x0000000b000dac10 */ /* 0x040fe20008ffe4ff */
[----:B------:R-:W4:Y:S01]  /*08f0*/  @!P6 LDG.E.U8 R10, desc[UR20][R10.64] ;  /* 0x000000140a0ae981 */ /* 0x000f22000c1e1100 */
[----:B------:R-:W-:-:S03]  /*0900*/  @!P4 IADD3.X R15, PT, PT, R0, UR17, RZ, P0, !PT ;  /* 0x00000011000fcc10 */ /* 0x000fc600087fe4ff */
[----:B------:R-:W5:Y:S04]  /*0910*/  @!P2 LDG.E.U8 R12, desc[UR20][R12.64] ;  /* 0x000000140c0ca981 */ /* 0x000f68000c1e1100 */
[----:B------:R-:W2:Y:S01]  /*0920*/  @!P4 LDG.E.U8 R14, desc[UR20][R14.64] ;  /* 0x000000140e0ec981 */ /* 0x000ea2000c1e1100 */
[----:B0-----:R-:W-:-:S04]  /*0930*/  @!P6 IADD3 R6, P5, PT, R2, UR33, RZ ;  /* 0x000000210206ec10 */ /* 0x001fc8000ffbe0ff */
[----:B------:R-:W-:Y:S01]  /*0940*/  @!P6 IADD3.X R7, PT, PT, R0, UR18, RZ, P5, !PT ;  /* 0x000000120007ec10 */ /* 0x000fe2000affe4ff */
[----:B------:R-:W-:-:S04]  /*0950*/  UIADD3 UR10, UP0, UPT, UR10, -0x2, URZ ;  /* 0xfffffffe0a0a7890 */ /* 0x000fc8000ff1e0ff */
[----:B------:R-:W-:Y:S02]  /*0960*/  UIADD3.X UR4, UPT, UPT, UR4, -0x1, URZ, UP0, !UPT ;  /* 0xffffffff04047890 */ /* 0x000fe400087fe4ff */
[----:B------:R-:W-:-:S04]  /*0970*/  UISETP.NE.U32.AND UP0, UPT, UR10, URZ, UPT ;  /* 0x000000ff0a00728c */ /* 0x000fc8000bf05070 */
[----:B------:R-:W-:Y:S02]  /*0980*/  UISETP.NE.AND.EX UP0, UPT, UR4, URZ, UPT, UP0 ;  /* 0x000000ff0400728c */ /* 0x000fe4000bf05300 */
[----:B------:R-:W-:-:S04]  /*0990*/  UIADD3 UR5, UP1, UPT, UR25, UR5, URZ ;  /* 0x0000000519057290 */ /* 0x000fc8000ff3e0ff */
[----:B------:R-:W-:Y:S01]  /*09a0*/  UIADD3.X UR6, UPT, UPT, UR26, UR6, URZ, UP1, !UPT ;  /* 0x000000061a067290 */ /* 0x000fe20008ffe4ff */
[----:B---3--:R-:W-:-:S04]  /*09b0*/  ISETP.NE.AND P0, PT, R3, RZ, !P3 ;  /* 0x000000ff0300720c */ /* 0x008fc80005f05270 */
[----:B------:R-:W-:Y:S02]  /*09c0*/  ISETP.NE.XOR P0, PT, RZ, UR7, P0 ;  /* 0x00000007ff007c0c */ /* 0x000fe40008705a70 */
[----:B----4-:R-:W-:Y:S02]  /*09d0*/  ISETP.NE.AND P1, PT, R10, RZ, !P6 ;  /* 0x000000ff0a00720c */ /* 0x010fe40007725270 */
[----:B------:R-:W-:Y:S02]  /*09e0*/  @!P3 SEL R3, RZ, 0x1, !P0 ;  /* 0x00000001ff03b807 */ /* 0x000fe40004000000 */
[----:B-----5:R-:W-:Y:S02]  /*09f0*/  ISETP.NE.AND P0, PT, R12, RZ, !P2 ;  /* 0x000000ff0c00720c */ /* 0x020fe40005705270 */
[----:B------:R-:W-:Y:S02]  /*0a00*/  ISETP.NE.XOR P5, PT, RZ, UR7, P1 ;  /* 0x00000007ff007c0c */ /* 0x000fe40008fa5a70 */
[----:B--2---:R-:W-:Y:S01]  /*0a10*/  ISETP.NE.AND P1, PT, R14, RZ, !P4 ;  /* 0x000000ff0e00720c */ /* 0x004fe20006725270 */
[----:B------:R0:W-:Y:S01]  /*0a20*/  @!P3 STG.E.U8 desc[UR20][R4.64], R3 ;  /* 0x000000030400b986 */ /* 0x0001e2000c101114 */
[----:B------:R-:W-:-:S02]  /*0a30*/  @!P2 IADD3 R8, P3, PT, R2, UR31, RZ ;  /* 0x0000001f0208ac10 */ /* 0x000fc4000ff7e0ff */
[----:B------:R-:W-:Y:S02]  /*0a40*/  SEL R13, RZ, 0x1, !P5 ;  /* 0x00000001ff0d7807 */ /* 0x000fe40006800000 */
[----:B------:R-:W-:Y:S02]  /*0a50*/  ISETP.NE.XOR P0, PT, RZ, UR7, P0 ;  /* 0x00000007ff007c0c */ /* 0x000fe40008705a70 */
[----:B------:R-:W-:Y:S02]  /*0a60*/  @!P4 IADD3 R10, P5, PT, R2, UR32, RZ ;  /* 0x00000020020acc10 */ /* 0x000fe4000ffbe0ff */
[----:B------:R-:W-:Y:S02]  /*0a70*/  ISETP.NE.XOR P1, PT, RZ, UR7, P1 ;  /* 0x00000007ff007c0c */ /* 0x000fe40008f25a70 */
[----:B------:R-:W-:Y:S02]  /*0a80*/  @!P2 IADD3.X R9, PT, PT, R0, UR11, RZ, P3, !PT ;  /* 0x0000000b0009ac10 */ /* 0x000fe40009ffe4ff */
[----:B------:R-:W-:-:S02]  /*0a90*/  SEL R15, RZ, 0x1, !P0 ;  /* 0x00000001ff0f7807 */ /* 0x000fc40004000000 */
[----:B------:R-:W-:Y:S02]  /*0aa0*/  @!P4 IADD3.X R11, PT, PT, R0, UR17, RZ, P5, !PT ;  /* 0x00000011000bcc10 */ /* 0x000fe4000affe4ff */
[----:B0-----:R-:W-:Y:S01]  /*0ab0*/  SEL R3, RZ, 0x1, !P1 ;  /* 0x00000001ff037807 */ /* 0x001fe20004800000 */
[----:B------:R0:W-:Y:S04]  /*0ac0*/  @!P6 STG.E.U8 desc[UR20][R6.64], R13 ;  /* 0x0000000d0600e986 */ /* 0x0001e8000c101114 */
[----:B------:R0:W-:Y:S04]  /*0ad0*/  @!P2 STG.E.U8 desc[UR20][R8.64], R15 ;  /* 0x0000000f0800a986 */ /* 0x0001e8000c101114 */
[----:B------:R0:W-:Y:S01]  /*0ae0*/  @!P4 STG.E.U8 desc[UR20][R10.64], R3 ;  /* 0x000000030a00c986 */ /* 0x0001e2000c101114 */
[----:B------:R-:W-:-:S04]  /*0af0*/  IADD3 R2, P0, PT, R2, UR25, RZ ;  /* 0x0000001902027c10 */ /* 0x000fc8000ff1e0ff */
[----:B------:R-:W-:Y:S01]  /*0b00*/  IADD3.X R0, PT, PT, R0, UR26, RZ, P0, !PT ;  /* 0x0000001a00007c10 */ /* 0x000fe200087fe4ff */
[----:B------:R-:W-:Y:S08]  /*0b10*/  BRA.U UP0, `(.L_x_408) ;  /* 0xfffffff900507547 */ /* 0x000ff0000b83ffff */
.L_x_407:
[----:B------:R-:W-:-:S04]  /*0b20*/  ULOP3.LUT UR4, UR16, 0x1, URZ, 0xc0, !UPT ;  /* 0x0000000110047892 */ /* 0x000fc8000f8ec0ff */
[----:B------:R-:W-:-:S06]  /*0b30*/  UISETP.NE.U32.AND UP0, UPT, UR4, 0x1, UPT ;  /* 0x000000010400788c */ /* 0x000fcc000bf05070 */
[----:B------:R-:W-:-:S13]  /*0b40*/  PLOP3.LUT P0, PT, PT, PT, UP0, 0x80, 0x8 ;  /* 0x000000000008781c */ /* 0x000fda0003f0f008 */
[----:B------:R-:W-:Y:S05]  /*0b50*/  @!P0 EXIT ;  /* 0x000000000000894d */ /* 0x000fea0003800000 */
[----:B0-----:R-:W0:Y:S02]  /*0b60*/  S2R R8, SR_TID.X ;  /* 0x0000000000087919 */ /* 0x001e240000002100 */
[----:B0-----:R-:W-:-:S04]  /*0b70*/  IADD3 R8, P0, PT, R8, UR5, RZ ;  /* 0x0000000508087c10 */ /* 0x001fc8000ff1e0ff */
[C---:B------:R-:W-:Y:S01]  /*0b80*/  IADD3 R0, P1, PT, R8.reuse, UR24, RZ ;  /* 0x0000001808007c10 */ /* 0x040fe2000ff3e0ff */
[----:B------:R-:W-:Y:S01]  /*0b90*/  IMAD.X R3, RZ, RZ, UR6, P0 ;  /* 0x00000006ff037e24 */ /* 0x000fe200080e06ff */
[----:B------:R-:W-:Y:S02]  /*0ba0*/  ISETP.GE.U32.AND P3, PT, R8, UR36, PT ;  /* 0x0000002408007c0c */ /* 0x000fe4000bf66070 */
[C---:B------:R-:W-:Y:S01]  /*0bb0*/  ISETP.GE.U32.AND P2, PT, R0.reuse, UR36, PT ;  /* 0x0000002400007c0c */ /* 0x040fe2000bf46070 */
[----:B------:R-:W-:Y:S01]  /*0bc0*/  IMAD.X R2, RZ, RZ, R3, P1 ;  /* 0x000000ffff027224 */ /* 0x000fe200008e0603 */
[----:B------:R-:W-:Y:S02]  /*0bd0*/  IADD3 R0, P1, PT, R0, UR24, RZ ;  /* 0x0000001800007c10 */ /* 0x000fe4000ff3e0ff */
[----:B------:R-:W-:Y:S02]  /*0be0*/  IADD3 R8, P0, PT, R8, UR38, RZ ;  /* 0x0000002608087c10 */ /* 0x000fe4000ff1e0ff */
[----:B------:R-:W-:-:S02]  /*0bf0*/  ISETP.GE.AND.EX P3, PT, R3, UR37, PT, P3 ;  /* 0x0000002503007c0c */ /* 0x000fc4000bf66330 */
[----:B------:R-:W-:Y:S01]  /*0c00*/  ISETP.GE.AND.EX P2, PT, R2, UR37, PT, P2 ;  /* 0x0000002502007c0c */ /* 0x000fe2000bf46320 */
[----:B------:R-:W-:Y:S01]  /*0c10*/  IMAD.X R2, RZ, RZ, R2, P1 ;  /* 0x000000ffff027224 */ /* 0x000fe200008e0602 */
[C---:B------:R-:W-:Y:S02]  /*0c20*/  ISETP.GE.U32.AND P1, PT, R0.reuse, UR36, PT ;  /* 0x0000002400007c0c */ /* 0x040fe4000bf26070 */
[----:B------:R-:W-:Y:S02]  /*0c30*/  IADD3.X R9, PT, PT, R3, UR39, RZ, P0, !PT ;  /* 0x0000002703097c10 */ /* 0x000fe400087fe4ff */
[----:B------:R-:W-:Y:S02]  /*0c40*/  IADD3 R0, P4, PT, R0, UR24, RZ ;  /* 0x0000001800007c10 */ /* 0x000fe4000ff9e0ff */
[----:B------:R-:W-:Y:S02]  /*0c50*/  IADD3 R6, P5, PT, R8, UR24, RZ ;  /* 0x0000001808067c10 */ /* 0x000fe4000ffbe0ff */
[----:B------:R-:W-:Y:S01]  /*0c60*/  ISETP.GE.AND.EX P1, PT, R2, UR37, PT, P1 ;  /* 0x0000002502007c0c */ /* 0x000fe2000bf26310 */
[----:B------:R-:W-:Y:S01]  /*0c70*/  IMAD.X R2, RZ, RZ, R2, P4 ;  /* 0x000000ffff027224 */ /* 0x000fe200020e0602 */
[----:B------:R-:W-:Y:S01]  /*0c80*/  ISETP.GE.U32.AND P0, PT, R0, UR36, PT ;  /* 0x0000002400007c0c */ /* 0x000fe2000bf06070 */
[----:B------:R-:W-:Y:S01]  /*0c90*/  IMAD.X R7, RZ, RZ, R9, P5 ;  /* 0x000000ffff077224 */ /* 0x000fe200028e0609 */
[----:B------:R-:W-:Y:S01]  /*0ca0*/  IADD3 R4, P5, PT, R6, UR24, RZ ;  /* 0x0000001806047c10 */ /* 0x000fe2000ffbe0ff */
[----:B------:R-:W2:Y:S01]  /*0cb0*/  @!P3 LDG.E.U8 R12, desc[UR20][R8.64] ;  /* 0x00000014080cb981 */ /* 0x000ea2000c1e1100 */
[----:B------:R-:W-:-:S03]  /*0cc0*/  ISETP.GE.AND.EX P0, PT, R2, UR37, PT, P0 ;  /* 0x0000002502007c0c */ /* 0x000fc6000bf06300 */
[----:B------:R-:W-:Y:S01]  /*0cd0*/  IMAD.X R5, RZ, RZ, R7, P5 ;  /* 0x000000ffff057224 */ /* 0x000fe200028e0607 */
[----:B------:R-:W-:Y:S01]  /*0ce0*/  IADD3 R2, P4, PT, R4, UR24, RZ ;  /* 0x0000001804027c10 */ /* 0x000fe2000ff9e0ff */
[----:B------:R-:W3:Y:S04]  /*0cf0*/  @!P2 LDG.E.U8 R0, desc[UR20][R6.64] ;  /* 0x000000140600a981 */ /* 0x000ee8000c1e1100 */
[----:B------:R-:W4:Y:S01]  /*0d00*/  @!P1 LDG.E.U8 R10, desc[UR20][R4.64] ;  /* 0x00000014040a9981 */ /* 0x000f22000c1e1100 */
[----:B------:R-:W-:-:S05]  /*0d10*/  IMAD.X R3, RZ, RZ, R5, P4 ;  /* 0x000000ffff037224 */ /* 0x000fca00020e0605 */
[----:B------:R-:W5:Y:S01]  /*0d20*/  @!P0 LDG.E.U8 R11, desc[UR20][R2.64] ;  /* 0x00000014020b8981 */ /* 0x000f62000c1e1100 */
[----:B------:R-:W0:Y:S01]  /*0d30*/  LDCU.S8 UR4, c[0x0][0x10aa] ;  /* 0x00021540ff0477ac */ /* 0x000e220008000200 */
[----:B--2---:R-:W-:-:S04]  /*0d40*/  ISETP.NE.AND P4, PT, R12, RZ, !P3 ;  /* 0x000000ff0c00720c */ /* 0x004fc80005f85270 */
[----:B0-----:R-:W-:Y:S02]  /*0d50*/  ISETP.NE.XOR P6, PT, RZ, UR4, P4 ;  /* 0x00000004ff007c0c */ /* 0x001fe4000a7c5a70 */
[----:B---3--:R-:W-:Y:S02]  /*0d60*/  ISETP.NE.AND P5, PT, R0, RZ, !P2 ;  /* 0x000000ff0000720c */ /* 0x008fe400057a5270 */
[----:B------:R-:W-:Y:S02]  /*0d70*/  @!P3 SEL R13, RZ, 0x1, !P6 ;  /* 0x00000001ff0db807 */ /* 0x000fe40007000000 */
[----:B----4-:R-:W-:Y:S02]  /*0d80*/  ISETP.NE.AND P4, PT, R10, RZ, !P1 ;  /* 0x000000ff0a00720c */ /* 0x010fe40004f85270 */
[----:B------:R-:W-:Y:S01]  /*0d90*/  ISETP.NE.XOR P5, PT, RZ, UR4, P5 ;  /* 0x00000004ff007c0c */ /* 0x000fe2000afa5a70 */
[----:B------:R0:W-:Y:S01]  /*0da0*/  @!P3 STG.E.U8 desc[UR20][R8.64], R13 ;  /* 0x0000000d0800b986 */ /* 0x0001e2000c101114 */
[----:B------:R-:W-:-:S02]  /*0db0*/  ISETP.NE.XOR P4, PT, RZ, UR4, P4 ;  /* 0x00000004ff007c0c */ /* 0x000fc4000a785a70 */
[----:B------:R-:W-:Y:S02]  /*0dc0*/  SEL R15, RZ, 0x1, !P5 ;  /* 0x00000001ff0f7807 */ /* 0x000fe40006800000 */
[----:B-----5:R-:W-:Y:S02]  /*0dd0*/  ISETP.NE.AND P3, PT, R11, RZ, !P0 ;  /* 0x000000ff0b00720c */ /* 0x020fe40004765270 */
[----:B------:R-:W-:Y:S01]  /*0de0*/  SEL R11, RZ, 0x1, !P4 ;  /* 0x00000001ff0b7807 */ /* 0x000fe20006000000 */
[----:B------:R1:W-:Y:S01]  /*0df0*/  @!P2 STG.E.U8 desc[UR20][R6.64], R15 ;  /* 0x0000000f0600a986 */ /* 0x0003e2000c101114 */
[----:B------:R-:W-:-:S03]  /*0e00*/  ISETP.NE.XOR P3, PT, RZ, UR4, P3 ;  /* 0x00000004ff007c0c */ /* 0x000fc60009f65a70 */
[----:B------:R1:W-:Y:S01]  /*0e10*/  @!P1 STG.E.U8 desc[UR20][R4.64], R11 ;  /* 0x0000000b04009986 */ /* 0x0003e2000c101114 */
[----:B0-----:R-:W-:Y:S01]  /*0e20*/  SEL R9, RZ, 0x1, !P3 ;  /* 0x00000001ff097807 */ /* 0x001fe20005800000 */
[----:B------:R-:W-:Y:S08]  /*0e30*/  @P0 EXIT ;  /* 0x000000000000094d */ /* 0x000ff00003800000 */
[----:B------:R-:W-:Y:S01]  /*0e40*/  STG.E.U8 desc[UR20][R2.64], R9 ;  /* 0x0000000902007986 */ /* 0x000fe2000c101114 */
[----:B------:R-:W-:Y:S05]  /*0e50*/  EXIT ;  /* 0x000000000000794d */ /* 0x000fea0003800000 */
.L_x_406:
        /* <DEDUP_REMOVED lines=9> */
.L_x_409:
[----:B------:R-:W-:-:S04]  /*0ef0*/  LEA R2, P0, R8, UR38, 0x2 ;  /* 0x0000002608027c11 */ /* 0x000fc8000f8010ff */
[----:B------:R-:W-:-:S05]  /*0f00*/  LEA.HI.X R3, R8, UR39, R9, 0x2, P0 ;  /* 0x0000002708037c11 */ /* 0x000fca00080f1409 */
        /* <DEDUP_REMOVED lines=12> */
[----:B------:R-:W-:Y:S02]  /*0fd0*/  SEL R5, RZ, 0x1, !P3 ;  /* 0x00000001ff057807 */ /* 0x000fe40005800000 */
[----:B------:R-:W-:Y:S02]  /*0fe0*/  PRMT R7, R7, 0x3340, R4 ;  /* 0x0000334007077816 */ /* 0x000fe40000000004 */
[----:B------:R-:W-:Y:S02]  /*0ff0*/  PRMT R0, R5, 0x3340, R0 ;  /* 0x0000334005007816 */ /* 0x000fe40000000000 */
[----:B-1----:R-:W-:Y:S02]  /*1000*/  IADD3 R8, P0, PT, R8, UR5, RZ ;  /* 0x0000000508087c10 */ /* 0x002fe4000ff1e0ff */
        /* <DEDUP_REMOVED lines=11> */
        .weak           $__internal_50_$__cuda_sm20_div_u16
        .type           $__internal_50_$__cuda_sm20_div_u16,@function
        .size           $__internal_50_$__cuda_sm20_div_u16,(.L_x_4739 - $__internal_50_$__cuda_sm20_div_u16)
$__internal_50_$__cuda_sm20_div_u16:
        /* <DEDUP_REMOVED lines=19> */
[----:B------:R-:W-:Y:S05]  /*11f0*/  RET.REL.NODEC R4 `(_ZN2at6native57_GLOBAL__N__f3eca4a2_24_ForeachBinaryOpScalar_cu_86b9896c25multi_tensor_apply_kernelINS1_18TensorListMetadataILi1EEENS1_21BinaryOpScalarFunctorIbLi1ELi1ELi0EEEJSt5minusIbEbEEEvT_T0_DpT1_) ;  /* 0xffffffec04807950 */ /* 0x000fea0003c3ffff */
.L_x_410:
        /* <DEDUP_REMOVED lines=16> */
.L_x_4739:


//--------------------- .text._ZN2at6native57_GLOBAL__N__f3eca4a2_24_ForeachBinaryOpScalar_cu_86b9896c25multi_tensor_apply_kernelINS1_18TensorListMetadataILi1EEENS1_21BinaryOpScalarFunctorIN3c107complexIfEELi1ELi1ELi0EEEJSt5minusIS8_ES8_EEEvT_T0_DpT1_ --------------------------
	.section	.text._ZN2at6native57_GLOBAL__N__f3eca4a2_24_ForeachBinaryOpScalar_cu_86b9896c25multi_tensor_apply_kernelINS1_18TensorListMetadataILi1EEENS1_21BinaryOpScalarFunctorIN3c107complexIfEELi1ELi1ELi0EEEJSt5minusIS8_ES8_EEEvT_T0_DpT1_,"ax",@progbits
	.align	128
.text._ZN2at6native57_GLOBAL__N__f3eca4a2_24_ForeachBinaryOpScalar_cu_86b9896c25multi_tensor_apply_kernelINS1_18TensorListMetadataILi1EEENS1_21BinaryOpScalarFunctorIN3c107complexIfEELi1ELi1ELi0EEEJSt5minusIS8_ES8_EEEvT_T0_DpT1_:
        .type           _ZN2at6native57_GLOBAL__N__f3eca4a2_24_ForeachBinaryOpScalar_cu_86b9896c25multi_tensor_apply_kernelINS1_18TensorListMetadataILi1EEENS1_21BinaryOpScalarFunctorIN3c107complexIfEELi1ELi1ELi0EEEJSt5minusIS8_ES8_EEEvT_T0_DpT1_,@function
        .size           _ZN2at6native57_GLOBAL__N__f3eca4a2_24_ForeachBinaryOpScalar_cu_86b9896c25multi_tensor_apply_kernelINS1_18TensorListMetadataILi1EEENS1_21BinaryOpScalarFunctorIN3c107complexIfEELi1ELi1ELi0EEEJSt5minusIS8_ES8_EEEvT_T0_DpT1_,(.L_x_4741 - _ZN2at6native57_GLOBAL__N__f3eca4a2_24_ForeachBinaryOpScalar_cu_86b9896c25multi_tensor_apply_kernelINS1_18TensorListMetadataILi1EEENS1_21BinaryOpScalarFunctorIN3c107complexIfEELi1ELi1ELi0EEEJSt5minusIS8_ES8_EEEvT_T0_DpT1_)
        .other          _ZN2at6native57_GLOBAL__N__f3eca4a2_24_ForeachBinaryOpScalar_cu_86b9896c25multi_tensor_apply_kernelINS1_18TensorListMetadataILi1EEENS1_21BinaryOpScalarFunctorIN3c107complexIfEELi1ELi1ELi0EEEJSt5minusIS8_ES8_EEEvT_T0_DpT1_,@"STO_CUDA_ENTRY STV_DEFAULT"
_ZN2at6native57_GLOBAL__N__f3eca4a2_24_ForeachBinaryOpScalar_cu_86b9896c25multi_tensor_apply_kernelINS1_18TensorListMetadataILi1EEENS1_21BinaryOpScalarFunctorIN3c107complexIfEELi1ELi1ELi0EEEJSt5minusIS8_ES8_EEEvT_T0_DpT1_:
        /* <DEDUP_REMOVED lines=36> */
[----:B------:R-:W-:Y:S05]  /*0240*/  CALL.REL.NOINC `($__internal_51_$__cuda_sm20_div_u16) ;  /* 0x0000000c009c7944 */ /* 0x000fea0003c00000 */
[----:B------:R-:W0:Y:S01]  /*0250*/  S2R R0, SR_TID.X ;  /* 0x0000000000007919 */ /* 0x000e220000002100 */
[----:B------:R-:W-:Y:S01]  /*0260*/  UISETP.GE.U32.AND UP0, UPT, UR5, UR10, UPT ;  /* 0x0000000a0500728c */ /* 0x000fe2000bf06070 */
[----:B------:R-:W-:-:S03]  /*0270*/  CS2R R2, SRZ ;  /* 0x0000000000027805 */ /* 0x000fc6000001ff00 */
[----:B------:R-:W-:-:S09]  /*0280*/  UISETP.GE.U32.AND.EX UP0, UPT, UR9, URZ, UPT, UP0 ;  /* 0x000000ff0900728c */ /* 0x000fd2000bf06100 */
[----:B------:R-:W-:Y:S05]  /*0290*/  BRA.U !UP0, `(.L_x_412) ;  /* 0x0000000908347547 */ /* 0x000fea000b800000 */
[----:B------:R-:W-:Y:S01]  /*02a0*/  ULOP3.LUT UR4, UR8, 0xffff, URZ, 0xc0, !UPT ;  /* 0x0000ffff08047892 */ /* 0x000fe2000f8ec0ff */
[----:B------:R-:W-:Y:S01]  /*02b0*/  CS2R R2, SRZ ;  /* 0x0000000000027805 */ /* 0x000fe2000001ff00 */
[----:B------:R-:W1:Y:S02]  /*02c0*/  LDCU.64 UR18, c[0x0][0x10b0] ;  /* 0x00021600ff1277ac */ /* 0x000e640008000a00 */
[----:B------:R-:W-:Y:S01]  /*02d0*/  UIADD3 UR4, UPT, UPT, UR4, 0x1, URZ ;  /* 0x0000000104047890 */ /* 0x000fe2000fffe0ff */
[----:B------:R-:W-:-:S03]  /*02e0*/  UMOV UR5, URZ ;  /* 0x000000ff00057c82 */ /* 0x000fc60008000000 */
[----:B------:R-:W-:-:S03]  /*02f0*/  ULOP3.LUT UR9, UR4, 0x1fffe, URZ, 0xc0, !UPT ;  /* 0x0001fffe04097892 */ /* 0x000fc6000f8ec0ff */
[----:B------:R-:W-:-:S09]  /*0300*/  UMOV UR4, URZ ;  /* 0x000000ff00047c82 */ /* 0x000fd20008000000 */
.L_x_417:
[----:B0---4-:R-:W-:Y:S01]  /*0310*/  IADD3 R4, P1, PT, R0, R3, RZ ;  /* 0x0000000300047210 */ /* 0x011fe20007f3e0ff */
[----:B------:R-:W-:Y:S01]  /*0320*/  IMAD.U32 R6, RZ, RZ, UR14 ;  /* 0x0000000eff067e24 */ /* 0x000fe2000f8e00ff */
[----:B------:R-:W-:Y:S01]  /*0330*/  CS2R R12, SRZ ;  /* 0x00000000000c7805 */ /* 0x000fe2000001ff00 */
[----:B------:R-:W-:Y:S01]  /*0340*/  IMAD.U32 R7, RZ, RZ, UR14 ;  /* 0x0000000eff077e24 */ /* 0x000fe2000f8e00ff */
[C---:B------:R-:W-:Y:S01]  /*0350*/  ISETP.GE.U32.AND P0, PT, R4.reuse, UR15, PT ;  /* 0x0000000f04007c0c */ /* 0x040fe2000bf06070 */
[----:B------:R-:W-:Y:S01]  /*0360*/  IMAD.X R5, RZ, RZ, R2, P1 ;  /* 0x000000ffff057224 */ /* 0x000fe200008e0602 */
[----:B------:R-:W-:Y:S01]  /*0370*/  IADD3 R10, P2, PT, R4, UR14, RZ ;  /* 0x0000000e040a7c10 */ /* 0x000fe2000ff5e0ff */
[----:B------:R-:W-:Y:S01]  /*0380*/  IMAD.SHL.U32 R6, R6, 0x8, RZ ;  /* 0x0000000806067824 */ /* 0x000fe200078e00ff */
[C---:B------:R-:W-:Y:S02]  /*0390*/  LEA R8, P1, R4.reuse, UR6, 0x3 ;  /* 0x0000000604087c11 */ /* 0x040fe4000f8218ff */
[----:B------:R-:W-:Y:S01]  /*03a0*/  ISETP.GE.AND.EX P0, PT, R5, UR16, PT, P0 ;  /* 0x0000001005007c0c */ /* 0x000fe2000bf06300 */
[--C-:B------:R-:W-:Y:S01]  /*03b0*/  IMAD.X R11, RZ, RZ, R5.reuse, P2 ;  /* 0x000000ffff0b7224 */ /* 0x100fe200010e0605 */
[----:B------:R-:W-:-:S02]  /*03c0*/  LEA.HI.X R9, R4, UR7, R5, 0x3, P1 ;  /* 0x0000000704097c11 */ /* 0x000fc400088f1c05 */
[----:B------:R-:W-:Y:S02]  /*03d0*/  ISETP.GE.U32.AND P3, PT, R10, UR15, PT ;  /* 0x0000000f0a007c0c */ /* 0x000fe4000bf66070 */
[----:B------:R-:W-:Y:S02]  /*03e0*/  SHF.R.U32.HI R7, RZ, 0x1d, R7 ;  /* 0x0000001dff077819 */ /* 0x000fe40000011607 */
[----:B------:R-:W-:Y:S02]  /*03f0*/  IADD3 R14, P1, PT, R6, R8, RZ ;  /* 0x00000008060e7210 */ /* 0x000fe40007f3e0ff */
[----:B------:R-:W-:-:S03]  /*0400*/  ISETP.GE.AND.EX P3, PT, R11, UR16, PT, P3 ;  /* 0x000000100b007c0c */ /* 0x000fc6000bf66330 */
[----:B------:R-:W2:Y:S01]  /*0410*/  @!P0 LDG.E.64 R12, desc[UR12][R8.64] ;  /* 0x0000000c080c8981 */ /* 0x000ea2000c1e1b00 */
[----:B------:R-:W-:Y:S01]  /*0420*/  IMAD.X R15, R7, 0x1, R9, P1 ;  /* 0x00000001070f7824 */ /* 0x000fe200008e0609 */
[----:B------:R-:W-:Y:S02]  /*0430*/  IADD3 R20, P1, PT, R10, UR14, RZ ;  /* 0x0000000e0a147c10 */ /* 0x000fe4000ff3e0ff */
[----:B------:R-:W-:Y:S01]  /*0440*/  CS2R R16, SRZ ;  /* 0x0000000000107805 */ /* 0x000fe2000001ff00 */
[----:B------:R-:W-:Y:S02]  /*0450*/  IMAD.U32 R7, RZ, RZ, UR14 ;  /* 0x0000000eff077e24 */ /* 0x000fe4000f8e00ff */
[----:B------:R-:W-:Y:S01]  /*0460*/  IMAD.X R21, RZ, RZ, R11, P1 ;  /* 0x000000ffff157224 */ /* 0x000fe200008e060b */
[----:B------:R-:W-:Y:S02]  /*0470*/  ISETP.GE.U32.AND P1, PT, R20, UR15, PT ;  /* 0x0000000f14007c0c */ /* 0x000fe4000bf26070 */
[----:B------:R0:W3:Y:S01]  /*0480*/  @!P3 LDG.E.64 R16, desc[UR12][R14.64] ;  /* 0x0000000c0e10b981 */ /* 0x0000e2000c1e1b00 */
[----:B------:R-:W-:-:S02]  /*0490*/  SHF.R.U32.HI R7, RZ, 0x1d, R7 ;  /* 0x0000001dff077819 */ /* 0x000fc40000011607 */
[----:B------:R-:W-:Y:S02]  /*04a0*/  CS2R R18, SRZ ;  /* 0x0000000000127805 */ /* 0x000fe4000001ff00 */
[----:B------:R-:W-:Y:S01]  /*04b0*/  ISETP.GE.AND.EX P1, PT, R21, UR16, PT, P1 ;  /* 0x0000001015007c0c */ /* 0x000fe2000bf26310 */
[----:B------:R-:W3:Y:S01]  /*04c0*/  @!P3 LDC.64 R22, c[0x0][0x10b0] ;  /* 0x00042c00ff16bb82 */ /* 0x000ee20000000a00 */
[----:B------:R-:W-:-:S05]  /*04d0*/  IADD3 R10, P2, PT, R6, R14, RZ ;  /* 0x0000000e060a7210 */ /* 0x000fca0007f5e0ff */
[----:B------:R-:W-:-:S06]  /*04e0*/  IMAD.X R11, R7, 0x1, R15, P2 ;  /* 0x00000001070b7824 */ /* 0x000fcc00010e060f */
[----:B------:R4:W3:Y:S01]  /*04f0*/  @!P1 LDG.E.64 R18, desc[UR12][R10.64] ;  /* 0x0000000c0a129981 */ /* 0x0008e2000c1e1b00 */
[----:B------:R-:W-:Y:S01]  /*0500*/  IADD3 R20, P4, PT, R20, UR14, RZ ;  /* 0x0000000e14147c10 */ /* 0x000fe2000ff9e0ff */
[----:B------:R-:W-:-:S03]  /*0510*/  IMAD.U32 R25, RZ, RZ, UR14 ;  /* 0x0000000eff197e24 */ /* 0x000fc6000f8e00ff */
[----:B------:R-:W-:Y:S01]  /*0520*/  ISETP.GE.U32.AND P2, PT, R20, UR15, PT ;  /* 0x0000000f14007c0c */ /* 0x000fe2000bf46070 */
[----:B------:R-:W-:Y:S02]  /*0530*/  IMAD.X R21, RZ, RZ, R21, P4 ;  /* 0x000000ffff157224 */ /* 0x000fe400020e0615 */
[----:B------:R-:W-:-:S03]  /*0540*/  IMAD.SHL.U32 R25, R25, 0x4, RZ ;  /* 0x0000000419197824 */ /* 0x000fc600078e00ff */
[----:B------:R-:W-:Y:S02]  /*0550*/  ISETP.GE.AND.EX P2, PT, R21, UR16, PT, P2 ;  /* 0x0000001015007c0c */ /* 0x000fe4000bf46320 */
[----:B------:R-:W2:Y:S01]  /*0560*/  @!P0 LDC.64 R20, c[0x0][0x10b0] ;  /* 0x00042c00ff148b82 */ /* 0x000ea20000000a00 */
[----:B0-----:R-:W-:-:S10]  /*0570*/  IADD3 R14, P5, PT, R25, R4, RZ ;  /* 0x00000004190e7210 */ /* 0x001fd40007fbe0ff */
[----:B------:R-:W-:-:S04]  /*0580*/  @!P2 IADD3 R27, P4, P6, R6, R8, R6 ;  /* 0x00000008061ba210 */ /* 0x000fc80007e9e006 */
[----:B----4-:R-:W-:Y:S02]  /*0590*/  @!P2 IADD3.X R10, PT, PT, R7, R9, R7, P4, P6 ;  /* 0x00000009070aa210 */ /* 0x010fe400027ec407 */
[----:B------:R-:W-:Y:S02]  /*05a0*/  @!P2 IADD3 R26, P6, PT, R6, R27, RZ ;  /* 0x0000001b061aa210 */ /* 0x000fe40007fde0ff */
[----:B------:R-:W-:-:S03]  /*05b0*/  ISETP.GE.U32.AND P4, PT, R14, UR15, PT ;  /* 0x0000000f0e007c0c */ /* 0x000fc6000bf86070 */
[----:B------:R-:W-:Y:S01]  /*05c0*/  @!P2 IMAD.X R27, R7, 0x1, R10, P6 ;  /* 0x00000001071ba824 */ /* 0x000fe200030e060a */
[----:B------:R-:W-:Y:S02]  /*05d0*/  CS2R R10, SRZ ;  /* 0x00000000000a7805 */ /* 0x000fe4000001ff00 */
[----:B------:R-:W-:-:S04]  /*05e0*/  IADD3 R24, P6, PT, R4, UR14, RZ ;  /* 0x0000000e04187c10 */ /* 0x000fc8000ffde0ff */
[----:B------:R0:W5:Y:S01]  /*05f0*/  @!P2 LDG.E.64 R10, desc[UR12][R26.64] ;  /* 0x0000000c1a0aa981 */ /* 0x000162000c1e1b00 */
[----:B------:R-:W-:Y:S02]  /*0600*/  IMAD.X R29, RZ, RZ, R5, P6 ;  /* 0x000000ffff1d7224 */ /* 0x000fe400030e0605 */
[----:B------:R-:W-:Y:S01]  /*0610*/  IMAD.IADD R14, R6, 0x1, R8 ;  /* 0x00000001060e7824 */ /* 0x000fe200078e0208 */
[----:B------:R-:W-:Y:S01]  /*0620*/  BSSY.RECONVERGENT B0, `(.L_x_413) ;  /* 0x0000028000007945 */ /* 0x000fe20003800200 */
[----:B--2---:R-:W-:Y:S01]  /*0630*/  @!P0 FADD.FTZ R12, R12, -R20 ;  /* 0x800000140c0c8221 */ /* 0x004fe20000010000 */
[----:B------:R-:W-:Y:S02]  /*0640*/  @!P0 FADD.FTZ R13, R13, -R21 ;  /* 0x800000150d0d8221 */ /* 0x000fe40000010000 */
[----:B------:R-:W2:Y:S03]  /*0650*/  @!P1 LDC.64 R20, c[0x0][0x10b0] ;  /* 0x00042c00ff149b82 */ /* 0x000ea60000000a00 */
[----:B------:R4:W-:Y:S01]  /*0660*/  @!P0 STG.E.64 desc[UR12][R8.64], R12 ;  /* 0x0000000c08008986 */ /* 0x0009e2000c101b0c */
[----:B------:R-:W-:Y:S01]  /*0670*/  IADD3 R24, P0, PT, R25, R24, RZ ;  /* 0x0000001819187210 */ /* 0x000fe20007f1e0ff */
[----:B---3--:R-:W-:Y:S01]  /*0680*/  @!P3 FADD.FTZ R17, R17, -R23 ;  /* 0x800000171111b221 */ /* 0x008fe20000010000 */
[----:B------:R-:W-:-:S03]  /*0690*/  @!P3 FADD.FTZ R16, R16, -R22 ;  /* 0x800000161010b221 */ /* 0x000fc60000010000 */
[----:B------:R-:W-:Y:S01]  /*06a0*/  IMAD.X R29, RZ, RZ, R29, P0 ;  /* 0x000000ffff1d7224 */ /* 0x000fe200000e061d */
[----:B------:R-:W-:Y:S01]  /*06b0*/  IADD3 R23, P0, PT, R24, UR14, RZ ;  /* 0x0000000e18177c10 */ /* 0x000fe2000ff1e0ff */
[----:B------:R-:W-:Y:S01]  /*06c0*/  IMAD.X R22, RZ, RZ, R5, P5 ;  /* 0x000000ffff167224 */ /* 0x000fe200028e0605 */
[----:B------:R3:W-:Y:S03]  /*06d0*/  @!P3 STG.E.64 desc[UR12][R14.64], R16 ;  /* 0x000000100e00b986 */ /* 0x0007e6000c101b0c */
[----:B----4-:R-:W-:Y:S01]  /*06e0*/  IMAD.X R13, RZ, RZ, R29, P0 ;  /* 0x000000ffff0d7224 */ /* 0x010fe200000e061d */
[----:B------:R-:W-:Y:S02]  /*06f0*/  ISETP.GE.AND.EX P0, PT, R22, UR16, PT, P4 ;  /* 0x0000001016007c0c */ /* 0x000fe4000bf06340 */
[----:B------:R-:W-:Y:S02]  /*0700*/  @!P1 IADD3 R22, P5, P6, R6, R8, R6 ;  /* 0x0000000806169210 */ /* 0x000fe40007ebe006 */
[----:B------:R-:W-:-:S02]  /*0710*/  IADD3 R12, P3, PT, R23, UR14, RZ ;  /* 0x0000000e170c7c10 */ /* 0x000fc4000ff7e0ff */
[----:B------:R-:W-:Y:S01]  /*0720*/  ISETP.GE.U32.AND P4, PT, R23, UR15, PT ;  /* 0x0000000f17007c0c */ /* 0x000fe2000bf86070 */
[----:B--2---:R-:W-:Y:S01]  /*0730*/  @!P1 FADD.FTZ R18, R18, -R20 ;  /* 0x8000001412129221 */ /* 0x004fe20000010000 */
[----:B------:R-:W-:Y:S01]  /*0740*/  @!P1 IADD3.X R23, PT, PT, R7, R9, R7, P5, P6 ;  /* 0x0000000907179210 */ /* 0x000fe20002fec407 */
[----:B------:R-:W-:-:S05]  /*0750*/  @!P1 FADD.FTZ R19, R19, -R21 ;  /* 0x8000001513139221 */ /* 0x000fca0000010000 */
[----:B------:R2:W-:Y:S01]  /*0760*/  @!P1 STG.E.64 desc[UR12][R22.64], R18 ;  /* 0x0000001216009986 */ /* 0x0005e2000c101b0c */
[----:B0-----:R-:W-:Y:S01]  /*0770*/  IMAD.X R26, RZ, RZ, R13, P3 ;  /* 0x000000ffff1a7224 */ /* 0x001fe200018e060d */
[----:B------:R-:W-:Y:S02]  /*0780*/  ISETP.GE.U32.AND P3, PT, R12, UR15, PT ;  /* 0x0000000f0c007c0c */ /* 0x000fe4000bf66070 */
[----:B------:R-:W-:Y:S02]  /*0790*/  LEA R12, P6, R25, R8, 0x3 ;  /* 0x00000008190c7211 */ /* 0x000fe400078c18ff */
[----:B------:R-:W-:Y:S02]  /*07a0*/  ISETP.GE.AND.EX P4, PT, R13, UR16, PT, P4 ;  /* 0x000000100d007c0c */ /* 0x000fe4000bf86340 */
[----:B------:R-:W-:Y:S02]  /*07b0*/  LEA.HI.X R13, R25, R9, RZ, 0x3, P6 ;  /* 0x00000009190d7211 */ /* 0x000fe400030f1cff */
[----:B------:R-:W-:-:S02]  /*07c0*/  ISETP.GE.U32.AND P5, PT, R24, UR15, PT ;  /* 0x0000000f18007c0c */ /* 0x000fc4000bfa6070 */
[----:B---3--:R-:W-:Y:S02]  /*07d0*/  LEA R14, P6, R24, UR6, 0x3 ;  /* 0x00000006180e7c11 */ /* 0x008fe4000f8c18ff */
[----:B------:R-:W-:Y:S02]  /*07e0*/  CS2R R16, SRZ ;  /* 0x0000000000107805 */ /* 0x000fe4000001ff00 */
[----:B------:R-:W-:Y:S02]  /*07f0*/  ISETP.GE.AND.EX P3, PT, R26, UR16, PT, P3 ;  /* 0x000000101a007c0c */ /* 0x000fe4000bf66330 */
[----:B------:R-:W-:Y:S02]  /*0800*/  ISETP.GE.AND.EX P5, PT, R29, UR16, PT, P5 ;  /* 0x000000101d007c0c */ /* 0x000fe4000bfa6350 */
[----:B------:R-:W-:Y:S01]  /*0810*/  LEA.HI.X R15, R24, UR7, R29, 0x3, P6 ;  /* 0x00000007180f7c11 */ /* 0x000fe2000b0f1c1d */
[----:B--2---:R-:W-:Y:S10]  /*0820*/  @P2 BRA `(.L_x_414) ;  /* 0x00000000001c2947 */ /* 0x004ff40003800000 */
[----:B------:R-:W-:Y:S01]  /*0830*/  IADD3 R19, P1, P2, R6, R8, R6 ;  /* 0x0000000806137210 */ /* 0x000fe20007a3e006 */
[----:B-1---5:R-:W-:Y:S01]  /*0840*/  FADD.FTZ R10, R10, -UR18 ;  /* 0x800000120a0a7e21 */ /* 0x022fe20008010000 */
[----:B------:R-:W-:Y:S02]  /*0850*/  FADD.FTZ R11, R11, -UR19 ;  /* 0x800000130b0b7e21 */ /* 0x000fe40008010000 */
[----:B------:R-:W-:Y:S02]  /*0860*/  IADD3 R8, P6, PT, R6, R19, RZ ;  /* 0x0000001306087210 */ /* 0x000fe40007fde0ff */
[----:B------:R-:W-:-:S05]  /*0870*/  IADD3.X R18, PT, PT, R7, R9, R7, P1, P2 ;  /* 0x0000000907127210 */ /* 0x000fca0000fe4407 */
[----:B------:R-:W-:-:S05]  /*0880*/  IMAD.X R9, R7, 0x1, R18, P6 ;  /* 0x0000000107097824 */ /* 0x000fca00030e0612 */
[----:B------:R0:W-:Y:S02]  /*0890*/  STG.E.64 desc[UR12][R8.64], R10 ;  /* 0x0000000a08007986 */ /* 0x0001e4000c101b0c */
.L_x_414:
[----:B-1----:R-:W-:Y:S05]  /*08a0*/  BSYNC.RECONVERGENT B0 ;  /* 0x0000000000007941 */ /* 0x002fea0003800200 */
.L_x_413:
[----:B------:R-:W-:Y:S01]  /*08b0*/  IADD3 R6, P1, PT, R6, R14, RZ ;  /* 0x0000000e06067210 */ /* 0x000fe20007f3e0ff */
[----:B------:R-:W-:Y:S01]  /*08c0*/  IMAD.U32 R19, RZ, RZ, UR14 ;  /* 0x0000000eff137e24 */ /* 0x000fe2000f8e00ff */
[----:B------:R1:W5:Y:S01]  /*08d0*/  @!P0 LDG.E.64 R16, desc[UR12][R12.64] ;  /* 0x0000000c0c108981 */ /* 0x000362000c1e1b00 */
[----:B------:R-:W-:Y:S01]  /*08e0*/  IMAD.U32 R23, RZ, RZ, UR14 ;  /* 0x0000000eff177e24 */ /* 0x000fe2000f8e00ff */
[----:B0----5:R-:W-:Y:S01]  /*08f0*/  CS2R R10, SRZ ;  /* 0x00000000000a7805 */ /* 0x021fe2000001ff00 */
[----:B------:R-:W-:Y:S01]  /*0900*/  IMAD.X R7, R7, 0x1, R15, P1 ;  /* 0x0000000107077824 */ /* 0x000fe200008e060f */
[----:B------:R-:W-:Y:S02]  /*0910*/  LEA R18, P1, R19, R6, 0x3 ;  /* 0x0000000613127211 */ /* 0x000fe400078218ff */
[----:B------:R-:W-:Y:S02]  /*0920*/  CS2R R8, SRZ ;  /* 0x0000000000087805 */ /* 0x000fe4000001ff00 */
[----:B------:R-:W-:-:S02]  /*0930*/  CS2R R20, SRZ ;  /* 0x0000000000147805 */ /* 0x000fc4000001ff00 */
[----:B------:R-:W-:Y:S01]  /*0940*/  LEA.HI.X R19, R23, R7, RZ, 0x3, P1 ;  /* 0x0000000717137211 */ /* 0x000fe200008f1cff */
[----:B------:R0:W5:Y:S04]  /*0950*/  @!P5 LDG.E.64 R10, desc[UR12][R14.64] ;  /* 0x0000000c0e0ad981 */ /* 0x000168000c1e1b00 */
[----:B------:R0:W5:Y:S04]  /*0960*/  @!P4 LDG.E.64 R8, desc[UR12][R6.64] ;  /* 0x0000000c0608c981 */ /* 0x000168000c1e1b00 */
[----:B------:R0:W5:Y:S01]  /*0970*/  @!P3 LDG.E.64 R20, desc[UR12][R18.64] ;  /* 0x0000000c1214b981 */ /* 0x000162000c1e1b00 */
[----:B-1----:R-:W-:Y:S01]  /*0980*/  IMAD.U32 R12, RZ, RZ, UR14 ;  /* 0x0000000eff0c7e24 */ /* 0x002fe2000f8e00ff */
[----:B------:R-:W-:Y:S03]  /*0990*/  BSSY.RECONVERGENT B0, `(.L_x_415) ;  /* 0x000000a000007945 */ /* 0x000fe60003800200 */
[----:B------:R-:W-:Y:S01]  /*09a0*/  IMAD.SHL.U32 R12, R12, 0x4, RZ ;  /* 0x000000040c0c7824 */ /* 0x000fe200078e00ff */
[----:B------:R-:W-:Y:S06]  /*09b0*/  @P0 BRA `(.L_x_416) ;  /* 0x00000000001c0947 */ /* 0x000fec0003800000 */
[----:B------:R-:W-:Y:S01]  /*09c0*/  LEA R13, P0, R4, UR6, 0x3 ;  /* 0x00000006040d7c11 */ /* 0x000fe2000f8018ff */
[----:B------:R-:W-:Y:S01]  /*09d0*/  FADD.FTZ R16, R16, -UR18 ;  /* 0x8000001210107e21 */ /* 0x000fe20008010000 */
[----:B------:R-:W-:Y:S02]  /*09e0*/  FADD.FTZ R17, R17, -UR19 ;  /* 0x8000001311117e21 */ /* 0x000fe40008010000 */
[----:B------:R-:W-:Y:S02]  /*09f0*/  LEA.HI.X R5, R4, UR7, R5, 0x3, P0 ;  /* 0x0000000704057c11 */ /* 0x000fe400080f1c05 */
[----:B------:R-:W-:-:S04]  /*0a00*/  LEA R4, P0, R12, R13, 0x3 ;  /* 0x0000000d0c047211 */ /* 0x000fc800078018ff */
[----:B------:R-:W-:-:S05]  /*0a10*/  LEA.HI.X R5, R12, R5, RZ, 0x3, P0 ;  /* 0x000000050c057211 */ /* 0x000fca00000f1cff */
[----:B------:R1:W-:Y:S04]  /*0a20*/  STG.E.64 desc[UR12][R4.64], R16 ;  /* 0x0000001004007986 */ /* 0x0003e8000c101b0c */
.L_x_416:
[----:B------:R-:W-:Y:S05]  /*0a30*/  BSYNC.RECONVERGENT B0 ;  /* 0x0000000000007941 */ /* 0x000fea0003800200 */
.L_x_415:
[----:B-1----:R-:W1:Y:S01]  /*0a40*/  @!P5 LDC.64 R16, c[0x0][0x10b0] ;  /* 0x00042c00ff10db82 */ /* 0x002e620000000a00 */
[----:B------:R-:W-:Y:S01]  /*0a50*/  UIADD3 UR4, UP0, UPT, UR4, 0x2, URZ ;  /* 0x0000000204047890 */ /* 0x000fe2000ff1e0ff */
[----:B------:R-:W-:-:S03]  /*0a60*/  LEA R3, P0, R12, R3, 0x1 ;  /* 0x000000030c037211 */ /* 0x000fc600078008ff */
[----:B------:R-:W-:Y:S01]  /*0a70*/  UIADD3.X UR5, UPT, UPT, URZ, UR5, URZ, UP0, !UPT ;  /* 0x00000005ff057290 */ /* 0x000fe200087fe4ff */
[----:B------:R-:W-:Y:S01]  /*0a80*/  LEA.HI.X R2, R12, R2, RZ, 0x1, P0 ;  /* 0x000000020c027211 */ /* 0x000fe200000f0cff */
[----:B------:R-:W-:Y:S01]  /*0a90*/  UISETP.NE.U32.AND UP0, UPT, UR4, UR9, UPT ;  /* 0x000000090400728c */ /* 0x000fe2000bf05070 */
[----:B------:R-:W2:Y:S03]  /*0aa0*/  @!P4 LDC.64 R22, c[0x0][0x10b0] ;  /* 0x00042c00ff16cb82 */ /* 0x000ea60000000a00 */
[----:B------:R-:W-:-:S05]  /*0ab0*/  UISETP.NE.AND.EX UP0, UPT, UR5, URZ, UPT, UP0 ;  /* 0x000000ff0500728c */ /* 0x000fca000bf05300 */
[----:B------:R-:W3:Y:S01]  /*0ac0*/  @!P3 LDC.64 R4, c[0x0][0x10b0] ;  /* 0x00042c00ff04bb82 */ /* 0x000ee20000000a00 */
[----:B-1---5:R-:W-:Y:S01]  /*0ad0*/  @!P5 FADD.FTZ R10, R10, -R16 ;  /* 0x800000100a0ad221 */ /* 0x022fe20000010000 */
[----:B------:R-:W-:-:S05]  /*0ae0*/  @!P5 FADD.FTZ R11, R11, -R17 ;  /* 0x800000110b0bd221 */ /* 0x000fca0000010000 */
[----:B------:R4:W-:Y:S01]  /*0af0*/  @!P5 STG.E.64 desc[UR12][R14.64], R10 ;  /* 0x0000000a0e00d986 */ /* 0x0009e2000c101b0c */
[----:B--2---:R-:W-:Y:S01]  /*0b00*/  @!P4 FADD.FTZ R8, R8, -R22 ;  /* 0x800000160808c221 */ /* 0x004fe20000010000 */
[----:B------:R-:W-:-:S05]  /*0b10*/  @!P4 FADD.FTZ R9, R9, -R23 ;  /* 0x800000170909c221 */ /* 0x000fca0000010000 */
[----:B------:R4:W-:Y:S01]  /*0b20*/  @!P4 STG.E.64 desc[UR12][R6.64], R8 ;  /* 0x000000080600c986 */ /* 0x0009e2000c101b0c */
[----:B---3--:R-:W-:Y:S01]  /*0b30*/  @!P3 FADD.FTZ R4, R20, -R4 ;  /* 0x800000041404b221 */ /* 0x008fe20000010000 */
[----:B------:R-:W-:-:S05]  /*0b40*/  @!P3 FADD.FTZ R5, R21, -R5 ;  /* 0x800000051505b221 */ /* 0x000fca0000010000 */
[----:B------:R4:W-:Y:S01]  /*0b50*/  @!P3 STG.E.64 desc[UR12][R18.64], R4 ;  /* 0x000000041200b986 */ /* 0x0009e2000c101b0c */
[----:B------:R-:W-:Y:S05]  /*0b60*/  BRA.U UP0, `(.L_x_417) ;  /* 0xfffffff500e87547 */ /* 0x000fea000b83ffff */
.L_x_412:
[----:B------:R-:W-:-:S04]  /*0b70*/  ULOP3.LUT UR10, UR8, 0x1, URZ, 0xc0, !UPT ;  /* 0x00000001080a7892 */ /* 0x000fc8000f8ec0ff */
[----:B------:R-:W-:-:S06]  /*0b80*/  UISETP.NE.U32.AND UP0, UPT, UR10, 0x1, UPT ;  /* 0x000000010a00788c */ /* 0x000fcc000bf05070 */
[----:B------:R-:W-:-:S13]  /*0b90*/  PLOP3.LUT P0, PT, PT, PT, UP0, 0x80, 0x8 ;  /* 0x000000000008781c */ /* 0x000fda0003f0f008 */
[----:B------:R-:W-:Y:S05]  /*0ba0*/  @!P0 EXIT ;  /* 0x000000000000894d */ /* 0x000fea0003800000 */
[----:B0-----:R-:W-:Y:S01]  /*0bb0*/  IADD3 R0, P0, PT, R0, R3, RZ ;  /* 0x0000000300007210 */ /* 0x001fe20007f1e0ff */
[----:B----4-:R-:W-:Y:S01]  /*0bc0*/  IMAD.U32 R11, RZ, RZ, UR14 ;  /* 0x0000000eff0b7e24 */ /* 0x010fe2000f8e00ff */
[----:B------:R-:W-:Y:S01]  /*0bd0*/  CS2R R8, SRZ ;  /* 0x0000000000087805 */ /* 0x000fe2000001ff00 */
[----:B------:R-:W-:Y:S01]  /*0be0*/  IMAD.U32 R7, RZ, RZ, UR14 ;  /* 0x0000000eff077e24 */ /* 0x000fe2000f8e00ff */
[C---:B------:R-:W-:Y:S01]  /*0bf0*/  IADD3 R3, P6, PT, R0.reuse, UR14, RZ ;  /* 0x0000000e00037c10 */ /* 0x040fe2000ffde0ff */
[----:B------:R-:W-:Y:S01]  /*0c00*/  IMAD.X R5, RZ, RZ, R2, P0 ;  /* 0x000000ffff057224 */ /* 0x000fe200000e0602 */
[C---:B------:R-:W-:Y:S01]  /*0c10*/  LEA R2, P1, R0.reuse, UR6, 0x3 ;  /* 0x0000000600027c11 */ /* 0x040fe2000f8218ff */
[----:B------:R-:W-:Y:S01]  /*0c20*/  IMAD.U32 R19, RZ, RZ, UR14 ;  /* 0x0000000eff137e24 */ /* 0x000fe2000f8e00ff */
[----:B------:R-:W-:Y:S01]  /*0c30*/  ISETP.GE.U32.AND P2, PT, R0, UR15, PT ;  /* 0x0000000f00007c0c */ /* 0x000fe2000bf46070 */
[----:B------:R-:W-:Y:S01]  /*0c40*/  IMAD.SHL.U32 R11, R11, 0x8, RZ ;  /* 0x000000080b0b7824 */ /* 0x000fe200078e00ff */
[----:B------:R-:W-:-:S02]  /*0c50*/  IADD3 R4, P4, PT, R3, UR14, RZ ;  /* 0x0000000e03047c10 */ /* 0x000fc4000ff9e0ff */
[----:B------:R-:W-:Y:S02]  /*0c60*/  CS2R R12, SRZ ;  /* 0x00000000000c7805 */ /* 0x000fe4000001ff00 */
[----:B------:R-:W-:Y:S02]  /*0c70*/  ISETP.GE.U32.AND P3, PT, R3, UR15, PT ;  /* 0x0000000f03007c0c */ /* 0x000fe4000bf66070 */
[----:B------:R-:W-:Y:S02]  /*0c80*/  CS2R R14, SRZ ;  /* 0x00000000000e7805 */ /* 0x000fe4000001ff00 */
[--C-:B------:R-:W-:Y:S02]  /*0c90*/  LEA.HI.X R3, R0, UR7, R5.reuse, 0x3, P1 ;  /* 0x0000000700037c11 */ /* 0x100fe400088f1c05 */
[----:B------:R-:W-:Y:S02]  /*0ca0*/  CS2R R16, SRZ ;  /* 0x0000000000107805 */ /* 0x000fe4000001ff00 */
[----:B------:R-:W-:Y:S01]  /*0cb0*/  ISETP.GE.AND.EX P2, PT, R5, UR16, PT, P2 ;  /* 0x0000001005007c0c */ /* 0x000fe2000bf46320 */
[----:B------:R-:W-:Y:S01]  /*0cc0*/  IMAD.X R5, RZ, RZ, R5, P6 ;  /* 0x000000ffff057224 */ /* 0x000fe200030e0605 */
[C---:B------:R-:W-:Y:S01]  /*0cd0*/  IADD3 R6, P5, PT, R4.reuse, UR14, RZ ;  /* 0x0000000e04067c10 */ /* 0x040fe2000ffbe0ff */
[----:B------:R-:W0:Y:S01]  /*0ce0*/  LDCU.64 UR4, c[0x0][0x10b0] ;  /* 0x00021600ff0477ac */ /* 0x000e220008000a00 */
[----:B------:R-:W-:Y:S01]  /*0cf0*/  ISETP.GE.U32.AND P0, PT, R4, UR15, PT ;  /* 0x0000000f04007c0c */ /* 0x000fe2000bf06070 */
[----:B------:R-:W-:Y:S01]  /*0d00*/  IMAD.X R0, RZ, RZ, R5, P4 ;  /* 0x000000ffff007224 */ /* 0x000fe200020e0605 */
[----:B------:R-:W-:Y:S01]  /*0d10*/  ISETP.GE.AND.EX P3, PT, R5, UR16, PT, P3 ;  /* 0x0000001005007c0c */ /* 0x000fe2000bf66330 */
[----:B------:R-:W-:Y:S01]  /*0d20*/  IMAD.WIDE.U32 R4, R7, 0x8, R2 ;  /* 0x0000000807047825 */ /* 0x000fe200078e0002 */
[----:B------:R-:W-:-:S02]  /*0d30*/  ISETP.GE.U32.AND P1, PT, R6, UR15, PT ;  /* 0x0000000f06007c0c */ /* 0x000fc4000bf26070 */
[----:B------:R-:W-:Y:S01]  /*0d40*/  ISETP.GE.AND.EX P0, PT, R0, UR16, PT, P0 ;  /* 0x0000001000007c0c */ /* 0x000fe2000bf06300 */
[----:B------:R-:W-:Y:S01]  /*0d50*/  IMAD.X R0, RZ, RZ, R0, P5 ;  /* 0x000000ffff007224 */ /* 0x000fe200028e0600 */
[----:B------:R-:W-:Y:S01]  /*0d60*/  SHF.R.U32.HI R19, RZ, 0x1d, R19 ;  /* 0x0000001dff137819 */ /* 0x000fe20000011613 */
[----:B------:R-:W0:Y:S01]  /*0d70*/  @!P2 LDG.E.64 R8, desc[UR12][R2.64] ;  /* 0x0000000c0208a981 */ /* 0x000e22000c1e1b00 */
[----:B------:R-:W-:Y:S02]  /*0d80*/  IADD3 R6, P4, PT, R4, R11, RZ ;  /* 0x0000000b04067210 */ /* 0x000fe40007f9e0ff */
[----:B------:R-:W-:-:S03]  /*0d90*/  ISETP.GE.AND.EX P1, PT, R0, UR16, PT, P1 ;  /* 0x0000001000007c0c */ /* 0x000fc6000bf26310 */
[----:B------:R-:W-:Y:S01]  /*0da0*/  IMAD.X R7, R5, 0x1, R19, P4 ;  /* 0x0000000105077824 */ /* 0x000fe200020e0613 */
[----:B------:R-:W-:Y:S01]  /*0db0*/  IADD3 R10, P4, PT, R11, R6, RZ ;  /* 0x000000060b0a7210 */ /* 0x000fe20007f9e0ff */
[----:B------:R-:W2:Y:S04]  /*0dc0*/  @!P3 LDG.E.64 R12, desc[UR12][R4.64] ;  /* 0x0000000c040cb981 */ /* 0x000ea8000c1e1b00 */
[----:B------:R-:W3:Y:S01]  /*0dd0*/  @!P0 LDG.E.64 R14, desc[UR12][R6.64] ;  /* 0x0000000c060e8981 */ /* 0x000ee2000c1e1b00 */
[----:B------:R-:W-:-:S05]  /*0de0*/  IMAD.X R11, R19, 0x1, R7, P4 ;  /* 0x00000001130b7824 */ /* 0x000fca00020e0607 */
[----:B------:R-:W4:Y:S01]  /*0df0*/  @!P1 LDG.E.64 R16, desc[UR12][R10.64] ;  /* 0x0000000c0a109981 */ /* 0x000f22000c1e1b00 */
[----:B0-----:R-:W-:Y:S01]  /*0e00*/  FADD.FTZ R8, R8, -UR4 ;  /* 0x8000000408087e21 */ /* 0x001fe20008010000 */
[----:B------:R-:W-:Y:S01]  /*0e10*/  FADD.FTZ R9, R9, -UR5 ;  /* 0x8000000509097e21 */ /* 0x000fe20008010000 */
[----:B--2---:R-:W-:Y:S01]  /*0e20*/  FADD.FTZ R12, R12, -UR4 ;  /* 0x800000040c0c7e21 */ /* 0x004fe20008010000 */
[----:B------:R-:W-:Y:S01]  /*0e30*/  FADD.FTZ R13, R13, -UR5 ;  /* 0x800000050d0d7e21 */ /* 0x000fe20008010000 */
[----:B---3--:R-:W-:Y:S01]  /*0e40*/  FADD.FTZ R14, R14, -UR4 ;  /* 0x800000040e0e7e21 */ /* 0x008fe20008010000 */
[----:B------:R-:W-:Y:S01]  /*0e50*/  FADD.FTZ R15, R15, -UR5 ;  /* 0x800000050f0f7e21 */ /* 0x000fe20008010000 */
[----:B------:R0:W-:Y:S04]  /*0e60*/  @!P2 STG.E.64 desc[UR12][R2.64], R8 ;  /* 0x000000080200a986 */ /* 0x0001e8000c101b0c */
[----:B------:R0:W-:Y:S01]  /*0e70*/  @!P3 STG.E.64 desc[UR12][R4.64], R12 ;  /* 0x0000000c0400b986 */ /* 0x0001e2000c101b0c */
[----:B----4-:R-:W-:Y:S01]  /*0e80*/  FADD.FTZ R16, R16, -UR4 ;  /* 0x8000000410107e21 */ /* 0x010fe20008010000 */
[----:B------:R-:W-:-:S02]  /*0e90*/  FADD.FTZ R17, R17, -UR5 ;  /* 0x8000000511117e21 */ /* 0x000fc40008010000 */
[----:B------:R0:W-:Y:S01]  /*0ea0*/  @!P0 STG.E.64 desc[UR12][R6.64], R14 ;  /* 0x0000000e06008986 */ /* 0x0001e2000c101b0c */
[----:B------:R-:W-:Y:S05]  /*0eb0*/  @P1 EXIT ;  /* 0x000000000000194d */ /* 0x000fea0003800000 */
[----:B------:R-:W-:Y:S01]  /*0ec0*/  STG.E.64 desc[UR12][R10.64], R16 ;  /* 0x000000100a007986 */ /* 0x000fe2000c101b0c */
[----:B------:R-:W-:Y:S05]  /*0ed0*/  EXIT ;  /* 0x000000000000794d */ /* 0x000fea0003800000 */
.L_x_411:
[----:B------:R-:W0:Y:S02]  /*0ee0*/  S2R R12, SR_TID.X ;  /* 0x00000000000c7919 */ /* 0x000e240000002100 */
[----:B0-----:R-:W-:-:S03]  /*0ef0*/  IMAD.WIDE.U32 R2, R12, 0x4, RZ ;  /* 0x000000040c027825 */ /* 0x001fc600078e00ff */
[----:B------:R-:W-:-:S04]  /*0f00*/  ISETP.GE.U32.AND P0, PT, R2, UR17, PT ;  /* 0x0000001102007c0c */ /* 0x000fc8000bf06070 */
[----:B------:R-:W-:-:S13]  /*0f10*/  ISETP.GE.AND.EX P0, PT, R3, UR4, PT, P0 ;  /* 0x0000000403007c0c */ /* 0x000fda000bf06300 */
[----:B------:R-:W-:Y:S05]  /*0f20*/  @P0 EXIT ;  /* 0x000000000000094d */ /* 0x000fea0003800000 */
[----:B------:R-:W-:Y:S01]  /*0f30*/  IMAD.MOV.U32 R13, RZ, RZ, RZ ;  /* 0x000000ffff0d7224 */ /* 0x000fe200078e00ff */
[----:B------:R-:W0:Y:S01]  /*0f40*/  LDCU UR5, c[0x0][0x360] ;  /* 0x00006c00ff0577ac */ /* 0x000e220008000800 */
[----:B------:R-:W1:Y:S05]  /*0f50*/  LDCU.64 UR8, c[0x0][0x10b0] ;  /* 0x00021600ff0877ac */ /* 0x000e6a0008000a00 */
.L_x_418:
[----:B--2---:R-:W-:-:S04]  /*0f60*/  LEA R2, P0, R12, UR6, 0x5 ;  /* 0x000000060c027c11 */ /* 0x004fc8000f8028ff */
[----:B------:R-:W-:-:S05]  /*0f70*/  LEA.HI.X R3, R12, UR7, R13, 0x5, P0 ;  /* 0x000000070c037c11 */ /* 0x000fca00080f2c0d */
[----:B------:R-:W1:Y:S01]  /*0f80*/  LDG.E.ENL2.256 R8, R4, desc[UR12][R2.64] ;  /* 0xfe00000c0204797e */ /* 0x000e620008121908 */
        /* <DEDUP_REMOVED lines=19> */
        .weak           $__internal_51_$__cuda_sm20_div_u16
        .type           $__internal_51_$__cuda_sm20_div_u16,@function
        .size           $__internal_51_$__cuda_sm20_div_u16,(.L_x_4741 - $__internal_51_$__cuda_sm20_div_u16)
$__internal_51_$__cuda_sm20_div_u16:
        /* <DEDUP_REMOVED lines=19> */
[----:B------:R-:W-:Y:S05]  /*11f0*/  RET.REL.NODEC R2 `(_ZN2at6native57_GLOBAL__N__f3eca4a2_24_ForeachBinaryOpScalar_cu_86b9896c25multi_tensor_apply_kernelINS1_18TensorListMetadataILi1EEENS1_21BinaryOpScalarFunctorIN3c107complexIfEELi1ELi1ELi0EEEJSt5minusIS8_ES8_EEEvT_T0_DpT1_) ;  /* 0xffffffec02807950 */ /* 0x000fea0003c3ffff */
.L_x_419:
        /* <DEDUP_REMOVED lines=16> */
.L_x_4741:


//--------------------- .text._ZN2at6native57_GLOBAL__N__f3eca4a2_24_ForeachBinaryOpScalar_cu_86b9896c25multi_tensor_apply_kernelINS1_18TensorListMetadataILi1EEENS1_21BinaryOpScalarFunctorIN3c107complexIdEELi1ELi1ELi0EEEJSt5minusIS8_ES8_EEEvT_T0_DpT1_ --------------------------
	.section	.text._ZN2at6native57_GLOBAL__N__f3eca4a2_24_ForeachBinaryOpScalar_cu_86b9896c25multi_tensor_apply_kernelINS1_18TensorListMetadataILi1EEENS1_21BinaryOpScalarFunctorIN3c107complexIdEELi1ELi1ELi0EEEJSt5minusIS8_ES8_EEEvT_T0_DpT1_,"ax",@progbits
	.align	128
.text._ZN2at6native57_GLOBAL__N__f3eca4a2_24_ForeachBinaryOpScalar_cu_86b9896c25multi_tensor_apply_kernelINS1_18TensorListMetadataILi1EEENS1_21BinaryOpScalarFunctorIN3c107complexIdEELi1ELi1ELi0EEEJSt5minusIS8_ES8_EEEvT_T0_DpT1_:
        .type           _ZN2at6native57_GLOBAL__N__f3eca4a2_24_ForeachBinaryOpScalar_cu_86b9896c25multi_tensor_apply_kernelINS1_18TensorListMetadataILi1EEENS1_21BinaryOpScalarFunctorIN3c107complexIdEELi1ELi1ELi0EEEJSt5minusIS8_ES8_EEEvT_T0_DpT1_,@function
        .size           _ZN2at6native57_GLOBAL__N__f3eca4a2_24_ForeachBinaryOpScalar_cu_86b9896c25multi_tensor_apply_kernelINS1_18TensorListMetadataILi1EEENS1_21BinaryOpScalarFunctorIN3c107complexIdEELi1ELi1ELi0EEEJSt5minusIS8_ES8_EEEvT_T0_DpT1_,(.L_x_4743 - _ZN2at6native57_GLOBAL__N__f3eca4a2_24_ForeachBinaryOpScalar_cu_86b9896c25multi_tensor_apply_kernelINS1_18TensorListMetadataILi1EEENS1_21BinaryOpScalarFunctorIN3c107complexIdEELi1ELi1ELi0EEEJSt5minusIS8_ES8_EEEvT_T0_DpT1_)
        .other          _ZN2at6native57_GLOBAL__N__f3eca4a2_24_ForeachBinaryOpScalar_cu_86b9896c25multi_tensor_apply_kernelINS1_18TensorListMetadataILi1EEENS1_21BinaryOpScalarFunctorIN3c107complexIdEELi1ELi1ELi0EEEJSt5minusIS8_ES8_EEEvT_T0_DpT1_,@"STO_CUDA_ENTRY STV_DEFAULT"
_ZN2at6native57_GLOBAL__N__f3eca4a2_24_ForeachBinaryOpScalar_cu_86b9896c25multi_tensor_apply_kernelINS1_18TensorListMetadataILi1EEENS1_21BinaryOpScalarFunctorIN3c107complexIdEELi1ELi1ELi0EEEJSt5minusIS8_ES8_EEEvT_T0_DpT1_:
        /* <DEDUP_REMOVED lines=36> */
[----:B------:R-:W-:Y:S05]  /*0240*/  CALL.REL.NOINC `($__internal_52_$__cuda_sm20_div_u16) ;  /* 0x0000001000187944 */ /* 0x000fea0003c00000 */
[----:B------:R-:W-:Y:S01]  /*0250*/  UISETP.GE.U32.AND UP0, UPT, UR5, UR10, UPT ;  /* 0x0000000a0500728c */ /* 0x000fe2000bf06070 */
[----:B------:R-:W-:Y:S02]  /*0260*/  IMAD.MOV.U32 R0, RZ, RZ, RZ ;  /* 0x000000ffff007224 */ /* 0x000fe400078e00ff */
[----:B------:R-:W-:Y:S01]  /*0270*/  IMAD.MOV.U32 R2, RZ, RZ, RZ ;  /* 0x000000ffff027224 */ /* 0x000fe200078e00ff */
[----:B------:R-:W-:-:S09]  /*0280*/  UISETP.GE.U32.AND.EX UP0, UPT, UR9, URZ, UPT, UP0 ;  /* 0x000000ff0900728c */ /* 0x000fd2000bf06100 */
[----:B------:R-:W-:Y:S05]  /*0290*/  BRA.U !UP0, `(.L_x_421) ;  /* 0x0000000908947547 */ /* 0x000fea000b800000 */
[----:B------:R-:W0:Y:S01]  /*02a0*/  S2R R3, SR_TID.X ;  /* 0x0000000000037919 */ /* 0x000e220000002100 */
[----:B------:R-:W-:Y:S01]  /*02b0*/  ULOP3.LUT UR4, UR8, 0xffff, URZ, 0xc0, !UPT ;  /* 0x0000ffff08047892 */ /* 0x000fe2000f8ec0ff */
[----:B------:R-:W-:Y:S01]  /*02c0*/  IMAD.MOV.U32 R0, RZ, RZ, RZ ;  /* 0x000000ffff007224 */ /* 0x000fe200078e00ff */
[----:B------:R-:W1:Y:S01]  /*02d0*/  LDCU.128 UR20, c[0x0][0x10b0] ;  /* 0x00021600ff1477ac */ /* 0x000e620008000c00 */
[----:B------:R-:W-:Y:S01]  /*02e0*/  IMAD.MOV.U32 R2, RZ, RZ, RZ ;  /* 0x000000ffff027224 */ /* 0x000fe200078e00ff */
[----:B------:R-:W-:Y:S01]  /*02f0*/  UIADD3 UR4, UPT, UPT, UR4, 0x1, URZ ;  /* 0x0000000104047890 */ /* 0x000fe2000fffe0ff */
[----:B------:R-:W-:-:S03]  /*0300*/  UMOV UR5, URZ ;  /* 0x000000ff00057c82 */ /* 0x000fc60008000000 */
[----:B------:R-:W-:-:S03]  /*0310*/  ULOP3.LUT UR9, UR4, 0x1fffe, URZ, 0xc0, !UPT ;  /* 0x0001fffe04097892 */ /* 0x000fc6000f8ec0ff */
[----:B------:R-:W-:-:S09]  /*0320*/  UMOV UR4, URZ ;  /* 0x000000ff00047c82 */ /* 0x000fd20008000000 */
.L_x_428:
[----:B0-----:R-:W-:Y:S02]  /*0330*/  IADD3 R21, P1, PT, R3, R0, RZ ;  /* 0x0000000003157210 */ /* 0x001fe40007f3e0ff */
[----:B-----5:R-:W-:Y:S02]  /*0340*/  CS2R R14, SRZ ;  /* 0x00000000000e7805 */ /* 0x020fe4000001ff00 */
[----:B-1----:R-:W-:Y:S01]  /*0350*/  CS2R R12, SRZ ;  /* 0x00000000000c7805 */ /* 0x002fe2000001ff00 */
[----:B------:R-:W-:Y:S01]  /*0360*/  IMAD.U32 R25, RZ, RZ, UR14 ;  /* 0x0000000eff197e24 */ /* 0x000fe2000f8e00ff */
[C---:B------:R-:W-:Y:S01]  /*0370*/  ISETP.GE.U32.AND P0, PT, R21.reuse, UR15, PT ;  /* 0x0000000f15007c0c */ /* 0x040fe2000bf06070 */
[----:B------:R-:W-:Y:S01]  /*0380*/  IMAD.X R20, RZ, RZ, R2, P1 ;  /* 0x000000ffff147224 */ /* 0x000fe200008e0602 */
[----:B------:R-:W-:Y:S01]  /*0390*/  LEA R28, P1, R21, UR6, 0x4 ;  /* 0x00000006151c7c11 */ /* 0x000fe2000f8220ff */
[----:B--2---:R-:W-:Y:S01]  /*03a0*/  IMAD.U32 R19, RZ, RZ, UR14 ;  /* 0x0000000eff137e24 */ /* 0x004fe2000f8e00ff */
[----:B---3--:R-:W0:Y:S02]  /*03b0*/  LDC.64 R8, c[0x0][0x10b0] ;  /* 0x00042c00ff087b82 */ /* 0x008e240000000a00 */
[----:B------:R-:W-:-:S02]  /*03c0*/  ISETP.GE.AND.EX P0, PT, R20, UR16, PT, P0 ;  /* 0x0000001014007c0c */ /* 0x000fc4000bf06300 */
[----:B------:R-:W-:-:S11]  /*03d0*/  LEA.HI.X R29, R21, UR7, R20, 0x4, P1 ;  /* 0x00000007151d7c11 */ /* 0x000fd600088f2414 */
[----:B------:R-:W2:Y:S01]  /*03e0*/  @!P0 LDG.E.128 R12, desc[UR12][R28.64] ;  /* 0x0000000c1c0c8981 */ /* 0x000ea2000c1e1d00 */
[----:B------:R-:W-:Y:S01]  /*03f0*/  IADD3 R11, P1, PT, R21, UR14, RZ ;  /* 0x0000000e150b7c10 */ /* 0x000fe2000ff3e0ff */
[----:B------:R-:W-:Y:S01]  /*0400*/  IMAD.WIDE.U32 R24, R25, 0x10, R28 ;  /* 0x0000001019187825 */ /* 0x000fe200078e001c */
[----:B------:R-:W-:Y:S02]  /*0410*/  IADD3 R22, P4, PT, R21, UR14, RZ ;  /* 0x0000000e15167c10 */ /* 0x000fe4000ff9e0ff */
[----:B------:R-:W-:Y:S02]  /*0420*/  CS2R R6, SRZ ;  /* 0x0000000000067805 */ /* 0x000fe4000001ff00 */
[----:B------:R-:W-:Y:S01]  /*0430*/  IADD3 R4, P3, PT, R11, UR14, RZ ;  /* 0x0000000e0b047c10 */ /* 0x000fe2000ff7e0ff */
[----:B------:R-:W-:Y:S02]  /*0440*/  IMAD.X R10, RZ, RZ, R20, P1 ;  /* 0x000000ffff0a7224 */ /* 0x000fe400008e0614 */
[----:B------:R-:W-:Y:S01]  /*0450*/  VIADD R5, R22, UR14 ;  /* 0x0000000e16057c36 */ /* 0x000fe20008000000 */
[----:B------:R-:W-:Y:S01]  /*0460*/  ISETP.GE.U32.AND P2, PT, R4, UR15, PT ;  /* 0x0000000f04007c0c */ /* 0x000fe2000bf46070 */
[----:B------:R-:W-:-:S03]  /*0470*/  IMAD.X R4, RZ, RZ, R10, P3 ;  /* 0x000000ffff047224 */ /* 0x000fc600018e060a */
[----:B------:R-:W-:Y:S02]  /*0480*/  IADD3 R5, P3, PT, R5, UR14, RZ ;  /* 0x0000000e05057c10 */ /* 0x000fe4000ff7e0ff */
[----:B------:R-:W-:Y:S02]  /*0490*/  ISETP.GE.AND.EX P2, PT, R4, UR16, PT, P2 ;  /* 0x0000001004007c0c */ /* 0x000fe4000bf46320 */
[----:B------:R-:W-:Y:S01]  /*04a0*/  ISETP.GE.U32.AND P1, PT, R5, UR15, PT ;  /* 0x0000000f05007c0c */ /* 0x000fe2000bf26070 */
[----:B------:R-:W-:Y:S01]  /*04b0*/  IMAD.X R16, RZ, RZ, R4, P3 ;  /* 0x000000ffff107224 */ /* 0x000fe200018e0604 */
[----:B------:R-:W-:-:S04]  /*04c0*/  CS2R R4, SRZ ;  /* 0x0000000000047805 */ /* 0x000fc8000001ff00 */
[----:B------:R-:W-:Y:S02]  /*04d0*/  ISETP.GE.AND.EX P1, PT, R16, UR16, PT, P1 ;  /* 0x0000001010007c0c */ /* 0x000fe4000bf26310 */
[----:B------:R-:W2:Y:S01]  /*04e0*/  LDC.64 R16, c[0x0][0x10b8] ;  /* 0x00042e00ff107b82 */ /* 0x000ea20000000a00 */
[----:B------:R-:W-:Y:S02]  /*04f0*/  ISETP.GE.U32.AND P3, PT, R11, UR15, PT ;  /* 0x0000000f0b007c0c */ /* 0x000fe4000bf66070 */
[----:B------:R-:W-:Y:S02]  /*0500*/  @!P2 IMAD.WIDE.U32 R18, R19, 0x10, R24 ;  /* 0x000000101312a825 */ /* 0x000fe400078e0018 */
[----:B------:R-:W-:-:S03]  /*0510*/  ISETP.GE.AND.EX P3, PT, R10, UR16, PT, P3 ;  /* 0x000000100a007c0c */ /* 0x000fc6000bf66330 */
[----:B------:R3:W4:Y:S01]  /*0520*/  @!P2 LDG.E.128 R4, desc[UR12][R18.64] ;  /* 0x0000000c1204a981 */ /* 0x000722000c1e1d00 */
[----:B------:R-:W-:Y:S02]  /*0530*/  IMAD.U32 R27, RZ, RZ, UR14 ;  /* 0x0000000eff1b7e24 */ /* 0x000fe4000f8e00ff */
[----:B------:R-:W-:Y:S02]  /*0540*/  IMAD.U32 R11, RZ, RZ, UR14 ;  /* 0x0000000eff0b7e24 */ /* 0x000fe4000f8e00ff */
[----:B------:R-:W-:Y:S01]  /*0550*/  @!P1 IMAD.WIDE.U32 R26, R27, 0x10, R24 ;  /* 0x000000101b1a9825 */ /* 0x000fe200078e0018 */
[----:B---3--:R-:W-:-:S03]  /*0560*/  CS2R R18, SRZ ;  /* 0x0000000000127805 */ /* 0x008fc6000001ff00 */
[----:B------:R-:W-:Y:S01]  /*0570*/  @!P1 IMAD.WIDE.U32 R26, R11, 0x10, R26 ;  /* 0x000000100b1a9825 */ /* 0x000fe200078e001a */
[----:B------:R-:W-:Y:S01]  /*0580*/  CS2R R10, SRZ ;  /* 0x00000000000a7805 */ /* 0x000fe2000001ff00 */
[----:B--2---:R-:W-:Y:S01]  /*0590*/  @!P0 DADD R14, R14, -R16 ;  /* 0x000000000e0e8229 */ /* 0x004fe20000000810 */
[----:B------:R-:W-:Y:S01]  /*05a0*/  CS2R R16, SRZ ;  /* 0x0000000000107805 */ /* 0x000fe2000001ff00 */
[----:B0-----:R-:W-:Y:S01]  /*05b0*/  @!P0 DADD R12, R12, -R8 ;  /* 0x000000000c0c8229 */ /* 0x001fe20000000808 */
[----:B------:R-:W-:-:S04]  /*05c0*/  CS2R R8, SRZ ;  /* 0x0000000000087805 */ /* 0x000fc8000001ff00 */
[----:B------:R-:W2:Y:S04]  /*05d0*/  @!P3 LDG.E.128 R16, desc[UR12][R24.64] ;  /* 0x0000000c1810b981 */ /* 0x000ea8000c1e1d00 */
[----:B------:R0:W3:Y:S02]  /*05e0*/  @!P1 LDG.E.128 R8, desc[UR12][R26.64] ;  /* 0x0000000c1a089981 */ /* 0x0000e4000c1e1d00 */
[----:B0-----:R-:W2:Y:S02]  /*05f0*/  LDC.64 R26, c[0x0][0x10b0] ;  /* 0x00042c00ff1a7b82 */ /* 0x001ea40000000a00 */
[----:B------:R0:W-:Y:S06]  /*0600*/  @!P0 STG.E.128 desc[UR12][R28.64], R12 ;  /* 0x0000000c1c008986 */ /* 0x0001ec000c101d0c */
[----:B0-----:R-:W0:Y:S08]  /*0610*/  LDC.64 R14, c[0x0][0x10b8] ;  /* 0x00042e00ff0e7b82 */ /* 0x001e300000000a00 */
[----:B------:R-:W4:Y:S01]  /*0620*/  LDC.64 R12, c[0x0][0x10b0] ;  /* 0x00042c00ff0c7b82 */ /* 0x000f220000000a00 */
[----:B------:R-:W-:-:S04]  /*0630*/  IMAD.U32 R23, RZ, RZ, UR14 ;  /* 0x0000000eff177e24 */ /* 0x000fc8000f8e00ff */
[----:B------:R-:W-:Y:S01]  /*0640*/  @!P2 IMAD.WIDE.U32 R28, R23, 0x10, R24 ;  /* 0x00000010171ca825 */ /* 0x000fe200078e0018 */
[----:B----4-:R-:W-:-:S03]  /*0650*/  @!P2 DADD R4, R4, -R12 ;  /* 0x000000000404a229 */ /* 0x010fc6000000080c */
[----:B------:R-:W-:-:S04]  /*0660*/  IMAD.U32 R12, RZ, RZ, UR14 ;  /* 0x0000000eff0c7e24 */ /* 0x000fc8000f8e00ff */
[----:B------:R-:W-:-:S05]  /*0670*/  IMAD.SHL.U32 R12, R12, 0x4, RZ ;  /* 0x000000040c0c7824 */ /* 0x000fca00078e00ff */
[----:B------:R-:W-:Y:S01]  /*0680*/  IADD3 R13, P0, PT, R12, R22, RZ ;  /* 0x000000160c0d7210 */ /* 0x000fe20007f1e0ff */
[----:B--2---:R-:W-:Y:S01]  /*0690*/  @!P3 DADD R16, R16, -R26 ;  /* 0x000000001010b229 */ /* 0x004fe2000000081a */
[----:B------:R-:W2:Y:S01]  /*06a0*/  LDC.64 R26, c[0x0][0x10b8] ;  /* 0x00042e00ff1a7b82 */ /* 0x000ea20000000a00 */
[----:B0-----:R-:W-:-:S07]  /*06b0*/  @!P3 DADD R18, R18, -R14 ;  /* 0x000000001212b229 */ /* 0x001fce000000080e */
[----:B------:R0:W-:Y:S01]  /*06c0*/  @!P3 STG.E.128 desc[UR12][R24.64], R16 ;  /* 0x000000101800b986 */ /* 0x0001e2000c101d0c */
[----:B------:R-:W3:Y:S08]  /*06d0*/  LDC.64 R14, c[0x0][0x10b8] ;  /* 0x00042e00ff0e7b82 */ /* 0x000ef00000000a00 */
[----:B0-----:R-:W0:Y:S01]  /*06e0*/  LDC.64 R16, c[0x0][0x10b0] ;  /* 0x00042c00ff107b82 */ /* 0x001e220000000a00 */
[----:B--2---:R-:W-:Y:S01]  /*06f0*/  @!P2 DADD R6, R6, -R26 ;  /* 0x000000000606a229 */ /* 0x004fe2000000081a */
[----:B------:R-:W-:-:S06]  /*0700*/  IMAD.X R26, RZ, RZ, R20, P4 ;  /* 0x000000ffff1a7224 */ /* 0x000fcc00020e0614 */
[----:B------:R2:W-:Y:S01]  /*0710*/  @!P2 STG.E.128 desc[UR12][R28.64], R4 ;  /* 0x000000041c00a986 */ /* 0x0005e2000c101d0c */
[----:B------:R-:W-:Y:S01]  /*0720*/  IADD3 R27, P2, PT, R13, UR14, RZ ;  /* 0x0000000e0d1b7c10 */ /* 0x000fe2000ff5e0ff */
[----:B------:R-:W-:Y:S02]  /*0730*/  IMAD.X R26, RZ, RZ, R26, P0 ;  /* 0x000000ffff1a7224 */ /* 0x000fe400000e061a */
[----:B------:R-:W-:Y:S01]  /*0740*/  @!P1 IMAD.WIDE.U32 R18, R23, 0x10, R24 ;  /* 0x0000001017129825 */ /* 0x000fe200078e0018 */
[----:B---3--:R-:W-:Y:S01]  /*0750*/  @!P1 DADD R10, R10, -R14 ;  /* 0x000000000a0a9229 */ /* 0x008fe2000000080e */
[----:B------:R-:W-:Y:S01]  /*0760*/  ISETP.GE.U32.AND P0, PT, R27, UR15, PT ;  /* 0x0000000f1b007c0c */ /* 0x000fe2000bf06070 */
[----:B0-----:R-:W-:Y:S01]  /*0770*/  @!P1 DADD R8, R8, -R16 ;  /* 0x0000000008089229 */ /* 0x001fe20000000810 */
[----:B--2---:R-:W-:Y:S01]  /*0780*/  IMAD.X R28, RZ, RZ, R26, P2 ;  /* 0x000000ffff1c7224 */ /* 0x004fe200010e061a */
[----:B------:R-:W-:Y:S01]  /*0790*/  LEA R24, P2, R13, UR6, 0x4 ;  /* 0x000000060d187c11 */ /* 0x000fe2000f8420ff */
[----:B------:R-:W-:-:S03]  /*07a0*/  @!P1 IMAD.WIDE.U32 R4, R23, 0x10, R18 ;  /* 0x0000001017049825 */ /* 0x000fc600078e0012 */
[----:B------:R-:W-:Y:S02]  /*07b0*/  LEA.HI.X R25, R13, UR7, R26, 0x4, P2 ;  /* 0x000000070d197c11 */ /* 0x000fe400090f241a */
[----:B------:R-:W-:Y:S01]  /*07c0*/  IADD3 R6, P2, PT, R12, R21, RZ ;  /* 0x000000150c067210 */ /* 0x000fe20007f5e0ff */
[----:B------:R0:W-:Y:S01]  /*07d0*/  @!P1 STG.E.128 desc[UR12][R4.64], R8 ;  /* 0x0000000804009986 */ /* 0x0001e2000c101d0c */
[----:B------:R-:W-:Y:S02]  /*07e0*/  IADD3 R27, P3, PT, R27, UR14, RZ ;  /* 0x0000000e1b1b7c10 */ /* 0x000fe4000ff7e0ff */
[----:B------:R-:W-:Y:S01]  /*07f0*/  ISETP.GE.U32.AND P1, PT, R6, UR15, PT ;  /* 0x0000000f06007c0c */ /* 0x000fe2000bf26070 */
[----:B------:R-:W-:Y:S01]  /*0800*/  IMAD.X R6, RZ, RZ, R20, P2 ;  /* 0x000000ffff067224 */ /* 0x000fe200010e0614 */
[----:B------:R-:W-:-:S04]  /*0810*/  ISETP.GE.AND.EX P0, PT, R28, UR16, PT, P0 ;  /* 0x000000101c007c0c */ /* 0x000fc8000bf06300 */
[----:B------:R-:W-:Y:S01]  /*0820*/  ISETP.GE.AND.EX P1, PT, R6, UR16, PT, P1 ;  /* 0x0000001006007c0c */ /* 0x000fe2000bf26310 */
[----:B------:R-:W-:Y:S01]  /*0830*/  IMAD.X R6, RZ, RZ, R28, P3 ;  /* 0x000000ffff067224 */ /* 0x000fe200018e061c */
[----:B------:R-:W-:Y:S02]  /*0840*/  ISETP.GE.U32.AND P3, PT, R13, UR15, PT ;  /* 0x0000000f0d007c0c */ /* 0x000fe4000bf66070 */
[----:B------:R-:W-:Y:S02]  /*0850*/  CS2R R18, SRZ ;  /* 0x0000000000127805 */ /* 0x000fe4000001ff00 */
[----:B------:R-:W-:Y:S02]  /*0860*/  CS2R R16, SRZ ;  /* 0x0000000000107805 */ /* 0x000fe4000001ff00 */
[----:B------:R-:W-:Y:S01]  /*0870*/  ISETP.GE.AND.EX P3, PT, R26, UR16, PT, P3 ;  /* 0x000000101a007c0c */ /* 0x000fe2000bf66330 */
[----:B------:R-:W-:Y:S01]  /*0880*/  IMAD.WIDE.U32 R22, R23, 0x10, R24 ;  /* 0x0000001017167825 */ /* 0x000fe200078e0018 */
[----:B0-----:R-:W-:-:S02]  /*0890*/  CS2R R10, SRZ ;  /* 0x00000000000a7805 */ /* 0x001fc4000001ff00 */
[----:B------:R-:W-:Y:S02]  /*08a0*/  CS2R R8, SRZ ;  /* 0x0000000000087805 */ /* 0x000fe4000001ff00 */
[----:B------:R-:W2:Y:S07]  /*08b0*/  @!P0 LDG.E.128 R16, desc[UR12][R22.64] ;  /* 0x0000000c16108981 */ /* 0x000eae000c1e1d00 */
[----:B------:R-:W5:Y:S01]  /*08c0*/  @!P3 LDG.E.128 R8, desc[UR12][R24.64] ;  /* 0x0000000c1808b981 */ /* 0x000f62000c1e1d00 */
[----:B------:R-:W-:-:S02]  /*08d0*/  ISETP.GE.U32.AND P2, PT, R27, UR15, PT ;  /* 0x0000000f1b007c0c */ /* 0x000fc4000bf46070 */
[C---:B------:R-:W-:Y:S02]  /*08e0*/  LEA R29, P4, R21.reuse, UR6, 0x4 ;  /* 0x00000006151d7c11 */ /* 0x040fe4000f8820ff */
[----:B------:R-:W-:Y:S02]  /*08f0*/  ISETP.GE.AND.EX P2, PT, R6, UR16, PT, P2 ;  /* 0x0000001006007c0c */ /* 0x000fe4000bf46320 */
[----:B------:R-:W-:Y:S02]  /*0900*/  LEA.HI.X R21, R21, UR7, R20, 0x4, P4 ;  /* 0x0000000715157c11 */ /* 0x000fe4000a0f2414 */
[----:B------:R-:W-:Y:S01]  /*0910*/  LEA R28, P4, R12, R29, 0x4 ;  /* 0x0000001d0c1c7211 */ /* 0x000fe200078820ff */
[----:B------:R-:W-:Y:S01]  /*0920*/  IMAD.U32 R27, RZ, RZ, UR14 ;  /* 0x0000000eff1b7e24 */ /* 0x000fe2000f8e00ff */
[----:B------:R-:W-:Y:S02]  /*0930*/  CS2R R14, SRZ ;  /* 0x00000000000e7805 */ /* 0x000fe4000001ff00 */
[----:B------:R-:W-:-:S02]  /*0940*/  CS2R R6, SRZ ;  /* 0x0000000000067805 */ /* 0x000fc4000001ff00 */
[----:B------:R-:W-:Y:S02]  /*0950*/  LEA.HI.X R29, R12, R21, RZ, 0x4, P4 ;  /* 0x000000150c1d7211 */ /* 0x000fe400020f24ff */
[----:B------:R-:W-:Y:S02]  /*0960*/  CS2R R12, SRZ ;  /* 0x00000000000c7805 */ /* 0x000fe4000001ff00 */
[----:B------:R-:W-:Y:S01]  /*0970*/  CS2R R4, SRZ ;  /* 0x0000000000047805 */ /* 0x000fe2000001ff00 */
[----:B------:R-:W-:-:S03]  /*0980*/  @!P2 IMAD.WIDE.U32 R26, R27, 0x10, R22 ;  /* 0x000000101b1aa825 */ /* 0x000fc600078e0016 */
[----:B------:R0:W5:Y:S04]  /*0990*/  @!P1 LDG.E.128 R12, desc[UR12][R28.64] ;  /* 0x0000000c1c0c9981 */ /* 0x000168000c1e1d00 */
[----:B------:R3:W5:Y:S01]  /*09a0*/  @!P2 LDG.E.128 R4, desc[UR12][R26.64] ;  /* 0x0000000c1a04a981 */ /* 0x000762000c1e1d00 */
[----:B0-----:R-:W2:Y:S08]  /*09b0*/  LDC.64 R28, c[0x0][0x10b0] ;  /* 0x00042c00ff1c7b82 */ /* 0x001eb00000000a00 */
[----:B---3--:R-:W0:Y:S01]  /*09c0*/  LDC.64 R26, c[0x0][0x10b8] ;  /* 0x00042e00ff1a7b82 */ /* 0x008e220000000a00 */
[----:B------:R-:W-:Y:S01]  /*09d0*/  IMAD.U32 R21, RZ, RZ, UR14 ;  /* 0x0000000eff157e24 */ /* 0x000fe2000f8e00ff */
[----:B------:R-:W-:Y:S03]  /*09e0*/  BSSY.RECONVERGENT B0, `(.L_x_422) ;  /* 0x000000d000007945 */ /* 0x000fe60003800200 */
[----:B------:R-:W-:Y:S01]  /*09f0*/  IMAD.SHL.U32 R21, R21, 0x4, RZ ;  /* 0x0000000415157824 */ /* 0x000fe200078e00ff */
[----:B--2---:R-:W-:-:S02]  /*0a00*/  @!P0 DADD R16, R16, -R28 ;  /* 0x0000000010108229 */ /* 0x004fc4000000081c */
[----:B0-----:R-:W-:Y:S01]  /*0a10*/  @!P0 DADD R18, R18, -R26 ;  /* 0x0000000012128229 */ /* 0x001fe2000000081a */
[----:B------:R-:W-:Y:S10]  /*0a20*/  @P1 BRA `(.L_x_423) ;  /* 0x0000000000201947 */ /* 0x000ff40003800000 */
[----:B------:R-:W-:Y:S01]  /*0a30*/  IMAD.IADD R25, R3, 0x1, R0 ;  /* 0x0000000103197824 */ /* 0x000fe200078e0200 */
[----:B-1---5:R-:W-:Y:S02]  /*0a40*/  DADD R12, R12, -UR20 ;  /* 0x800000140c0c7e29 */ /* 0x022fe40008000000 */
[----:B------:R-:W-:Y:S02]  /*0a50*/  DADD R14, R14, -UR22 ;  /* 0x800000160e0e7e29 */ /* 0x000fe40008000000 */
[----:B------:R-:W-:-:S04]  /*0a60*/  LEA R24, P1, R25, UR6, 0x4 ;  /* 0x0000000619187c11 */ /* 0x000fc8000f8220ff */
[----:B------:R-:W-:Y:S02]  /*0a70*/  LEA.HI.X R20, R25, UR7, R20, 0x4, P1 ;  /* 0x0000000719147c11 */ /* 0x000fe400088f2414 */
[----:B------:R-:W-:-:S04]  /*0a80*/  LEA R24, P1, R21, R24, 0x4 ;  /* 0x0000001815187211 */ /* 0x000fc800078220ff */
[----:B------:R-:W-:-:S05]  /*0a90*/  LEA.HI.X R25, R21, R20, RZ, 0x4, P1 ;  /* 0x0000001415197211 */ /* 0x000fca00008f24ff */
[----:B------:R0:W-:Y:S04]  /*0aa0*/  STG.E.128 desc[UR12][R24.64], R12 ;  /* 0x0000000c18007986 */ /* 0x0001e8000c101d0c */
.L_x_423:
[----:B-1----:R-:W-:Y:S05]  /*0ab0*/  BSYNC.RECONVERGENT B0 ;  /* 0x0000000000007941 */ /* 0x002fea0003800200 */
.L_x_422:
[----:B------:R-:W-:Y:S04]  /*0ac0*/  BSSY.RECONVERGENT B0, `(.L_x_424) ;  /* 0x000000b000007945 */ /* 0x000fe80003800200 */
[----:B------:R-:W-:Y:S05]  /*0ad0*/  @P3 BRA `(.L_x_425) ;  /* 0x0000000000243947 */ /* 0x000fea0003800000 */
[----:B0----5:R-:W-:Y:S01]  /*0ae0*/  IADD3 R12, P1, P3, R0, UR14, R3 ;  /* 0x0000000e000c7c10 */ /* 0x021fe2000fb3e003 */
[----:B------:R-:W-:Y:S02]  /*0af0*/  DADD R8, R8, -UR20 ;  /* 0x8000001408087e29 */ /* 0x000fe40008000000 */
[----:B------:R-:W-:Y:S01]  /*0b00*/  DADD R10, R10, -UR22 ;  /* 0x800000160a0a7e29 */ /* 0x000fe20008000000 */
[----:B------:R-:W-:Y:S02]  /*0b10*/  IADD3 R13, P4, PT, R21, R12, RZ ;  /* 0x0000000c150d7210 */ /* 0x000fe40007f9e0ff */
[----:B------:R-:W-:Y:S02]  /*0b20*/  IADD3.X R14, PT, PT, RZ, R2, RZ, P1, P3 ;  /* 0x00000002ff0e7210 */ /* 0x000fe40000fe64ff */
[----:B------:R-:W-:-:S03]  /*0b30*/  LEA R12, P1, R13, UR6, 0x4 ;  /* 0x000000060d0c7c11 */ /* 0x000fc6000f8220ff */
[----:B------:R-:W-:-:S05]  /*0b40*/  IMAD.X R14, RZ, RZ, R14, P4 ;  /* 0x000000ffff0e7224 */ /* 0x000fca00020e060e */
[----:B------:R-:W-:-:S05]  /*0b50*/  LEA.HI.X R13, R13, UR7, R14, 0x4, P1 ;  /* 0x000000070d0d7c11 */ /* 0x000fca00088f240e */
[----:B------:R1:W-:Y:S02]  /*0b60*/  STG.E.128 desc[UR12][R12.64], R8 ;  /* 0x000000080c007986 */ /* 0x0003e4000c101d0c */
.L_x_425:
[----:B------:R-:W-:Y:S05]  /*0b70*/  BSYNC.RECONVERGENT B0 ;  /* 0x0000000000007941 */ /* 0x000fea0003800200 */
.L_x_424:
[----:B------:R2:W-:Y:S01]  /*0b80*/  @!P0 STG.E.128 desc[UR12][R22.64], R16 ;  /* 0x0000001016008986 */ /* 0x0005e2000c101d0c */
[----:B------:R-:W-:Y:S04]  /*0b90*/  BSSY.RECONVERGENT B0, `(.L_x_426) ;  /* 0x000000e000007945 */ /* 0x000fe80003800200 */
[----:B------:R-:W-:Y:S05]  /*0ba0*/  @P2 BRA `(.L_x_427) ;  /* 0x0000000000302947 */ /* 0x000fea0003800000 */
[----:B-1---5:R-:W-:Y:S01]  /*0bb0*/  IADD3 R8, P0, P1, R0, UR14, R3 ;  /* 0x0000000e00087c10 */ /* 0x022fe2000f91e003 */
[----:B------:R-:W-:Y:S01]  /*0bc0*/  IMAD.U32 R11, RZ, RZ, UR14 ;  /* 0x0000000eff0b7e24 */ /* 0x000fe2000f8e00ff */
[----:B------:R-:W-:Y:S02]  /*0bd0*/  DADD R4, R4, -UR20 ;  /* 0x8000001404047e29 */ /* 0x000fe40008000000 */
[----:B------:R-:W-:Y:S01]  /*0be0*/  IADD3 R9, P2, PT, R21, R8, RZ ;  /* 0x0000000815097210 */ /* 0x000fe20007f5e0ff */
[----:B------:R-:W-:Y:S01]  /*0bf0*/  DADD R6, R6, -UR22 ;  /* 0x8000001606067e29 */ /* 0x000fe20008000000 */
[----:B------:R-:W-:-:S05]  /*0c00*/  IADD3.X R8, PT, PT, RZ, R2, RZ, P0, P1 ;  /* 0x00000002ff087210 */ /* 0x000fca00007e24ff */
[----:B------:R-:W-:Y:S01]  /*0c10*/  IMAD.X R10, RZ, RZ, R8, P2 ;  /* 0x000000ffff0a7224 */ /* 0x000fe200010e0608 */
[----:B------:R-:W-:-:S04]  /*0c20*/  LEA R8, P0, R9, UR6, 0x4 ;  /* 0x0000000609087c11 */ /* 0x000fc8000f8020ff */
[----:B------:R-:W-:-:S03]  /*0c30*/  LEA.HI.X R9, R9, UR7, R10, 0x4, P0 ;  /* 0x0000000709097c11 */ /* 0x000fc600080f240a */
[----:B------:R-:W-:-:S04]  /*0c40*/  IMAD.WIDE.U32 R8, R11, 0x10, R8 ;  /* 0x000000100b087825 */ /* 0x000fc800078e0008 */
[----:B------:R-:W-:-:S05]  /*0c50*/  IMAD.WIDE.U32 R8, R11, 0x10, R8 ;  /* 0x000000100b087825 */ /* 0x000fca00078e0008 */
[----:B------:R3:W-:Y:S02]  /*0c60*/  STG.E.128 desc[UR12][R8.64], R4 ;  /* 0x0000000408007986 */ /* 0x0007e4000c101d0c */
.L_x_427:
[----:B------:R-:W-:Y:S05]  /*0c70*/  BSYNC.RECONVERGENT B0 ;  /* 0x0000000000007941 */ /* 0x000fea0003800200 */
.L_x_426:
[----:B------:R-:W-:Y:S01]  /*0c80*/  UIADD3 UR4, UP0, UPT, UR4, 0x2, URZ ;  /* 0x0000000204047890 */ /* 0x000fe2000ff1e0ff */
[----:B------:R-:W-:-:S03]  /*0c90*/  LEA R0, P0, R21, R0, 0x1 ;  /* 0x0000000015007211 */ /* 0x000fc600078008ff */
[----:B------:R-:W-:Y:S01]  /*0ca0*/  UIADD3.X UR5, UPT, UPT, URZ, UR5, URZ, UP0, !UPT ;  /* 0x00000005ff057290 */ /* 0x000fe200087fe4ff */
[----:B------:R-:W-:Y:S01]  /*0cb0*/  LEA.HI.X R2, R21, R2, RZ, 0x1, P0 ;  /* 0x0000000215027211 */ /* 0x000fe200000f0cff */
[----:B------:R-:W-:-:S04]  /*0cc0*/  UISETP.NE.U32.AND UP0, UPT, UR4, UR9, UPT ;  /* 0x000000090400728c */ /* 0x000fc8000bf05070 */
[----:B------:R-:W-:-:S09]  /*0cd0*/  UISETP.NE.AND.EX UP0, UPT, UR5, URZ, UPT, UP0 ;  /* 0x000000ff0500728c */ /* 0x000fd2000bf05300 */
[----:B------:R-:W-:Y:S05]  /*0ce0*/  BRA.U UP0, `(.L_x_428) ;  /* 0xfffffff500907547 */ /* 0x000fea000b83ffff */
.L_x_421:
[----:B------:R-:W-:-:S04]  /*0cf0*/  ULOP3.LUT UR10, UR8, 0x1, URZ, 0xc0, !UPT ;  /* 0x00000001080a7892 */ /* 0x000fc8000f8ec0ff */
[----:B------:R-:W-:-:S06]  /*0d00*/  UISETP.NE.U32.AND UP0, UPT, UR10, 0x1, UPT ;  /* 0x000000010a00788c */ /* 0x000fcc000bf05070 */
[----:B------:R-:W-:-:S13]  /*0d10*/  PLOP3.LUT P0, PT, PT, PT, UP0, 0x80, 0x8 ;  /* 0x000000000008781c */ /* 0x000fda0003f0f008 */
[----:B------:R-:W-:Y:S05]  /*0d20*/  @!P0 EXIT ;  /* 0x000000000000894d */ /* 0x000fea0003800000 */
[----:B------:R-:W4:Y:S01]  /*0d30*/  S2R R3, SR_TID.X ;  /* 0x0000000000037919 */ /* 0x000f220000002100 */
[----:B-1-3-5:R-:W-:Y:S01]  /*0d40*/  IMAD.U32 R9, RZ, RZ, UR14 ;  /* 0x0000000eff097e24 */ /* 0x02afe2000f8e00ff */
[----:B--2---:R-:W-:Y:S02]  /*0d50*/  CS2R R18, SRZ ;  /* 0x0000000000127805 */ /* 0x004fe4000001ff00 */
[----:B------:R-:W-:Y:S02]  /*0d60*/  CS2R R16, SRZ ;  /* 0x0000000000107805 */ /* 0x000fe4000001ff00 */
[----:B------:R-:W-:Y:S02]  /*0d70*/  CS2R R22, SRZ ;  /* 0x0000000000167805 */ /* 0x000fe4000001ff00 */
[----:B------:R-:W-:Y:S02]  /*0d80*/  CS2R R20, SRZ ;  /* 0x0000000000147805 */ /* 0x000fe4000001ff00 */
[----:B------:R-:W-:-:S02]  /*0d90*/  SHF.R.U32.HI R9, RZ, 0x1c, R9 ;  /* 0x0000001cff097819 */ /* 0x000fc40000011609 */
[----:B0-----:R-:W-:Y:S02]  /*0da0*/  CS2R R14, SRZ ;  /* 0x00000000000e7805 */ /* 0x001fe4000001ff00 */
[----:B------:R-:W-:Y:S02]  /*0db0*/  CS2R R12, SRZ ;  /* 0x00000000000c7805 */ /* 0x000fe4000001ff00 */
[----:B------:R-:W-:Y:S01]  /*0dc0*/  CS2R R10, SRZ ;  /* 0x00000000000a7805 */ /* 0x000fe2000001ff00 */
[----:B------:R-:W0:Y:S01]  /*0dd0*/  LDCU.128 UR8, c[0x0][0x10b0] ;  /* 0x00021600ff0877ac */ /* 0x000e220008000c00 */
[----:B----4-:R-:W-:-:S04]  /*0de0*/  IADD3 R0, P0, PT, R3, R0, RZ ;  /* 0x0000000003007210 */ /* 0x010fc80007f1e0ff */
[C---:B------:R-:W-:Y:S01]  /*0df0*/  IADD3 R4, P6, PT, R0.reuse, UR14, RZ ;  /* 0x0000000e00047c10 */ /* 0x040fe2000ffde0ff */
[----:B------:R-:W-:Y:S01]  /*0e00*/  IMAD.X R3, RZ, RZ, R2, P0 ;  /* 0x000000ffff037224 */ /* 0x000fe200000e0602 */
[----:B------:R-:W-:Y:S02]  /*0e10*/  LEA R6, P1, R0, UR6, 0x4 ;  /* 0x0000000600067c11 */ /* 0x000fe4000f8220ff */
[----:B------:R-:W-:Y:S02]  /*0e20*/  IADD3 R5, P4, PT, R4, UR14, RZ ;  /* 0x0000000e04057c10 */ /* 0x000fe4000ff9e0ff */
[C---:B------:R-:W-:Y:S02]  /*0e30*/  ISETP.GE.U32.AND P2, PT, R0.reuse, UR15, PT ;  /* 0x0000000f00007c0c */ /* 0x040fe4000bf46070 */
[----:B------:R-:W-:Y:S02]  /*0e40*/  IADD3 R2, P5, PT, R5, UR14, RZ ;  /* 0x0000000e05027c10 */ /* 0x000fe4000ffbe0ff */
[----:B------:R-:W-:-:S02]  /*0e50*/  LEA.HI.X R7, R0, UR7, R3, 0x4, P1 ;  /* 0x0000000700077c11 */ /* 0x000fc400088f2403 */
[----:B------:R-:W-:Y:S01]  /*0e60*/  ISETP.GE.AND.EX P2, PT, R3, UR16, PT, P2 ;  /* 0x0000001003007c0c */ /* 0x000fe2000bf46320 */
[----:B------:R-:W-:Y:S01]  /*0e70*/  IMAD.X R3, RZ, RZ, R3, P6 ;  /* 0x000000ffff037224 */ /* 0x000fe200030e0603 */
[----:B------:R-:W-:Y:S02]  /*0e80*/  ISETP.GE.U32.AND P3, PT, R4, UR15, PT ;  /* 0x0000000f04007c0c */ /* 0x000fe4000bf66070 */
[----:B------:R-:W-:Y:S01]  /*0e90*/  ISETP.GE.U32.AND P0, PT, R5, UR15, PT ;  /* 0x0000000f05007c0c */ /* 0x000fe2000bf06070 */
[----:B------:R-:W-:Y:S01]  /*0ea0*/  IMAD.U32 R5, RZ, RZ, UR14 ;  /* 0x0000000eff057e24 */ /* 0x000fe2000f8e00ff */
[----:B------:R-:W-:Y:S01]  /*0eb0*/  ISETP.GE.U32.AND P1, PT, R2, UR15, PT ;  /* 0x0000000f02007c0c */ /* 0x000fe2000bf26070 */
[----:B------:R-:W-:Y:S01]  /*0ec0*/  IMAD.U32 R2, RZ, RZ, UR14 ;  /* 0x0000000eff027e24 */ /* 0x000fe2000f8e00ff */
[----:B------:R-:W-:Y:S01]  /*0ed0*/  ISETP.GE.AND.EX P3, PT, R3, UR16, PT, P3 ;  /* 0x0000001003007c0c */ /* 0x000fe2000bf66330 */
[----:B------:R-:W-:Y:S02]  /*0ee0*/  IMAD.X R0, RZ, RZ, R3, P4 ;  /* 0x000000ffff007224 */ /* 0x000fe400020e0603 */
[----:B------:R-:W-:-:S02]  /*0ef0*/  IMAD.SHL.U32 R3, R2, 0x10, RZ ;  /* 0x0000001002037824 */ /* 0x000fc400078e00ff */
[----:B------:R-:W-:Y:S01]  /*0f00*/  IMAD.WIDE.U32 R4, R5, 0x10, R6 ;  /* 0x0000001005047825 */ /* 0x000fe200078e0006 */
[----:B------:R-:W-:Y:S01]  /*0f10*/  ISETP.GE.AND.EX P0, PT, R0, UR16, PT, P0 ;  /* 0x0000001000007c0c */ /* 0x000fe2000bf06300 */
[----:B------:R-:W0:Y:S02]  /*0f20*/  @!P2 LDG.E.128 R16, desc[UR12][R6.64] ;  /* 0x0000000c0610a981 */ /* 0x000e24000c1e1d00 */
[----:B------:R-:W-:Y:S01]  /*0f30*/  IMAD.X R0, RZ, RZ, R0, P5 ;  /* 0x000000ffff007224 */ /* 0x000fe200028e0600 */
[----:B------:R-:W-:-:S03]  /*0f40*/  IADD3 R24, P4, PT, R4, R3, RZ ;  /* 0x0000000304187210 */ /* 0x000fc60007f9e0ff */
[----:B------:R-:W2:Y:S01]  /*0f50*/  @!P3 LDG.E.128 R20, desc[UR12][R4.64] ;  /* 0x0000000c0414b981 */ /* 0x000ea2000c1e1d00 */
[----:B------:R-:W-:Y:S01]  /*0f60*/  ISETP.GE.AND.EX P1, PT, R0, UR16, PT, P1 ;  /* 0x0000001000007c0c */ /* 0x000fe2000bf26310 */
[----:B------:R-:W-:Y:S01]  /*0f70*/  IMAD.X R25, R5, 0x1, R9, P4 ;  /* 0x0000000105197824 */ /* 0x000fe200020e0609 */
[----:B------:R-:W-:-:S04]  /*0f80*/  IADD3 R2, P4, PT, R3, R24, RZ ;  /* 0x0000001803027210 */ /* 0x000fc80007f9e0ff */
[----:B------:R-:W3:Y:S01]  /*0f90*/  @!P0 LDG.E.128 R12, desc[UR12][R24.64] ;  /* 0x0000000c180c8981 */ /* 0x000ee2000c1e1d00 */
[----:B------:R-:W-:Y:S01]  /*0fa0*/  IMAD.X R3, R9, 0x1, R25, P4 ;  /* 0x0000000109037824 */ /* 0x000fe200020e0619 */
[----:B------:R-:W-:-:S06]  /*0fb0*/  CS2R R8, SRZ ;  /* 0x0000000000087805 */ /* 0x000fcc000001ff00 */
[----:B------:R-:W4:Y:S01]  /*0fc0*/  @!P1 LDG.E.128 R8, desc[UR12][R2.64] ;  /* 0x0000000c02089981 */ /* 0x000f22000c1e1d00 */
[----:B0-----:R-:W-:Y:S02]  /*0fd0*/  DADD R16, R16, -UR8 ;  /* 0x8000000810107e29 */ /* 0x001fe40008000000 */
[----:B------:R-:W-:Y:S02]  /*0fe0*/  DADD R18, R18, -UR10 ;  /* 0x8000000a12127e29 */ /* 0x000fe40008000000 */
[----:B--2---:R-:W-:Y:S02]  /*0ff0*/  DADD R20, R20, -UR8 ;  /* 0x8000000814147e29 */ /* 0x004fe40008000000 */
[----:B------:R-:W-:Y:S02]  /*1000*/  DADD R22, R22, -UR10 ;  /* 0x8000000a16167e29 */ /* 0x000fe40008000000 */
[----:B---3--:R-:W-:Y:S02]  /*1010*/  DADD R12, R12, -UR8 ;  /* 0x800000080c0c7e29 */ /* 0x008fe40008000000 */
[----:B------:R-:W-:Y:S01]  /*1020*/  DADD R14, R14, -UR10 ;  /* 0x8000000a0e0e7e29 */ /* 0x000fe20008000000 */
[----:B------:R0:W-:Y:S04]  /*1030*/  @!P2 STG.E.128 desc[UR12][R6.64], R16 ;  /* 0x000000100600a986 */ /* 0x0001e8000c101d0c */
[----:B------:R0:W-:Y:S01]  /*1040*/  @!P3 STG.E.128 desc[UR12][R4.64], R20 ;  /* 0x000000140400b986 */ /* 0x0001e2000c101d0c */
[----:B----4-:R-:W-:-:S02]  /*1050*/  DADD R8, R8, -UR8 ;  /* 0x8000000808087e29 */ /* 0x010fc40008000000 */
[----:B------:R-:W-:Y:S01]  /*1060*/  DADD R10, R10, -UR10 ;  /* 0x8000000a0a0a7e29 */ /* 0x000fe20008000000 */
[----:B------:R0:W-:Y:S01]  /*1070*/  @!P0 STG.E.128 desc[UR12][R24.64], R12 ;  /* 0x0000000c18008986 */ /* 0x0001e2000c101d0c */
[----:B------:R-:W-:Y:S09]  /*1080*/  @P1 EXIT ;  /* 0x000000000000194d */ /* 0x000ff20003800000 */
[----:B------:R-:W-:Y:S01]  /*1090*/  STG.E.128 desc[UR12][R2.64], R8 ;  /* 0x0000000802007986 */ /* 0x000fe2000c101d0c */
[----:B------:R-:W-:Y:S05]  /*10a0*/  EXIT ;  /* 0x000000000000794d */ /* 0x000fea0003800000 */
.L_x_420:
        /* <DEDUP_REMOVED lines=8> */
.L_x_429:
[----:B--2---:R-:W-:-:S04]  /*1130*/  LEA R20, P0, R3, UR6, 0x6 ;  /* 0x0000000603147c11 */ /* 0x004fc8000f8030ff */
[----:B------:R-:W-:-:S05]  /*1140*/  LEA.HI.X R21, R3, UR7, R0, 0x6, P0 ;  /* 0x0000000703157c11 */ /* 0x000fca00080f3400 */
[----:B------:R-:W1:Y:S04]  /*1150*/  LDG.E.ENL2.256 R16, R12, desc[UR12][R20.64] ;  /* 0xfe00000c140c797e */ /* 0x000e680008121910 */
[----:B------:R-:W2:Y:S01]  /*1160*/  LDG.E.ENL2.256 R8, R4, desc[UR12][R20.64+0x20] ;  /* 0xfe00010c1404797e */ /* 0x000ea20008121908 */
        /* <DEDUP_REMOVED lines=20> */
        .weak           $__internal_52_$__cuda_sm20_div_u16
        .type           $__internal_52_$__cuda_sm20_div_u16,@function
        .size           $__internal_52_$__cuda_sm20_div_u16,(.L_x_4743 - $__internal_52_$__cuda_sm20_div_u16)
$__internal_52_$__cuda_sm20_div_u16:
        /* <DEDUP_REMOVED lines=19> */
[----:B------:R-:W-:Y:S05]  /*13e0*/  RET.REL.NODEC R2 `(_ZN2at6native57_GLOBAL__N__f3eca4a2_24_ForeachBinaryOpScalar_cu_86b9896c25multi_tensor_apply_kernelINS1_18TensorListMetadataILi1EEENS1_21BinaryOpScalarFunctorIN3c107complexIdEELi1ELi1ELi0EEEJSt5minusIS8_ES8_EEEvT_T0_DpT1_) ;  /* 0xffffffec02047950 */ /* 0x000fea0003c3ffff */
.L_x_430:
        /* <DEDUP_REMOVED lines=9> */
.L_x_4743:


//--------------------- .text._ZN2at6native57_GLOBAL__N__f3eca4a2_24_ForeachBinaryOpScalar_cu_86b9896c25multi_tensor_apply_kernelINS1_18TensorListMetadataILi1EEENS1_21BinaryOpScalarFunctorIfLi1ELi1ELi0EEEJSt5minusIfEfEEEvT_T0_DpT1_ --------------------------
	.section	.text._ZN2at6native57_GLOBAL__N__f3eca4a2_24_ForeachBinaryOpScalar_cu_86b9896c25multi_tensor_apply_kernelINS1_18TensorListMetadataILi1EEENS1_21BinaryOpScalarFunctorIfLi1ELi1ELi0EEEJSt5minusIfEfEEEvT_T0_DpT1_,"ax",@progbits
	.align	128
.text._ZN2at6native57_GLOBAL__N__f3eca4a2_24_ForeachBinaryOpScalar_cu_86b9896c25multi_tensor_apply_kernelINS1_18TensorListMetadataILi1EEENS1_21BinaryOpScalarFunctorIfLi1ELi1ELi0EEEJSt5minusIfEfEEEvT_T0_DpT1_:
        .type           _ZN2at6native57_GLOBAL__N__f3eca4a2_24_ForeachBinaryOpScalar_cu_86b9896c25multi_tensor_apply_kernelINS1_18TensorListMetadataILi1EEENS1_21BinaryOpScalarFunctorIfLi1ELi1ELi0EEEJSt5minusIfEfEEEvT_T0_DpT1_,@function
        .size           _ZN2at6native57_GLOBAL__N__f3eca4a2_24_ForeachBinaryOpScalar_cu_86b9896c25multi_tensor_apply_kernelINS1_18TensorListMetadataILi1EEENS1_21BinaryOpScalarFunctorIfLi1ELi1ELi0EEEJSt5minusIfEfEEEvT_T0_DpT1_,(.L_x_4745 - _ZN2at6native57_GLOBAL__N__f3eca4a2_24_ForeachBinaryOpScalar_cu_86b9896c25multi_tensor_apply_kernelINS1_18TensorListMetadataILi1EEENS1_21BinaryOpScalarFunctorIfLi1ELi1ELi0EEEJSt5minusIfEfEEEvT_T0_DpT1_)
        .other          _ZN2at6native57_GLOBAL__N__f3eca4a2_24_ForeachBinaryOpScalar_cu_86b9896c25multi_tensor_apply_kernelINS1_18TensorListMetadataILi1EEENS1_21BinaryOpScalarFunctorIfLi1ELi1ELi0EEEJSt5minusIfEfEEEvT_T0_DpT1_,@"STO_CUDA_ENTRY STV_DEFAULT"
_ZN2at6native57_GLOBAL__N__f3eca4a2_24_ForeachBinaryOpScalar_cu_86b9896c25multi_tensor_apply_kernelINS1_18TensorListMetadataILi1EEENS1_21BinaryOpScalarFunctorIfLi1ELi1ELi0EEEJSt5minusIfEfEEEvT_T0_DpT1_:
        /* <DEDUP_REMOVED lines=35> */
[----:B------:R-:W-:Y:S05]  /*0230*/  CALL.REL.NOINC `($__internal_53_$__cuda_sm20_div_u16) ;  /* 0x0000000800e87944 */ /* 0x000fea0003c00000 */
        /* <DEDUP_REMOVED lines=14> */
.L_x_435:
        /* <DEDUP_REMOVED lines=30> */
[-C--:B------:R-:W-:Y:S01]  /*0500*/  IADD3 R28, P5, PT, R17, R12.reuse, RZ ;  /* 0x0000000c111c7210 */ /* 0x080fe20007fbe0ff */
[----:B--2---:R-:W-:Y:S01]  /*0510*/  @!P1 FADD.FTZ R27, R23, -R26 ;  /* 0x8000001a171b9221 */ /* 0x004fe20000010000 */
[----:B------:R-:W-:Y:S01]  /*0520*/  IMAD.SHL.U32 R23, R17, 0x4, RZ ;  /* 0x0000000411177824 */ /* 0x000fe200078e00ff */
[----:B------:R-:W4:Y:S03]  /*0530*/  @!P0 LDC R26, c[0x0][0x10ac] ;  /* 0x00042b00ff1a8b82 */ /* 0x000f260000000800 */
[----:B------:R2:W-:Y:S01]  /*0540*/  @!P1 STG.E desc[UR6][R6.64], R27 ;  /* 0x0000001b06009986 */ /* 0x0005e2000c101906 */
[----:B------:R-:W-:-:S04]  /*0550*/  IADD3 R29, P4, PT, R23, R12, RZ ;  /* 0x0000000c171d7210 */ /* 0x000fc80007f9e0ff */
[----:B------:R-:W-:Y:S01]  /*0560*/  ISETP.GE.U32.AND P1, PT, R29, R0, PT ;  /* 0x000000001d00720c */ /* 0x000fe20003f26070 */
[----:B------:R-:W-:Y:S01]  /*0570*/  IMAD.X R12, RZ, RZ, R13, P4 ;  /* 0x000000ffff0c7224 */ /* 0x000fe200020e060d */
[----:B------:R-:W1:Y:S01]  /*0580*/  @!P2 LDC R29, c[0x0][0x10ac] ;  /* 0x00042b00ff1dab82 */ /* 0x000e620000000800 */
[----:B---3--:R-:W-:Y:S01]  /*0590*/  @!P3 FADD.FTZ R24, R24, -R25 ;  /* 0x800000191818b221 */ /* 0x008fe20000010000 */
[----:B------:R-:W-:Y:S01]  /*05a0*/  IADD3 R25, P4, PT, R23, R28, RZ ;  /* 0x0000001c17197210 */ /* 0x000fe20007f9e0ff */
[----:B--2---:R-:W-:Y:S01]  /*05b0*/  IMAD.X R27, RZ, RZ, R13, P5 ;  /* 0x000000ffff1b7224 */ /* 0x004fe200028e060d */
[----:B------:R-:W-:Y:S02]  /*05c0*/  ISETP.GE.AND.EX P1, PT, R12, R16, PT, P1 ;  /* 0x000000100c00720c */ /* 0x000fe40003f26310 */
[----:B------:R2:W-:Y:S01]  /*05d0*/  @!P3 STG.E desc[UR6][R14.64], R24 ;  /* 0x000000180e00b986 */ /* 0x0005e2000c101906 */
[----:B0-----:R-:W-:Y:S01]  /*05e0*/  IADD3 R4, P5, PT, R17, R25, RZ ;  /* 0x0000001911047210 */ /* 0x001fe20007fbe0ff */
[----:B------:R-:W-:-:S03]  /*05f0*/  IMAD.X R27, RZ, RZ, R27, P4 ;  /* 0x000000ffff1b7224 */ /* 0x000fc600020e061b */
[----:B------:R-:W-:Y:S01]  /*0600*/  IADD3 R13, P6, PT, R17, R4, RZ ;  /* 0x00000004110d7210 */ /* 0x000fe20007fde0ff */
[----:B------:R-:W-:Y:S02]  /*0610*/  IMAD.X R5, RZ, RZ, R27, P5 ;  /* 0x000000ffff057224 */ /* 0x000fe400028e061b */
[----:B----4-:R-:W-:Y:S01]  /*0620*/  @!P0 FADD.FTZ R28, R9, -R26 ;  /* 0x8000001a091c8221 */ /* 0x010fe20000010000 */
[----:B------:R-:W-:Y:S01]  /*0630*/  IMAD.MOV.U32 R26, RZ, RZ, RZ ;  /* 0x000000ffff1a7224 */ /* 0x000fe200078e00ff */
[-C--:B------:R-:W-:Y:S01]  /*0640*/  ISETP.GE.U32.AND P5, PT, R13, R0.reuse, PT ;  /* 0x000000000d00720c */ /* 0x080fe20003fa6070 */
[----:B------:R-:W-:Y:S01]  /*0650*/  @!P2 IMAD.WIDE.U32 R12, R17, 0x4, R10 ;  /* 0x00000004110ca825 */ /* 0x000fe200078e000a */
[----:B------:R-:W-:Y:S01]  /*0660*/  ISETP.GE.U32.AND P4, PT, R4, R0, PT ;  /* 0x000000000400720c */ /* 0x000fe20003f86070 */
[----:B------:R0:W-:Y:S01]  /*0670*/  @!P0 STG.E desc[UR6][R10.64], R28 ;  /* 0x0000001c0a008986 */ /* 0x0001e2000c101906 */
[----:B------:R-:W-:Y:S01]  /*0680*/  LEA R6, P0, R23, R6, 0x2 ;  /* 0x0000000617067211 */ /* 0x000fe200078010ff */
[----:B------:R-:W-:Y:S01]  /*0690*/  IMAD.X R9, RZ, RZ, R5, P6 ;  /* 0x000000ffff097224 */ /* 0x000fe200030e0605 */
[----:B------:R-:W-:Y:S01]  /*06a0*/  LEA R4, P6, R25, R2, 0x2 ;  /* 0x0000000219047211 */ /* 0x000fe200078c10ff */
[----:B-1----:R-:W-:Y:S01]  /*06b0*/  @!P2 FADD.FTZ R29, R8, -R29 ;  /* 0x8000001d081da221 */ /* 0x002fe20000010000 */
[----:B------:R-:W-:-:S02]  /*06c0*/  LEA.HI.X R7, R23, R7, RZ, 0x2, P0 ;  /* 0x0000000717077211 */ /* 0x000fc400000f14ff */
[-C--:B------:R-:W-:Y:S02]  /*06d0*/  ISETP.GE.AND.EX P4, PT, R5, R16.reuse, PT, P4 ;  /* 0x000000100500720c */ /* 0x080fe40003f86340 */
        /* <DEDUP_REMOVED lines=17> */
[----:B---3--:R-:W-:-:S05]  /*07f0*/  @!P1 FADD.FTZ R25, R26, -R25 ;  /* 0x800000191a199221 */ /* 0x008fca0000010000 */
[----:B------:R1:W-:Y:S01]  /*0800*/  @!P1 STG.E desc[UR6][R6.64], R25 ;  /* 0x0000001906009986 */ /* 0x0003e2000c101906 */
[----:B0-----:R-:W-:Y:S01]  /*0810*/  @!P4 FADD.FTZ R13, R24, -R13 ;  /* 0x8000000d180dc221 */ /* 0x001fe20000010000 */
[----:B--2---:R-:W-:Y:S01]  /*0820*/  @!P5 FADD.FTZ R15, R15, -R12 ;  /* 0x8000000c0f0fd221 */ /* 0x004fe20000010000 */
[----:B------:R-:W-:Y:S06]  /*0830*/  @P0 BRA `(.L_x_434) ;  /* 0x0000000000200947 */ /* 0x000fec0003800000 */
[----:B-1----:R-:W-:Y:S01]  /*0840*/  IADD3 R4, P0, P1, R17, R19, R18 ;  /* 0x0000001311047210 */ /* 0x002fe2000791e012 */
[----:B-----5:R-:W-:-:S03]  /*0850*/  FADD.FTZ R7, R14, -UR8 ;  /* 0x800000080e077e21 */ /* 0x020fc60008010000 */
[----:B------:R-:W-:Y:S02]  /*0860*/  IADD3 R5, P2, PT, R23, R4, RZ ;  /* 0x0000000417057210 */ /* 0x000fe40007f5e0ff */
[----:B------:R-:W-:Y:S02]  /*0870*/  IADD3.X R6, PT, PT, RZ, R20, RZ, P0, P1 ;  /* 0x00000014ff067210 */ /* 0x000fe400007e24ff */
[----:B------:R-:W-:-:S03]  /*0880*/  LEA R4, P0, R5, R2, 0x2 ;  /* 0x0000000205047211 */ /* 0x000fc600078010ff */
[----:B------:R-:W-:-:S05]  /*0890*/  IMAD.X R6, RZ, RZ, R6, P2 ;  /* 0x000000ffff067224 */ /* 0x000fca00010e0606 */
[----:B------:R-:W-:-:S05]  /*08a0*/  LEA.HI.X R5, R5, R3, R6, 0x2, P0 ;  /* 0x0000000305057211 */ /* 0x000fca00000f1406 */
[----:B------:R0:W-:Y:S02]  /*08b0*/  STG.E desc[UR6][R4.64], R7 ;  /* 0x0000000704007986 */ /* 0x0001e4000c101906 */
.L_x_434:
[----:B------:R-:W-:Y:S05]  /*08c0*/  BSYNC.RECONVERGENT B0 ;  /* 0x0000000000007941 */ /* 0x000fea0003800200 */
.L_x_433:
        /* <DEDUP_REMOVED lines=9> */
.L_x_432:
        /* <DEDUP_REMOVED lines=44> */
[----:B------:R-:W-:Y:S01]  /*0c20*/  STG.E desc[UR6][R8.64], R17 ;  /* 0x0000001108007986 */ /* 0x000fe2000c101906 */
[----:B------:R-:W-:Y:S05]  /*0c30*/  EXIT ;  /* 0x000000000000794d */ /* 0x000fea0003800000 */
.L_x_431:
        /* <DEDUP_REMOVED lines=8> */
.L_x_436:
        /* <DEDUP_REMOVED lines=18> */
        .weak           $__internal_53_$__cuda_sm20_div_u16
        .type           $__internal_53_$__cuda_sm20_div_u16,@function
        .size           $__internal_53_$__cuda_sm20_div_u16,(.L_x_4745 - $__internal_53_$__cuda_sm20_div_u16)
$__internal_53_$__cuda_sm20_div_u16:
        /* <DEDUP_REMOVED lines=18> */
[----:B------:R-:W-:Y:S06]  /*0f00*/  RET.REL.NODEC R6 `(_ZN2at6native57_GLOBAL__N__f3eca4a2_24_ForeachBinaryOpScalar_cu_86b9896c25multi_tensor_apply_kernelINS1_18TensorListMetadataILi1EEENS1_21BinaryOpScalarFunctorIfLi1ELi1ELi0EEEJSt5minusIfEfEEEvT_T0_DpT1_) ;  /* 0xfffffff0063c7950 */ /* 0x000fec0003c3ffff */
.L_x_437:
        /* <DEDUP_REMOVED lines=15> */
.L_x_4745:


//--------------------- .text._ZN2at6native57_GLOBAL__N__f3eca4a2_24_ForeachBinaryOpScalar_cu_86b9896c25multi_tensor_apply_kernelINS1_18TensorListMetadataILi1EEENS1_21BinaryOpScalarFunctorIdLi1ELi1ELi0EEEJSt5minusIdEdEEEvT_T0_DpT1_ --------------------------
	.section	.text._ZN2at6native57_GLOBAL__N__f3eca4a2_24_ForeachBinaryOpScalar_cu_86b9896c25multi_tensor_apply_kernelINS1_18TensorListMetadataILi1EEENS1_21BinaryOpScalarFunctorIdLi1ELi1ELi0EEEJSt5minusIdEdEEEvT_T0_DpT1_,"ax",@progbits
	.align	128
.text._ZN2at6native57_GLOBAL__N__f3eca4a2_24_ForeachBinaryOpScalar_cu_86b9896c25multi_tensor_apply_kernelINS1_18TensorListMetadataILi1EEENS1_21BinaryOpScalarFunctorIdLi1ELi1ELi0EEEJSt5minusIdEdEEEvT_T0_DpT1_:
        .type           _ZN2at6native57_GLOBAL__N__f3eca4a2_24_ForeachBinaryOpScalar_cu_86b9896c25multi_tensor_apply_kernelINS1_18TensorListMetadataILi1EEENS1_21BinaryOpScalarFunctorIdLi1ELi1ELi0EEEJSt5minusIdEdEEEvT_T0_DpT1_,@function
        .size           _ZN2at6native57_GLOBAL__N__f3eca4a2_24_ForeachBinaryOpScalar_cu_86b9896c25multi_tensor_apply_kernelINS1_18TensorListMetadataILi1EEENS1_21BinaryOpScalarFunctorIdLi1ELi1ELi0EEEJSt5minusIdEdEEEvT_T0_DpT1_,(.L_x_4747 - _ZN2at6native57_GLOBAL__N__f3eca4a2_24_ForeachBinaryOpScalar_cu_86b9896c25multi_tensor_apply_kernelINS1_18TensorListMetadataILi1EEENS1_21BinaryOpScalarFunctorIdLi1ELi1ELi0EEEJSt5minusIdEdEEEvT_T0_DpT1_)
        .other          _ZN2at6native57_GLOBAL__N__f3eca4a2_24_ForeachBinaryOpScalar_cu_86b9896c25multi_tensor_apply_kernelINS1_18TensorListMetadataILi1EEENS1_21BinaryOpScalarFunctorIdLi1ELi1ELi0EEEJSt5minusIdEdEEEvT_T0_DpT1_,@"STO_CUDA_ENTRY STV_DEFAULT"
_ZN2at6native57_GLOBAL__N__f3eca4a2_24_ForeachBinaryOpScalar_cu_86b9896c25multi_tensor_apply_kernelINS1_18TensorListMetadataILi1EEENS1_21BinaryOpScalarFunctorIdLi1ELi1ELi0EEEJSt5minusIdEdEEEvT_T0_DpT1_:
        /* <DEDUP_REMOVED lines=35> */
[----:B------:R-:W-:Y:S05]  /*0230*/  CALL.REL.NOINC `($__internal_54_$__cuda_sm20_div_u16) ;  /* 0x0000000c00607944 */ /* 0x000fea0003c00000 */
        /* <DEDUP_REMOVED lines=13> */
.L_x_440:
[----:B01----:R-:W-:Y:S01]  /*0310*/  IADD3 R4, P0, PT, R3, UR6, RZ ;  /* 0x0000000603047c10 */ /* 0x003fe2000ff1e0ff */
[----:B------:R-:W-:Y:S01]  /*0320*/  USHF.L.U32 UR14, UR11, 0x3, URZ ;  /* 0x000000030b0e7899 */ /* 0x000fe200080006ff */
[----:B------:R-:W-:Y:S01]  /*0330*/  CS2R R28, SRZ ;  /* 0x00000000001c7805 */ /* 0x000fe2000001ff00 */
[----:B------:R-:W-:Y:S01]  /*0340*/  USHF.R.U32.HI UR15, URZ, 0x1d, UR11 ;  /* 0x0000001dff0f7899 */ /* 0x000fe2000801160b */
[C---:B------:R-:W-:Y:S01]  /*0350*/  ISETP.GE.U32.AND P2, PT, R4.reuse, R0, PT ;  /* 0x000000000400720c */ /* 0x040fe20003f46070 */
[----:B------:R-:W-:Y:S01]  /*0360*/  IMAD.X R24, RZ, RZ, UR7, P0 ;  /* 0x00000007ff187e24 */ /* 0x000fe200080e06ff */
[----:B------:R-:W-:-:S04]  /*0370*/  LEA R6, P0, R4, R26, 0x3 ;  /* 0x0000001a04067211 */ /* 0x000fc800078018ff */
[C-C-:B------:R-:W-:Y:S02]  /*0380*/  LEA.HI.X R7, R4.reuse, R27, R24.reuse, 0x3, P0 ;  /* 0x0000001b04077211 */ /* 0x140fe400000f1c18 */
[----:B------:R-:W-:Y:S02]  /*0390*/  IADD3 R5, P0, PT, R4, UR11, RZ ;  /* 0x0000000b04057c10 */ /* 0x000fe4000ff1e0ff */
[----:B------:R-:W-:Y:S02]  /*03a0*/  ISETP.GE.AND.EX P2, PT, R24, R2, PT, P2 ;  /* 0x000000021800720c */ /* 0x000fe40003f46320 */
[C---:B------:R-:W-:Y:S01]  /*03b0*/  ISETP.GE.U32.AND P1, PT, R5.reuse, R0, PT ;  /* 0x000000000500720c */ /* 0x040fe20003f26070 */
[----:B------:R-:W-:Y:S01]  /*03c0*/  IMAD.X R25, RZ, RZ, R24, P0 ;  /* 0x000000ffff197224 */ /* 0x000fe200000e0618 */
[----:B------:R-:W-:Y:S01]  /*03d0*/  IADD3 R5, P3, PT, R5, UR11, RZ ;  /* 0x0000000b05057c10 */ /* 0x000fe2000ff7e0ff */
[----:B------:R-:W-:Y:S01]  /*03e0*/  USHF.L.U32 UR16, UR11, 0x3, URZ ;  /* 0x000000030b107899 */ /* 0x000fe200080006ff */
[----:B------:R-:W-:-:S02]  /*03f0*/  IMAD.U32 R8, R4, 0x8, R26 ;  /* 0x0000000804087824 */ /* 0x000fc400078e001a */
[----:B------:R-:W-:Y:S01]  /*0400*/  ISETP.GE.AND.EX P1, PT, R25, R2, PT, P1 ;  /* 0x000000021900720c */ /* 0x000fe20003f26310 */
[----:B------:R-:W-:Y:S01]  /*0410*/  IMAD.X R9, RZ, RZ, R25, P3 ;  /* 0x000000ffff097224 */ /* 0x000fe200018e0619 */
[C---:B------:R-:W-:Y:S01]  /*0420*/  ISETP.GE.U32.AND P0, PT, R5.reuse, R0, PT ;  /* 0x000000000500720c */ /* 0x040fe20003f06070 */
[----:B------:R-:W-:Y:S02]  /*0430*/  USHF.R.U32.HI UR17, URZ, 0x1d, UR11 ;  /* 0x0000001dff117899 */ /* 0x000fe4000801160b */
[----:B------:R-:W-:Y:S01]  /*0440*/  IADD3 R13, P4, PT, R5, UR11, RZ ;  /* 0x0000000b050d7c10 */ /* 0x000fe2000ff9e0ff */
[----:B------:R0:W2:Y:S01]  /*0450*/  @!P2 LDG.E.64 R28, desc[UR12][R6.64] ;  /* 0x0000000c061ca981 */ /* 0x0000a2000c1e1b00 */
[----:B------:R-:W-:Y:S02]  /*0460*/  IADD3 R10, P3, PT, R6, UR14, RZ ;  /* 0x0000000e060a7c10 */ /* 0x000fe4000ff7e0ff */
[----:B------:R-:W-:Y:S02]  /*0470*/  CS2R R22, SRZ ;  /* 0x0000000000167805 */ /* 0x000fe4000001ff00 */
[----:B------:R-:W-:-:S02]  /*0480*/  IADD3 RZ, P5, PT, R8, UR16, RZ ;  /* 0x0000001008ff7c10 */ /* 0x000fc4000ffbe0ff */
[----:B------:R-:W-:Y:S02]  /*0490*/  CS2R R18, SRZ ;  /* 0x0000000000127805 */ /* 0x000fe4000001ff00 */
[----:B------:R-:W-:Y:S01]  /*04a0*/  ISETP.GE.AND.EX P0, PT, R9, R2, PT, P0 ;  /* 0x000000020900720c */ /* 0x000fe20003f06300 */
[----:B------:R-:W-:Y:S01]  /*04b0*/  IMAD.X R9, RZ, RZ, R9, P4 ;  /* 0x000000ffff097224 */ /* 0x000fe200020e0609 */
[C---:B------:R-:W-:Y:S01]  /*04c0*/  IADD3.X R11, PT, PT, R7.reuse, UR15, RZ, P3, !PT ;  /* 0x0000000f070b7c10 */ /* 0x040fe20009ffe4ff */
[----:B------:R-:W2:Y:S01]  /*04d0*/  @!P2 LDC.64 R20, c[0x0][0x10b0] ;  /* 0x00042c00ff14ab82 */ /* 0x000ea20000000a00 */
[----:B------:R-:W-:Y:S02]  /*04e0*/  IADD3.X R5, PT, PT, R7, UR17, RZ, P5, !PT ;  /* 0x0000001107057c10 */ /* 0x000fe4000affe4ff */
[----:B------:R-:W-:Y:S01]  /*04f0*/  IADD3 R16, P5, PT, R10, UR16, RZ ;  /* 0x000000100a107c10 */ /* 0x000fe2000ffbe0ff */
[----:B------:R-:W3:Y:S01]  /*0500*/  @!P1 LDG.E.64 R22, desc[UR12][R10.64] ;  /* 0x0000000c0a169981 */ /* 0x000ee2000c1e1b00 */
[----:B------:R-:W-:-:S02]  /*0510*/  ISETP.GE.U32.AND P3, PT, R13, R0, PT ;  /* 0x000000000d00720c */ /* 0x000fc40003f66070 */
[----:B------:R-:W-:Y:S02]  /*0520*/  IADD3.X R17, PT, PT, R5, UR17, RZ, P5, !PT ;  /* 0x0000001105117c10 */ /* 0x000fe4000affe4ff */
[----:B------:R-:W-:-:S03]  /*0530*/  ISETP.GE.AND.EX P3, PT, R9, R2, PT, P3 ;  /* 0x000000020900720c */ /* 0x000fc60003f66330 */
[----:B------:R1:W4:Y:S01]  /*0540*/  @!P0 LDG.E.64 R18, desc[UR12][R16.64] ;  /* 0x0000000c10128981 */ /* 0x000322000c1e1b00 */
[----:B------:R-:W-:Y:S02]  /*0550*/  IMAD.U32 R9, RZ, RZ, UR16 ;  /* 0x00000010ff097e24 */ /* 0x000fe4000f8e00ff */
[----:B0-----:R-:W-:-:S07]  /*0560*/  IMAD.U32 R6, RZ, RZ, UR17 ;  /* 0x00000011ff067e24 */ /* 0x001fce000f8e00ff */
[----:B------:R-:W-:Y:S02]  /*0570*/  @!P3 IADD3 R14, P4, P5, R9, UR16, R8 ;  /* 0x00000010090ebc10 */ /* 0x000fe4000fd9e008 */
[----:B------:R-:W-:Y:S01]  /*0580*/  CS2R R12, SRZ ;  /* 0x00000000000c7805 */ /* 0x000fe2000001ff00 */
[----:B-1----:R-:W4:Y:S01]  /*0590*/  @!P0 LDC.64 R16, c[0x0][0x10b0] ;  /* 0x00042c00ff108b82 */ /* 0x002f220000000a00 */
[----:B------:R-:W-:Y:S02]  /*05a0*/  @!P3 IADD3.X R6, PT, PT, R6, UR17, R7, P4, P5 ;  /* 0x000000110606bc10 */ /* 0x000fe4000a7ea407 */
[----:B------:R-:W-:-:S04]  /*05b0*/  @!P3 IADD3 R14, P4, PT, R14, UR16, RZ ;  /* 0x000000100e0ebc10 */ /* 0x000fc8000ff9e0ff */
[----:B------:R-:W-:-:S05]  /*05c0*/  @!P3 IADD3.X R15, PT, PT, R6, UR17, RZ, P4, !PT ;  /* 0x00000011060fbc10 */ /* 0x000fca000a7fe4ff */
[----:B------:R0:W5:Y:S02]  /*05d0*/  @!P3 LDG.E.64 R12, desc[UR12][R14.64] ;  /* 0x0000000c0e0cb981 */ /* 0x000164000c1e1b00 */
[----:B0-----:R-:W3:Y:S01]  /*05e0*/  @!P1 LDC.64 R14, c[0x0][0x10b0] ;  /* 0x00042c00ff0e9b82 */ /* 0x001ee20000000a00 */
[----:B------:R-:W-:Y:S01]  /*05f0*/  @!P2 IMAD.MOV.U32 R9, RZ, RZ, R7 ;  /* 0x000000ffff09a224 */ /* 0x000fe200078e0007 */
[----:B------:R-:W-:Y:S01]  /*0600*/  IADD3 R11, P4, PT, R4, UR10, RZ ;  /* 0x0000000a040b7c10 */ /* 0x000fe2000ff9e0ff */
[----:B------:R-:W-:Y:S01]  /*0610*/  IMAD.U32 R6, RZ, RZ, UR17 ;  /* 0x00000011ff067e24 */ /* 0x000fe2000f8e00ff */
[----:B--2---:R-:W-:-:S07]  /*0620*/  @!P2 DADD R20, R28, -R20 ;  /* 0x000000001c14a229 */ /* 0x004fce0000000814 */
[----:B------:R0:W-:Y:S01]  /*0630*/  @!P2 STG.E.64 desc[UR12][R8.64], R20 ;  /* 0x000000140800a986 */ /* 0x0001e2000c101b0c */
[----:B------:R-:W-:Y:S01]  /*0640*/  ISETP.GE.U32.AND P2, PT, R11, R0, PT ;  /* 0x000000000b00720c */ /* 0x000fe20003f46070 */
[----:B---3--:R-:W-:Y:S01]  /*0650*/  @!P1 DADD R14, R22, -R14 ;  /* 0x00000000160e9229 */ /* 0x008fe2000000080e */
[----:B------:R-:W-:Y:S02]  /*0660*/  IMAD.U32 R23, RZ, RZ, UR10 ;  /* 0x0000000aff177e24 */ /* 0x000fe4000f8e00ff */
[----:B------:R-:W-:Y:S01]  /*0670*/  IMAD.U32 R11, RZ, RZ, UR10 ;  /* 0x0000000aff0b7e24 */ /* 0x000fe2000f8e00ff */
[----:B0-----:R-:W5:Y:S01]  /*0680*/  @!P3 LDC.64 R20, c[0x0][0x10b0] ;  /* 0x00042c00ff14bb82 */ /* 0x001f620000000a00 */
[----:B----4-:R-:W-:Y:S01]  /*0690*/  @!P0 DADD R16, R18, -R16 ;  /* 0x0000000012108229 */ /* 0x010fe20000000810 */
[----:B------:R-:W-:Y:S01]  /*06a0*/  LEA R18, P5, R23, R8, 0x3 ;  /* 0x0000000817127211 */ /* 0x000fe200078a18ff */
[----:B------:R-:W-:-:S03]  /*06b0*/  IMAD.U32 R23, RZ, RZ, UR16 ;  /* 0x00000010ff177e24 */ /* 0x000fc6000f8e00ff */
[----:B------:R-:W-:Y:S01]  /*06c0*/  LEA.HI.X R19, R11, R7, RZ, 0x3, P5 ;  /* 0x000000070b137211 */ /* 0x000fe200028f1cff */
[----:B------:R-:W-:Y:S01]  /*06d0*/  VIADD R11, R4, UR11 ;  /* 0x0000000b040b7c36 */ /* 0x000fe20008000000 */
[----:B------:R-:W-:Y:S01]  /*06e0*/  @!P0 IADD3 R22, P5, P6, R23, UR16, R8 ;  /* 0x0000001017168c10 */ /* 0x000fe2000febe008 */
[----:B------:R-:W-:Y:S02]  /*06f0*/  IMAD.U32 R9, RZ, RZ, UR16 ;  /* 0x00000010ff097e24 */ /* 0x000fe4000f8e00ff */
[----:B------:R-:W-:Y:S01]  /*0700*/  IMAD.X R29, RZ, RZ, R24, P4 ;  /* 0x000000ffff1d7224 */ /* 0x000fe200020e0618 */
[----:B------:R-:W-:Y:S01]  /*0710*/  IADD3 R11, P4, PT, R11, UR10, RZ ;  /* 0x0000000a0b0b7c10 */ /* 0x000fe2000ff9e0ff */
[----:B------:R-:W-:Y:S01]  /*0720*/  @!P1 IMAD.MOV.U32 R4, RZ, RZ, R10 ;  /* 0x000000ffff049224 */ /* 0x000fe200078e000a */
[C---:B------:R-:W-:Y:S02]  /*0730*/  @!P0 IADD3.X R23, PT, PT, R6.reuse, UR17, R7, P5, P6 ;  /* 0x0000001106178c10 */ /* 0x040fe4000afec407 */
[----:B------:R-:W-:Y:S01]  /*0740*/  @!P3 IADD3 R9, P5, P6, R9, UR16, R8 ;  /* 0x000000100909bc10 */ /* 0x000fe2000febe008 */
[----:B------:R-:W-:Y:S01]  /*0750*/  IMAD.X R25, RZ, RZ, R25, P4 ;  /* 0x000000ffff197224 */ /* 0x000fe200020e0619 */
[----:B------:R-:W-:Y:S01]  /*0760*/  ISETP.GE.U32.AND P4, PT, R11, R0, PT ;  /* 0x000000000b00720c */ /* 0x000fe20003f86070 */
[----:B------:R0:W-:Y:S01]  /*0770*/  @!P1 STG.E.64 desc[UR12][R4.64], R14 ;  /* 0x0000000e04009986 */ /* 0x0001e2000c101b0c */
[----:B------:R-:W-:-:S02]  /*0780*/  @!P3 IADD3.X R7, PT, PT, R6, UR17, R7, P5, P6 ;  /* 0x000000110607bc10 */ /* 0x000fc4000afec407 */
[-C--:B------:R-:W-:Y:S02]  /*0790*/  ISETP.GE.AND.EX P2, PT, R29, R2.reuse, PT, P2 ;  /* 0x000000021d00720c */ /* 0x080fe40003f46320 */
[----:B------:R-:W-:Y:S01]  /*07a0*/  @!P3 IADD3 R6, P5, PT, R9, UR16, RZ ;  /* 0x000000100906bc10 */ /* 0x000fe2000ffbe0ff */
[----:B-----5:R-:W-:Y:S01]  /*07b0*/  @!P3 DADD R12, R12, -R20 ;  /* 0x000000000c0cb229 */ /* 0x020fe20000000814 */
[----:B------:R-:W-:Y:S01]  /*07c0*/  ISETP.GE.AND.EX P1, PT, R25, R2, PT, P4 ;  /* 0x000000021900720c */ /* 0x000fe20003f26340 */
[----:B------:R1:W-:Y:S01]  /*07d0*/  @!P0 STG.E.64 desc[UR12][R22.64], R16 ;  /* 0x0000001016008986 */ /* 0x0003e2000c101b0c */
[----:B------:R-:W-:Y:S02]  /*07e0*/  @!P3 IADD3.X R7, PT, PT, R7, UR17, RZ, P5, !PT ;  /* 0x000000110707bc10 */ /* 0x000fe4000affe4ff */
[----:B------:R-:W-:Y:S02]  /*07f0*/  LEA R8, P0, R11, R26, 0x3 ;  /* 0x0000001a0b087211 */ /* 0x000fe400078018ff */
[----:B------:R-:W-:-:S02]  /*0800*/  CS2R R20, SRZ ;  /* 0x0000000000147805 */ /* 0x000fc4000001ff00 */
[----:B------:R-:W-:Y:S01]  /*0810*/  CS2R R28, SRZ ;  /* 0x00000000001c7805 */ /* 0x000fe2000001ff00 */
[----:B------:R2:W-:Y:S01]  /*0820*/  @!P3 STG.E.64 desc[UR12][R6.64], R12 ;  /* 0x0000000c0600b986 */ /* 0x0005e2000c101b0c */
[C-C-:B------:R-:W-:Y:S02]  /*0830*/  LEA.HI.X R9, R11.reuse, R27, R25.reuse, 0x3, P0 ;  /* 0x0000001b0b097211 */ /* 0x140fe400000f1c19 */
[----:B------:R-:W-:Y:S01]  /*0840*/  IADD3 R11, P3, PT, R11, UR11, RZ ;  /* 0x0000000b0b0b7c10 */ /* 0x000fe2000ff7e0ff */
[----:B------:R3:W4:Y:S01]  /*0850*/  @!P2 LDG.E.64 R20, desc[UR12][R18.64] ;  /* 0x0000000c1214a981 */ /* 0x000722000c1e1b00 */
[----:B0-----:R-:W-:Y:S01]  /*0860*/  IMAD.U32 R5, RZ, RZ, UR11 ;  /* 0x0000000bff057e24 */ /* 0x001fe2000f8e00ff */
[----:B------:R-:W0:Y:S01]  /*0870*/  @!P1 LDC.64 R14, c[0x0][0x10b0] ;  /* 0x00042c00ff0e9b82 */ /* 0x000e220000000a00 */
[C---:B------:R-:W-:Y:S01]  /*0880*/  ISETP.GE.U32.AND P0, PT, R11.reuse, R0, PT ;  /* 0x000000000b00720c */ /* 0x040fe20003f06070 */
[----:B------:R-:W0:Y:S01]  /*0890*/  @!P1 LDG.E.64 R28, desc[UR12][R8.64] ;  /* 0x0000000c081c9981 */ /* 0x000e22000c1e1b00 */
[----:B------:R-:W-:Y:S01]  /*08a0*/  IMAD.X R25, RZ, RZ, R25, P3 ;  /* 0x000000ffff197224 */ /* 0x000fe200018e0619 */
[----:B------:R-:W-:-:S04]  /*08b0*/  IADD3 R11, P4, PT, R11, UR11, RZ ;  /* 0x0000000b0b0b7c10 */ /* 0x000fc8000ff9e0ff */
[----:B------:R-:W-:Y:S01]  /*08c0*/  ISETP.GE.AND.EX P0, PT, R25, R2, PT, P0 ;  /* 0x000000021900720c */ /* 0x000fe20003f06300 */
[----:B------:R-:W-:Y:S01]  /*08d0*/  IMAD.X R25, RZ, RZ, R25, P4 ;  /* 0x000000ffff197224 */ /* 0x000fe200020e0619 */
[----:B------:R-:W-:Y:S01]  /*08e0*/  ISETP.GE.U32.AND P3, PT, R11, R0, PT ;  /* 0x000000000b00720c */ /* 0x000fe20003f66070 */
[----:B-1----:R-:W4:Y:S01]  /*08f0*/  @!P2 LDC.64 R16, c[0x0][0x10b0] ;  /* 0x00042c00ff10ab82 */ /* 0x002f220000000a00 */
[----:B------:R-:W-:Y:S01]  /*0900*/  IADD3 R10, P4, PT, R8, UR16, RZ ;  /* 0x00000010080a7c10 */ /* 0x000fe2000ff9e0ff */
[----:B--2---:R-:W-:Y:S01]  /*0910*/  IMAD.U32 R13, RZ, RZ, UR11 ;  /* 0x0000000bff0d7e24 */ /* 0x004fe2000f8e00ff */
[----:B------:R-:W-:Y:S02]  /*0920*/  ISETP.GE.AND.EX P3, PT, R25, R2, PT, P3 ;  /* 0x000000021900720c */ /* 0x000fe40003f66330 */
[----:B------:R-:W-:Y:S02]  /*0930*/  LEA R4, P5, R5, R10, 0x3 ;  /* 0x0000000a05047211 */ /* 0x000fe400078a18ff */
[----:B------:R-:W-:-:S02]  /*0940*/  IADD3.X R11, PT, PT, R9, UR17, RZ, P4, !PT ;  /* 0x00000011090b7c10 */ /* 0x000fc4000a7fe4ff */
[----:B------:R-:W-:Y:S02]  /*0950*/  CS2R R6, SRZ ;  /* 0x0000000000067805 */ /* 0x000fe4000001ff00 */
[----:B------:R-:W-:Y:S02]  /*0960*/  LEA.HI.X R5, R13, R11, RZ, 0x3, P5 ;  /* 0x0000000b0d057211 */ /* 0x000fe400028f1cff */
[----:B------:R-:W-:Y:S02]  /*0970*/  CS2R R12, SRZ ;  /* 0x00000000000c7805 */ /* 0x000fe4000001ff00 */
[----:B------:R-:W2:Y:S04]  /*0980*/  @!P0 LDG.E.64 R6, desc[UR12][R10.64] ;  /* 0x0000000c0a068981 */ /* 0x000ea8000c1e1b00 */
[----:B------:R-:W5:Y:S01]  /*0990*/  @!P3 LDG.E.64 R12, desc[UR12][R4.64] ;  /* 0x0000000c040cb981 */ /* 0x000f62000c1e1b00 */
[----:B---3--:R-:W-:-:S05]  /*09a0*/  VIADD R19, R3, UR6 ;  /* 0x0000000603137c36 */ /* 0x008fca0008000000 */
[----:B------:R-:W-:-:S04]  /*09b0*/  @!P2 LEA R18, P4, R19, R26, 0x3 ;  /* 0x0000001a1312a211 */ /* 0x000fc800078818ff */
[----:B------:R-:W-:Y:S01]  /*09c0*/  @!P2 LEA.HI.X R24, R19, R27, R24, 0x3, P4 ;  /* 0x0000001b1318a211 */ /* 0x000fe200020f1c18 */
[----:B------:R-:W-:-:S05]  /*09d0*/  IMAD.U32 R19, RZ, RZ, UR10 ;  /* 0x0000000aff137e24 */ /* 0x000fca000f8e00ff */
[----:B------:R-:W-:-:S04]  /*09e0*/  @!P2 LEA R18, P4, R19, R18, 0x3 ;  /* 0x000000121312a211 */ /* 0x000fc800078818ff */
[----:B------:R-:W-:Y:S01]  /*09f0*/  @!P2 LEA.HI.X R19, R19, R24, RZ, 0x3, P4 ;  /* 0x000000181313a211 */ /* 0x000fe200020f1cff */
[----:B------:R-:W-:-:S04]  /*0a00*/  UIADD3 UR4, UP0, UPT, UR4, 0x2, URZ ;  /* 0x0000000204047890 */ /* 0x000fc8000ff1e0ff */
[----:B------:R-:W-:Y:S02]  /*0a10*/  UIADD3.X UR5, UPT, UPT, URZ, UR5, URZ, UP0, !UPT ;  /* 0x00000005ff057290 */ /* 0x000fe400087fe4ff */
[----:B------:R-:W-:-:S04]  /*0a20*/  UISETP.NE.U32.AND UP0, UPT, UR4, UR9, UPT ;  /* 0x000000090400728c */ /* 0x000fc8000bf05070 */
[----:B------:R-:W-:Y:S02]  /*0a30*/  UISETP.NE.AND.EX UP0, UPT, UR5, URZ, UPT, UP0 ;  /* 0x000000ff0500728c */ /* 0x000fe4000bf05300 */
[----:B------:R-:W-:-:S04]  /*0a40*/  ULEA UR6, UP1, UR10, UR6, 0x1 ;  /* 0x000000060a067291 */ /* 0x000fc8000f8208ff */
[----:B------:R-:W-:Y:S01]  /*0a50*/  ULEA.HI.X UR7, UR10, UR7, URZ, 0x1, UP1 ;  /* 0x000000070a077291 */ /* 0x000fe200088f0cff */
[----:B----4-:R-:W-:Y:S01]  /*0a60*/  @!P2 DADD R20, R20, -R16 ;  /* 0x000000001414a229 */ /* 0x010fe20000000810 */
[----:B------:R-:W2:Y:S01]  /*0a70*/  @!P0 LDC.64 R16, c[0x0][0x10b0] ;  /* 0x00042c00ff108b82 */ /* 0x000ea20000000a00 */
[----:B0-----:R-:W-:-:S07]  /*0a80*/  @!P1 DADD R28, R28, -R14 ;  /* 0x000000001c1c9229 */ /* 0x001fce000000080e */
[----:B------:R-:W5:Y:S01]  /*0a90*/  @!P3 LDC.64 R14, c[0x0][0x10b0] ;  /* 0x00042c00ff0ebb82 */ /* 0x000f620000000a00 */
[----:B------:R1:W-:Y:S04]  /*0aa0*/  @!P2 STG.E.64 desc[UR12][R18.64], R20 ;  /* 0x000000141200a986 */ /* 0x0003e8000c101b0c */
[----:B------:R1:W-:Y:S01]  /*0ab0*/  @!P1 STG.E.64 desc[UR12][R8.64], R28 ;  /* 0x0000001c08009986 */ /* 0x0003e2000c101b0c */
[----:B--2---:R-:W-:Y:S02]  /*0ac0*/  @!P0 DADD R6, R6, -R16 ;  /* 0x0000000006068229 */ /* 0x004fe40000000810 */
[----:B-----5:R-:W-:-:S05]  /*0ad0*/  @!P3 DADD R12, R12, -R14 ;  /* 0x000000000c0cb229 */ /* 0x020fca000000080e */
[----:B------:R1:W-:Y:S04]  /*0ae0*/  @!P0 STG.E.64 desc[UR12][R10.64], R6 ;  /* 0x000000060a008986 */ /* 0x0003e8000c101b0c */
[----:B------:R1:W-:Y:S01]  /*0af0*/  @!P3 STG.E.64 desc[UR12][R4.64], R12 ;  /* 0x0000000c0400b986 */ /* 0x0003e2000c101b0c */
[----:B------:R-:W-:Y:S05]  /*0b00*/  BRA.U UP0, `(.L_x_440) ;  /* 0xfffffff900007547 */ /* 0x000fea000b83ffff */
.L_x_439:
[----:B------:R-:W-:-:S04]  /*0b10*/  ULOP3.LUT UR4, UR8, 0x1, URZ, 0xc0, !UPT ;  /* 0x0000000108047892 */ /* 0x000fc8000f8ec0ff */
[----:B------:R-:W-:-:S06]  /*0b20*/  UISETP.NE.U32.AND UP0, UPT, UR4, 0x1, UPT ;  /* 0x000000010400788c */ /* 0x000fcc000bf05070 */
[----:B------:R-:W-:-:S13]  /*0b30*/  PLOP3.LUT P0, PT, PT, PT, UP0, 0x80, 0x8 ;  /* 0x000000000008781c */ /* 0x000fda0003f0f008 */
[----:B------:R-:W-:Y:S05]  /*0b40*/  @!P0 EXIT ;  /* 0x000000000000894d */ /* 0x000fea0003800000 */
[----:B0-----:R-:W-:Y:S01]  /*0b50*/  IADD3 R3, P0, PT, R3, UR6, RZ ;  /* 0x0000000603037c10 */ /* 0x001fe2000ff1e0ff */
[----:B------:R-:W-:Y:S01]  /*0b60*/  IMAD.U32 R15, RZ, RZ, UR11 ;  /* 0x0000000bff0f7e24 */ /* 0x000fe2000f8e00ff */
[----:B------:R-:W-:Y:S02]  /*0b70*/  USHF.L.U32 UR4, UR11, 0x3, URZ ;  /* 0x000000030b047899 */ /* 0x000fe400080006ff */
[C---:B-1----:R-:W-:Y:S01]  /*0b80*/  IADD3 R9, P1, PT, R3.reuse, UR11, RZ ;  /* 0x0000000b03097c10 */ /* 0x042fe2000ff3e0ff */
        /* <DEDUP_REMOVED lines=10> */
[----:B------:R-:W-:Y:S02]  /*0c30*/  CS2R R8, SRZ ;  /* 0x0000000000087805 */ /* 0x000fe4000001ff00 */
        /* <DEDUP_REMOVED lines=8> */
[----:B------:R-:W-:Y:S02]  /*0cc0*/  IADD3 R12, P4, PT, R14, UR4, RZ ;  /* 0x000000040e0c7c10 */ /* 0x000fe4000ff9e0ff */
[----:B------:R-:W-:Y:S02]  /*0cd0*/  ISETP.GE.AND.EX P1, PT, R3, R2, PT, P1 ;  /* 0x000000020300720c */ /* 0x000fe40003f26310 */
[----:B------:R-:W-:-:S02]  /*0ce0*/  CS2R R2, SRZ ;  /* 0x0000000000027805 */ /* 0x000fc4000001ff00 */
[----:B------:R-:W-:Y:S01]  /*0cf0*/  IADD3.X R13, PT, PT, R15, UR5, RZ, P4, !PT ;  /* 0x000000050f0d7c10 */ /* 0x000fe2000a7fe4ff */
[----:B------:R-:W2:Y:S01]  /*0d00*/  @!P0 LDG.E.64 R6, desc[UR12][R4.64] ;  /* 0x0000000c04068981 */ /* 0x000ea2000c1e1b00 */
[----:B------:R-:W-:Y:S02]  /*0d10*/  IADD3 R16, P4, PT, R12, UR4, RZ ;  /* 0x000000040c107c10 */ /* 0x000fe4000ff9e0ff */
[----:B------:R-:W-:Y:S01]  /*0d20*/  CS2R R10, SRZ ;  /* 0x00000000000a7805 */ /* 0x000fe2000001ff00 */
[----:B------:R-:W3:Y:S01]  /*0d30*/  @!P2 LDG.E.64 R2, desc[UR12][R14.64] ;  /* 0x0000000c0e02a981 */ /* 0x000ee2000c1e1b00 */
[----:B------:R-:W-:Y:S01]  /*0d40*/  IADD3.X R17, PT, PT, R13, UR5, RZ, P4, !PT ;  /* 0x000000050d117c10 */ /* 0x000fe2000a7fe4ff */
[----:B------:R-:W2:Y:S02]  /*0d50*/  LDCU.64 UR4, c[0x0][0x10b0] ;  /* 0x00021600ff0477ac */ /* 0x000ea40008000a00 */
[----:B------:R-:W4:Y:S04]  /*0d60*/  @!P3 LDG.E.64 R8, desc[UR12][R12.64] ;  /* 0x0000000c0c08b981 */ /* 0x000f28000c1e1b00 */
[----:B------:R-:W5:Y:S01]  /*0d70*/  @!P1 LDG.E.64 R10, desc[UR12][R16.64] ;  /* 0x0000000c100a9981 */ /* 0x000f62000c1e1b00 */
[----:B--2---:R-:W-:-:S02]  /*0d80*/  DADD R6, R6, -UR4 ;  /* 0x8000000406067e29 */ /* 0x004fc40008000000 */
[----:B---3--:R-:W-:-:S05]  /*0d90*/  DADD R2, R2, -UR4 ;  /* 0x8000000402027e29 */ /* 0x008fca0008000000 */
[----:B------:R0:W-:Y:S01]  /*0da0*/  @!P0 STG.E.64 desc[UR12][R4.64], R6 ;  /* 0x0000000604008986 */ /* 0x0001e2000c101b0c */
[----:B----4-:R-:W-:-:S03]  /*0db0*/  DADD R8, R8, -UR4 ;  /* 0x8000000408087e29 */ /* 0x010fc60008000000 */
[----:B------:R0:W-:Y:S01]  /*0dc0*/  @!P2 STG.E.64 desc[UR12][R14.64], R2 ;  /* 0x000000020e00a986 */ /* 0x0001e2000c101b0c */
[----:B-----5:R-:W-:-:S03]  /*0dd0*/  DADD R10, R10, -UR4 ;  /* 0x800000040a0a7e29 */ /* 0x020fc60008000000 */
[----:B------:R0:W-:Y:S01]  /*0de0*/  @!P3 STG.E.64 desc[UR12][R12.64], R8 ;  /* 0x000000080c00b986 */ /* 0x0001e2000c101b0c */
[----:B------:R-:W-:Y:S07]  /*0df0*/  @P1 EXIT ;  /* 0x000000000000194d */ /* 0x000fee0003800000 */
[----:B------:R-:W-:Y:S01]  /*0e00*/  STG.E.64 desc[UR12][R16.64], R10 ;  /* 0x0000000a10007986 */ /* 0x000fe2000c101b0c */
[----:B------:R-:W-:Y:S05]  /*0e10*/  EXIT ;  /* 0x000000000000794d */ /* 0x000fea0003800000 */
.L_x_438:
        /* <DEDUP_REMOVED lines=8> */
.L_x_441:
[----:B--2---:R-:W-:-:S04]  /*0ea0*/  LEA R12, P0, R15, R26, 0x5 ;  /* 0x0000001a0f0c7211 */ /* 0x004fc800078028ff */
[----:B------:R-:W-:-:S05]  /*0eb0*/  LEA.HI.X R13, R15, R27, R14, 0x5, P0 ;  /* 0x0000001b0f0d7211 */ /* 0x000fca00000f2c0e */
[----:B------:R-:W1:Y:S01]  /*0ec0*/  LDG.E.ENL2.256 R4, R8, desc[UR12][R12.64] ;  /* 0xfe00000c0c08797e */ /* 0x000e620008121904 */
[----:B0-----:R-:W-:-:S05]  /*0ed0*/  IADD3 R15, P0, PT, R15, UR4, RZ ;  /* 0x000000040f0f7c10 */ /* 0x001fca000ff1e0ff */
[C---:B------:R-:W-:Y:S02]  /*0ee0*/  IMAD.SHL.U32 R3, R15.reuse, 0x4, RZ ;  /* 0x000000040f037824 */ /* 0x040fe400078e00ff */
[----:B------:R-:W-:Y:S01]  /*0ef0*/  IMAD.X R14, RZ, RZ, R14, P0 ;  /* 0x000000ffff0e7224 */ /* 0x000fe200000e060e */
[----:B------:R-:W-:Y:S02]  /*0f00*/  LOP3.LUT P0, RZ, R15, 0xffffc000, RZ, 0xc0, !PT ;  /* 0xffffc0000fff7812 */ /* 0x000fe4000780c0ff */
        /* <DEDUP_REMOVED lines=11> */
        .weak           $__internal_54_$__cuda_sm20_div_u16
        .type           $__internal_54_$__cuda_sm20_div_u16,@function
        .size           $__internal_54_$__cuda_sm20_div_u16,(.L_x_4747 - $__internal_54_$__cuda_sm20_div_u16)
$__internal_54_$__cuda_sm20_div_u16:
        /* <DEDUP_REMOVED lines=19> */
[----:B------:R-:W-:Y:S05]  /*10f0*/  RET.REL.NODEC R4 `(_ZN2at6native57_GLOBAL__N__f3eca4a2_24_ForeachBinaryOpScalar_cu_86b9896c25multi_tensor_apply_kernelINS1_18TensorListMetadataILi1EEENS1_21BinaryOpScalarFunctorIdLi1ELi1ELi0EEEJSt5minusIdEdEEEvT_T0_DpT1_) ;  /* 0xffffffec04c07950 */ /* 0x000fea0003c3ffff */
.L_x_442:
        /* <DEDUP_REMOVED lines=16> */
.L_x_4747:


//--------------------- .text._ZN2at6native57_GLOBAL__N__f3eca4a2_24_ForeachBinaryOpScalar_cu_86b9896c25multi_tensor_apply_kernelINS1_18TensorListMetadataILi1EEENS1_21BinaryOpScalarFunctorIsLi1ELi1ELi0EEEJSt5minusIsEsEEEvT_T0_DpT1_ --------------------------
	.section	.text._ZN2at6native57_GLOBAL__N__f3eca4a2_24_ForeachBinaryOpScalar_cu_86b9896c25multi_tensor_apply_kernelINS1_18TensorListMetadataILi1EEENS1_21BinaryOpScalarFunctorIsLi1ELi1ELi0EEEJSt5minusIsEsEEEvT_T0_DpT1_,"ax",@progbits
	.align	128
.text._ZN2at6native57_GLOBAL__N__f3eca4a2_24_ForeachBinaryOpScalar_cu_86b9896c25multi_tensor_apply_kernelINS1_18TensorListMetadataILi1EEENS1_21BinaryOpScalarFunctorIsLi1ELi1ELi0EEEJSt5minusIsEsEEEvT_T0_DpT1_:
        .type           _ZN2at6native57_GLOBAL__N__f3eca4a2_24_ForeachBinaryOpScalar_cu_86b9896c25multi_tensor_apply_kernelINS1_18TensorListMetadataILi1EEENS1_21BinaryOpScalarFunctorIsLi1ELi1ELi0EEEJSt5minusIsEsEEEvT_T0_DpT1_,@function
        .size           _ZN2at6native57_GLOBAL__N__f3eca4a2_24_ForeachBinaryOpScalar_cu_86b9896c25multi_tensor_apply_kernelINS1_18TensorListMetadataILi1EEENS1_21BinaryOpScalarFunctorIsLi1ELi1ELi0EEEJSt5minusIsEsEEEvT_T0_DpT1_,(.L_x_4749 - _ZN2at6native57_GLOBAL__N__f3eca4a2_24_ForeachBinaryOpScalar_cu_86b9896c25multi_tensor_apply_kernelINS1_18TensorListMetadataILi1EEENS1_21BinaryOpScalarFunctorIsLi1ELi1ELi0EEEJSt5minusIsEsEEEvT_T0_DpT1_)
        .other          _ZN2at6native57_GLOBAL__N__f3eca4a2_24_ForeachBinaryOpScalar_cu_86b9896c25multi_tensor_apply_kernelINS1_18TensorListMetadataILi1EEENS1_21BinaryOpScalarFunctorIsLi1ELi1ELi0EEEJSt5minusIsEsEEEvT_T0_DpT1_,@"STO_CUDA_ENTRY STV_DEFAULT"
_ZN2at6native57_GLOBAL__N__f3eca4a2_24_ForeachBinaryOpScalar_cu_86b9896c25multi_tensor_apply_kernelINS1_18TensorListMetadataILi1EEENS1_21BinaryOpScalarFunctorIsLi1ELi1ELi0EEEJSt5minusIsEsEEEvT_T0_DpT1_:
        /* <DEDUP_REMOVED lines=35> */
[----:B------:R-:W-:Y:S05]  /*0230*/  CALL.REL.NOINC `($__internal_55_$__cuda_sm20_div_u16) ;  /* 0x0000000c00707944 */ /* 0x000fea0003c00000 */
        /* <DEDUP_REMOVED lines=8> */
[----:B------:R-:W-:Y:S01]  /*02c0*/  UMOV UR4, URZ ;  /* 0x000000ff00047c82 */ /* 0x000fe20008000000 */
[----:B------:R-:W-:Y:S02]  /*02d0*/  UMOV UR5, URZ ;  /* 0x000000ff00057c82 */ /* 0x000fe40008000000 */
[----:B------:R-:W-:Y:S02]  /*02e0*/  VIADD R8, R4, 0x1 ;  /* 0x0000000104087836 */ /* 0x000fe40000000000 */
[----:B------:R-:W-:-:S03]  /*02f0*/  IMAD.MOV.U32 R4, RZ, RZ, RZ ;  /* 0x000000ffff047224 */ /* 0x000fc600078e00ff */
[----:B------:R-:W-:-:S07]  /*0300*/  LOP3.LUT R8, R8, 0x1fffe, RZ, 0xc0, !PT ;  /* 0x0001fffe08087812 */ /* 0x000fce00078ec0ff */
.L_x_449:
[----:B01----:R-:W-:Y:S02]  /*0310*/  IADD3 R9, P0, PT, R5, R4, RZ ;  /* 0x0000000405097210 */ /* 0x003fe40007f1e0ff */
[----:B------:R-:W-:Y:S02]  /*0320*/  PRMT R25, RZ, 0x7610, R25 ;  /* 0x00007610ff197816 */ /* 0x000fe40000000019 */
[C---:B------:R-:W-:Y:S01]  /*0330*/  ISETP.GE.U32.AND P2, PT, R9.reuse, R2, PT ;  /* 0x000000020900720c */ /* 0x040fe20003f46070 */
[----:B------:R-:W-:Y:S01]  /*0340*/  IMAD.X R24, RZ, RZ, R6, P0 ;  /* 0x000000ffff187224 */ /* 0x000fe200000e0606 */
[----:B------:R-:W-:Y:S02]  /*0350*/  IADD3 R13, P1, PT, R0, R9, RZ ;  /* 0x00000009000d7210 */ /* 0x000fe40007f3e0ff */
[----:B------:R-:W-:Y:S02]  /*0360*/  LEA R14, P0, R9, R10, 0x1 ;  /* 0x0000000a090e7211 */ /* 0x000fe400078008ff */
[----:B------:R-:W-:Y:S01]  /*0370*/  ISETP.GE.AND.EX P2, PT, R24, R3, PT, P2 ;  /* 0x000000031800720c */ /* 0x000fe20003f46320 */
[----:B------:R-:W-:Y:S01]  /*0380*/  IMAD.X R22, RZ, RZ, R24, P1 ;  /* 0x000000ffff167224 */ /* 0x000fe200008e0618 */
[----:B------:R-:W-:-:S02]  /*0390*/  ISETP.GE.U32.AND P3, PT, R13, R2, PT ;  /* 0x000000020d00720c */ /* 0x000fc40003f66070 */
[----:B------:R-:W-:Y:S02]  /*03a0*/  LEA.HI.X R15, R9, R11, R24, 0x1, P0 ;  /* 0x0000000b090f7211 */ /* 0x000fe400000f0c18 */
[----:B------:R-:W-:Y:S02]  /*03b0*/  ISETP.GE.AND.EX P3, PT, R22, R3, PT, P3 ;  /* 0x000000031600720c */ /* 0x000fe40003f66330 */
[----:B------:R-:W-:-:S05]  /*03c0*/  IADD3 R13, P0, PT, R0, R13, RZ ;  /* 0x0000000d000d7210 */ /* 0x000fca0007f1e0ff */
[----:B------:R-:W2:Y:S01]  /*03d0*/  @!P2 LDG.E.U16 R25, desc[UR8][R14.64] ;  /* 0x000000080e19a981 */ /* 0x000ea2000c1e1500 */
[----:B------:R-:W-:Y:S01]  /*03e0*/  PRMT R23, RZ, 0x7610, R23 ;  /* 0x00007610ff177816 */ /* 0x000fe20000000017 */
[C---:B------:R-:W-:Y:S01]  /*03f0*/  IMAD.WIDE.U32 R16, R0.reuse, 0x2, R14 ;  /* 0x0000000200107825 */ /* 0x040fe200078e000e */
[----:B------:R-:W-:-:S03]  /*0400*/  IADD3 R19, P1, PT, R0, R13, RZ ;  /* 0x0000000d00137210 */ /* 0x000fc60007f3e0ff */
[----:B------:R-:W-:Y:S01]  /*0410*/  IMAD.X R12, RZ, RZ, R22, P0 ;  /* 0x000000ffff0c7224 */ /* 0x000fe200000e0616 */
[----:B------:R-:W3:Y:S01]  /*0420*/  @!P3 LDG.E.U16 R23, desc[UR8][R16.64] ;  /* 0x000000081017b981 */ /* 0x000ee2000c1e1500 */
[-C--:B------:R-:W-:Y:S02]  /*0430*/  ISETP.GE.U32.AND P0, PT, R19, R2.reuse, PT ;  /* 0x000000021300720c */ /* 0x080fe40003f06070 */
[----:B------:R-:W-:Y:S01]  /*0440*/  IMAD.X R18, RZ, RZ, R12, P1 ;  /* 0x000000ffff127224 */ /* 0x000fe200008e060c */
[----:B------:R-:W-:Y:S02]  /*0450*/  ISETP.GE.U32.AND P1, PT, R13, R2, PT ;  /* 0x000000020d00720c */ /* 0x000fe40003f26070 */
[----:B------:R-:W-:Y:S02]  /*0460*/  PRMT R21, RZ, 0x7610, R21 ;  /* 0x00007610ff157816 */ /* 0x000fe40000000015 */
[-C--:B------:R-:W-:Y:S01]  /*0470*/  ISETP.GE.AND.EX P0, PT, R18, R3.reuse, PT, P0 ;  /* 0x000000031200720c */ /* 0x080fe20003f06300 */
[----:B------:R-:W-:Y:S01]  /*0480*/  IMAD.WIDE.U32 R18, R0, 0x2, R16 ;  /* 0x0000000200127825 */ /* 0x000fe200078e0010 */
[----:B------:R-:W-:-:S02]  /*0490*/  ISETP.GE.AND.EX P1, PT, R12, R3, PT, P1 ;  /* 0x000000030c00720c */ /* 0x000fc40003f26310 */
[----:B------:R-:W-:-:S09]  /*04a0*/  PRMT R20, RZ, 0x7610, R20 ;  /* 0x00007610ff147816 */ /* 0x000fd20000000014 */
[----:B------:R-:W-:Y:S02]  /*04b0*/  @!P0 IMAD.WIDE.U32 R12, R0, 0x2, R18 ;  /* 0x00000002000c8825 */ /* 0x000fe400078e0012 */
[----:B------:R-:W4:Y:S04]  /*04c0*/  @!P1 LDG.E.U16 R21, desc[UR8][R18.64] ;  /* 0x0000000812159981 */ /* 0x000f28000c1e1500 */
[----:B------:R0:W4:Y:S01]  /*04d0*/  @!P0 LDG.E.U16 R20, desc[UR8][R12.64] ;  /* 0x000000080c148981 */ /* 0x000122000c1e1500 */
[----:B------:R-:W1:Y:S08]  /*04e0*/  @!P2 LDC.U16 R26, c[0x0][0x10aa] ;  /* 0x00042a80ff1aab82 */ /* 0x000e700000000400 */
[----:B------:R-:W0:Y:S01]  /*04f0*/  @!P3 LDC.U16 R27, c[0x0][0x10aa] ;  /* 0x00042a80ff1bbb82 */ /* 0x000e220000000400 */
[----:B-1----:R-:W-:-:S05]  /*0500*/  @!P2 IMAD.MOV R26, RZ, RZ, -R26 ;  /* 0x000000ffff1aa224 */ /* 0x002fca00078e0a1a */
[----:B------:R-:W-:Y:S01]  /*0510*/  @!P2 PRMT R26, R26, 0x7710, RZ ;  /* 0x000077101a1aa816 */ /* 0x000fe200000000ff */
[----:B0-----:R-:W-:-:S05]  /*0520*/  @!P3 IMAD.MOV R27, RZ, RZ, -R27 ;  /* 0x000000ffff1bb224 */ /* 0x001fca00078e0a1b */
[----:B------:R-:W-:Y:S02]  /*0530*/  @!P3 PRMT R28, R27, 0x7710, RZ ;  /* 0x000077101b1cb816 */ /* 0x000fe400000000ff */
[----:B------:R-:W0:Y:S01]  /*0540*/  @!P1 LDC.U16 R27, c[0x0][0x10aa] ;  /* 0x00042a80ff1b9b82 */ /* 0x000e220000000400 */
[----:B--2---:R-:W-:-:S07]  /*0550*/  @!P2 IMAD.IADD R29, R26, 0x1, R25 ;  /* 0x000000011a1da824 */ /* 0x004fce00078e0219 */
[----:B------:R-:W1:Y:S01]  /*0560*/  @!P0 LDC.U16 R26, c[0x0][0x10aa] ;  /* 0x00042a80ff1a8b82 */ /* 0x000e620000000400 */
[----:B------:R-:W-:Y:S01]  /*0570*/  IMAD.SHL.U32 R25, R0, 0x4, RZ ;  /* 0x0000000400197824 */ /* 0x000fe200078e00ff */
[----:B------:R2:W-:Y:S01]  /*0580*/  @!P2 STG.E.U16 desc[UR8][R14.64], R29 ;  /* 0x0000001d0e00a986 */ /* 0x0005e2000c101508 */
[----:B---3--:R-:W-:-:S03]  /*0590*/  @!P3 IMAD.IADD R23, R28, 0x1, R23 ;  /* 0x000000011c17b824 */ /* 0x008fc600078e0217 */
[----:B------:R-:W-:Y:S01]  /*05a0*/  IADD3 R13, P2, PT, R25, R9, RZ ;  /* 0x00000009190d7210 */ /* 0x000fe20007f5e0ff */
[----:B------:R-:W-:Y:S01]  /*05b0*/  IMAD.IADD R28, R0, 0x1, R9 ;  /* 0x00000001001c7824 */ /* 0x000fe200078e0209 */
[----:B------:R4:W-:Y:S02]  /*05c0*/  @!P3 STG.E.U16 desc[UR8][R16.64], R23 ;  /* 0x000000171000b986 */ /* 0x0009e4000c101508 */
[----:B------:R-:W-:Y:S02]  /*05d0*/  ISETP.GE.U32.AND P3, PT, R13, R2, PT ;  /* 0x000000020d00720c */ /* 0x000fe40003f66070 */
[----:B------:R-:W-:Y:S01]  /*05e0*/  IADD3 R28, P4, PT, R25, R28, RZ ;  /* 0x0000001c191c7210 */ /* 0x000fe20007f9e0ff */
[----:B--2---:R-:W-:-:S03]  /*05f0*/  IMAD.X R14, RZ, RZ, R24, P2 ;  /* 0x000000ffff0e7224 */ /* 0x004fc600010e0618 */
[----:B------:R-:W-:Y:S01]  /*0600*/  LEA R12, P5, R28, R10, 0x1 ;  /* 0x0000000a1c0c7211 */ /* 0x000fe200078a08ff */
[----:B------:R-:W-:Y:S01]  /*0610*/  IMAD.X R22, RZ, RZ, R22, P4 ;  /* 0x000000ffff167224 */ /* 0x000fe200020e0616 */
[----:B------:R-:W-:Y:S01]  /*0620*/  ISETP.GE.AND.EX P3, PT, R14, R3, PT, P3 ;  /* 0x000000030e00720c */ /* 0x000fe20003f66330 */
[----:B0-----:R-:W-:Y:S01]  /*0630*/  @!P1 IMAD.MOV R14, RZ, RZ, -R27 ;  /* 0x000000ffff0e9224 */ /* 0x001fe200078e0a1b */
[----:B------:R-:W-:Y:S02]  /*0640*/  IADD3 R29, P4, PT, R0, R28, RZ ;  /* 0x0000001c001d7210 */ /* 0x000fe40007f9e0ff */
[CC--:B------:R-:W-:Y:S01]  /*0650*/  ISETP.GE.U32.AND P2, PT, R28.reuse, R2.reuse, PT ;  /* 0x000000021c00720c */ /* 0x0c0fe20003f46070 */
[----:B-1----:R-:W-:Y:S01]  /*0660*/  @!P0 IMAD.MOV R26, RZ, RZ, -R26 ;  /* 0x000000ffff1a8224 */ /* 0x002fe200078e0a1a */
[----:B------:R-:W-:Y:S02]  /*0670*/  LEA.HI.X R13, R28, R11, R22, 0x1, P5 ;  /* 0x0000000b1c0d7211 */ /* 0x000fe400028f0c16 */
[----:B------:R-:W-:-:S02]  /*0680*/  ISETP.GE.U32.AND P5, PT, R29, R2, PT ;  /* 0x000000021d00720c */ /* 0x000fc40003fa6070 */
[----:B------:R-:W-:Y:S02]  /*0690*/  @!P1 PRMT R14, R14, 0x7710, RZ ;  /* 0x000077100e0e9816 */ /* 0x000fe400000000ff */
[----:B------:R-:W-:Y:S01]  /*06a0*/  ISETP.GE.AND.EX P2, PT, R22, R3, PT, P2 ;  /* 0x000000031600720c */ /* 0x000fe20003f46320 */
[----:B------:R-:W-:Y:S01]  /*06b0*/  IMAD.X R22, RZ, RZ, R22, P4 ;  /* 0x000000ffff167224 */ /* 0x000fe200020e0616 */
[----:B------:R-:W-:Y:S02]  /*06c0*/  IADD3 R29, P6, PT, R0, R29, RZ ;  /* 0x0000001d001d7210 */ /* 0x000fe40007fde0ff */
[----:B------:R-:W-:Y:S01]  /*06d0*/  @!P0 PRMT R27, R26, 0x7710, RZ ;  /* 0x000077101a1b8816 */ /* 0x000fe200000000ff */
[----:B----4-:R-:W-:Y:S01]  /*06e0*/  @!P1 IMAD.IADD R17, R14, 0x1, R21 ;  /* 0x000000010e119824 */ /* 0x010fe200078e0215 */
[----:B------:R-:W-:Y:S01]  /*06f0*/  ISETP.GE.U32.AND P4, PT, R29, R2, PT ;  /* 0x000000021d00720c */ /* 0x000fe20003f86070 */
[----:B------:R-:W-:Y:S01]  /*0700*/  IMAD.X R14, RZ, RZ, R22, P6 ;  /* 0x000000ffff0e7224 */ /* 0x000fe200030e0616 */
[----:B------:R-:W-:Y:S01]  /*0710*/  ISETP.GE.AND.EX P5, PT, R22, R3, PT, P5 ;  /* 0x000000031600720c */ /* 0x000fe20003fa6350 */
[----:B------:R-:W-:-:S02]  /*0720*/  @!P0 IMAD.IADD R27, R27, 0x1, R20 ;  /* 0x000000011b1b8824 */ /* 0x000fc400078e0214 */
[----:B------:R-:W-:Y:S01]  /*0730*/  @!P0 IMAD.WIDE.U32 R20, R0, 0x2, R18 ;  /* 0x0000000200148825 */ /* 0x000fe200078e0012 */
[----:B------:R-:W-:-:S03]  /*0740*/  ISETP.GE.AND.EX P4, PT, R14, R3, PT, P4 ;  /* 0x000000030e00720c */ /* 0x000fc60003f86340 */
[----:B------:R-:W-:Y:S01]  /*0750*/  IMAD.U32 R22, R9, 0x2, R10 ;  /* 0x0000000209167824 */ /* 0x000fe200078e000a */
[----:B------:R0:W-:Y:S04]  /*0760*/  @!P1 STG.E.U16 desc[UR8][R18.64], R17 ;  /* 0x0000001112009986 */ /* 0x0001e8000c101508 */
[----:B------:R1:W-:Y:S01]  /*0770*/  @!P0 STG.E.U16 desc[UR8][R20.64], R27 ;  /* 0x0000001b14008986 */ /* 0x0003e2000c101508 */
[C---:B------:R-:W-:Y:S02]  /*0780*/  LEA R22, P0, R25.reuse, R22, 0x1 ;  /* 0x0000001619167211 */ /* 0x040fe400078008ff */
[----:B------:R-:W-:Y:S01]  /*0790*/  PRMT R29, RZ, 0x7610, R29 ;  /* 0x00007610ff1d7816 */ /* 0x000fe2000000001d */
[----:B0-----:R-:W-:Y:S01]  /*07a0*/  IMAD.WIDE.U32 R16, R0, 0x2, R12 ;  /* 0x0000000200107825 */ /* 0x001fe200078e000c */
[----:B------:R-:W-:-:S02]  /*07b0*/  LEA.HI.X R23, R25, R15, RZ, 0x1, P0 ;  /* 0x0000000f19177211 */ /* 0x000fc400000f0cff */
[----:B------:R-:W-:Y:S02]  /*07c0*/  PRMT R26, RZ, 0x7610, R26 ;  /* 0x00007610ff1a7816 */ /* 0x000fe4000000001a */
[----:B-1----:R-:W-:Y:S01]  /*07d0*/  PRMT R27, RZ, 0x7610, R27 ;  /* 0x00007610ff1b7816 */ /* 0x002fe2000000001b */
[----:B------:R-:W-:Y:S01]  /*07e0*/  IMAD.WIDE.U32 R14, R0, 0x2, R16 ;  /* 0x00000002000e7825 */ /* 0x000fe200078e0010 */
[----:B------:R-:W-:Y:S01]  /*07f0*/  PRMT R28, RZ, 0x7610, R28 ;  /* 0x00007610ff1c7816 */ /* 0x000fe2000000001c */
[----:B------:R0:W5:Y:S04]  /*0800*/  @!P3 LDG.E.U16 R29, desc[UR8][R22.64] ;  /* 0x00000008161db981 */ /* 0x000168000c1e1500 */
[----:B------:R0:W5:Y:S04]  /*0810*/  @!P2 LDG.E.U16 R26, desc[UR8][R12.64] ;  /* 0x000000080c1aa981 */ /* 0x000168000c1e1500 */
[----:B------:R0:W5:Y:S04]  /*0820*/  @!P5 LDG.E.U16 R27, desc[UR8][R16.64] ;  /* 0x00000008101bd981 */ /* 0x000168000c1e1500 */
[----:B------:R0:W5:Y:S01]  /*0830*/  @!P4 LDG.E.U16 R28, desc[UR8][R14.64] ;  /* 0x000000080e1cc981 */ /* 0x000162000c1e1500 */
[----:B------:R-:W-:Y:S04]  /*0840*/  BSSY.RECONVERGENT B0, `(.L_x_445) ;  /* 0x000000b000007945 */ /* 0x000fe80003800200 */
[----:B------:R-:W-:Y:S05]  /*0850*/  @P3 BRA `(.L_x_446) ;  /* 0x0000000000243947 */ /* 0x000fea0003800000 */
[----:B------:R-:W1:Y:S01]  /*0860*/  LDCU.U16 UR6, c[0x0][0x10aa] ;  /* 0x00021540ff0677ac */ /* 0x000e620008000400 */
[----:B0-----:R-:W-:-:S04]  /*0870*/  LEA R12, P0, R9, R10, 0x1 ;  /* 0x0000000a090c7211 */ /* 0x001fc800078008ff */
[----:B------:R-:W-:Y:S02]  /*0880*/  LEA.HI.X R24, R9, R11, R24, 0x1, P0 ;  /* 0x0000000b09187211 */ /* 0x000fe400000f0c18 */
[----:B------:R-:W-:-:S04]  /*0890*/  LEA R12, P0, R25, R12, 0x1 ;  /* 0x0000000c190c7211 */ /* 0x000fc800078008ff */
[----:B------:R-:W-:Y:S01]  /*08a0*/  LEA.HI.X R13, R25, R24, RZ, 0x1, P0 ;  /* 0x00000018190d7211 */ /* 0x000fe200000f0cff */
[----:B-1----:R-:W-:-:S04]  /*08b0*/  UIADD3 UR6, UPT, UPT, URZ, -UR6, URZ ;  /* 0x80000006ff067290 */ /* 0x002fc8000fffe0ff */
[----:B------:R-:W-:-:S06]  /*08c0*/  UPRMT UR6, UR6, 0x7710, URZ ;  /* 0x0000771006067896 */ /* 0x000fcc00080000ff */
[----:B-----5:R-:W-:-:S05]  /*08d0*/  VIADD R29, R29, UR6 ;  /* 0x000000061d1d7c36 */ /* 0x020fca0008000000 */
[----:B------:R1:W-:Y:S02]  /*08e0*/  STG.E.U16 desc[UR8][R12.64], R29 ;  /* 0x0000001d0c007986 */ /* 0x0003e4000c101508 */
.L_x_446:
[----:B------:R-:W-:Y:S05]  /*08f0*/  BSYNC.RECONVERGENT B0 ;  /* 0x0000000000007941 */ /* 0x000fea0003800200 */
.L_x_445:
[----:B------:R-:W-:Y:S04]  /*0900*/  BSSY.RECONVERGENT B0, `(.L_x_447) ;  /* 0x000000d000007945 */ /* 0x000fe80003800200 */
[----:B------:R-:W-:Y:S05]  /*0910*/  @P2 BRA `(.L_x_448) ;  /* 0x00000000002c2947 */ /* 0x000fea0003800000 */
[----:B------:R-:W2:Y:S01]  /*0920*/  LDCU.U16 UR6, c[0x0][0x10aa] ;  /* 0x00021540ff0677ac */ /* 0x000ea20008000400 */
[----:B01----:R-:W-:-:S04]  /*0930*/  IADD3 R12, P0, P1, R0, R4, R5 ;  /* 0x00000004000c7210 */ /* 0x003fc8000791e005 */
[----:B------:R-:W-:Y:S02]  /*0940*/  IADD3 R9, P2, PT, R25, R12, RZ ;  /* 0x0000000c19097210 */ /* 0x000fe40007f5e0ff */
[----:B------:R-:W-:Y:S02]  /*0950*/  IADD3.X R13, PT, PT, RZ, R6, RZ, P0, P1 ;  /* 0x00000006ff0d7210 */ /* 0x000fe400007e24ff */
[----:B------:R-:W-:-:S03]  /*0960*/  LEA R12, P0, R9, R10, 0x1 ;  /* 0x0000000a090c7211 */ /* 0x000fc600078008ff */
[----:B------:R-:W-:-:S05]  /*0970*/  IMAD.X R13, RZ, RZ, R13, P2 ;  /* 0x000000ffff0d7224 */ /* 0x000fca00010e060d */
[----:B------:R-:W-:Y:S01]  /*0980*/  LEA.HI.X R13, R9, R11, R13, 0x1, P0 ;  /* 0x0000000b090d7211 */ /* 0x000fe200000f0c0d */
[----:B--2---:R-:W-:-:S04]  /*0990*/  UIADD3 UR6, UPT, UPT, URZ, -UR6, URZ ;  /* 0x80000006ff067290 */ /* 0x004fc8000fffe0ff */
[----:B------:R-:W-:-:S06]  /*09a0*/  UPRMT UR6, UR6, 0x7710, URZ ;  /* 0x0000771006067896 */ /* 0x000fcc00080000ff */
[----:B-----5:R-:W-:-:S05]  /*09b0*/  VIADD R9, R26, UR6 ;  /* 0x000000061a097c36 */ /* 0x020fca0008000000 */
[----:B------:R2:W-:Y:S02]  /*09c0*/  STG.E.U16 desc[UR8][R12.64], R9 ;  /* 0x000000090c007986 */ /* 0x0005e4000c101508 */
.L_x_448:
[----:B------:R-:W-:Y:S05]  /*09d0*/  BSYNC.RECONVERGENT B0 ;  /* 0x0000000000007941 */ /* 0x000fea0003800200 */
.L_x_447:
[----:B--2---:R-:W2:Y:S01]  /*09e0*/  @!P5 LDC.U16 R9, c[0x0][0x10aa] ;  /* 0x00042a80ff09db82 */ /* 0x004ea20000000400 */
[----:B------:R-:W-:Y:S01]  /*09f0*/  UIADD3 UR4, UP0, UPT, UR4, 0x2, URZ ;  /* 0x0000000204047890 */ /* 0x000fe2000ff1e0ff */
[----:B------:R-:W-:-:S03]  /*0a00*/  LEA R4, P1, R25, R4, 0x1 ;  /* 0x0000000419047211 */ /* 0x000fc600078208ff */
[----:B------:R-:W-:Y:S01]  /*0a10*/  UIADD3.X UR5, UPT, UPT, URZ, UR5, URZ, UP0, !UPT ;  /* 0x00000005ff057290 */ /* 0x000fe200087fe4ff */
[----:B------:R-:W-:Y:S02]  /*0a20*/  LEA.HI.X R6, R25, R6, RZ, 0x1, P1 ;  /* 0x0000000619067211 */ /* 0x000fe400008f0cff */
[----:B01----:R-:W0:Y:S01]  /*0a30*/  @!P4 LDC.U16 R12, c[0x0][0x10aa] ;  /* 0x00042a80ff0ccb82 */ /* 0x003e220000000400 */
[----:B------:R-:W-:-:S04]  /*0a40*/  ISETP.NE.U32.AND P0, PT, R8, UR4, PT ;  /* 0x0000000408007c0c */ /* 0x000fc8000bf05070 */
[----:B------:R-:W-:Y:S01]  /*0a50*/  ISETP.NE.AND.EX P0, PT, RZ, UR5, PT, P0 ;  /* 0x00000005ff007c0c */ /* 0x000fe2000bf05300 */
[----:B--2---:R-:W-:Y:S02]  /*0a60*/  @!P5 IMAD.MOV R9, RZ, RZ, -R9 ;  /* 0x000000ffff09d224 */ /* 0x004fe400078e0a09 */
[----:B0-----:R-:W-:-:S03]  /*0a70*/  @!P4 IMAD.MOV R13, RZ, RZ, -R12 ;  /* 0x000000ffff0dc224 */ /* 0x001fc600078e0a0c */
[----:B------:R-:W-:Y:S02]  /*0a80*/  @!P5 PRMT R12, R9, 0x7710, RZ ;  /* 0x00007710090cd816 */ /* 0x000fe400000000ff */
[----:B------:R-:W-:-:S03]  /*0a90*/  @!P4 PRMT R9, R13, 0x7710, RZ ;  /* 0x000077100d09c816 */ /* 0x000fc600000000ff */
[----:B-----5:R-:W-:Y:S02]  /*0aa0*/  @!P5 IMAD.IADD R27, R12, 0x1, R27 ;  /* 0x000000010c1bd824 */ /* 0x020fe400078e021b */
[----:B------:R-:W-:-:S03]  /*0ab0*/  @!P4 IMAD.IADD R9, R9, 0x1, R28 ;  /* 0x000000010909c824 */ /* 0x000fc600078e021c */
[----:B------:R1:W-:Y:S04]  /*0ac0*/  @!P5 STG.E.U16 desc[UR8][R16.64], R27 ;  /* 0x0000001b1000d986 */ /* 0x0003e8000c101508 */
[----:B------:R1:W-:Y:S01]  /*0ad0*/  @!P4 STG.E.U16 desc[UR8][R14.64], R9 ;  /* 0x000000090e00c986 */ /* 0x0003e2000c101508 */
[----:B------:R-:W-:Y:S05]  /*0ae0*/  @P0 BRA `(.L_x_449) ;  /* 0xfffffff800080947 */ /* 0x000fea000383ffff */
.L_x_444:
[----:B------:R-:W-:-:S04]  /*0af0*/  LOP3.LUT R7, R7, 0x1, RZ, 0xc0, !PT ;  /* 0x0000000107077812 */ /* 0x000fc800078ec0ff */
[----:B------:R-:W-:-:S13]  /*0b00*/  ISETP.NE.U32.AND P0, PT, R7, 0x1, PT ;  /* 0x000000010700780c */ /* 0x000fda0003f05070 */
[----:B------:R-:W-:Y:S05]  /*0b10*/  @!P0 EXIT ;  /* 0x000000000000894d */ /* 0x000fea0003800000 */
[----:B0-----:R-:W-:Y:S01]  /*0b20*/  IADD3 R5, P0, PT, R5, R4, RZ ;  /* 0x0000000405057210 */ /* 0x001fe20007f1e0ff */
[C---:B-1----:R-:W-:Y:S01]  /*0b30*/  IMAD.SHL.U32 R9, R0.reuse, 0x2, RZ ;  /* 0x0000000200097824 */ /* 0x042fe200078e00ff */
[----:B------:R-:W-:Y:S02]  /*0b40*/  SHF.R.U32.HI R13, RZ, 0x1f, R0 ;  /* 0x0000001fff0d7819 */ /* 0x000fe40000011600 */
[C---:B------:R-:W-:Y:S01]  /*0b50*/  LEA R4, P1, R5.reuse, R10, 0x1 ;  /* 0x0000000a05047211 */ /* 0x040fe200078208ff */
[----:B------:R-:W-:Y:S01]  /*0b60*/  IMAD.X R6, RZ, RZ, R6, P0 ;  /* 0x000000ffff067224 */ /* 0x000fe200000e0606 */
        /* <DEDUP_REMOVED lines=15> */
[----:B------:R-:W-:Y:S02]  /*0c60*/  IADD3 R2, P4, PT, R6, R9, RZ ;  /* 0x0000000906027210 */ /* 0x000fe40007f9e0ff */
[----:B------:R-:W-:Y:S02]  /*0c70*/  PRMT R0, RZ, 0x7610, R0 ;  /* 0x00007610ff007816 */ /* 0x000fe40000000000 */
[----:B------:R-:W-:Y:S01]  /*0c80*/  ISETP.GE.AND.EX P3, PT, R8, R3, PT, P3 ;  /* 0x000000030800720c */ /* 0x000fe20003f66330 */
[----:B------:R-:W-:Y:S01]  /*0c90*/  IMAD.X R3, R7, 0x1, R13, P4 ;  /* 0x0000000107037824 */ /* 0x000fe200020e060d */
[----:B------:R-:W-:Y:S02]  /*0ca0*/  PRMT R10, RZ, 0x7610, R10 ;  /* 0x00007610ff0a7816 */ /* 0x000fe4000000000a */
[----:B------:R-:W-:Y:S01]  /*0cb0*/  PRMT R11, RZ, 0x7610, R11 ;  /* 0x00007610ff0b7816 */ /* 0x000fe2000000000b */
[----:B------:R-:W2:Y:S01]  /*0cc0*/  @!P0 LDG.E.U16 R0, desc[UR8][R4.64] ;  /* 0x0000000804008981 */ /* 0x000ea2000c1e1500 */
[----:B------:R-:W-:-:S02]  /*0cd0*/  IADD3 R8, P4, PT, R9, R2, RZ ;  /* 0x0000000209087210 */ /* 0x000fc40007f9e0ff */
[----:B------:R-:W-:Y:S01]  /*0ce0*/  PRMT R12, RZ, 0x7610, R12 ;  /* 0x00007610ff0c7816 */ /* 0x000fe2000000000c */
[----:B------:R-:W3:Y:S02]  /*0cf0*/  @!P1 LDG.E.U16 R10, desc[UR8][R6.64] ;  /* 0x00000008060a9981 */ /* 0x000ee4000c1e1500 */
[----:B------:R-:W-:Y:S02]  /*0d00*/  IMAD.X R9, R13, 0x1, R3, P4 ;  /* 0x000000010d097824 */ /* 0x000fe400020e0603 */
[----:B------:R-:W4:Y:S04]  /*0d10*/  @!P2 LDG.E.U16 R11, desc[UR8][R2.64] ;  /* 0x00000008020ba981 */ /* 0x000f28000c1e1500 */
[----:B------:R-:W5:Y:S01]  /*0d20*/  @!P3 LDG.E.U16 R12, desc[UR8][R8.64] ;  /* 0x00000008080cb981 */ /* 0x000f62000c1e1500 */
[----:B------:R-:W0:Y:S02]  /*0d30*/  LDCU.U16 UR4, c[0x0][0x10aa] ;  /* 0x00021540ff0477ac */ /* 0x000e240008000400 */
[----:B0-----:R-:W-:-:S04]  /*0d40*/  UIADD3 UR4, UPT, UPT, URZ, -UR4, URZ ;  /* 0x80000004ff047290 */ /* 0x001fc8000fffe0ff */
[----:B------:R-:W-:-:S06]  /*0d50*/  UPRMT UR4, UR4, 0x7710, URZ ;  /* 0x0000771004047896 */ /* 0x000fcc00080000ff */
[----:B--2---:R-:W-:Y:S02]  /*0d60*/  VIADD R13, R0, UR4 ;  /* 0x00000004000d7c36 */ /* 0x004fe40008000000 */
[----:B---3--:R-:W-:-:S03]  /*0d70*/  VIADD R15, R10, UR4 ;  /* 0x000000040a0f7c36 */ /* 0x008fc60008000000 */
[----:B------:R0:W-:Y:S01]  /*0d80*/  @!P0 STG.E.U16 desc[UR8][R4.64], R13 ;  /* 0x0000000d04008986 */ /* 0x0001e2000c101508 */
[----:B----4-:R-:W-:-:S03]  /*0d90*/  VIADD R11, R11, UR4 ;  /* 0x000000040b0b7c36 */ /* 0x010fc60008000000 */
[----:B------:R0:W-:Y:S01]  /*0da0*/  @!P1 STG.E.U16 desc[UR8][R6.64], R15 ;  /* 0x0000000f06009986 */ /* 0x0001e2000c101508 */
[----:B-----5:R-:W-:-:S03]  /*0db0*/  VIADD R17, R12, UR4 ;  /* 0x000000040c117c36 */ /* 0x020fc60008000000 */
[----:B------:R0:W-:Y:S01]  /*0dc0*/  @!P2 STG.E.U16 desc[UR8][R2.64], R11 ;  /* 0x0000000b0200a986 */ /* 0x0001e2000c101508 */
[----:B------:R-:W-:Y:S05]  /*0dd0*/  @P3 EXIT ;  /* 0x000000000000394d */ /* 0x000fea0003800000 */
[----:B------:R-:W-:Y:S01]  /*0de0*/  STG.E.U16 desc[UR8][R8.64], R17 ;  /* 0x0000001108007986 */ /* 0x000fe2000c101508 */
[----:B------:R-:W-:Y:S05]  /*0df0*/  EXIT ;  /* 0x000000000000794d */ /* 0x000fea0003800000 */
.L_x_443:
        /* <DEDUP_REMOVED lines=10> */
.L_x_450:
[----:B------:R-:W-:-:S04]  /*0ea0*/  LEA R2, P0, R9, R10, 0x3 ;  /* 0x0000000a09027211 */ /* 0x000fc800078018ff */
[----:B------:R-:W-:-:S05]  /*0eb0*/  LEA.HI.X R3, R9, R11, R8, 0x3, P0 ;  /* 0x0000000b09037211 */ /* 0x000fca00000f1c08 */
[----:B------:R-:W2:Y:S01]  /*0ec0*/  LDG.E.64 R6, desc[UR8][R2.64] ;  /* 0x0000000802067981 */ /* 0x000ea2000c1e1b00 */
[----:B------:R-:W-:-:S05]  /*0ed0*/  IADD3 R9, P0, PT, R9, UR5, RZ ;  /* 0x0000000509097c10 */ /* 0x000fca000ff1e0ff */
[----:B------:R-:W-:Y:S01]  /*0ee0*/  IMAD.X R8, RZ, RZ, R8, P0 ;  /* 0x000000ffff087224 */ /* 0x000fe200000e0608 */
[----:B------:R-:W-:-:S04]  /*0ef0*/  LOP3.LUT P0, RZ, R9, 0xffffc000, RZ, 0xc0, !PT ;  /* 0xffffc00009ff7812 */ /* 0x000fc8000780c0ff */
[----:B------:R-:W-:Y:S02]  /*0f00*/  LOP3.LUT P0, RZ, R8, 0x3fffffff, RZ, 0xc0, P0 ;  /* 0x3fffffff08ff7812 */ /* 0x000fe4000000c0ff */
[C---:B--2---:R-:W-:Y:S01]  /*0f10*/  PRMT R0, R6.reuse, 0x7632, R0 ;  /* 0x0000763206007816 */ /* 0x044fe20000000000 */
[----:B------:R-:W-:Y:S01]  /*0f20*/  VIADD R5, R6, UR4 ;  /* 0x0000000406057c36 */ /* 0x000fe20008000000 */
[C---:B------:R-:W-:Y:S01]  /*0f30*/  PRMT R4, R7.reuse, 0x7632, R4 ;  /* 0x0000763207047816 */ /* 0x040fe20000000004 */
[----:B------:R-:W-:Y:S02]  /*0f40*/  VIADD R6, R7, UR4 ;  /* 0x0000000407067c36 */ /* 0x000fe40008000000 */
[----:B------:R-:W-:Y:S02]  /*0f50*/  VIADD R0, R0, UR4 ;  /* 0x0000000400007c36 */ /* 0x000fe40008000000 */
[----:B------:R-:W-:-:S03]  /*0f60*/  VIADD R7, R4, UR4 ;  /* 0x0000000404077c36 */ /* 0x000fc60008000000 */
[----:B------:R-:W-:Y:S01]  /*0f70*/  PRMT R4, R5, 0x5410, R0 ;  /* 0x0000541005047816 */ /* 0x000fe20000000000 */
[----:B------:R-:W-:Y:S01]  /*0f80*/  IMAD.SHL.U32 R0, R9, 0x4, RZ ;  /* 0x0000000409007824 */ /* 0x000fe200078e00ff */
[----:B------:R-:W-:-:S04]  /*0f90*/  PRMT R5, R6, 0x5410, R7 ;  /* 0x0000541006057816 */ /* 0x000fc80000000007 */
[----:B------:R-:W-:Y:S01]  /*0fa0*/  ISETP.LT.U32.AND P1, PT, R0, R13, PT ;  /* 0x0000000d0000720c */ /* 0x000fe20003f21070 */
[----:B------:R0:W-:Y:S01]  /*0fb0*/  STG.E.64 desc[UR8][R2.64], R4 ;  /* 0x0000000402007986 */ /* 0x0001e2000c101b08 */
[----:B------:R-:W-:-:S04]  /*0fc0*/  SHF.L.U64.HI R0, R9, 0x2, R8 ;  /* 0x0000000209007819 */ /* 0x000fc80000010208 */
[----:B------:R-:W-:-:S13]  /*0fd0*/  ISETP.LT.AND.EX P1, PT, R0, R15, PT, P1 ;  /* 0x0000000f0000720c */ /* 0x000fda0003f21310 */
[----:B0-----:R-:W-:Y:S05]  /*0fe0*/  @!P0 BRA P1, `(.L_x_450) ;  /* 0xfffffffc00ac8947 */ /* 0x001fea000083ffff */
[----:B------:R-:W-:Y:S05]  /*0ff0*/  EXIT ;  /* 0x000000000000794d */ /* 0x000fea0003800000 */
        .weak           $__internal_55_$__cuda_sm20_div_u16
        .type           $__internal_55_$__cuda_sm20_div_u16,@function
        .size           $__internal_55_$__cuda_sm20_div_u16,(.L_x_4749 - $__internal_55_$__cuda_sm20_div_u16)
$__internal_55_$__cuda_sm20_div_u16:
        /* <DEDUP_REMOVED lines=18> */
[----:B------:R-:W-:Y:S06]  /*1120*/  RET.REL.NODEC R4 `(_ZN2at6native57_GLOBAL__N__f3eca4a2_24_ForeachBinaryOpScalar_cu_86b9896c25multi_tensor_apply_kernelINS1_18TensorListMetadataILi1EEENS1_21BinaryOpScalarFunctorIsLi1ELi1ELi0EEEJSt5minusIsEsEEEvT_T0_DpT1_) ;  /* 0xffffffec04b47950 */ /* 0x000fec0003c3ffff */
.L_x_451:
        /* <DEDUP_REMOVED lines=13> */
.L_x_4749:


//--------------------- .text._ZN2at6native57_GLOBAL__N__f3eca4a2_24_ForeachBinaryOpScalar_cu_86b9896c25multi_tensor_apply_kernelINS1_18TensorListMetadataILi1EEENS1_21BinaryOpScalarFunctorIlLi1ELi1ELi0EEEJSt5minusIlElEEEvT_T0_DpT1_ --------------------------
	.section	.text._ZN2at6native57_GLOBAL__N__f3eca4a2_24_ForeachBinaryOpScalar_cu_86b9896c25multi_tensor_apply_kernelINS1_18TensorListMetadataILi1EEENS1_21BinaryOpScalarFunctorIlLi1ELi1ELi0EEEJSt5minusIlElEEEvT_T0_DpT1_,"ax",@progbits
	.align	128
.text._ZN2at6native57_GLOBAL__N__f3eca4a2_24_ForeachBinaryOpScalar_cu_86b9896c25multi_tensor_apply_kernelINS1_18TensorListMetadataILi1EEENS1_21BinaryOpScalarFunctorIlLi1ELi1ELi0EEEJSt5minusIlElEEEvT_T0_DpT1_:
        .type           _ZN2at6native57_GLOBAL__N__f3eca4a2_24_ForeachBinaryOpScalar_cu_86b9896c25multi_tensor_apply_kernelINS1_18TensorListMetadataILi1EEENS1_21BinaryOpScalarFunctorIlLi1ELi1ELi0EEEJSt5minusIlElEEEvT_T0_DpT1_,@function
        .size           _ZN2at6native57_GLOBAL__N__f3eca4a2_24_ForeachBinaryOpScalar_cu_86b9896c25multi_tensor_apply_kernelINS1_18TensorListMetadataILi1EEENS1_21BinaryOpScalarFunctorIlLi1ELi1ELi0EEEJSt5minusIlElEEEvT_T0_DpT1_,(.L_x_4751 - _ZN2at6native57_GLOBAL__N__f3eca4a2_24_ForeachBinaryOpScalar_cu_86b9896c25multi_tensor_apply_kernelINS1_18TensorListMetadataILi1EEENS1_21BinaryOpScalarFunctorIlLi1ELi1ELi0EEEJSt5minusIlElEEEvT_T0_DpT1_)
        .other          _ZN2at6native57_GLOBAL__N__f3eca4a2_24_ForeachBinaryOpScalar_cu_86b9896c25multi_tensor_apply_kernelINS1_18TensorListMetadataILi1EEENS1_21BinaryOpScalarFunctorIlLi1ELi1ELi0EEEJSt5minusIlElEEEvT_T0_DpT1_,@"STO_CUDA_ENTRY STV_DEFAULT"
_ZN2at6native57_GLOBAL__N__f3eca4a2_24_ForeachBinaryOpScalar_cu_86b9896c25multi_tensor_apply_kernelINS1_18TensorListMetadataILi1EEENS1_21BinaryOpScalarFunctorIlLi1ELi1ELi0EEEJSt5minusIlElEEEvT_T0_DpT1_:
        /* <DEDUP_REMOVED lines=36> */
[----:B------:R-:W-:Y:S05]  /*0240*/  CALL.REL.NOINC `($__internal_56_$__cuda_sm20_div_u16) ;  /* 0x0000000c00ac7944 */ /* 0x000fea0003c00000 */
        /* <DEDUP_REMOVED lines=12> */
.L_x_458:
[----:B0-2---:R-:W-:Y:S02]  /*0310*/  IADD3 R4, P0, PT, R0, R3, RZ ;  /* 0x0000000300047210 */ /* 0x005fe40007f1e0ff */
[----:B-1----:R-:W-:Y:S02]  /*0320*/  CS2R R8, SRZ ;  /* 0x0000000000087805 */ /* 0x002fe4000001ff00 */
[C---:B------:R-:W-:Y:S01]  /*0330*/  ISETP.GE.U32.AND P1, PT, R4.reuse, UR15, PT ;  /* 0x0000000f04007c0c */ /* 0x040fe2000bf26070 */
[----:B------:R-:W-:Y:S01]  /*0340*/  IMAD.X R5, RZ, RZ, R2, P0 ;  /* 0x000000ffff057224 */ /* 0x000fe200000e0602 */
[----:B------:R-:W-:-:S04]  /*0350*/  LEA R6, P0, R4, UR6, 0x3 ;  /* 0x0000000604067c11 */ /* 0x000fc8000f8018ff */
[----:B------:R-:W-:Y:S02]  /*0360*/  ISETP.GE.AND.EX P1, PT, R5, UR16, PT, P1 ;  /* 0x0000001005007c0c */ /* 0x000fe4000bf26310 */
[C---:B------:R-:W-:Y:S01]  /*0370*/  IADD3 R10, P2, PT, R4.reuse, UR14, RZ ;  /* 0x0000000e040a7c10 */ /* 0x040fe2000ff5e0ff */
[----:B------:R-:W-:Y:S01]  /*0380*/  IMAD.U32 R25, RZ, RZ, UR14 ;  /* 0x0000000eff197e24 */ /* 0x000fe2000f8e00ff */
[--C-:B------:R-:W-:Y:S02]  /*0390*/  LEA.HI.X R7, R4, UR7, R5.reuse, 0x3, P0 ;  /* 0x0000000704077c11 */ /* 0x100fe400080f1c05 */
[C---:B------:R-:W-:Y:S01]  /*03a0*/  ISETP.GE.U32.AND P0, PT, R10.reuse, UR15, PT ;  /* 0x0000000f0a007c0c */ /* 0x040fe2000bf06070 */
[----:B------:R-:W-:Y:S01]  /*03b0*/  IMAD.X R12, RZ, RZ, R5, P2 ;  /* 0x000000ffff0c7224 */ /* 0x000fe200010e0605 */
[----:B------:R-:W-:Y:S01]  /*03c0*/  IADD3 R16, P2, PT, R10, UR14, RZ ;  /* 0x0000000e0a107c10 */ /* 0x000fe2000ff5e0ff */
[----:B------:R-:W-:Y:S02]  /*03d0*/  IMAD.U32 R11, RZ, RZ, UR14 ;  /* 0x0000000eff0b7e24 */ /* 0x000fe4000f8e00ff */
[----:B------:R-:W-:Y:S01]  /*03e0*/  IMAD.SHL.U32 R25, R25, 0x8, RZ ;  /* 0x0000000819197824 */ /* 0x000fe200078e00ff */
[----:B------:R-:W-:Y:S01]  /*03f0*/  ISETP.GE.AND.EX P0, PT, R12, UR16, PT, P0 ;  /* 0x000000100c007c0c */ /* 0x000fe2000bf06300 */
[----:B------:R-:W2:Y:S01]  /*0400*/  @!P1 LDG.E.64 R8, desc[UR12][R6.64] ;  /* 0x0000000c06089981 */ /* 0x000ea2000c1e1b00 */
[----:B------:R-:W-:Y:S01]  /*0410*/  IMAD.X R17, RZ, RZ, R12, P2 ;  /* 0x000000ffff117224 */ /* 0x000fe200010e060c */
[----:B------:R-:W-:Y:S01]  /*0420*/  SHF.R.U32.HI R11, RZ, 0x1d, R11 ;  /* 0x0000001dff0b7819 */ /* 0x000fe2000001160b */
[----:B------:R-:W-:Y:S01]  /*0430*/  IMAD.U32 R27, RZ, RZ, UR14 ;  /* 0x0000000eff1b7e24 */ /* 0x000fe2000f8e00ff */
[----:B------:R-:W-:-:S02]  /*0440*/  IADD3 R10, P3, PT, R25, R6, RZ ;  /* 0x00000006190a7210 */ /* 0x000fc40007f7e0ff */
[----:B------:R-:W-:Y:S02]  /*0450*/  CS2R R12, SRZ ;  /* 0x00000000000c7805 */ /* 0x000fe4000001ff00 */
[----:B------:R-:W-:Y:S02]  /*0460*/  ISETP.GE.U32.AND P2, PT, R16, UR15, PT ;  /* 0x0000000f10007c0c */ /* 0x000fe4000bf46070 */
[----:B------:R-:W-:Y:S02]  /*0470*/  CS2R R14, SRZ ;  /* 0x00000000000e7805 */ /* 0x000fe4000001ff00 */
[----:B------:R-:W-:Y:S01]  /*0480*/  SHF.R.U32.HI R27, RZ, 0x1d, R27 ;  /* 0x0000001dff1b7819 */ /* 0x000fe2000001161b */
[----:B------:R-:W-:Y:S01]  /*0490*/  IMAD.X R11, R11, 0x1, R7, P3 ;  /* 0x000000010b0b7824 */ /* 0x000fe200018e0607 */
[----:B------:R-:W-:Y:S01]  /*04a0*/  ISETP.GE.AND.EX P2, PT, R17, UR16, PT, P2 ;  /* 0x0000001011007c0c */ /* 0x000fe2000bf46320 */
[----:B------:R-:W2:Y:S01]  /*04b0*/  @!P1 LDC.64 R18, c[0x0][0x10b0] ;  /* 0x00042c00ff129b82 */ /* 0x000ea20000000a00 */
[----:B------:R-:W-:-:S02]  /*04c0*/  IADD3 R22, P3, PT, R25, R10, RZ ;  /* 0x0000000a19167210 */ /* 0x000fc40007f7e0ff */
[----:B------:R-:W3:Y:S03]  /*04d0*/  @!P0 LDG.E.64 R12, desc[UR12][R10.64] ;  /* 0x0000000c0a0c8981 */ /* 0x000ee6000c1e1b00 */
[----:B------:R-:W-:-:S06]  /*04e0*/  IMAD.X R23, R27, 0x1, R11, P3 ;  /* 0x000000011b177824 */ /* 0x000fcc00018e060b */
[----:B------:R0:W4:Y:S01]  /*04f0*/  @!P2 LDG.E.64 R14, desc[UR12][R22.64] ;  /* 0x0000000c160ea981 */ /* 0x000122000c1e1b00 */
[----:B------:R-:W-:Y:S01]  /*0500*/  IADD3 R16, P4, PT, R16, UR14, RZ ;  /* 0x0000000e10107c10 */ /* 0x000fe2000ff9e0ff */
[----:B------:R-:W-:-:S03]  /*0510*/  IMAD.U32 R29, RZ, RZ, UR14 ;  /* 0x0000000eff1d7e24 */ /* 0x000fc6000f8e00ff */
[----:B------:R-:W-:Y:S01]  /*0520*/  ISETP.GE.U32.AND P3, PT, R16, UR15, PT ;  /* 0x0000000f10007c0c */ /* 0x000fe2000bf66070 */
[----:B------:R-:W-:Y:S01]  /*0530*/  IMAD.X R17, RZ, RZ, R17, P4 ;  /* 0x000000ffff117224 */ /* 0x000fe200020e0611 */
[----:B0-----:R-:W4:Y:S04]  /*0540*/  @!P2 LDC.64 R22, c[0x0][0x10b0] ;  /* 0x00042c00ff16ab82 */ /* 0x001f280000000a00 */
[----:B------:R-:W-:-:S04]  /*0550*/  ISETP.GE.AND.EX P3, PT, R17, UR16, PT, P3 ;  /* 0x0000001011007c0c */ /* 0x000fc8000bf66330 */
[----:B------:R-:W3:Y:S09]  /*0560*/  @!P0 LDC.64 R16, c[0x0][0x10b0] ;  /* 0x00042c00ff108b82 */ /* 0x000ef20000000a00 */
[----:B------:R-:W-:Y:S01]  /*0570*/  @!P3 IADD3 R20, P5, P6, R25, R6, R25 ;  /* 0x000000061914b210 */ /* 0x000fe20007ebe019 */
[----:B------:R-:W-:Y:S01]  /*0580*/  IMAD.SHL.U32 R29, R29, 0x4, RZ ;  /* 0x000000041d1d7824 */ /* 0x000fe200078e00ff */
[----:B------:R-:W-:Y:S01]  /*0590*/  BSSY.RECONVERGENT B0, `(.L_x_454) ;  /* 0x0000031000007945 */ /* 0x000fe20003800200 */
[----:B--2---:R-:W-:-:S02]  /*05a0*/  @!P1 IADD3 R18, P4, PT, R8, -R18, RZ ;  /* 0x8000001208129210 */ /* 0x004fc40007f9e0ff */
[----:B------:R-:W-:Y:S02]  /*05b0*/  @!P3 IADD3.X R8, PT, PT, R27, R7, R27, P5, P6 ;  /* 0x000000071b08b210 */ /* 0x000fe40002fec41b */
[----:B------:R-:W-:Y:S01]  /*05c0*/  @!P3 IADD3 R20, P5, PT, R25, R20, RZ ;  /* 0x000000141914b210 */ /* 0x000fe20007fbe0ff */
[----:B------:R-:W-:-:S04]  /*05d0*/  @!P1 IMAD.X R19, R9, 0x1, ~R19, P4 ;  /* 0x0000000109139824 */ /* 0x000fc800020e0e13 */
[----:B------:R-:W-:Y:S01]  /*05e0*/  @!P3 IMAD.X R21, R27, 0x1, R8, P5 ;  /* 0x000000011b15b824 */ /* 0x000fe200028e0608 */
[----:B------:R-:W-:Y:S02]  /*05f0*/  IADD3 R10, P5, PT, R29, R4, RZ ;  /* 0x000000041d0a7210 */ /* 0x000fe40007fbe0ff */
[----:B------:R-:W-:Y:S02]  /*0600*/  CS2R R8, SRZ ;  /* 0x0000000000087805 */ /* 0x000fe4000001ff00 */
[----:B------:R-:W-:Y:S01]  /*0610*/  IADD3 R24, P6, PT, R4, UR14, RZ ;  /* 0x0000000e04187c10 */ /* 0x000fe2000ffde0ff */
[----:B------:R-:W-:Y:S01]  /*0620*/  IMAD.X R26, RZ, RZ, R5, P5 ;  /* 0x000000ffff1a7224 */ /* 0x000fe200028e0605 */
[----:B---3--:R-:W-:-:S03]  /*0630*/  @!P0 IADD3 R16, P5, PT, R12, -R16, RZ ;  /* 0x800000100c108210 */ /* 0x008fc60007fbe0ff */
[----:B------:R-:W-:Y:S01]  /*0640*/  IMAD.X R12, RZ, RZ, R5, P6 ;  /* 0x000000ffff0c7224 */ /* 0x000fe200030e0605 */
[----:B------:R-:W-:Y:S01]  /*0650*/  IADD3 R24, P4, PT, R29, R24, RZ ;  /* 0x000000181d187210 */ /* 0x000fe20007f9e0ff */
[----:B------:R0:W5:Y:S01]  /*0660*/  @!P3 LDG.E.64 R8, desc[UR12][R20.64] ;  /* 0x0000000c1408b981 */ /* 0x000162000c1e1b00 */
[----:B------:R-:W-:-:S03]  /*0670*/  @!P0 IMAD.X R17, R13, 0x1, ~R17, P5 ;  /* 0x000000010d118824 */ /* 0x000fc600028e0e11 */
[----:B------:R-:W-:Y:S01]  /*0680*/  IMAD.X R13, RZ, RZ, R12, P4 ;  /* 0x000000ffff0d7224 */ /* 0x000fe200020e060c */
[----:B----4-:R-:W-:Y:S01]  /*0690*/  @!P2 IADD3 R22, P4, PT, R14, -R22, RZ ;  /* 0x800000160e16a210 */ /* 0x010fe20007f9e0ff */
[----:B------:R2:W-:Y:S01]  /*06a0*/  @!P1 STG.E.64 desc[UR12][R6.64], R18 ;  /* 0x0000001206009986 */ /* 0x0005e2000c101b0c */
[----:B------:R-:W-:Y:S01]  /*06b0*/  ISETP.GE.U32.AND P1, PT, R10, UR15, PT ;  /* 0x0000000f0a007c0c */ /* 0x000fe2000bf26070 */
[----:B------:R-:W-:Y:S01]  /*06c0*/  IMAD.IADD R10, R25, 0x1, R6 ;  /* 0x00000001190a7824 */ /* 0x000fe200078e0206 */
[----:B------:R-:W-:Y:S01]  /*06d0*/  IADD3 R12, P5, PT, R24, UR14, RZ ;  /* 0x0000000e180c7c10 */ /* 0x000fe2000ffbe0ff */
[----:B------:R-:W-:Y:S01]  /*06e0*/  @!P2 IMAD.X R23, R15, 0x1, ~R23, P4 ;  /* 0x000000010f17a824 */ /* 0x000fe200020e0e17 */
[----:B------:R-:W-:Y:S02]  /*06f0*/  ISETP.GE.AND.EX P1, PT, R26, UR16, PT, P1 ;  /* 0x000000101a007c0c */ /* 0x000fe4000bf26310 */
[----:B------:R3:W-:Y:S01]  /*0700*/  @!P0 STG.E.64 desc[UR12][R10.64], R16 ;  /* 0x000000100a008986 */ /* 0x0007e2000c101b0c */
[----:B0-----:R-:W-:Y:S01]  /*0710*/  IMAD.X R20, RZ, RZ, R13, P5 ;  /* 0x000000ffff147224 */ /* 0x001fe200028e060d */
[----:B------:R-:W-:-:S02]  /*0720*/  IADD3 R14, P5, PT, R12, UR14, RZ ;  /* 0x0000000e0c0e7c10 */ /* 0x000fc4000ffbe0ff */
[----:B------:R-:W-:Y:S02]  /*0730*/  ISETP.GE.U32.AND P0, PT, R12, UR15, PT ;  /* 0x0000000f0c007c0c */ /* 0x000fe4000bf06070 */
[-C--:B--2---:R-:W-:Y:S01]  /*0740*/  @!P2 IADD3 R18, P4, P6, R25, R6.reuse, R25 ;  /* 0x000000061912a210 */ /* 0x084fe20007e9e019 */
[----:B------:R-:W-:Y:S01]  /*0750*/  IMAD.X R12, RZ, RZ, R20, P5 ;  /* 0x000000ffff0c7224 */ /* 0x000fe200028e0614 */
[----:B------:R-:W-:Y:S02]  /*0760*/  ISETP.GE.U32.AND P5, PT, R14, UR15, PT ;  /* 0x0000000f0e007c0c */ /* 0x000fe4000bfa6070 */
[-C--:B------:R-:W-:Y:S02]  /*0770*/  @!P2 IADD3.X R19, PT, PT, R27, R7.reuse, R27, P4, P6 ;  /* 0x000000071b13a210 */ /* 0x080fe400027ec41b */
[C---:B------:R-:W-:Y:S02]  /*0780*/  LEA R14, P6, R29.reuse, R6, 0x3 ;  /* 0x000000061d0e7211 */ /* 0x040fe400078c18ff */
[----:B------:R-:W-:Y:S01]  /*0790*/  ISETP.GE.U32.AND P4, PT, R24, UR15, PT ;  /* 0x0000000f18007c0c */ /* 0x000fe2000bf86070 */
[----:B------:R0:W-:Y:S01]  /*07a0*/  @!P2 STG.E.64 desc[UR12][R18.64], R22 ;  /* 0x000000161200a986 */ /* 0x0001e2000c101b0c */
[----:B------:R-:W-:-:S02]  /*07b0*/  LEA.HI.X R15, R29, R7, RZ, 0x3, P6 ;  /* 0x000000071d0f7211 */ /* 0x000fc400030f1cff */
[----:B---3--:R-:W-:Y:S02]  /*07c0*/  LEA R10, P6, R24, UR6, 0x3 ;  /* 0x00000006180a7c11 */ /* 0x008fe4000f8c18ff */
[----:B------:R-:W-:Y:S02]  /*07d0*/  ISETP.GE.AND.EX P5, PT, R12, UR16, PT, P5 ;  /* 0x000000100c007c0c */ /* 0x000fe4000bfa6350 */
[----:B------:R-:W-:Y:S02]  /*07e0*/  ISETP.GE.AND.EX P4, PT, R13, UR16, PT, P4 ;  /* 0x000000100d007c0c */ /* 0x000fe4000bf86340 */
[----:B------:R-:W-:Y:S02]  /*07f0*/  LEA.HI.X R11, R24, UR7, R13, 0x3, P6 ;  /* 0x00000007180b7c11 */ /* 0x000fe4000b0f1c0d */
[----:B------:R-:W-:Y:S02]  /*0800*/  CS2R R12, SRZ ;  /* 0x00000000000c7805 */ /* 0x000fe4000001ff00 */
[----:B------:R-:W-:Y:S01]  /*0810*/  ISETP.GE.AND.EX P0, PT, R20, UR16, PT, P0 ;  /* 0x0000001014007c0c */ /* 0x000fe2000bf06300 */
[----:B0-----:R-:W-:-:S12]  /*0820*/  @P3 BRA `(.L_x_455) ;  /* 0x00000000001c3947 */ /* 0x001fd80003800000 */
[----:B------:R-:W-:Y:S02]  /*0830*/  IADD3 R16, P3, P6, R25, R6, R25 ;  /* 0x0000000619107210 */ /* 0x000fe40007e7e019 */
[----:B-1---5:R-:W-:Y:S02]  /*0840*/  IADD3 R6, P2, PT, R8, -UR18, RZ ;  /* 0x8000001208067c10 */ /* 0x022fe4000ff5e0ff */
[----:B------:R-:W-:Y:S02]  /*0850*/  IADD3.X R18, PT, PT, R27, R7, R27, P3, P6 ;  /* 0x000000071b127210 */ /* 0x000fe40001fec41b */
[----:B------:R-:W-:Y:S02]  /*0860*/  IADD3 R8, P3, PT, R25, R16, RZ ;  /* 0x0000001019087210 */ /* 0x000fe40007f7e0ff */
[----:B------:R-:W-:-:S03]  /*0870*/  IADD3.X R7, PT, PT, R9, ~UR19, RZ, P2, !PT ;  /* 0x8000001309077c10 */ /* 0x000fc600097fe4ff */
[----:B------:R-:W-:-:S05]  /*0880*/  IMAD.X R9, R27, 0x1, R18, P3 ;  /* 0x000000011b097824 */ /* 0x000fca00018e0612 */
[----:B------:R0:W-:Y:S03]  /*0890*/  STG.E.64 desc[UR12][R8.64], R6 ;  /* 0x0000000608007986 */ /* 0x0001e6000c101b0c */
.L_x_455:
[----:B-1----:R-:W-:Y:S05]  /*08a0*/  BSYNC.RECONVERGENT B0 ;  /* 0x0000000000007941 */ /* 0x002fea0003800200 */
.L_x_454:
[----:B0-----:R-:W-:Y:S01]  /*08b0*/  IADD3 R6, P2, PT, R25, R10, RZ ;  /* 0x0000000a19067210 */ /* 0x001fe20007f5e0ff */
[----:B-----5:R-:W-:Y:S01]  /*08c0*/  IMAD.U32 R9, RZ, RZ, UR14 ;  /* 0x0000000eff097e24 */ /* 0x020fe2000f8e00ff */
[----:B------:R0:W5:Y:S01]  /*08d0*/  @!P1 LDG.E.64 R12, desc[UR12][R14.64] ;  /* 0x0000000c0e0c9981 */ /* 0x000162000c1e1b00 */
[----:B------:R-:W-:Y:S01]  /*08e0*/  IMAD.U32 R23, RZ, RZ, UR14 ;  /* 0x0000000eff177e24 */ /* 0x000fe2000f8e00ff */
[----:B------:R-:W-:Y:S01]  /*08f0*/  CS2R R18, SRZ ;  /* 0x0000000000127805 */ /* 0x000fe2000001ff00 */
        /* <DEDUP_REMOVED lines=8> */
[----:B0-----:R-:W-:Y:S01]  /*0980*/  IMAD.U32 R14, RZ, RZ, UR14 ;  /* 0x0000000eff0e7e24 */ /* 0x001fe2000f8e00ff */
[----:B------:R-:W-:Y:S03]  /*0990*/  BSSY.RECONVERGENT B0, `(.L_x_456) ;  /* 0x000000a000007945 */ /* 0x000fe60003800200 */
[----:B------:R-:W-:Y:S01]  /*09a0*/  IMAD.SHL.U32 R14, R14, 0x4, RZ ;  /* 0x000000040e0e7824 */ /* 0x000fe200078e00ff */
[----:B------:R-:W-:Y:S06]  /*09b0*/  @P1 BRA `(.L_x_457) ;  /* 0x00000000001c1947 */ /* 0x000fec0003800000 */
[----:B------:R-:W-:Y:S02]  /*09c0*/  LEA R15, P2, R4, UR6, 0x3 ;  /* 0x00000006040f7c11 */ /* 0x000fe4000f8418ff */
[----:B-----5:R-:W-:Y:S02]  /*09d0*/  IADD3 R12, P1, PT, R12, -UR18, RZ ;  /* 0x800000120c0c7c10 */ /* 0x020fe4000ff3e0ff */
[----:B------:R-:W-:Y:S02]  /*09e0*/  LEA.HI.X R5, R4, UR7, R5, 0x3, P2 ;  /* 0x0000000704057c11 */ /* 0x000fe400090f1c05 */
[C---:B------:R-:W-:Y:S02]  /*09f0*/  LEA R4, P2, R14.reuse, R15, 0x3 ;  /* 0x0000000f0e047211 */ /* 0x040fe400078418ff */
[----:B------:R-:W-:Y:S02]  /*0a00*/  IADD3.X R13, PT, PT, R13, ~UR19, RZ, P1, !PT ;  /* 0x800000130d0d7c10 */ /* 0x000fe40008ffe4ff */
[----:B------:R-:W-:-:S05]  /*0a10*/  LEA.HI.X R5, R14, R5, RZ, 0x3, P2 ;  /* 0x000000050e057211 */ /* 0x000fca00010f1cff */
[----:B------:R0:W-:Y:S04]  /*0a20*/  STG.E.64 desc[UR12][R4.64], R12 ;  /* 0x0000000c04007986 */ /* 0x0001e8000c101b0c */
.L_x_457:
[----:B------:R-:W-:Y:S05]  /*0a30*/  BSYNC.RECONVERGENT B0 ;  /* 0x0000000000007941 */ /* 0x000fea0003800200 */
.L_x_456:
[----:B0-----:R-:W0:Y:S01]  /*0a40*/  @!P4 LDC.64 R4, c[0x0][0x10b0] ;  /* 0x00042c00ff04cb82 */ /* 0x001e220000000a00 */
[----:B------:R-:W-:-:S04]  /*0a50*/  UIADD3 UR4, UP0, UPT, UR4, 0x2, URZ ;  /* 0x0000000204047890 */ /* 0x000fc8000ff1e0ff */
[----:B------:R-:W-:Y:S02]  /*0a60*/  UIADD3.X UR5, UPT, UPT, URZ, UR5, URZ, UP0, !UPT ;  /* 0x00000005ff057290 */ /* 0x000fe400087fe4ff */
[----:B------:R-:W-:Y:S01]  /*0a70*/  UISETP.NE.U32.AND UP0, UPT, UR4, UR9, UPT ;  /* 0x000000090400728c */ /* 0x000fe2000bf05070 */
[----:B-----5:R-:W2:Y:S03]  /*0a80*/  @!P0 LDC.64 R12, c[0x0][0x10b0] ;  /* 0x00042c00ff0c8b82 */ /* 0x020ea60000000a00 */
[----:B------:R-:W-:-:S05]  /*0a90*/  UISETP.NE.AND.EX UP0, UPT, UR5, URZ, UPT, UP0 ;  /* 0x000000ff0500728c */ /* 0x000fca000bf05300 */
[----:B------:R-:W3:Y:S01]  /*0aa0*/  @!P5 LDC.64 R22, c[0x0][0x10b0] ;  /* 0x00042c00ff16db82 */ /* 0x000ee20000000a00 */
[----:B0-----:R-:W-:-:S05]  /*0ab0*/  @!P4 IADD3 R4, P1, PT, R18, -R4, RZ ;  /* 0x800000041204c210 */ /* 0x001fca0007f3e0ff */
[----:B------:R-:W-:Y:S01]  /*0ac0*/  @!P4 IMAD.X R5, R19, 0x1, ~R5, P1 ;  /* 0x000000011305c824 */ /* 0x000fe200008e0e05 */
[----:B--2---:R-:W-:-:S04]  /*0ad0*/  @!P0 IADD3 R12, P2, PT, R20, -R12, RZ ;  /* 0x8000000c140c8210 */ /* 0x004fc80007f5e0ff */
[----:B------:R2:W-:Y:S01]  /*0ae0*/  @!P4 STG.E.64 desc[UR12][R10.64], R4 ;  /* 0x000000040a00c986 */ /* 0x0005e2000c101b0c */
[----:B------:R-:W-:Y:S01]  /*0af0*/  @!P0 IMAD.X R13, R21, 0x1, ~R13, P2 ;  /* 0x00000001150d8824 */ /* 0x000fe200010e0e0d */
[----:B---3--:R-:W-:-:S04]  /*0b00*/  @!P5 IADD3 R22, P3, PT, R16, -R22, RZ ;  /* 0x800000161016d210 */ /* 0x008fc80007f7e0ff */
[----:B------:R2:W-:Y:S01]  /*0b10*/  @!P0 STG.E.64 desc[UR12][R6.64], R12 ;  /* 0x0000000c06008986 */ /* 0x0005e2000c101b0c */
[----:B------:R-:W-:Y:S01]  /*0b20*/  LEA R3, P0, R14, R3, 0x1 ;  /* 0x000000030e037211 */ /* 0x000fe200078008ff */
[----:B------:R-:W-:-:S03]  /*0b30*/  @!P5 IMAD.X R23, R17, 0x1, ~R23, P3 ;  /* 0x000000011117d824 */ /* 0x000fc600018e0e17 */
[----:B------:R-:W-:Y:S02]  /*0b40*/  LEA.HI.X R2, R14, R2, RZ, 0x1, P0 ;  /* 0x000000020e027211 */ /* 0x000fe400000f0cff */
[----:B------:R2:W-:Y:S01]  /*0b50*/  @!P5 STG.E.64 desc[UR12][R8.64], R22 ;  /* 0x000000160800d986 */ /* 0x0005e2000c101b0c */
[----:B------:R-:W-:Y:S06]  /*0b60*/  BRA.U UP0, `(.L_x_458) ;  /* 0xfffffff500e87547 */ /* 0x000fec000b83ffff */
.L_x_453:
[----:B------:R-:W-:-:S04]  /*0b70*/  ULOP3.LUT UR10, UR8, 0x1, URZ, 0xc0, !UPT ;  /* 0x00000001080a7892 */ /* 0x000fc8000f8ec0ff */
[----:B------:R-:W-:-:S06]  /*0b80*/  UISETP.NE.U32.AND UP0, UPT, UR10, 0x1, UPT ;  /* 0x000000010a00788c */ /* 0x000fcc000bf05070 */
[----:B------:R-:W-:-:S13]  /*0b90*/  PLOP3.LUT P0, PT, PT, PT, UP0, 0x80, 0x8 ;  /* 0x000000000008781c */ /* 0x000fda0003f0f008 */
[----:B------:R-:W-:Y:S05]  /*0ba0*/  @!P0 EXIT ;  /* 0x000000000000894d */ /* 0x000fea0003800000 */
[----:B0-----:R-:W-:Y:S01]  /*0bb0*/  IADD3 R0, P0, PT, R0, R3, RZ ;  /* 0x0000000300007210 */ /* 0x001fe20007f1e0ff */
[----:B------:R-:W-:Y:S01]  /*0bc0*/  IMAD.U32 R17, RZ, RZ, UR14 ;  /* 0x0000000eff117e24 */ /* 0x000fe2000f8e00ff */
[----:B------:R-:W-:Y:S01]  /*0bd0*/  CS2R R14, SRZ ;  /* 0x00000000000e7805 */ /* 0x000fe2000001ff00 */
[----:B-12---:R-:W-:Y:S01]  /*0be0*/  IMAD.U32 R7, RZ, RZ, UR14 ;  /* 0x0000000eff077e24 */ /* 0x006fe2000f8e00ff */
[C---:B------:R-:W-:Y:S01]  /*0bf0*/  IADD3 R4, P2, PT, R0.reuse, UR14, RZ ;  /* 0x0000000e00047c10 */ /* 0x040fe2000ff5e0ff */
[----:B------:R-:W-:Y:S01]  /*0c00*/  IMAD.X R5, RZ, RZ, R2, P0 ;  /* 0x000000ffff057224 */ /* 0x000fe200000e0602 */
[C---:B------:R-:W-:Y:S01]  /*0c10*/  ISETP.GE.U32.AND P0, PT, R0.reuse, UR15, PT ;  /* 0x0000000f00007c0c */ /* 0x040fe2000bf06070 */
[----:B------:R-:W-:Y:S01]  /*0c20*/  IMAD.U32 R13, RZ, RZ, UR14 ;  /* 0x0000000eff0d7e24 */ /* 0x000fe2000f8e00ff */
[----:B------:R-:W-:Y:S01]  /*0c30*/  LEA R2, P1, R0, UR6, 0x3 ;  /* 0x0000000600027c11 */ /* 0x000fe2000f8218ff */
[----:B------:R-:W-:Y:S01]  /*0c40*/  IMAD.SHL.U32 R17, R17, 0x8, RZ ;  /* 0x0000000811117824 */ /* 0x000fe200078e00ff */
[----:B------:R-:W-:-:S02]  /*0c50*/  ISETP.GE.AND.EX P0, PT, R5, UR16, PT, P0 ;  /* 0x0000001005007c0c */ /* 0x000fc4000bf06300 */
[----:B------:R-:W-:Y:S02]  /*0c60*/  CS2R R8, SRZ ;  /* 0x0000000000087805 */ /* 0x000fe4000001ff00 */
[--C-:B------:R-:W-:Y:S01]  /*0c70*/  LEA.HI.X R3, R0, UR7, R5.reuse, 0x3, P1 ;  /* 0x0000000700037c11 */ /* 0x100fe200088f1c05 */
[----:B------:R-:W-:Y:S01]  /*0c80*/  IMAD.X R5, RZ, RZ, R5, P2 ;  /* 0x000000ffff057224 */ /* 0x000fe200010e0605 */
[C---:B------:R-:W-:Y:S02]  /*0c90*/  ISETP.GE.U32.AND P1, PT, R4.reuse, UR15, PT ;  /* 0x0000000f04007c0c */ /* 0x040fe4000bf26070 */
[----:B------:R-:W-:Y:S02]  /*0ca0*/  CS2R R10, SRZ ;  /* 0x00000000000a7805 */ /* 0x000fe4000001ff00 */
[----:B------:R-:W-:Y:S01]  /*0cb0*/  IADD3 R4, P2, PT, R4, UR14, RZ ;  /* 0x0000000e04047c10 */ /* 0x000fe2000ff5e0ff */
[----:B------:R-:W0:Y:S01]  /*0cc0*/  LDCU.64 UR4, c[0x0][0x10b0] ;  /* 0x00021600ff0477ac */ /* 0x000e220008000a00 */
[----:B------:R-:W-:-:S02]  /*0cd0*/  ISETP.GE.AND.EX P1, PT, R5, UR16, PT, P1 ;  /* 0x0000001005007c0c */ /* 0x000fc4000bf26310 */
[C---:B------:R-:W-:Y:S01]  /*0ce0*/  IADD3 R6, P4, PT, R4.reuse, UR14, RZ ;  /* 0x0000000e04067c10 */ /* 0x040fe2000ff9e0ff */
[----:B------:R-:W-:Y:S01]  /*0cf0*/  IMAD.X R0, RZ, RZ, R5, P2 ;  /* 0x000000ffff007224 */ /* 0x000fe200010e0605 */
[----:B------:R-:W-:Y:S01]  /*0d00*/  ISETP.GE.U32.AND P2, PT, R4, UR15, PT ;  /* 0x0000000f04007c0c */ /* 0x000fe2000bf46070 */
[----:B------:R-:W-:Y:S01]  /*0d10*/  IMAD.WIDE.U32 R4, R7, 0x8, R2 ;  /* 0x0000000807047825 */ /* 0x000fe200078e0002 */
[----:B------:R-:W-:Y:S01]  /*0d20*/  ISETP.GE.U32.AND P3, PT, R6, UR15, PT ;  /* 0x0000000f06007c0c */ /* 0x000fe2000bf66070 */
[----:B------:R-:W0:Y:S01]  /*0d30*/  @!P0 LDG.E.64 R14, desc[UR12][R2.64] ;  /* 0x0000000c020e8981 */ /* 0x000e22000c1e1b00 */
[----:B------:R-:W-:Y:S01]  /*0d40*/  ISETP.GE.AND.EX P2, PT, R0, UR16, PT, P2 ;  /* 0x0000001000007c0c */ /* 0x000fe2000bf46320 */
[----:B------:R-:W-:Y:S01]  /*0d50*/  IMAD.X R0, RZ, RZ, R0, P4 ;  /* 0x000000ffff007224 */ /* 0x000fe200020e0600 */
[----:B------:R-:W-:Y:S02]  /*0d60*/  SHF.R.U32.HI R13, RZ, 0x1d, R13 ;  /* 0x0000001dff0d7819 */ /* 0x000fe4000001160d */
[----:B------:R-:W-:Y:S01]  /*0d70*/  IADD3 R6, P4, PT, R4, R17, RZ ;  /* 0x0000001104067210 */ /* 0x000fe20007f9e0ff */
[----:B------:R-:W2:Y:S01]  /*0d80*/  @!P1 LDG.E.64 R8, desc[UR12][R4.64] ;  /* 0x0000000c04089981 */ /* 0x000ea2000c1e1b00 */
[----:B------:R-:W-:-:S03]  /*0d90*/  ISETP.GE.AND.EX P3, PT, R0, UR16, PT, P3 ;  /* 0x0000001000007c0c */ /* 0x000fc6000bf66330 */
[----:B------:R-:W-:Y:S01]  /*0da0*/  IMAD.X R7, R5, 0x1, R13, P4 ;  /* 0x0000000105077824 */ /* 0x000fe200020e060d */
[----:B------:R-:W-:-:S04]  /*0db0*/  IADD3 R16, P4, PT, R17, R6, RZ ;  /* 0x0000000611107210 */ /* 0x000fc80007f9e0ff */
[----:B------:R-:W3:Y:S01]  /*0dc0*/  @!P2 LDG.E.64 R10, desc[UR12][R6.64] ;  /* 0x0000000c060aa981 */ /* 0x000ee2000c1e1b00 */
[----:B------:R-:W-:Y:S01]  /*0dd0*/  IMAD.X R17, R13, 0x1, R7, P4 ;  /* 0x000000010d117824 */ /* 0x000fe200020e0607 */
[----:B------:R-:W-:-:S06]  /*0de0*/  CS2R R12, SRZ ;  /* 0x00000000000c7805 */ /* 0x000fcc000001ff00 */
[----:B------:R-:W4:Y:S01]  /*0df0*/  @!P3 LDG.E.64 R12, desc[UR12][R16.64] ;  /* 0x0000000c100cb981 */ /* 0x000f22000c1e1b00 */
[----:B0-----:R-:W-:-:S04]  /*0e00*/  IADD3 R14, P4, PT, R14, -UR4, RZ ;  /* 0x800000040e0e7c10 */ /* 0x001fc8000ff9e0ff */
[----:B------:R-:W-:Y:S02]  /*0e10*/  IADD3.X R15, PT, PT, R15, ~UR5, RZ, P4, !PT ;  /* 0x800000050f0f7c10 */ /* 0x000fe4000a7fe4ff */
[----:B--2---:R-:W-:-:S04]  /*0e20*/  IADD3 R8, P4, PT, R8, -UR4, RZ ;  /* 0x8000000408087c10 */ /* 0x004fc8000ff9e0ff */
[----:B------:R-:W-:Y:S02]  /*0e30*/  IADD3.X R9, PT, PT, R9, ~UR5, RZ, P4, !PT ;  /* 0x8000000509097c10 */ /* 0x000fe4000a7fe4ff */
[----:B---3--:R-:W-:Y:S01]  /*0e40*/  IADD3 R10, P5, PT, R10, -UR4, RZ ;  /* 0x800000040a0a7c10 */ /* 0x008fe2000ffbe0ff */
[----:B------:R0:W-:Y:S03]  /*0e50*/  @!P0 STG.E.64 desc[UR12][R2.64], R14 ;  /* 0x0000000e02008986 */ /* 0x0001e6000c101b0c */
[----:B------:R-:W-:Y:S01]  /*0e60*/  IADD3.X R11, PT, PT, R11, ~UR5, RZ, P5, !PT ;  /* 0x800000050b0b7c10 */ /* 0x000fe2000affe4ff */
[----:B------:R0:W-:Y:S01]  /*0e70*/  @!P1 STG.E.64 desc[UR12][R4.64], R8 ;  /* 0x0000000804009986 */ /* 0x0001e2000c101b0c */
[----:B----4-:R-:W-:-:S03]  /*0e80*/  IADD3 R12, P4, PT, R12, -UR4, RZ ;  /* 0x800000040c0c7c10 */ /* 0x010fc6000ff9e0ff */
[----:B------:R0:W-:Y:S01]  /*0e90*/  @!P2 STG.E.64 desc[UR12][R6.64], R10 ;  /* 0x0000000a0600a986 */ /* 0x0001e2000c101b0c */
[----:B------:R-:W-:Y:S01]  /*0ea0*/  IADD3.X R13, PT, PT, R13, ~UR5, RZ, P4, !PT ;  /* 0x800000050d0d7c10 */ /* 0x000fe2000a7fe4ff */
[----:B------:R-:W-:Y:S08]  /*0eb0*/  @P3 EXIT ;  /* 0x000000000000394d */ /* 0x000ff00003800000 */
[----:B------:R-:W-:Y:S01]  /*0ec0*/  STG.E.64 desc[UR12][R16.64], R12 ;  /* 0x0000000c10007986 */ /* 0x000fe2000c101b0c */
[----:B------:R-:W-:Y:S05]  /*0ed0*/  EXIT ;  /* 0x000000000000794d */ /* 0x000fea0003800000 */
.L_x_452:
        /* <DEDUP_REMOVED lines=8> */
.L_x_459:
[----:B--2---:R-:W-:-:S04]  /*0f60*/  LEA R2, P0, R0, UR6, 0x5 ;  /* 0x0000000600027c11 */ /* 0x004fc8000f8028ff */
[----:B------:R-:W-:-:S05]  /*0f70*/  LEA.HI.X R3, R0, UR7, R13, 0x5, P0 ;  /* 0x0000000700037c11 */ /* 0x000fca00080f2c0d */
[----:B------:R-:W1:Y:S02]  /*0f80*/  LDG.E.ENL2.256 R4, R8, desc[UR12][R2.64] ;  /* 0xfe00000c0208797e */ /* 0x000e640008121904 */
[----:B-1----:R-:W-:Y:S02]  /*0f90*/  IADD3 R14, P0, PT, R8, -UR8, RZ ;  /* 0x80000008080e7c10 */ /* 0x002fe4000ff1e0ff */
[----:B------:R-:W-:Y:S02]  /*0fa0*/  IADD3 R12, P1, PT, R10, -UR8, RZ ;  /* 0x800000080a0c7c10 */ /* 0x000fe4000ff3e0ff */
[----:B------:R-:W-:Y:S02]  /*0fb0*/  IADD3.X R17, PT, PT, R9, ~UR9, RZ, P0, !PT ;  /* 0x8000000909117c10 */ /* 0x000fe400087fe4ff */
[----:B------:R-:W-:Y:S01]  /*0fc0*/  IADD3 R8, P2, PT, R4, -UR8, RZ ;  /* 0x8000000804087c10 */ /* 0x000fe2000ff5e0ff */
[----:B------:R-:W-:Y:S01]  /*0fd0*/  IMAD.MOV.U32 R4, RZ, RZ, R14 ;  /* 0x000000ffff047224 */ /* 0x000fe200078e000e */
[----:B------:R-:W-:Y:S01]  /*0fe0*/  IADD3 R10, P3, PT, R6, -UR8, RZ ;  /* 0x80000008060a7c10 */ /* 0x000fe2000ff7e0ff */
[----:B------:R-:W-:Y:S01]  /*0ff0*/  IMAD.MOV.U32 R6, RZ, RZ, R12 ;  /* 0x000000ffff067224 */ /* 0x000fe200078e000c */
[----:B------:R-:W-:-:S02]  /*1000*/  IADD3.X R15, PT, PT, R11, ~UR9, RZ, P1, !PT ;  /* 0x800000090b0f7c10 */ /* 0x000fc40008ffe4ff */
[----:B0-----:R-:W-:Y:S02]  /*1010*/  IADD3 R0, P0, PT, R0, UR5, RZ ;  /* 0x0000000500007c10 */ /* 0x001fe4000ff1e0ff */
[----:B------:R-:W-:Y:S01]  /*1020*/  IADD3.X R9, PT, PT, R5, ~UR9, RZ, P2, !PT ;  /* 0x8000000905097c10 */ /* 0x000fe200097fe4ff */
[----:B------:R-:W-:Y:S01]  /*1030*/  IMAD.MOV.U32 R5, RZ, RZ, R17 ;  /* 0x000000ffff057224 */ /* 0x000fe200078e0011 */
[----:B------:R-:W-:Y:S01]  /*1040*/  IADD3.X R11, PT, PT, R7, ~UR9, RZ, P3, !PT ;  /* 0x80000009070b7c10 */ /* 0x000fe20009ffe4ff */
        /* <DEDUP_REMOVED lines=11> */
        .weak           $__internal_56_$__cuda_sm20_div_u16
        .type           $__internal_56_$__cuda_sm20_div_u16,@function
        .size           $__internal_56_$__cuda_sm20_div_u16,(.L_x_4751 - $__internal_56_$__cuda_sm20_div_u16)
$__internal_56_$__cuda_sm20_div_u16:
        /* <DEDUP_REMOVED lines=19> */
[----:B------:R-:W-:Y:S05]  /*1230*/  RET.REL.NODEC R2 `(_ZN2at6native57_GLOBAL__N__f3eca4a2_24_ForeachBinaryOpScalar_cu_86b9896c25multi_tensor_apply_kernelINS1_18TensorListMetadataILi1EEENS1_21BinaryOpScalarFunctorIlLi1ELi1ELi0EEEJSt5minusIlElEEEvT_T0_DpT1_) ;  /* 0xffffffec02707950 */ /* 0x000fea0003c3ffff */
.L_x_460:
        /* <DEDUP_REMOVED lines=12> */
.L_x_4751:


//--------------------- .text._ZN2at6native57_GLOBAL__N__f3eca4a2_24_ForeachBinaryOpScalar_cu_86b9896c25multi_tensor_apply_kernelINS1_18TensorListMetadataILi1EEENS1_21BinaryOpScalarFunctorIiLi1ELi1ELi0EEEJSt5minusIiEiEEEvT_T0_DpT1_ --------------------------
	.section	.text._ZN2at6native57_GLOBAL__N__f3eca4a2_24_ForeachBinaryOpScalar_cu_86b9896c25multi_tensor_apply_kernelINS1_18TensorListMetadataILi1EEENS1_21BinaryOpScalarFunctorIiLi1ELi1ELi0EEEJSt5minusIiEiEEEvT_T0_DpT1_,"ax",@progbits
	.align	128
.text._ZN2at6native57_GLOBAL__N__f3eca4a2_24_ForeachBinaryOpScalar_cu_86b9896c25multi_tensor_apply_kernelINS1_18TensorListMetadataILi1EEENS1_21BinaryOpScalarFunctorIiLi1ELi1ELi0EEEJSt5minusIiEiEEEvT_T0_DpT1_:
        .type           _ZN2at6native57_GLOBAL__N__f3eca4a2_24_ForeachBinaryOpScalar_cu_86b9896c25multi_tensor_apply_kernelINS1_18TensorListMetadataILi1EEENS1_21BinaryOpScalarFunctorIiLi1ELi1ELi0EEEJSt5minusIiEiEEEvT_T0_DpT1_,@function
        .size           _ZN2at6native57_GLOBAL__N__f3eca4a2_24_ForeachBinaryOpScalar_cu_86b9896c25multi_tensor_apply_kernelINS1_18TensorListMetadataILi1EEENS1_21BinaryOpScalarFunctorIiLi1ELi1ELi0EEEJSt5minusIiEiEEEvT_T0_DpT1_,(.L_x_4753 - _ZN2at6native57_GLOBAL__N__f3eca4a2_24_ForeachBinaryOpScalar_cu_86b9896c25multi_tensor_apply_kernelINS1_18TensorListMetadataILi1EEENS1_21BinaryOpScalarFunctorIiLi1ELi1ELi0EEEJSt5minusIiEiEEEvT_T0_DpT1_)
        .other          _ZN2at6native57_GLOBAL__N__f3eca4a2_24_ForeachBinaryOpScalar_cu_86b9896c25multi_tensor_apply_kernelINS1_18TensorListMetadataILi1EEENS1_21BinaryOpScalarFunctorIiLi1ELi1ELi0EEEJSt5minusIiEiEEEvT_T0_DpT1_,@"STO_CUDA_ENTRY STV_DEFAULT"
_ZN2at6native57_GLOBAL__N__f3eca4a2_24_ForeachBinaryOpScalar_cu_86b9896c25multi_tensor_apply_kernelINS1_18TensorListMetadataILi1EEENS1_21BinaryOpScalarFunctorIiLi1ELi1ELi0EEEJSt5minusIiEiEEEvT_T0_DpT1_:
        /* <DEDUP_REMOVED lines=35> */
[----:B------:R-:W-:Y:S05]  /*0230*/  CALL.REL.NOINC `($__internal_57_$__cuda_sm20_div_u16) ;  /* 0x0000000800e87944 */ /* 0x000fea0003c00000 */
        /* <DEDUP_REMOVED lines=14> */
.L_x_465:
        /* <DEDUP_REMOVED lines=31> */
[----:B--2---:R-:W-:Y:S02]  /*0510*/  @!P1 IMAD.IADD R27, R23, 0x1, -R26 ;  /* 0x00000001171b9824 */ /* 0x004fe400078e0a1a */
[----:B------:R-:W-:Y:S01]  /*0520*/  IMAD.SHL.U32 R23, R17, 0x4, RZ ;  /* 0x0000000411177824 */ /* 0x000fe200078e00ff */
[----:B------:R-:W4:Y:S02]  /*0530*/  @!P0 LDC R26, c[0x0][0x10ac] ;  /* 0x00042b00ff1a8b82 */ /* 0x000f240000000800 */
[----:B------:R2:W-:Y:S02]  /*0540*/  @!P1 STG.E desc[UR6][R6.64], R27 ;  /* 0x0000001b06009986 */ /* 0x0005e4000c101906 */
[----:B------:R-:W-:-:S04]  /*0550*/  IADD3 R29, P4, PT, R23, R12, RZ ;  /* 0x0000000c171d7210 */ /* 0x000fc80007f9e0ff */
[----:B------:R-:W-:Y:S01]  /*0560*/  ISETP.GE.U32.AND P1, PT, R29, R0, PT ;  /* 0x000000001d00720c */ /* 0x000fe20003f26070 */
[----:B------:R-:W-:Y:S01]  /*0570*/  IMAD.X R12, RZ, RZ, R13, P4 ;  /* 0x000000ffff0c7224 */ /* 0x000fe200020e060d */
[----:B------:R-:W1:Y:S01]  /*0580*/  @!P2 LDC R29, c[0x0][0x10ac] ;  /* 0x00042b00ff1dab82 */ /* 0x000e620000000800 */
[----:B---3--:R-:W-:Y:S01]  /*0590*/  @!P3 IMAD.IADD R24, R24, 0x1, -R25 ;  /* 0x000000011818b824 */ /* 0x008fe200078e0a19 */
[----:B------:R-:W-:Y:S01]  /*05a0*/  IADD3 R25, P4, PT, R23, R28, RZ ;  /* 0x0000001c17197210 */ /* 0x000fe20007f9e0ff */
[----:B--2---:R-:W-:Y:S01]  /*05b0*/  IMAD.X R27, RZ, RZ, R13, P5 ;  /* 0x000000ffff1b7224 */ /* 0x004fe200028e060d */
[----:B------:R-:W-:Y:S02]  /*05c0*/  ISETP.GE.AND.EX P1, PT, R12, R16, PT, P1 ;  /* 0x000000100c00720c */ /* 0x000fe40003f26310 */
[----:B------:R2:W-:Y:S01]  /*05d0*/  @!P3 STG.E desc[UR6][R14.64], R24 ;  /* 0x000000180e00b986 */ /* 0x0005e2000c101906 */
[----:B0-----:R-:W-:Y:S01]  /*05e0*/  IADD3 R4, P5, PT, R17, R25, RZ ;  /* 0x0000001911047210 */ /* 0x001fe20007fbe0ff */
[----:B------:R-:W-:-:S03]  /*05f0*/  IMAD.X R27, RZ, RZ, R27, P4 ;  /* 0x000000ffff1b7224 */ /* 0x000fc600020e061b */
[----:B------:R-:W-:Y:S01]  /*0600*/  IADD3 R13, P6, PT, R17, R4, RZ ;  /* 0x00000004110d7210 */ /* 0x000fe20007fde0ff */
[----:B------:R-:W-:Y:S01]  /*0610*/  IMAD.X R5, RZ, RZ, R27, P5 ;  /* 0x000000ffff057224 */ /* 0x000fe200028e061b */
[-C--:B------:R-:W-:Y:S01]  /*0620*/  ISETP.GE.U32.AND P4, PT, R4, R0.reuse, PT ;  /* 0x000000000400720c */ /* 0x080fe20003f86070 */
[----:B----4-:R-:W-:Y:S01]  /*0630*/  @!P0 IMAD.IADD R28, R9, 0x1, -R26 ;  /* 0x00000001091c8824 */ /* 0x010fe200078e0a1a */
[----:B------:R-:W-:Y:S01]  /*0640*/  ISETP.GE.U32.AND P5, PT, R13, R0, PT ;  /* 0x000000000d00720c */ /* 0x000fe20003fa6070 */
[----:B------:R-:W-:Y:S01]  /*0650*/  @!P2 IMAD.WIDE.U32 R12, R17, 0x4, R10 ;  /* 0x00000004110ca825 */ /* 0x000fe200078e000a */
[----:B------:R-:W-:Y:S02]  /*0660*/  ISETP.GE.AND.EX P4, PT, R5, R16, PT, P4 ;  /* 0x000000100500720c */ /* 0x000fe40003f86340 */
[----:B------:R0:W-:Y:S01]  /*0670*/  @!P0 STG.E desc[UR6][R10.64], R28 ;  /* 0x0000001c0a008986 */ /* 0x0001e2000c101906 */
[----:B------:R-:W-:Y:S01]  /*0680*/  LEA R6, P0, R23, R6, 0x2 ;  /* 0x0000000617067211 */ /* 0x000fe200078010ff */
[----:B------:R-:W-:-:S02]  /*0690*/  IMAD.MOV.U32 R26, RZ, RZ, RZ ;  /* 0x000000ffff1a7224 */ /* 0x000fc400078e00ff */
[----:B------:R-:W-:Y:S01]  /*06a0*/  IMAD.X R9, RZ, RZ, R5, P6 ;  /* 0x000000ffff097224 */ /* 0x000fe200030e0605 */
[----:B------:R-:W-:Y:S01]  /*06b0*/  LEA.HI.X R7, R23, R7, RZ, 0x2, P0 ;  /* 0x0000000717077211 */ /* 0x000fe200000f14ff */
[----:B-1----:R-:W-:Y:S01]  /*06c0*/  @!P2 IMAD.IADD R29, R8, 0x1, -R29 ;  /* 0x00000001081da824 */ /* 0x002fe200078e0a1d */
[----:B------:R-:W-:Y:S02]  /*06d0*/  LEA R4, P6, R25, R2, 0x2 ;  /* 0x0000000219047211 */ /* 0x000fe400078c10ff */
[----:B------:R-:W-:Y:S02]  /*06e0*/  ISETP.GE.AND.EX P5, PT, R9, R16, PT, P5 ;  /* 0x000000100900720c */ /* 0x000fe40003fa6350 */
[----:B------:R1:W-:Y:S01]  /*06f0*/  @!P2 STG.E desc[UR6][R12.64], R29 ;  /* 0x0000001d0c00a986 */ /* 0x0003e2000c101906 */
[----:B------:R-:W-:-:S03]  /*0700*/  LEA.HI.X R5, R25, R3, R27, 0x2, P6 ;  /* 0x0000000319057211 */ /* 0x000fc600030f141b */
        /* <DEDUP_REMOVED lines=14> */
[----:B---3--:R-:W-:-:S05]  /*07f0*/  @!P1 IMAD.IADD R25, R26, 0x1, -R25 ;  /* 0x000000011a199824 */ /* 0x008fca00078e0a19 */
[----:B------:R1:W-:Y:S01]  /*0800*/  @!P1 STG.E desc[UR6][R6.64], R25 ;  /* 0x0000001906009986 */ /* 0x0003e2000c101906 */
[----:B0-----:R-:W-:Y:S02]  /*0810*/  @!P4 IMAD.IADD R13, R24, 0x1, -R13 ;  /* 0x00000001180dc824 */ /* 0x001fe400078e0a0d */
[----:B--2---:R-:W-:Y:S01]  /*0820*/  @!P5 IMAD.IADD R15, R15, 0x1, -R12 ;  /* 0x000000010f0fd824 */ /* 0x004fe200078e0a0c */
[----:B------:R-:W-:Y:S06]  /*0830*/  @P0 BRA `(.L_x_464) ;  /* 0x0000000000200947 */ /* 0x000fec0003800000 */
[----:B-1----:R-:W-:Y:S01]  /*0840*/  IADD3 R4, P0, P1, R17, R19, R18 ;  /* 0x0000001311047210 */ /* 0x002fe2000791e012 */
[----:B-----5:R-:W-:-:S03]  /*0850*/  VIADD R7, R14, -UR8 ;  /* 0x800000080e077c36 */ /* 0x020fc60008000000 */
[----:B------:R-:W-:Y:S02]  /*0860*/  IADD3 R5, P2, PT, R23, R4, RZ ;  /* 0x0000000417057210 */ /* 0x000fe40007f5e0ff */
[----:B------:R-:W-:Y:S02]  /*0870*/  IADD3.X R6, PT, PT, RZ, R20, RZ, P0, P1 ;  /* 0x00000014ff067210 */ /* 0x000fe400007e24ff */
[----:B------:R-:W-:-:S03]  /*0880*/  LEA R4, P0, R5, R2, 0x2 ;  /* 0x0000000205047211 */ /* 0x000fc600078010ff */
[----:B------:R-:W-:-:S05]  /*0890*/  IMAD.X R6, RZ, RZ, R6, P2 ;  /* 0x000000ffff067224 */ /* 0x000fca00010e0606 */
[----:B------:R-:W-:-:S05]  /*08a0*/  LEA.HI.X R5, R5, R3, R6, 0x2, P0 ;  /* 0x0000000305057211 */ /* 0x000fca00000f1406 */
[----:B------:R0:W-:Y:S02]  /*08b0*/  STG.E desc[UR6][R4.64], R7 ;  /* 0x0000000704007986 */ /* 0x0001e4000c101906 */
.L_x_464:
[----:B------:R-:W-:Y:S05]  /*08c0*/  BSYNC.RECONVERGENT B0 ;  /* 0x0000000000007941 */ /* 0x000fea0003800200 */
.L_x_463:
        /* <DEDUP_REMOVED lines=9> */
.L_x_462:
        /* <DEDUP_REMOVED lines=44> */
[----:B------:R-:W-:Y:S01]  /*0c20*/  STG.E desc[UR6][R8.64], R17 ;  /* 0x0000001108007986 */ /* 0x000fe2000c101906 */
[----:B------:R-:W-:Y:S05]  /*0c30*/  EXIT ;  /* 0x000000000000794d */ /* 0x000fea0003800000 */
.L_x_461:
        /* <DEDUP_REMOVED lines=8> */
.L_x_466:
        /* <DEDUP_REMOVED lines=18> */
        .weak           $__internal_57_$__cuda_sm20_div_u16
        .type           $__internal_57_$__cuda_sm20_div_u16,@function
        .size           $__internal_57_$__cuda_sm20_div_u16,(.L_x_4753 - $__internal_57_$__cuda_sm20_div_u16)
$__internal_57_$__cuda_sm20_div_u16:
        /* <DEDUP_REMOVED lines=18> */
[----:B------:R-:W-:Y:S06]  /*0f00*/  RET.REL.NODEC R6 `(_ZN2at6native57_GLOBAL__N__f3eca4a2_24_ForeachBinaryOpScalar_cu_86b9896c25multi_tensor_apply_kernelINS1_18TensorListMetadataILi1EEENS1_21BinaryOpScalarFunctorIiLi1ELi1ELi0EEEJSt5minusIiEiEEEvT_T0_DpT1_) ;  /* 0xfffffff0063c7950 */ /* 0x000fec0003c3ffff */
.L_x_467:
        /* <DEDUP_REMOVED lines=15> */
.L_x_4753:


//--------------------- .text._ZN2at6native57_GLOBAL__N__f3eca4a2_24_ForeachBinaryOpScalar_cu_86b9896c25multi_tensor_apply_kernelINS1_18TensorListMetadataILi1EEENS1_21BinaryOpScalarFunctorIaLi1ELi1ELi0EEEJSt5minusIaEaEEEvT_T0_DpT1_ --------------------------
	.section	.text._ZN2at6native57_GLOBAL__N__f3eca4a2_24_ForeachBinaryOpScalar_cu_86b9896c25multi_tensor_apply_kernelINS1_18TensorListMetadataILi1EEENS1_21BinaryOpScalarFunctorIaLi1ELi1ELi0EEEJSt5minusIaEaEEEvT_T0_DpT1_,"ax",@progbits
	.align	128
.text._ZN2at6native57_GLOBAL__N__f3eca4a2_24_ForeachBinaryOpScalar_cu_86b9896c25multi_tensor_apply_kernelINS1_18TensorListMetadataILi1EEENS1_21BinaryOpScalarFunctorIaLi1ELi1ELi0EEEJSt5minusIaEaEEEvT_T0_DpT1_:
        .type           _ZN2at6native57_GLOBAL__N__f3eca4a2_24_ForeachBinaryOpScalar_cu_86b9896c25multi_tensor_apply_kernelINS1_18TensorListMetadataILi1EEENS1_21BinaryOpScalarFunctorIaLi1ELi1ELi0EEEJSt5minusIaEaEEEvT_T0_DpT1_,@function
        .size           _ZN2at6native57_GLOBAL__N__f3eca4a2_24_ForeachBinaryOpScalar_cu_86b9896c25multi_tensor_apply_kernelINS1_18TensorListMetadataILi1EEENS1_21BinaryOpScalarFunctorIaLi1ELi1ELi0EEEJSt5minusIaEaEEEvT_T0_DpT1_,(.L_x_4755 - _ZN2at6native57_GLOBAL__N__f3eca4a2_24_ForeachBinaryOpScalar_cu_86b9896c25multi_tensor_apply_kernelINS1_18TensorListMetadataILi1EEENS1_21BinaryOpScalarFunctorIaLi1ELi1ELi0EEEJSt5minusIaEaEEEvT_T0_DpT1_)
        .other          _ZN2at6native57_GLOBAL__N__f3eca4a2_24_ForeachBinaryOpScalar_cu_86b9896c25multi_tensor_apply_kernelINS1_18TensorListMetadataILi1EEENS1_21BinaryOpScalarFunctorIaLi1ELi1ELi0EEEJSt5minusIaEaEEEvT_T0_DpT1_,@"STO_CUDA_ENTRY STV_DEFAULT"
_ZN2at6native57_GLOBAL__N__f3eca4a2_24_ForeachBinaryOpScalar_cu_86b9896c25multi_tensor_apply_kernelINS1_18TensorListMetadataILi1EEENS1_21BinaryOpScalarFunctorIaLi1ELi1ELi0EEEJSt5minusIaEaEEEvT_T0_DpT1_:
[----:B------:R-:W-:Y:S08]  /*0000*/  LDC R1, c[0x0][0x37c] ;  /* 0x0000df00ff017b82 */ /* 0x000ff00000000800 */
[----:B------:R-:W0:Y:S01]  /*0010*/  S2UR UR5, SR_CTAID.X ;  /* 0x00000000000579c3 */ /* 0x000e220000002500 */
[----:B------:R-:W1:Y:S07]  /*0020*/  LDCU.64 UR20, c[0x0][0x358] ;  /* 0x00006b00ff1477ac */ /* 0x000e6e0008000a00 */
[----:B------:R-:W2:Y:S01]  /*0030*/  LDC.S8 R0, c[0x0][0x10aa] ;  /* 0x00042a80ff007b82 */ /* 0x000ea20000000200 */
[----:B0-----:R-:W0:Y:S01]  /*0040*/  LDCU.U8 UR4, c[0x0][UR5+0xa60] ;  /* 0x00014c00050477ac */ /* 0x001e220008000000 */
[----:B------:R-:W-:Y:S01]  /*0050*/  UIMAD UR5, UR5, 0x3, UR5 ;  /* 0x00000003050578a4 */ /* 0x000fe2000f8e0205 */
[----:B--2---:R-:W-:-:S11]  /*0060*/  PRMT R0, R0, 0x7710, RZ ;  /* 0x0000771000007816 */ /* 0x004fd600000000ff */
        /* <DEDUP_REMOVED lines=32> */
[----:B------:R-:W-:Y:S05]  /*0270*/  CALL.REL.NOINC `($__internal_58_$__cuda_sm20_div_u16) ;  /* 0x0000000c00ec7944 */ /* 0x000fea0003c00000 */
        /* <DEDUP_REMOVED lines=32> */
.L_x_470:
[C---:B0-----:R-:W-:Y:S02]  /*0480*/  IADD3 R4, P1, PT, R3.reuse, UR23, RZ ;  /* 0x0000001703047c10 */ /* 0x041fe4000ff3e0ff */
[C---:B------:R-:W-:Y:S02]  /*0490*/  ISETP.GE.U32.AND P4, PT, R3.reuse, UR35, PT ;  /* 0x0000002303007c0c */ /* 0x040fe4000bf86070 */
[----:B------:R-:W-:Y:S01]  /*04a0*/  ISETP.GE.U32.AND P0, PT, R4, UR35, PT ;  /* 0x0000002304007c0c */ /* 0x000fe2000bf06070 */
[----:B------:R-:W-:Y:S01]  /*04b0*/  IMAD.X R5, RZ, RZ, R2, P1 ;  /* 0x000000ffff057224 */ /* 0x000fe200008e0602 */
[----:B------:R-:W-:Y:S01]  /*04c0*/  ISETP.GE.AND.EX P4, PT, R2, UR36, PT, P4 ;  /* 0x0000002402007c0c */ /* 0x000fe2000bf86340 */
[----:B------:R-:W-:Y:S01]  /*04d0*/  IMAD.U32 R4, RZ, RZ, UR23 ;  /* 0x00000017ff047e24 */ /* 0x000fe2000f8e00ff */
[----:B------:R-:W-:Y:S02]  /*04e0*/  IADD3 R6, P1, PT, R3, UR37, RZ ;  /* 0x0000002503067c10 */ /* 0x000fe4000ff3e0ff */
[----:B------:R-:W-:-:S02]  /*04f0*/  ISETP.GE.AND.EX P0, PT, R5, UR36, PT, P0 ;  /* 0x0000002405007c0c */ /* 0x000fc4000bf06300 */
[----:B------:R-:W-:Y:S02]  /*0500*/  PRMT R11, RZ, 0x7610, R11 ;  /* 0x00007610ff0b7816 */ /* 0x000fe4000000000b */
[----:B------:R-:W-:Y:S02]  /*0510*/  IADD3.X R7, PT, PT, R2, UR38, RZ, P1, !PT ;  /* 0x0000002602077c10 */ /* 0x000fe40008ffe4ff */
[----:B------:R-:W-:-:S03]  /*0520*/  IADD3 R4, P2, P3, R4, UR23, R3 ;  /* 0x0000001704047c10 */ /* 0x000fc6000fb5e003 */
[----:B------:R-:W2:Y:S01]  /*0530*/  @!P4 LDG.E.U8 R11, desc[UR20][R6.64] ;  /* 0x00000014060bc981 */ /* 0x000ea2000c1e1100 */
[C---:B------:R-:W-:Y:S02]  /*0540*/  ISETP.GE.U32.AND P1, PT, R4.reuse, UR35, PT ;  /* 0x0000002304007c0c */ /* 0x040fe4000bf26070 */
[----:B------:R-:W-:Y:S02]  /*0550*/  IADD3.X R5, PT, PT, RZ, RZ, R2, P2, P3 ;  /* 0x000000ffff057210 */ /* 0x000fe400017e6402 */
[----:B------:R-:W-:Y:S02]  /*0560*/  IADD3 R18, P5, PT, R4, UR23, RZ ;  /* 0x0000001704127c10 */ /* 0x000fe4000ffbe0ff */
[----:B------:R-:W-:Y:S02]  /*0570*/  ISETP.GE.AND.EX P1, PT, R5, UR36, PT, P1 ;  /* 0x0000002405007c0c */ /* 0x000fe4000bf26310 */
[----:B------:R-:W-:Y:S01]  /*0580*/  @!P0 IADD3 R12, P2, PT, R3, UR26, RZ ;  /* 0x0000001a030c8c10 */ /* 0x000fe2000ff5e0ff */
[----:B------:R-:W-:Y:S01]  /*0590*/  IMAD.X R19, RZ, RZ, R5, P5 ;  /* 0x000000ffff137224 */ /* 0x000fe200028e0605 */
[----:B------:R-:W-:-:S02]  /*05a0*/  ISETP.GE.U32.AND P3, PT, R18, UR35, PT ;  /* 0x0000002312007c0c */ /* 0x000fc4000bf66070 */
[----:B------:R-:W-:Y:S02]  /*05b0*/  PRMT R10, RZ, 0x7610, R10 ;  /* 0x00007610ff0a7816 */ /* 0x000fe4000000000a */
[----:B------:R-:W-:Y:S02]  /*05c0*/  @!P0 IADD3.X R13, PT, PT, R2, UR27, RZ, P2, !PT ;  /* 0x0000001b020d8c10 */ /* 0x000fe400097fe4ff */
[----:B------:R-:W-:-:S03]  /*05d0*/  ISETP.GE.AND.EX P3, PT, R19, UR36, PT, P3 ;  /* 0x0000002413007c0c */ /* 0x000fc6000bf66330 */
[----:B------:R0:W3:Y:S01]  /*05e0*/  @!P0 LDG.E.U8 R10, desc[UR20][R12.64] ;  /* 0x000000140c0a8981 */ /* 0x0000e2000c1e1100 */
[----:B------:R-:W-:Y:S02]  /*05f0*/  @!P1 IADD3 R14, P2, PT, R3, UR28, RZ ;  /* 0x0000001c030e9c10 */ /* 0x000fe4000ff5e0ff */
[----:B------:R-:W-:Y:S02]  /*0600*/  PRMT R9, RZ, 0x7610, R9 ;  /* 0x00007610ff097816 */ /* 0x000fe40000000009 */
[----:B------:R-:W-:Y:S02]  /*0610*/  @!P1 IADD3.X R15, PT, PT, R2, UR14, RZ, P2, !PT ;  /* 0x0000000e020f9c10 */ /* 0x000fe400097fe4ff */
[----:B------:R-:W-:-:S03]  /*0620*/  PRMT R8, RZ, 0x7610, R8 ;  /* 0x00007610ff087816 */ /* 0x000fc60000000008 */
[----:B------:R-:W-:Y:S01]  /*0630*/  @!P3 IADD3 R16, P2, PT, R3, UR29, RZ ;  /* 0x0000001d0310bc10 */ /* 0x000fe2000ff5e0ff */
[----:B------:R1:W4:Y:S03]  /*0640*/  @!P1 LDG.E.U8 R9, desc[UR20][R14.64] ;  /* 0x000000140e099981 */ /* 0x000326000c1e1100 */
[----:B------:R-:W-:-:S05]  /*0650*/  @!P3 IADD3.X R17, PT, PT, R2, UR12, RZ, P2, !PT ;  /* 0x0000000c0211bc10 */ /* 0x000fca00097fe4ff */
[----:B------:R5:W4:Y:S01]  /*0660*/  @!P3 LDG.E.U8 R8, desc[UR20][R16.64] ;  /* 0x000000141008b981 */ /* 0x000b22000c1e1100 */
[----:B------:R-:W-:Y:S01]  /*0670*/  @!P4 IMAD.MOV R20, RZ, RZ, -R0 ;  /* 0x000000ffff14c224 */ /* 0x000fe200078e0a00 */
[----:B------:R-:W-:-:S04]  /*0680*/  IADD3 R18, P6, PT, R18, UR23, RZ ;  /* 0x0000001712127c10 */ /* 0x000fc8000ffde0ff */
[----:B0-----:R-:W-:Y:S02]  /*0690*/  @!P4 PRMT R12, R20, 0x7710, RZ ;  /* 0x00007710140cc816 */ /* 0x001fe400000000ff */
[----:B------:R-:W-:Y:S01]  /*06a0*/  IADD3 R13, P5, PT, R18, UR23, RZ ;  /* 0x00000017120d7c10 */ /* 0x000fe2000ffbe0ff */
[----:B------:R-:W-:-:S03]  /*06b0*/  IMAD.X R19, RZ, RZ, R19, P6 ;  /* 0x000000ffff137224 */ /* 0x000fc600030e0613 */
[----:B------:R-:W-:Y:S01]  /*06c0*/  ISETP.GE.U32.AND P2, PT, R13, UR35, PT ;  /* 0x000000230d007c0c */ /* 0x000fe2000bf46070 */
[----:B------:R-:W-:Y:S02]  /*06d0*/  @!P4 IMAD.MOV.U32 R13, RZ, RZ, R7 ;  /* 0x000000ffff0dc224 */ /* 0x000fe400078e0007 */
[----:B-1----:R-:W-:Y:S02]  /*06e0*/  @!P0 IMAD.MOV R15, RZ, RZ, -R0 ;  /* 0x000000ffff0f8224 */ /* 0x002fe400078e0a00 */
[----:B-----5:R-:W-:Y:S02]  /*06f0*/  IMAD.U32 R17, RZ, RZ, UR23 ;  /* 0x00000017ff117e24 */ /* 0x020fe4000f8e00ff */
[----:B------:R-:W-:Y:S01]  /*0700*/  IMAD.X R14, RZ, RZ, R19, P5 ;  /* 0x000000ffff0e7224 */ /* 0x000fe200028e0613 */
[----:B------:R-:W-:-:S04]  /*0710*/  @!P0 PRMT R15, R15, 0x7710, RZ ;  /* 0x000077100f0f8816 */ /* 0x000fc800000000ff */
[----:B------:R-:W-:Y:S01]  /*0720*/  ISETP.GE.AND.EX P2, PT, R14, UR36, PT, P2 ;  /* 0x000000240e007c0c */ /* 0x000fe2000bf46320 */
[--C-:B------:R-:W-:Y:S02]  /*0730*/  @!P1 IMAD.MOV R14, RZ, RZ, -R0.reuse ;  /* 0x000000ffff0e9224 */ /* 0x100fe400078e0a00 */
[----:B------:R-:W-:-:S03]  /*0740*/  @!P3 IMAD.MOV R21, RZ, RZ, -R0 ;  /* 0x000000ffff15b224 */ /* 0x000fc600078e0a00 */
[----:B------:R-:W-:Y:S02]  /*0750*/  @!P1 PRMT R14, R14, 0x7710, RZ ;  /* 0x000077100e0e9816 */ /* 0x000fe400000000ff */
[----:B------:R-:W-:Y:S01]  /*0760*/  @!P3 PRMT R21, R21, 0x7710, RZ ;  /* 0x000077101515b816 */ /* 0x000fe200000000ff */
[----:B--2---:R-:W-:Y:S02]  /*0770*/  @!P4 IMAD.IADD R11, R12, 0x1, R11 ;  /* 0x000000010c0bc824 */ /* 0x004fe400078e020b */
[----:B------:R-:W-:Y:S01]  /*0780*/  @!P4 IMAD.MOV.U32 R12, RZ, RZ, R6 ;  /* 0x000000ffff0cc224 */ /* 0x000fe200078e0006 */
[----:B------:R-:W-:-:S04]  /*0790*/  @!P0 IADD3 R6, P6, PT, R3, UR26, RZ ;  /* 0x0000001a03068c10 */ /* 0x000fc8000ffde0ff */
[----:B------:R0:W-:Y:S01]  /*07a0*/  @!P4 STG.E.U8 desc[UR20][R12.64], R11 ;  /* 0x0000000b0c00c986 */ /* 0x0001e2000c101114 */
[----:B------:R-:W-:Y:S02]  /*07b0*/  ISETP.GE.U32.AND P4, PT, R18, UR35, PT ;  /* 0x0000002312007c0c */ /* 0x000fe4000bf86070 */
[----:B------:R-:W-:Y:S02]  /*07c0*/  @!P0 IADD3.X R7, PT, PT, R2, UR27, RZ, P6, !PT ;  /* 0x0000001b02078c10 */ /* 0x000fe4000b7fe4ff */
[----:B------:R-:W-:Y:S02]  /*07d0*/  IADD3 R18, P5, P6, R17, UR23, R18 ;  /* 0x0000001711127c10 */ /* 0x000fe4000febe012 */
[----:B------:R-:W-:Y:S02]  /*07e0*/  ISETP.GE.AND.EX P4, PT, R19, UR36, PT, P4 ;  /* 0x0000002413007c0c */ /* 0x000fe4000bf86340 */
[----:B------:R-:W-:Y:S02]  /*07f0*/  IADD3.X R19, PT, PT, RZ, RZ, R19, P5, P6 ;  /* 0x000000ffff137210 */ /* 0x000fe40002fec413 */
[----:B0-----:R-:W-:Y:S01]  /*0800*/  IADD3 R11, P5, PT, R18, UR23, RZ ;  /* 0x00000017120b7c10 */ /* 0x001fe2000ffbe0ff */
[----:B---3--:R-:W-:Y:S01]  /*0810*/  @!P0 IMAD.IADD R15, R15, 0x1, R10 ;  /* 0x000000010f0f8824 */ /* 0x008fe200078e020a */
[----:B------:R-:W-:-:S03]  /*0820*/  @!P1 IADD3 R10, P6, PT, R3, UR28, RZ ;  /* 0x0000001c030a9c10 */ /* 0x000fc6000ffde0ff */
[----:B------:R-:W-:Y:S01]  /*0830*/  IMAD.X R12, RZ, RZ, R19, P5 ;  /* 0x000000ffff0c7224 */ /* 0x000fe200028e0613 */
[----:B------:R0:W-:Y:S01]  /*0840*/  @!P0 STG.E.U8 desc[UR20][R6.64], R15 ;  /* 0x0000000f06008986 */ /* 0x0001e2000c101114 */
[----:B------:R-:W-:Y:S02]  /*0850*/  ISETP.GE.U32.AND P0, PT, R11, UR35, PT ;  /* 0x000000230b007c0c */ /* 0x000fe4000bf06070 */
[----:B------:R-:W-:Y:S02]  /*0860*/  @!P1 IADD3.X R11, PT, PT, R2, UR14, RZ, P6, !PT ;  /* 0x0000000e020b9c10 */ /* 0x000fe4000b7fe4ff */
[----:B------:R-:W-:Y:S02]  /*0870*/  ISETP.GE.AND.EX P5, PT, R12, UR36, PT, P0 ;  /* 0x000000240c007c0c */ /* 0x000fe4000bfa6300 */
[----:B------:R-:W-:Y:S01]  /*0880*/  @!P3 IADD3 R12, P0, PT, R3, UR29, RZ ;  /* 0x0000001d030cbc10 */ /* 0x000fe2000ff1e0ff */
[----:B----4-:R-:W-:Y:S01]  /*0890*/  @!P1 IMAD.IADD R17, R14, 0x1, R9 ;  /* 0x000000010e119824 */ /* 0x010fe200078e0209 */
[----:B------:R-:W-:-:S02]  /*08a0*/  ISETP.GE.U32.AND P6, PT, R18, UR35, PT ;  /* 0x0000002312007c0c */ /* 0x000fc4000bfc6070 */
[----:B------:R-:W-:Y:S02]  /*08b0*/  @!P3 IADD3.X R13, PT, PT, R2, UR12, RZ, P0, !PT ;  /* 0x0000000c020dbc10 */ /* 0x000fe400087fe4ff */
[----:B------:R-:W-:Y:S01]  /*08c0*/  ISETP.GE.AND.EX P0, PT, R19, UR36, PT, P6 ;  /* 0x0000002413007c0c */ /* 0x000fe2000bf06360 */
[----:B------:R1:W-:Y:S01]  /*08d0*/  @!P1 STG.E.U8 desc[UR20][R10.64], R17 ;  /* 0x000000110a009986 */ /* 0x0003e2000c101114 */
[----:B------:R-:W-:Y:S01]  /*08e0*/  @!P2 IADD3 R14, P1, PT, R3, UR32, RZ ;  /* 0x00000020030eac10 */ /* 0x000fe2000ff3e0ff */
[----:B------:R-:W-:-:S03]  /*08f0*/  @!P3 IMAD.IADD R21, R21, 0x1, R8 ;  /* 0x000000011515b824 */ /* 0x000fc600078e0208 */
[----:B0-----:R-:W-:Y:S02]  /*0900*/  @!P2 IADD3.X R15, PT, PT, R2, UR17, RZ, P1, !PT ;  /* 0x00000011020fac10 */ /* 0x001fe40008ffe4ff */
[----:B------:R0:W-:Y:S01]  /*0910*/  @!P3 STG.E.U8 desc[UR20][R12.64], R21 ;  /* 0x000000150c00b986 */ /* 0x0001e2000c101114 */
[C---:B------:R-:W-:Y:S02]  /*0920*/  IADD3 R6, P1, PT, R3.reuse, UR33, RZ ;  /* 0x0000002103067c10 */ /* 0x040fe4000ff3e0ff */
[----:B------:R-:W-:Y:S02]  /*0930*/  @!P5 IADD3 R18, P3, PT, R3, UR31, RZ ;  /* 0x0000001f0312dc10 */ /* 0x000fe4000ff7e0ff */
[----:B------:R-:W-:Y:S02]  /*0940*/  PRMT R9, RZ, 0x7610, R9 ;  /* 0x00007610ff097816 */ /* 0x000fe40000000009 */
[----:B-1----:R-:W-:Y:S02]  /*0950*/  PRMT R10, RZ, 0x7610, R10 ;  /* 0x00007610ff0a7816 */ /* 0x002fe4000000000a */
[----:B------:R-:W-:-:S02]  /*0960*/  PRMT R11, RZ, 0x7610, R11 ;  /* 0x00007610ff0b7816 */ /* 0x000fc4000000000b */
[C---:B------:R-:W-:Y:S01]  /*0970*/  IADD3.X R7, PT, PT, R2.reuse, UR34, RZ, P1, !PT ;  /* 0x0000002202077c10 */ /* 0x040fe20008ffe4ff */
[----:B------:R-:W2:Y:S01]  /*0980*/  @!P2 LDG.E.U8 R9, desc[UR20][R14.64] ;  /* 0x000000140e09a981 */ /* 0x000ea2000c1e1100 */
[C---:B------:R-:W-:Y:S02]  /*0990*/  @!P5 IADD3.X R19, PT, PT, R2.reuse, UR7, RZ, P3, !PT ;  /* 0x000000070213dc10 */ /* 0x040fe40009ffe4ff */
[----:B------:R-:W-:Y:S01]  /*09a0*/  @!P0 IADD3 R16, P1, PT, R3, UR30, RZ ;  /* 0x0000001e03108c10 */ /* 0x000fe2000ff3e0ff */
[----:B------:R-:W3:Y:S01]  /*09b0*/  @!P4 LDG.E.U8 R10, desc[UR20][R6.64] ;  /* 0x00000014060ac981 */ /* 0x000ee2000c1e1100 */
[----:B------:R-:W-:Y:S02]  /*09c0*/  PRMT R8, RZ, 0x7610, R8 ;  /* 0x00007610ff087816 */ /* 0x000fe40000000008 */
[----:B------:R-:W-:Y:S01]  /*09d0*/  @!P0 IADD3.X R17, PT, PT, R2, UR11, RZ, P1, !PT ;  /* 0x0000000b02118c10 */ /* 0x000fe20008ffe4ff */
[----:B------:R-:W4:Y:S04]  /*09e0*/  @!P5 LDG.E.U8 R11, desc[UR20][R18.64] ;  /* 0x00000014120bd981 */ /* 0x000f28000c1e1100 */
[----:B------:R1:W5:Y:S01]  /*09f0*/  @!P0 LDG.E.U8 R8, desc[UR20][R16.64] ;  /* 0x0000001410088981 */ /* 0x000362000c1e1100 */
        /* <DEDUP_REMOVED lines=13> */
[--C-:B------:R-:W-:Y:S02]  /*0ad0*/  @!P4 IMAD.MOV R5, RZ, RZ, -R0.reuse ;  /* 0x000000ffff05c224 */ /* 0x100fe400078e0a00 */
[----:B-1----:R-:W-:-:S08]  /*0ae0*/  @!P0 IMAD.MOV R17, RZ, RZ, -R0 ;  /* 0x000000ffff118224 */ /* 0x002fd000078e0a00 */
[--C-:B------:R-:W-:Y:S02]  /*0af0*/  @!P1 IMAD.MOV R4, RZ, RZ, -R0.reuse ;  /* 0x000000ffff049224 */ /* 0x100fe400078e0a00 */
[----:B------:R-:W-:Y:S01]  /*0b00*/  @!P2 IMAD.MOV R12, RZ, RZ, -R0 ;  /* 0x000000ffff0ca224 */ /* 0x000fe200078e0a00 */
[----:B------:R-:W-:Y:S02]  /*0b10*/  @!P4 PRMT R5, R5, 0x7710, RZ ;  /* 0x000077100505c816 */ /* 0x000fe400000000ff */
[----:B------:R-:W-:Y:S02]  /*0b20*/  @!P1 PRMT R4, R4, 0x7710, RZ ;  /* 0x0000771004049816 */ /* 0x000fe400000000ff */
[----:B------:R-:W-:Y:S02]  /*0b30*/  @!P2 PRMT R12, R12, 0x7710, RZ ;  /* 0x000077100c0ca816 */ /* 0x000fe400000000ff */
[----:B------:R-:W-:Y:S01]  /*0b40*/  @!P0 PRMT R17, R17, 0x7710, RZ ;  /* 0x0000771011118816 */ /* 0x000fe200000000ff */
[----:B------:R-:W-:-:S04]  /*0b50*/  UIADD3 UR10, UP0, UPT, UR10, -0x2, URZ ;  /* 0xfffffffe0a0a7890 */ /* 0x000fc8000ff1e0ff */
[----:B------:R-:W-:Y:S02]  /*0b60*/  UIADD3.X UR4, UPT, UPT, UR4, -0x1, URZ, UP0, !UPT ;  /* 0xffffffff04047890 */ /* 0x000fe400087fe4ff */
[----:B------:R-:W-:-:S04]  /*0b70*/  UISETP.NE.U32.AND UP0, UPT, UR10, URZ, UPT ;  /* 0x000000ff0a00728c */ /* 0x000fc8000bf05070 */
[----:B------:R-:W-:Y:S02]  /*0b80*/  UISETP.NE.AND.EX UP0, UPT, UR4, URZ, UPT, UP0 ;  /* 0x000000ff0400728c */ /* 0x000fe4000bf05300 */
[----:B------:R-:W-:-:S04]  /*0b90*/  UIADD3 UR5, UP1, UPT, UR24, UR5, URZ ;  /* 0x0000000518057290 */ /* 0x000fc8000ff3e0ff */
[----:B------:R-:W-:Y:S01]  /*0ba0*/  UIADD3.X UR6, UPT, UPT, UR25, UR6, URZ, UP1, !UPT ;  /* 0x0000000619067290 */ /* 0x000fe20008ffe4ff */
[----:B--2---:R-:W-:Y:S01]  /*0bb0*/  @!P1 IMAD.IADD R15, R4, 0x1, R9 ;  /* 0x00000001040f9824 */ /* 0x004fe200078e0209 */
[----:B------:R-:W-:Y:S01]  /*0bc0*/  @!P1 IADD3 R4, P3, PT, R3, UR32, RZ ;  /* 0x0000002003049c10 */ /* 0x000fe2000ff7e0ff */
[----:B---3--:R-:W-:Y:S01]  /*0bd0*/  @!P4 IMAD.IADD R9, R5, 0x1, R10 ;  /* 0x000000010509c824 */ /* 0x008fe200078e020a */
[C---:B------:R-:W-:Y:S01]  /*0be0*/  @!P0 IADD3 R10, P5, PT, R3.reuse, UR30, RZ ;  /* 0x0000001e030a8c10 */ /* 0x040fe2000ffbe0ff */
[----:B----4-:R-:W-:Y:S01]  /*0bf0*/  @!P2 IMAD.IADD R19, R12, 0x1, R11 ;  /* 0x000000010c13a824 */ /* 0x010fe200078e020b */
[----:B------:R-:W-:Y:S02]  /*0c00*/  @!P2 IADD3 R12, P6, PT, R3, UR31, RZ ;  /* 0x0000001f030cac10 */ /* 0x000fe4000ffde0ff */
[C---:B------:R-:W-:Y:S01]  /*0c10*/  @!P1 IADD3.X R5, PT, PT, R2.reuse, UR17, RZ, P3, !PT ;  /* 0x0000001102059c10 */ /* 0x040fe20009ffe4ff */
[----:B-----5:R-:W-:Y:S01]  /*0c20*/  @!P0 IMAD.IADD R17, R17, 0x1, R8 ;  /* 0x0000000111118824 */ /* 0x020fe200078e0208 */
[----:B------:R-:W-:-:S02]  /*0c30*/  @!P0 IADD3.X R11, PT, PT, R2, UR11, RZ, P5, !PT ;  /* 0x0000000b020b8c10 */ /* 0x000fc4000affe4ff */
[----:B------:R-:W-:Y:S01]  /*0c40*/  @!P2 IADD3.X R13, PT, PT, R2, UR7, RZ, P6, !PT ;  /* 0x00000007020dac10 */ /* 0x000fe2000b7fe4ff */
[----:B------:R0:W-:Y:S04]  /*0c50*/  @!P4 STG.E.U8 desc[UR20][R6.64], R9 ;  /* 0x000000090600c986 */ /* 0x0001e8000c101114 */
[----:B------:R0:W-:Y:S04]  /*0c60*/  @!P1 STG.E.U8 desc[UR20][R4.64], R15 ;  /* 0x0000000f04009986 */ /* 0x0001e8000c101114 */
[----:B------:R0:W-:Y:S04]  /*0c70*/  @!P0 STG.E.U8 desc[UR20][R10.64], R17 ;  /* 0x000000110a008986 */ /* 0x0001e8000c101114 */
[----:B------:R0:W-:Y:S01]  /*0c80*/  @!P2 STG.E.U8 desc[UR20][R12.64], R19 ;  /* 0x000000130c00a986 */ /* 0x0001e2000c101114 */
[----:B------:R-:W-:-:S04]  /*0c90*/  IADD3 R3, P0, PT, R3, UR24, RZ ;  /* 0x0000001803037c10 */ /* 0x000fc8000ff1e0ff */
[----:B------:R-:W-:Y:S01]  /*0ca0*/  IADD3.X R2, PT, PT, R2, UR25, RZ, P0, !PT ;  /* 0x0000001902027c10 */ /* 0x000fe200087fe4ff */
[----:B------:R-:W-:Y:S08]  /*0cb0*/  BRA.U UP0, `(.L_x_470) ;  /* 0xfffffff500f07547 */ /* 0x000ff0000b83ffff */
.L_x_469:
[----:B------:R-:W-:-:S04]  /*0cc0*/  ULOP3.LUT UR4, UR16, 0x1, URZ, 0xc0, !UPT ;  /* 0x0000000110047892 */ /* 0x000fc8000f8ec0ff */
[----:B------:R-:W-:-:S06]  /*0cd0*/  UISETP.NE.U32.AND UP0, UPT, UR4, 0x1, UPT ;  /* 0x000000010400788c */ /* 0x000fcc000bf05070 */
[----:B------:R-:W-:-:S13]  /*0ce0*/  PLOP3.LUT P0, PT, PT, PT, UP0, 0x80, 0x8 ;  /* 0x000000000008781c */ /* 0x000fda0003f0f008 */
[----:B------:R-:W-:Y:S05]  /*0cf0*/  @!P0 EXIT ;  /* 0x000000000000894d */ /* 0x000fea0003800000 */
[----:B------:R-:W1:Y:S01]  /*0d00*/  S2R R8, SR_TID.X ;  /* 0x0000000000087919 */ /* 0x000e620000002100 */
[----:B0-----:R-:W-:Y:S02]  /*0d10*/  PRMT R10, RZ, 0x7610, R10 ;  /* 0x00007610ff0a7816 */ /* 0x001fe4000000000a */
[----:B------:R-:W-:Y:S02]  /*0d20*/  PRMT R11, RZ, 0x7610, R11 ;  /* 0x00007610ff0b7816 */ /* 0x000fe4000000000b */
[----:B------:R-:W-:Y:S02]  /*0d30*/  PRMT R12, RZ, 0x7610, R12 ;  /* 0x00007610ff0c7816 */ /* 0x000fe4000000000c */
[----:B-1----:R-:W-:-:S04]  /*0d40*/  IADD3 R8, P1, PT, R8, UR5, RZ ;  /* 0x0000000508087c10 */ /* 0x002fc8000ff3e0ff */
[C---:B------:R-:W-:Y:S01]  /*0d50*/  IADD3 R2, P2, PT, R8.reuse, UR23, RZ ;  /* 0x0000001708027c10 */ /* 0x040fe2000ff5e0ff */
[----:B------:R-:W-:Y:S01]  /*0d60*/  IMAD.X R4, RZ, RZ, UR6, P1 ;  /* 0x00000006ff047e24 */ /* 0x000fe200088e06ff */
[----:B------:R-:W-:Y:S02]  /*0d70*/  ISETP.GE.U32.AND P0, PT, R8, UR35, PT ;  /* 0x0000002308007c0c */ /* 0x000fe4000bf06070 */
[C---:B------:R-:W-:Y:S02]  /*0d80*/  IADD3 R3, P3, PT, R2.reuse, UR23, RZ ;  /* 0x0000001702037c10 */ /* 0x040fe4000ff7e0ff */
[----:B------:R-:W-:Y:S01]  /*0d90*/  ISETP.GE.U32.AND P1, PT, R2, UR35, PT ;  /* 0x0000002302007c0c */ /* 0x000fe2000bf26070 */
[----:B------:R-:W-:Y:S01]  /*0da0*/  IMAD.X R2, RZ, RZ, R4, P2 ;  /* 0x000000ffff027224 */ /* 0x000fe200010e0604 */
[----:B------:R-:W-:Y:S02]  /*0db0*/  IADD3 R8, P5, PT, R8, UR37, RZ ;  /* 0x0000002508087c10 */ /* 0x000fe4000ffbe0ff */
[----:B------:R-:W-:-:S02]  /*0dc0*/  ISETP.GE.U32.AND P2, PT, R3, UR35, PT ;  /* 0x0000002303007c0c */ /* 0x000fc4000bf46070 */
[----:B------:R-:W-:Y:S01]  /*0dd0*/  ISETP.GE.AND.EX P1, PT, R2, UR36, PT, P1 ;  /* 0x0000002402007c0c */ /* 0x000fe2000bf26310 */
[----:B------:R-:W-:Y:S01]  /*0de0*/  IMAD.X R2, RZ, RZ, R2, P3 ;  /* 0x000000ffff027224 */ /* 0x000fe200018e0602 */
[----:B------:R-:W-:Y:S02]  /*0df0*/  IADD3 R3, P4, PT, R3, UR23, RZ ;  /* 0x0000001703037c10 */ /* 0x000fe4000ff9e0ff */
[C---:B------:R-:W-:Y:S02]  /*0e00*/  ISETP.GE.AND.EX P0, PT, R4.reuse, UR36, PT, P0 ;  /* 0x0000002404007c0c */ /* 0x040fe4000bf06300 */
[----:B------:R-:W-:Y:S02]  /*0e10*/  IADD3.X R9, PT, PT, R4, UR38, RZ, P5, !PT ;  /* 0x0000002604097c10 */ /* 0x000fe4000affe4ff */
[----:B------:R-:W-:Y:S02]  /*0e20*/  IADD3 R4, P5, PT, R8, UR23, RZ ;  /* 0x0000001708047c10 */ /* 0x000fe4000ffbe0ff */
[----:B------:R-:W-:Y:S01]  /*0e30*/  ISETP.GE.AND.EX P2, PT, R2, UR36, PT, P2 ;  /* 0x0000002402007c0c */ /* 0x000fe2000bf46320 */
[----:B------:R-:W-:Y:S01]  /*0e40*/  IMAD.X R2, RZ, RZ, R2, P4 ;  /* 0x000000ffff027224 */ /* 0x000fe200020e0602 */
[----:B------:R-:W-:Y:S01]  /*0e50*/  IADD3 R6, P4, PT, R4, UR23, RZ ;  /* 0x0000001704067c10 */ /* 0x000fe2000ff9e0ff */
[----:B------:R-:W-:Y:S01]  /*0e60*/  IMAD.X R5, RZ, RZ, R9, P5 ;  /* 0x000000ffff057224 */ /* 0x000fe200028e0609 */
[----:B------:R-:W-:-:S03]  /*0e70*/  ISETP.GE.U32.AND P3, PT, R3, UR35, PT ;  /* 0x0000002303007c0c */ /* 0x000fc6000bf66070 */
[----:B------:R-:W-:Y:S01]  /*0e80*/  IMAD.X R7, RZ, RZ, R5, P4 ;  /* 0x000000ffff077224 */ /* 0x000fe200020e0605 */
[----:B------:R-:W-:Y:S01]  /*0e90*/  ISETP.GE.AND.EX P3, PT, R2, UR36, PT, P3 ;  /* 0x0000002402007c0c */ /* 0x000fe2000bf66330 */
[----:B------:R-:W2:Y:S01]  /*0ea0*/  @!P0 LDG.E.U8 R10, desc[UR20][R8.64] ;  /* 0x00000014080a8981 */ /* 0x000ea2000c1e1100 */
[----:B------:R-:W-:Y:S02]  /*0eb0*/  IADD3 R2, P4, PT, R6, UR23, RZ ;  /* 0x0000001706027c10 */ /* 0x000fe4000ff9e0ff */
[----:B------:R-:W-:Y:S01]  /*0ec0*/  PRMT R13, RZ, 0x7610, R13 ;  /* 0x00007610ff0d7816 */ /* 0x000fe2000000000d */
[----:B------:R-:W3:Y:S02]  /*0ed0*/  @!P1 LDG.E.U8 R11, desc[UR20][R4.64] ;  /* 0x00000014040b9981 */ /* 0x000ee4000c1e1100 */
[----:B------:R-:W-:Y:S02]  /*0ee0*/  IMAD.X R3, RZ, RZ, R7, P4 ;  /* 0x000000ffff037224 */ /* 0x000fe400020e0607 */
[----:B------:R-:W4:Y:S04]  /*0ef0*/  @!P2 LDG.E.U8 R12, desc[UR20][R6.64] ;  /* 0x00000014060ca981 */ /* 0x000f28000c1e1100 */
[----:B------:R-:W5:Y:S01]  /*0f00*/  @!P3 LDG.E.U8 R13, desc[UR20][R2.64] ;  /* 0x00000014020db981 */ /* 0x000f62000c1e1100 */
[----:B------:R-:W-:-:S05]  /*0f10*/  IMAD.MOV R0, RZ, RZ, -R0 ;  /* 0x000000ffff007224 */ /* 0x000fca00078e0a00 */
[----:B------:R-:W-:-:S05]  /*0f20*/  PRMT R0, R0, 0x7710, RZ ;  /* 0x0000771000007816 */ /* 0x000fca00000000ff */
[C---:B--2---:R-:W-:Y:S02]  /*0f30*/  IMAD.IADD R15, R0.reuse, 0x1, R10 ;  /* 0x00000001000f7824 */ /* 0x044fe400078e020a */
[----:B---3--:R-:W-:-:S03]  /*0f40*/  IMAD.IADD R11, R0, 0x1, R11 ;  /* 0x00000001000b7824 */ /* 0x008fc600078e020b */
[----:B------:R0:W-:Y:S01]  /*0f50*/  @!P0 STG.E.U8 desc[UR20][R8.64], R15 ;  /* 0x0000000f08008986 */ /* 0x0001e2000c101114 */
[----:B----4-:R-:W-:-:S03]  /*0f60*/  IMAD.IADD R17, R0, 0x1, R12 ;  /* 0x0000000100117824 */ /* 0x010fc600078e020c */
[----:B------:R0:W-:Y:S04]  /*0f70*/  @!P1 STG.E.U8 desc[UR20][R4.64], R11 ;  /* 0x0000000b04009986 */ /* 0x0001e8000c101114 */
[----:B------:R0:W-:Y:S01]  /*0f80*/  @!P2 STG.E.U8 desc[UR20][R6.64], R17 ;  /* 0x000000110600a986 */ /* 0x0001e2000c101114 */
[----:B-----5:R-:W-:Y:S01]  /*0f90*/  IMAD.IADD R13, R0, 0x1, R13 ;  /* 0x00000001000d7824 */ /* 0x020fe200078e020d */
[----:B------:R-:W-:Y:S06]  /*0fa0*/  @P3 EXIT ;  /* 0x000000000000394d */ /* 0x000fec0003800000 */
[----:B------:R-:W-:Y:S01]  /*0fb0*/  STG.E.U8 desc[UR20][R2.64], R13 ;  /* 0x0000000d02007986 */ /* 0x000fe2000c101114 */
[----:B------:R-:W-:Y:S05]  /*0fc0*/  EXIT ;  /* 0x000000000000794d */ /* 0x000fea0003800000 */
.L_x_468:
[----:B------:R-:W0:Y:S02]  /*0fd0*/  S2R R8, SR_TID.X ;  /* 0x0000000000087919 */ /* 0x000e240000002100 */
[----:B0-----:R-:W-:-:S03]  /*0fe0*/  IMAD.WIDE.U32 R2, R8, 0x4, RZ ;  /* 0x0000000408027825 */ /* 0x001fc600078e00ff */
[----:B------:R-:W-:-:S04]  /*0ff0*/  ISETP.GE.U32.AND P0, PT, R2, UR10, PT ;  /* 0x0000000a02007c0c */ /* 0x000fc8000bf06070 */
[----:B------:R-:W-:-:S13]  /*1000*/  ISETP.GE.AND.EX P0, PT, R3, UR11, PT, P0 ;  /* 0x0000000b03007c0c */ /* 0x000fda000bf06300 */
[----:B------:R-:W-:Y:S05]  /*1010*/  @P0 EXIT ;  /* 0x000000000000094d */ /* 0x000fea0003800000 */
[----:B------:R-:W-:Y:S01]  /*1020*/  IMAD.MOV R11, RZ, RZ, -R0 ;  /* 0x000000ffff0b7224 */ /* 0x000fe200078e0a00 */
[----:B------:R-:W0:Y:S01]  /*1030*/  LDCU UR4, c[0x0][0x360] ;  /* 0x00006c00ff0477ac */ /* 0x000e220008000800 */
[----:B------:R-:W-:-:S03]  /*1040*/  IMAD.MOV.U32 R9, RZ, RZ, RZ ;  /* 0x000000ffff097224 */ /* 0x000fc600078e00ff */
[----:B------:R-:W-:-:S07]  /*1050*/  PRMT R11, R11, 0x7710, RZ ;  /* 0x000077100b0b7816 */ /* 0x000fce00000000ff */
.L_x_471:
        /* <DEDUP_REMOVED lines=9> */
[----:B------:R-:W-:Y:S01]  /*10f0*/  PRMT R6, R0, 0x7773, RZ ;  /* 0x0000777300067816 */ /* 0x000fe200000000ff */
[--C-:B------:R-:W-:Y:S01]  /*1100*/  IMAD.IADD R4, R4, 0x1, R11.reuse ;  /* 0x0000000104047824 */ /* 0x100fe200078e020b */
[----:B------:R-:W-:Y:S01]  /*1110*/  PRMT R0, R0, 0x7772, RZ ;  /* 0x0000777200007816 */ /* 0x000fe200000000ff */
[--C-:B------:R-:W-:Y:S02]  /*1120*/  IMAD.IADD R5, R5, 0x1, R11.reuse ;  /* 0x0000000105057824 */ /* 0x100fe400078e020b */
[--C-:B------:R-:W-:Y:S01]  /*1130*/  IMAD.IADD R6, R6, 0x1, R11.reuse ;  /* 0x0000000106067824 */ /* 0x100fe200078e020b */
[----:B------:R-:W-:Y:S01]  /*1140*/  LOP3.LUT R7, R4, 0xffff, RZ, 0xc0, !PT ;  /* 0x0000ffff04077812 */ /* 0x000fe200078ec0ff */
[----:B------:R-:W-:Y:S01]  /*1150*/  IMAD.IADD R0, R0, 0x1, R11 ;  /* 0x0000000100007824 */ /* 0x000fe200078e020b */
[----:B------:R-:W-:-:S02]  /*1160*/  LOP3.LUT R4, R5, 0xffff, RZ, 0xc0, !PT ;  /* 0x0000ffff05047812 */ /* 0x000fc400078ec0ff */
[----:B------:R-:W-:Y:S02]  /*1170*/  LOP3.LUT R6, R6, 0xffff, RZ, 0xc0, !PT ;  /* 0x0000ffff06067812 */ /* 0x000fe400078ec0ff */
[----:B------:R-:W-:Y:S01]  /*1180*/  LOP3.LUT R5, R0, 0xffff, RZ, 0xc0, !PT ;  /* 0x0000ffff00057812 */ /* 0x000fe200078ec0ff */
[----:B------:R-:W-:Y:S01]  /*1190*/  IMAD.SHL.U32 R0, R8, 0x4, RZ ;  /* 0x0000000408007824 */ /* 0x000fe200078e00ff */
[----:B------:R-:W-:Y:S02]  /*11a0*/  PRMT R4, R7, 0x3340, R4 ;  /* 0x0000334007047816 */ /* 0x000fe40000000004 */
[----:B------:R-:W-:Y:S02]  /*11b0*/  PRMT R5, R5, 0x3340, R6 ;  /* 0x0000334005057816 */ /* 0x000fe40000000006 */
[----:B------:R-:W-:Y:S02]  /*11c0*/  ISETP.LT.U32.AND P1, PT, R0, UR10, PT ;  /* 0x0000000a00007c0c */ /* 0x000fe4000bf21070 */
[----:B------:R-:W-:-:S02]  /*11d0*/  PRMT R5, R4, 0x5410, R5 ;  /* 0x0000541004057816 */ /* 0x000fc40000000005 */
[----:B------:R-:W-:-:S03]  /*11e0*/  SHF.L.U64.HI R0, R8, 0x2, R9 ;  /* 0x0000000208007819 */ /* 0x000fc60000010209 */
[----:B------:R1:W-:Y:S01]  /*11f0*/  STG.E desc[UR20][R2.64], R5 ;  /* 0x0000000502007986 */ /* 0x0003e2000c101914 */
[----:B------:R-:W-:-:S13]  /*1200*/  ISETP.LT.AND.EX P1, PT, R0, UR11, PT, P1 ;  /* 0x0000000b00007c0c */ /* 0x000fda000bf21310 */
[----:B-1----:R-:W-:Y:S05]  /*1210*/  @!P0 BRA P1, `(.L_x_471) ;  /* 0xfffffffc00908947 */ /* 0x002fea000083ffff */
[----:B------:R-:W-:Y:S05]  /*1220*/  EXIT ;  /* 0x000000000000794d */ /* 0x000fea0003800000 */
        .weak           $__internal_58_$__cuda_sm20_div_u16
        .type           $__internal_58_$__cuda_sm20_div_u16,@function
        .size           $__internal_58_$__cuda_sm20_div_u16,(.L_x_4755 - $__internal_58_$__cuda_sm20_div_u16)
$__internal_58_$__cuda_sm20_div_u16:
[----:B------:R-:W0:Y:S01]  /*1230*/  I2F.U16 R4, UR7 ;  /* 0x0000000700047d06 */ /* 0x000e220008101000 */
[----:B------:R-:W-:Y:S01]  /*1240*/  IMAD.MOV.U32 R5, RZ, RZ, 0x4b800000 ;  /* 0x4b800000ff057424 */ /* 0x000fe200078e00ff */
[----:B------:R-:W-:Y:S01]  /*1250*/  UISETP.NE.U32.AND UP0, UPT, UR7, URZ, UPT ;  /* 0x000000ff0700728c */ /* 0x000fe2000bf05070 */
[C---:B0-----:R-:W-:Y:S02]  /*1260*/  FSETP.GEU.AND P1, PT, |R4|.reuse, 1.175494350822287508e-38, PT ;  /* 0x008000000400780b */ /* 0x041fe40003f2e200 */
[----:B------:R-:W-:Y:S02]  /*1270*/  FSETP.GT.AND P0, PT, |R4|, 8.50705917302346158658e+37, PT ;  /* 0x7e8000000400780b */ /* 0x000fe40003f04200 */
[----:B------:R-:W-:-:S04]  /*1280*/  FSEL R5, R5, 1, !P1 ;  /* 0x3f80000005057808 */ /* 0x000fc80004800000 */
[----:B------:R-:W-:-:S05]  /*1290*/  FSEL R5, R5, 0.25, !P0 ;  /* 0x3e80000005057808 */ /* 0x000fca0004000000 */
        /* <DEDUP_REMOVED lines=12> */
[----:B------:R-:W-:Y:S05]  /*1360*/  RET.REL.NODEC R4 `(_ZN2at6native57_GLOBAL__N__f3eca4a2_24_ForeachBinaryOpScalar_cu_86b9896c25multi_tensor_apply_kernelINS1_18TensorListMetadataILi1EEENS1_21BinaryOpScalarFunctorIaLi1ELi1ELi0EEEJSt5minusIaEaEEEvT_T0_DpT1_) ;  /* 0xffffffec04247950 */ /* 0x000fea0003c3ffff */
.L_x_472:
        /* <DEDUP_REMOVED lines=9> */
.L_x_4755:


//--------------------- .text._ZN2at6native57_GLOBAL__N__f3eca4a2_24_ForeachBinaryOpScalar_cu_86b9896c25multi_tensor_apply_kernelINS1_18TensorListMetadataILi1EEENS1_21BinaryOpScalarFunctorIhLi1ELi1ELi0EEEJSt5minusIhEhEEEvT_T0_DpT1_ --------------------------
	.section	.text._ZN2at6native57_GLOBAL__N__f3eca4a2_24_ForeachBinaryOpScalar_cu_86b9896c25multi_tensor_apply_kernelINS1_18TensorListMetadataILi1EEENS1_21BinaryOpScalarFunctorIhLi1ELi1ELi0EEEJSt5minusIhEhEEEvT_T0_DpT1_,"ax",@progbits
	.align	128
.text._ZN2at6native57_GLOBAL__N__f3eca4a2_24_ForeachBinaryOpScalar_cu_86b9896c25multi_tensor_apply_kernelINS1_18TensorListMetadataILi1EEENS1_21BinaryOpScalarFunctorIhLi1ELi1ELi0EEEJSt5minusIhEhEEEvT_T0_DpT1_:
        .type           _ZN2at6native57_GLOBAL__N__f3eca4a2_24_ForeachBinaryOpScalar_cu_86b9896c25multi_tensor_apply_kernelINS1_18TensorListMetadataILi1EEENS1_21BinaryOpScalarFunctorIhLi1ELi1ELi0EEEJSt5minusIhEhEEEvT_T0_DpT1_,@function
        .size           _ZN2at6native57_GLOBAL__N__f3eca4a2_24_ForeachBinaryOpScalar_cu_86b9896c25multi_tensor_apply_kernelINS1_18TensorListMetadataILi1EEENS1_21BinaryOpScalarFunctorIhLi1ELi1ELi0EEEJSt5minusIhEhEEEvT_T0_DpT1_,(.L_x_4757 - _ZN2at6native57_GLOBAL__N__f3eca4a2_24_ForeachBinaryOpScalar_cu_86b9896c25multi_tensor_apply_kernelINS1_18TensorListMetadataILi1EEENS1_21BinaryOpScalarFunctorIhLi1ELi1ELi0EEEJSt5minusIhEhEEEvT_T0_DpT1_)
        .other          _ZN2at6native57_GLOBAL__N__f3eca4a2_24_ForeachBinaryOpScalar_cu_86b9896c25multi_tensor_apply_kernelINS1_18TensorListMetadataILi1EEENS1_21BinaryOpScalarFunctorIhLi1ELi1ELi0EEEJSt5minusIhEhEEEvT_T0_DpT1_,@"STO_CUDA_ENTRY STV_DEFAULT"
_ZN2at6native57_GLOBAL__N__f3eca4a2_24_ForeachBinaryOpScalar_cu_86b9896c25multi_tensor_apply_kernelINS1_18TensorListMetadataILi1EEENS1_21BinaryOpScalarFunctorIhLi1ELi1ELi0EEEJSt5minusIhEhEEEvT_T0_DpT1_:
[----:B------:R-:W-:Y:S08]  /*0000*/  LDC R1, c[0x0][0x37c] ;  /* 0x0000df00ff017b82 */ /* 0x000ff00000000800 */
[----:B------:R-:W0:Y:S01]  /*0010*/  S2UR UR5, SR_CTAID.X ;  /* 0x00000000000579c3 */ /* 0x000e220000002500 */
[----:B------:R-:W1:Y:S07]  /*0020*/  LDCU.64 UR20, c[0x0][0x358] ;  /* 0x00006b00ff1477ac */ /* 0x000e6e0008000a00 */
[----:B------:R-:W2:Y:S01]  /*0030*/  LDC.U8 R0, c[0x0][0x10aa] ;  /* 0x00042a80ff007b82 */ /* 0x000ea20000000000 */
        /* <DEDUP_REMOVED lines=34> */
[----:B------:R-:W-:Y:S05]  /*0260*/  CALL.REL.NOINC `($__internal_59_$__cuda_sm20_div_u16) ;  /* 0x0000000c00ec7944 */ /* 0x000fea0003c00000 */
        /* <DEDUP_REMOVED lines=32> */
.L_x_475:
        /* <DEDUP_REMOVED lines=132> */
.L_x_474:
        /* <DEDUP_REMOVED lines=49> */
.L_x_473:
        /* <DEDUP_REMOVED lines=9> */
.L_x_476:
        /* <DEDUP_REMOVED lines=29> */
        .weak           $__internal_59_$__cuda_sm20_div_u16
        .type           $__internal_59_$__cuda_sm20_div_u16,@function
        .size           $__internal_59_$__cuda_sm20_div_u16,(.L_x_4757 - $__internal_59_$__cuda_sm20_div_u16)
$__internal_59_$__cuda_sm20_div_u16:
        /* <DEDUP_REMOVED lines=19> */
[----:B------:R-:W-:Y:S05]  /*1350*/  RET.REL.NODEC R4 `(_ZN2at6native57_GLOBAL__N__f3eca4a2_24_ForeachBinaryOpScalar_cu_86b9896c25multi_tensor_apply_kernelINS1_18TensorListMetadataILi1EEENS1_21BinaryOpScalarFunctorIhLi1ELi1ELi0EEEJSt5minusIhEhEEEvT_T0_DpT1_) ;  /* 0xffffffec04287950 */ /* 0x000fea0003c3ffff */
.L_x_477:
        /* <DEDUP_REMOVED lines=10> */
.L_x_4757:


//--------------------- .text._ZN2at6native57_GLOBAL__N__f3eca4a2_24_ForeachBinaryOpScalar_cu_86b9896c25multi_tensor_apply_kernelINS1_18TensorListMetadataILi2EEENS1_21BinaryOpScalarFunctorIN3c108BFloat16ELi2ELi1ELi1EEEJNS1_21reverse_power_functorIfEEfEEEvT_T0_DpT1_ --------------------------
	.section	.text._ZN2at6native57_GLOBAL__N__f3eca4a2_24_ForeachBinaryOpScalar_cu_86b9896c25multi_tensor_apply_kernelINS1_18TensorListMetadataILi2EEENS1_21BinaryOpScalarFunctorIN3c108BFloat16ELi2ELi1ELi1EEEJNS1_21reverse_power_functorIfEEfEEEvT_T0_DpT1_,"ax",@progbits
	.align	128
.text._ZN2at6native57_GLOBAL__N__f3eca4a2_24_ForeachBinaryOpScalar_cu_86b9896c25multi_tensor_apply_kernelINS1_18TensorListMetadataILi2EEENS1_21BinaryOpScalarFunctorIN3c108BFloat16ELi2ELi1ELi1EEEJNS1_21reverse_power_functorIfEEfEEEvT_T0_DpT1_:
        .type           _ZN2at6native57_GLOBAL__N__f3eca4a2_24_ForeachBinaryOpScalar_cu_86b9896c25multi_tensor_apply_kernelINS1_18TensorListMetadataILi2EEENS1_21BinaryOpScalarFunctorIN3c108BFloat16ELi2ELi1ELi1EEEJNS1_21reverse_power_functorIfEEfEEEvT_T0_DpT1_,@function
        .size           _ZN2at6native57_GLOBAL__N__f3eca4a2_24_ForeachBinaryOpScalar_cu_86b9896c25multi_tensor_apply_kernelINS1_18TensorListMetadataILi2EEENS1_21BinaryOpScalarFunctorIN3c108BFloat16ELi2ELi1ELi1EEEJNS1_21reverse_power_functorIfEEfEEEvT_T0_DpT1_,(.L_x_4759 - _ZN2at6native57_GLOBAL__N__f3eca4a2_24_ForeachBinaryOpScalar_cu_86b9896c25multi_tensor_apply_kernelINS1_18TensorListMetadataILi2EEENS1_21BinaryOpScalarFunctorIN3c108BFloat16ELi2ELi1ELi1EEEJNS1_21reverse_power_functorIfEEfEEEvT_T0_DpT1_)
        .other          _ZN2at6native57_GLOBAL__N__f3eca4a2_24_ForeachBinaryOpScalar_cu_86b9896c25multi_tensor_apply_kernelINS1_18TensorListMetadataILi2EEENS1_21BinaryOpScalarFunctorIN3c108BFloat16ELi2ELi1ELi1EEEJNS1_21reverse_power_functorIfEEfEEEvT_T0_DpT1_,@"STO_CUDA_ENTRY STV_DEFAULT"
_ZN2at6native57_GLOBAL__N__f3eca4a2_24_ForeachBinaryOpScalar_cu_86b9896c25multi_tensor_apply_kernelINS1_18TensorListMetadataILi2EEENS1_21BinaryOpScalarFunctorIN3c108BFloat16ELi2ELi1ELi1EEEJNS1_21reverse_power_functorIfEEfEEEvT_T0_DpT1_:
        /* <DEDUP_REMOVED lines=39> */
[----:B------:R-:W-:Y:S05]  /*0270*/  CALL.REL.NOINC `($__internal_60_$__cuda_sm20_div_u16) ;  /* 0x0000000c00f47944 */ /* 0x000fea0003c00000 */
[----:B------:R-:W0:Y:S01]  /*0280*/  LDCU UR4, c[0x0][0xfcc] ;  /* 0x0001f980ff0477ac */ /* 0x000e220008000800 */
[----:B------:R-:W1:Y:S01]  /*0290*/  S2R R4, SR_TID.X ;  /* 0x0000000000047919 */ /* 0x000e620000002100 */
[----:B------:R-:W-:Y:S01]  /*02a0*/  ISETP.GE.U32.AND P0, PT, R9, UR10, PT ;  /* 0x0000000a09007c0c */ /* 0x000fe2000bf06070 */
[----:B------:R-:W-:Y:S01]  /*02b0*/  UMOV UR6, URZ ;  /* 0x000000ff00067c82 */ /* 0x000fe20008000000 */
[----:B------:R-:W-:Y:S02]  /*02c0*/  UMOV UR7, URZ ;  /* 0x000000ff00077c82 */ /* 0x000fe40008000000 */
[----:B------:R-:W-:Y:S01]  /*02d0*/  ISETP.GE.U32.AND.EX P0, PT, R14, RZ, PT, P0 ;  /* 0x000000ff0e00720c */ /* 0x000fe20003f06100 */
[----:B0-----:R-:W0:-:S12]  /*02e0*/  MUFU.LG2 R5, UR4 ;  /* 0x0000000400057d08 */ /* 0x001e180008000c00 */
        /* <DEDUP_REMOVED lines=8> */
.L_x_480:
[----:B-1----:R-:W-:Y:S02]  /*0370*/  IADD3 R29, P0, PT, R4, UR6, RZ ;  /* 0x00000006041d7c10 */ /* 0x002fe4000ff1e0ff */
[----:B--2---:R-:W-:Y:S02]  /*0380*/  PRMT R24, RZ, 0x7610, R24 ;  /* 0x00007610ff187816 */ /* 0x004fe40000000018 */
        /* <DEDUP_REMOVED lines=8> */
[C---:B------:R-:W-:Y:S01]  /*0410*/  ISETP.GE.U32.AND P1, PT, R6.reuse, R0, PT ;  /* 0x000000000600720c */ /* 0x040fe20003f26070 */
[----:B------:R-:W-:Y:S01]  /*0420*/  IMAD.X R27, RZ, RZ, R7, P4 ;  /* 0x000000ffff1b7224 */ /* 0x000fe200020e0607 */
[----:B------:R-:W-:-:S09]  /*0430*/  IADD3 R23, P4, PT, R6, UR11, RZ ;  /* 0x0000000b06177c10 */ /* 0x000fd2000ff9e0ff */
[----:B------:R-:W-:-:S04]  /*0440*/  @!P2 LEA R16, P0, R19, R12, 0x1 ;  /* 0x0000000c1310a211 */ /* 0x000fc800078008ff */
[-C--:B------:R-:W-:Y:S02]  /*0450*/  @!P2 LEA.HI.X R17, R19, R13.reuse, R7, 0x1, P0 ;  /* 0x0000000d1311a211 */ /* 0x080fe400000f0c07 */
[----:B------:R-:W-:Y:S01]  /*0460*/  @!P3 LEA R20, P0, R29, R12, 0x1 ;  /* 0x0000000c1d14b211 */ /* 0x000fe200078008ff */
[----:B------:R-:W-:Y:S01]  /*0470*/  IMAD.X R25, RZ, RZ, R27, P4 ;  /* 0x000000ffff197224 */ /* 0x000fe200020e061b */
[----:B------:R-:W-:Y:S01]  /*0480*/  ISETP.GE.AND.EX P1, PT, R27, R2, PT, P1 ;  /* 0x000000021b00720c */ /* 0x000fe20003f26310 */
[----:B------:R1:W2:Y:S01]  /*0490*/  @!P2 LDG.E.U16 R24, desc[UR12][R16.64] ;  /* 0x0000000c1018a981 */ /* 0x0002a2000c1e1500 */
[----:B------:R-:W-:Y:S02]  /*04a0*/  @!P3 LEA.HI.X R21, R29, R13, R9, 0x1, P0 ;  /* 0x0000000d1d15b211 */ /* 0x000fe400000f0c09 */
[----:B------:R-:W-:Y:S02]  /*04b0*/  PRMT R22, RZ, 0x7610, R22 ;  /* 0x00007610ff167816 */ /* 0x000fe40000000016 */
[----:B------:R-:W-:-:S04]  /*04c0*/  ISETP.GE.U32.AND P0, PT, R23, R0, PT ;  /* 0x000000001700720c */ /* 0x000fc80003f06070 */
[----:B------:R-:W-:Y:S01]  /*04d0*/  ISETP.GE.AND.EX P0, PT, R25, R2, PT, P0 ;  /* 0x000000021900720c */ /* 0x000fe20003f06300 */
[----:B------:R3:W4:Y:S01]  /*04e0*/  @!P3 LDG.E.U16 R22, desc[UR12][R20.64] ;  /* 0x0000000c1416b981 */ /* 0x000722000c1e1500 */
[----:B------:R-:W-:Y:S02]  /*04f0*/  PRMT R18, RZ, 0x7610, R18 ;  /* 0x00007610ff127816 */ /* 0x000fe40000000012 */
[----:B------:R-:W-:-:S04]  /*0500*/  @!P1 LEA R14, P4, R6, R12, 0x1 ;  /* 0x0000000c060e9211 */ /* 0x000fc800078808ff */
[----:B------:R-:W-:Y:S02]  /*0510*/  @!P1 LEA.HI.X R15, R6, R13, R27, 0x1, P4 ;  /* 0x0000000d060f9211 */ /* 0x000fe400020f0c1b */
[----:B------:R-:W-:-:S03]  /*0520*/  PRMT R8, RZ, 0x7610, R8 ;  /* 0x00007610ff087816 */ /* 0x000fc60000000008 */
[C---:B-1----:R-:W-:Y:S01]  /*0530*/  @!P0 LEA R16, P4, R23.reuse, R12, 0x1 ;  /* 0x0000000c17108211 */ /* 0x042fe200078808ff */
[----:B------:R-:W5:Y:S03]  /*0540*/  @!P1 LDG.E.U16 R18, desc[UR12][R14.64] ;  /* 0x0000000c0e129981 */ /* 0x000f66000c1e1500 */
[----:B------:R-:W-:-:S05]  /*0550*/  @!P0 LEA.HI.X R17, R23, R13, R25, 0x1, P4 ;  /* 0x0000000d17118211 */ /* 0x000fca00020f0c19 */
[----:B------:R1:W5:Y:S01]  /*0560*/  @!P0 LDG.E.U16 R8, desc[UR12][R16.64] ;  /* 0x0000000c10088981 */ /* 0x000362000c1e1500 */
[----:B---3--:R-:W-:-:S04]  /*0570*/  @!P1 LEA R20, P4, R6, R10, 0x1 ;  /* 0x0000000a06149211 */ /* 0x008fc800078808ff */
[----:B------:R-:W-:Y:S02]  /*0580*/  @!P1 LEA.HI.X R21, R6, R11, R27, 0x1, P4 ;  /* 0x0000000b06159211 */ /* 0x000fe400020f0c1b */
[----:B-1----:R-:W-:-:S04]  /*0590*/  @!P3 LEA R16, P4, R29, R10, 0x1 ;  /* 0x0000000a1d10b211 */ /* 0x002fc800078808ff */
[----:B------:R-:W-:Y:S02]  /*05a0*/  @!P3 LEA.HI.X R17, R29, R11, R9, 0x1, P4 ;  /* 0x0000000b1d11b211 */ /* 0x000fe400020f0c09 */
[----:B------:R-:W-:-:S04]  /*05b0*/  @!P2 LEA R14, P4, R19, R10, 0x1 ;  /* 0x0000000a130ea211 */ /* 0x000fc800078808ff */
[----:B------:R-:W-:Y:S01]  /*05c0*/  @!P2 LEA.HI.X R15, R19, R11, R7, 0x1, P4 ;  /* 0x0000000b130fa211 */ /* 0x000fe200020f0c07 */
[----:B--2---:R-:W-:-:S04]  /*05d0*/  IMAD.U32 R24, R24, 0x10000, RZ ;  /* 0x0001000018187824 */ /* 0x004fc800078e00ff */
[----:B0-----:R-:W-:-:S04]  /*05e0*/  FMUL.FTZ R28, R24, R5 ;  /* 0x00000005181c7220 */ /* 0x001fc80000410000 */
[----:B------:R-:W0:Y:S01]  /*05f0*/  MUFU.EX2 R24, R28 ;  /* 0x0000001c00187308 */ /* 0x000e220000000800 */
[----:B----4-:R-:W-:-:S04]  /*0600*/  IMAD.U32 R22, R22, 0x10000, RZ ;  /* 0x0001000016167824 */ /* 0x010fc800078e00ff */
[----:B------:R-:W-:-:S06]  /*0610*/  FMUL.FTZ R26, R22, R5 ;  /* 0x00000005161a7220 */ /* 0x000fcc0000410000 */
[----:B------:R-:W1:Y:S01]  /*0620*/  MUFU.EX2 R26, R26 ;  /* 0x0000001a001a7308 */ /* 0x000e620000000800 */
[----:B-----5:R-:W-:Y:S01]  /*0630*/  IMAD.U32 R18, R18, 0x10000, RZ ;  /* 0x0001000012127824 */ /* 0x020fe200078e00ff */
[----:B0-----:R-:W-:-:S03]  /*0640*/  F2FP.BF16.F32.PACK_AB R24, RZ, R24 ;  /* 0x00000018ff18723e */ /* 0x001fc600000010ff */
[----:B------:R-:W-:Y:S01]  /*0650*/  FMUL.FTZ R22, R18, R5 ;  /* 0x0000000512167220 */ /* 0x000fe20000410000 */
[----:B------:R-:W-:-:S05]  /*0660*/  IMAD.U32 R8, R8, 0x10000, RZ ;  /* 0x0001000008087824 */ /* 0x000fca00078e00ff */
[----:B------:R-:W0:Y:S01]  /*0670*/  MUFU.EX2 R22, R22 ;  /* 0x0000001600167308 */ /* 0x000e220000000800 */
[----:B------:R-:W-:Y:S01]  /*0680*/  FMUL.FTZ R18, R8, R5 ;  /* 0x0000000508127220 */ /* 0x000fe20000410000 */
[----:B-1----:R-:W-:Y:S02]  /*0690*/  F2FP.BF16.F32.PACK_AB R6, RZ, R26 ;  /* 0x0000001aff06723e */ /* 0x002fe400000010ff */
[----:B------:R-:W-:-:S04]  /*06a0*/  @!P0 LEA R26, P5, R23, R10, 0x1 ;  /* 0x0000000a171a8211 */ /* 0x000fc800078a08ff */
[----:B------:R-:W1:Y:S01]  /*06b0*/  MUFU.EX2 R18, R18 ;  /* 0x0000001200127308 */ /* 0x000e620000000800 */
[----:B------:R-:W-:Y:S02]  /*06c0*/  PRMT R28, R6, 0x7610, R28 ;  /* 0x00007610061c7816 */ /* 0x000fe4000000001c */
[----:B------:R-:W-:Y:S02]  /*06d0*/  IADD3 R6, P4, PT, R19, UR10, RZ ;  /* 0x0000000a13067c10 */ /* 0x000fe4000ff9e0ff */
[----:B------:R-:W-:Y:S01]  /*06e0*/  @!P0 LEA.HI.X R27, R23, R11, R25, 0x1, P5 ;  /* 0x0000000b171b8211 */ /* 0x000fe200028f0c19 */
[----:B------:R-:W-:Y:S01]  /*06f0*/  @!P3 STG.E.U16 desc[UR12][R16.64], R28 ;  /* 0x0000001c1000b986 */ /* 0x000fe2000c10150c */
[----:B------:R-:W-:Y:S01]  /*0700*/  IADD3 R29, P3, PT, R29, UR10, RZ ;  /* 0x0000000a1d1d7c10 */ /* 0x000fe2000ff7e0ff */
[----:B------:R-:W-:Y:S01]  /*0710*/  IMAD.X R7, RZ, RZ, R7, P4 ;  /* 0x000000ffff077224 */ /* 0x000fe200020e0607 */
[C---:B------:R-:W-:Y:S01]  /*0720*/  IADD3 R25, P5, PT, R6.reuse, UR11, RZ ;  /* 0x0000000b06197c10 */ /* 0x040fe2000ffbe0ff */
[----:B------:R2:W-:Y:S01]  /*0730*/  @!P2 STG.E.U16 desc[UR12][R14.64], R24 ;  /* 0x000000180e00a986 */ /* 0x0005e2000c10150c */
[----:B0-----:R-:W-:Y:S01]  /*0740*/  F2FP.BF16.F32.PACK_AB R22, RZ, R22 ;  /* 0x00000016ff16723e */ /* 0x001fe200000010ff */
[----:B------:R-:W-:Y:S01]  /*0750*/  IMAD.X R8, RZ, RZ, R9, P3 ;  /* 0x000000ffff087224 */ /* 0x000fe200018e0609 */
[----:B------:R-:W-:Y:S01]  /*0760*/  ISETP.GE.U32.AND P3, PT, R6, R0, PT ;  /* 0x000000000600720c */ /* 0x000fe20003f66070 */
[----:B------:R-:W-:Y:S01]  /*0770*/  IMAD.X R9, RZ, RZ, R7, P5 ;  /* 0x000000ffff097224 */ /* 0x000fe200028e0607 */
[----:B------:R-:W-:-:S02]  /*0780*/  IADD3 R19, P5, PT, R25, UR11, RZ ;  /* 0x0000000b19137c10 */ /* 0x000fc4000ffbe0ff */
[----:B-1----:R-:W-:Y:S02]  /*0790*/  F2FP.BF16.F32.PACK_AB R18, RZ, R18 ;  /* 0x00000012ff12723e */ /* 0x002fe400000010ff */
[----:B------:R-:W-:Y:S01]  /*07a0*/  ISETP.GE.AND.EX P3, PT, R7, R2, PT, P3 ;  /* 0x000000020700720c */ /* 0x000fe20003f66330 */
[----:B------:R-:W-:Y:S01]  /*07b0*/  IMAD.X R23, RZ, RZ, R9, P5 ;  /* 0x000000ffff177224 */ /* 0x000fe200028e0609 */
[-C--:B------:R-:W-:Y:S02]  /*07c0*/  ISETP.GE.U32.AND P4, PT, R25, R0.reuse, PT ;  /* 0x000000001900720c */ /* 0x080fe40003f86070 */
[----:B--2---:R-:W-:Y:S02]  /*07d0*/  PRMT R15, R22, 0x7610, R15 ;  /* 0x00007610160f7816 */ /* 0x004fe4000000000f */
[----:B------:R-:W-:Y:S02]  /*07e0*/  ISETP.GE.U32.AND P2, PT, R29, R0, PT ;  /* 0x000000001d00720c */ /* 0x000fe40003f46070 */
[----:B------:R-:W-:Y:S01]  /*07f0*/  PRMT R17, R18, 0x7610, R17 ;  /* 0x0000761012117816 */ /* 0x000fe20000000011 */
[----:B------:R-:W-:Y:S01]  /*0800*/  @!P1 STG.E.U16 desc[UR12][R20.64], R15 ;  /* 0x0000000f14009986 */ /* 0x000fe2000c10150c */
[----:B------:R-:W-:-:S02]  /*0810*/  ISETP.GE.AND.EX P1, PT, R9, R2, PT, P4 ;  /* 0x000000020900720c */ /* 0x000fc40003f26340 */
[----:B------:R-:W-:Y:S01]  /*0820*/  ISETP.GE.U32.AND P4, PT, R19, R0, PT ;  /* 0x000000001300720c */ /* 0x000fe20003f86070 */
[----:B------:R0:W-:Y:S01]  /*0830*/  @!P0 STG.E.U16 desc[UR12][R26.64], R17 ;  /* 0x000000111a008986 */ /* 0x0001e2000c10150c */
[-C--:B------:R-:W-:Y:S02]  /*0840*/  ISETP.GE.AND.EX P2, PT, R8, R2.reuse, PT, P2 ;  /* 0x000000020800720c */ /* 0x080fe40003f46320 */
[----:B------:R-:W-:Y:S02]  /*0850*/  ISETP.GE.AND.EX P0, PT, R23, R2, PT, P4 ;  /* 0x000000021700720c */ /* 0x000fe40003f06340 */
[----:B------:R-:W-:Y:S02]  /*0860*/  @!P3 LEA R16, P4, R6, R12, 0x1 ;  /* 0x0000000c0610b211 */ /* 0x000fe400078808ff */
[----:B------:R-:W-:Y:S02]  /*0870*/  PRMT R22, RZ, 0x7610, R22 ;  /* 0x00007610ff167816 */ /* 0x000fe40000000016 */
[----:B------:R-:W-:-:S02]  /*0880*/  PRMT R24, RZ, 0x7610, R24 ;  /* 0x00007610ff187816 */ /* 0x000fc40000000018 */
[----:B------:R-:W-:Y:S02]  /*0890*/  PRMT R18, RZ, 0x7610, R18 ;  /* 0x00007610ff127816 */ /* 0x000fe40000000012 */
[-C--:B0-----:R-:W-:Y:S02]  /*08a0*/  @!P3 LEA.HI.X R17, R6, R13.reuse, R7, 0x1, P4 ;  /* 0x0000000d0611b211 */ /* 0x081fe400020f0c07 */
[-C--:B------:R-:W-:Y:S02]  /*08b0*/  @!P1 LEA R20, P4, R25, R12.reuse, 0x1 ;  /* 0x0000000c19149211 */ /* 0x080fe400078808ff */
[-C--:B------:R-:W-:Y:S01]  /*08c0*/  @!P2 LEA R14, P5, R29, R12.reuse, 0x1 ;  /* 0x0000000c1d0ea211 */ /* 0x080fe200078a08ff */
[----:B------:R0:W2:Y:S01]  /*08d0*/  @!P3 LDG.E.U16 R18, desc[UR12][R16.64] ;  /* 0x0000000c1012b981 */ /* 0x0000a2000c1e1500 */
[----:B------:R-:W-:Y:S02]  /*08e0*/  @!P1 LEA.HI.X R21, R25, R13, R9, 0x1, P4 ;  /* 0x0000000d19159211 */ /* 0x000fe400020f0c09 */
[----:B------:R-:W-:-:S02]  /*08f0*/  @!P0 LEA R26, P4, R19, R12, 0x1 ;  /* 0x0000000c131a8211 */ /* 0x000fc400078808ff */
[-C--:B------:R-:W-:Y:S01]  /*0900*/  @!P2 LEA.HI.X R15, R29, R13.reuse, R8, 0x1, P5 ;  /* 0x0000000d1d0fa211 */ /* 0x080fe200028f0c08 */
[----:B------:R-:W3:Y:S01]  /*0910*/  @!P1 LDG.E.U16 R24, desc[UR12][R20.64] ;  /* 0x0000000c14189981 */ /* 0x000ee2000c1e1500 */
[----:B------:R-:W-:Y:S02]  /*0920*/  PRMT R28, RZ, 0x7610, R28 ;  /* 0x00007610ff1c7816 */ /* 0x000fe4000000001c */
[----:B------:R-:W-:Y:S01]  /*0930*/  @!P0 LEA.HI.X R27, R19, R13, R23, 0x1, P4 ;  /* 0x0000000d131b8211 */ /* 0x000fe200020f0c17 */
[----:B------:R3:W4:Y:S04]  /*0940*/  @!P2 LDG.E.U16 R22, desc[UR12][R14.64] ;  /* 0x0000000c0e16a981 */ /* 0x000728000c1e1500 */
[----:B------:R-:W5:Y:S01]  /*0950*/  @!P0 LDG.E.U16 R28, desc[UR12][R26.64] ;  /* 0x0000000c1a1c8981 */ /* 0x000f62000c1e1500 */
[----:B0-----:R-:W-:-:S04]  /*0960*/  @!P3 LEA R16, P4, R6, R10, 0x1 ;  /* 0x0000000a0610b211 */ /* 0x001fc800078808ff */
[----:B------:R-:W-:Y:S01]  /*0970*/  @!P3 LEA.HI.X R17, R6, R11, R7, 0x1, P4 ;  /* 0x0000000b0611b211 */ /* 0x000fe200020f0c07 */
[----:B------:R-:W-:-:S04]  /*0980*/  UIADD3 UR4, UP0, UPT, UR4, 0x2, URZ ;  /* 0x0000000204047890 */ /* 0x000fc8000ff1e0ff */
[----:B------:R-:W-:Y:S02]  /*0990*/  UIADD3.X UR5, UPT, UPT, URZ, UR5, URZ, UP0, !UPT ;  /* 0x00000005ff057290 */ /* 0x000fe400087fe4ff */
[----:B------:R-:W-:-:S04]  /*09a0*/  UISETP.NE.U32.AND UP0, UPT, UR4, UR9, UPT ;  /* 0x000000090400728c */ /* 0x000fc8000bf05070 */
[----:B------:R-:W-:Y:S02]  /*09b0*/  UISETP.NE.AND.EX UP0, UPT, UR5, URZ, UPT, UP0 ;  /* 0x000000ff0500728c */ /* 0x000fe4000bf05300 */
[----:B------:R-:W-:-:S04]  /*09c0*/  ULEA UR6, UP1, UR10, UR6, 0x1 ;  /* 0x000000060a067291 */ /* 0x000fc8000f8208ff */
[----:B------:R-:W-:Y:S01]  /*09d0*/  ULEA.HI.X UR7, UR10, UR7, URZ, 0x1, UP1 ;  /* 0x000000070a077291 */ /* 0x000fe200088f0cff */
[----:B--2---:R-:W-:Y:S02]  /*09e0*/  IMAD.U32 R18, R18, 0x10000, RZ ;  /* 0x0001000012127824 */ /* 0x004fe400078e00ff */
[----:B---3--:R-:W-:Y:S02]  /*09f0*/  IMAD.U32 R14, R24, 0x10000, RZ ;  /* 0x00010000180e7824 */ /* 0x008fe400078e00ff */
[----:B----4-:R-:W-:Y:S02]  /*0a00*/  IMAD.U32 R22, R22, 0x10000, RZ ;  /* 0x0001000016167824 */ /* 0x010fe400078e00ff */
[-C--:B------:R-:W-:Y:S01]  /*0a10*/  FMUL.FTZ R20, R14, R5.reuse ;  /* 0x000000050e147220 */ /* 0x080fe20000410000 */
[----:B-----5:R-:W-:Y:S02]  /*0a20*/  IMAD.U32 R28, R28, 0x10000, RZ ;  /* 0x000100001c1c7824 */ /* 0x020fe400078e00ff */
[-C--:B------:R-:W-:Y:S01]  /*0a30*/  FMUL.FTZ R22, R22, R5.reuse ;  /* 0x0000000516167220 */ /* 0x080fe20000410000 */
[-C--:B------:R-:W-:Y:S01]  /*0a40*/  FMUL.FTZ R18, R18, R5.reuse ;  /* 0x0000000512127220 */ /* 0x080fe20000410000 */
[----:B------:R-:W-:Y:S01]  /*0a50*/  FMUL.FTZ R21, R28, R5 ;  /* 0x000000051c157220 */ /* 0x000fe20000410000 */
[----:B------:R-:W-:Y:S08]  /*0a60*/  MUFU.EX2 R20, R20 ;  /* 0x0000001400147308 */ /* 0x000ff00000000800 */
[----:B------:R-:W0:Y:S08]  /*0a70*/  MUFU.EX2 R22, R22 ;  /* 0x0000001600167308 */ /* 0x000e300000000800 */
[----:B------:R1:W2:Y:S01]  /*0a80*/  MUFU.EX2 R24, R18 ;  /* 0x0000001200187308 */ /* 0x0002a20000000800 */
[----:B------:R-:W-:-:S07]  /*0a90*/  @!P2 LEA R14, P5, R29, R10, 0x1 ;  /* 0x0000000a1d0ea211 */ /* 0x000fce00078a08ff */
[----:B------:R-:W3:Y:S01]  /*0aa0*/  MUFU.EX2 R21, R21 ;  /* 0x0000001500157308 */ /* 0x000ee20000000800 */
[-C--:B------:R-:W-:Y:S02]  /*0ab0*/  @!P2 LEA.HI.X R15, R29, R11.reuse, R8, 0x1, P5 ;  /* 0x0000000b1d0fa211 */ /* 0x080fe400028f0c08 */
[-C--:B------:R-:W-:Y:S02]  /*0ac0*/  @!P1 LEA R8, P5, R25, R10.reuse, 0x1 ;  /* 0x0000000a19089211 */ /* 0x080fe400078a08ff */
[----:B-1----:R-:W-:Y:S02]  /*0ad0*/  @!P0 LEA R18, P6, R19, R10, 0x1 ;  /* 0x0000000a13128211 */ /* 0x002fe400078c08ff */
[----:B0-----:R-:W-:Y:S02]  /*0ae0*/  F2FP.BF16.F32.PACK_AB R22, RZ, R22 ;  /* 0x00000016ff16723e */ /* 0x001fe400000010ff */
[----:B--2---:R-:W-:Y:S02]  /*0af0*/  F2FP.BF16.F32.PACK_AB R24, RZ, R24 ;  /* 0x00000018ff18723e */ /* 0x004fe400000010ff */
[----:B------:R-:W-:-:S02]  /*0b00*/  @!P1 LEA.HI.X R9, R25, R11, R9, 0x1, P5 ;  /* 0x0000000b19099211 */ /* 0x000fc400028f0c09 */
[----:B------:R-:W-:Y:S02]  /*0b10*/  F2FP.BF16.F32.PACK_AB R20, RZ, R20 ;  /* 0x00000014ff14723e */ /* 0x000fe400000010ff */
[----:B------:R-:W-:Y:S02]  /*0b20*/  @!P0 LEA.HI.X R19, R19, R11, R23, 0x1, P6 ;  /* 0x0000000b13138211 */ /* 0x000fe400030f0c17 */
[----:B---3--:R-:W-:Y:S01]  /*0b30*/  F2FP.BF16.F32.PACK_AB R21, RZ, R21 ;  /* 0x00000015ff15723e */ /* 0x008fe200000010ff */
[----:B------:R2:W-:Y:S04]  /*0b40*/  @!P2 STG.E.U16 desc[UR12][R14.64], R22 ;  /* 0x000000160e00a986 */ /* 0x0005e8000c10150c */
[----:B------:R2:W-:Y:S04]  /*0b50*/  @!P3 STG.E.U16 desc[UR12][R16.64], R24 ;  /* 0x000000181000b986 */ /* 0x0005e8000c10150c */
[----:B------:R2:W-:Y:S04]  /*0b60*/  @!P1 STG.E.U16 desc[UR12][R8.64], R20 ;  /* 0x0000001408009986 */ /* 0x0005e8000c10150c */
[----:B------:R2:W-:Y:S01]  /*0b70*/  @!P0 STG.E.U16 desc[UR12][R18.64], R21 ;  /* 0x0000001512008986 */ /* 0x0005e2000c10150c */
[----:B------:R-:W-:Y:S05]  /*0b80*/  BRA.U UP0, `(.L_x_480) ;  /* 0xfffffff500f87547 */ /* 0x000fea000b83ffff */
.L_x_479:
[----:B------:R-:W-:-:S04]  /*0b90*/  ULOP3.LUT UR4, UR8, 0x1, URZ, 0xc0, !UPT ;  /* 0x0000000108047892 */ /* 0x000fc8000f8ec0ff */
[----:B------:R-:W-:-:S06]  /*0ba0*/  UISETP.NE.U32.AND UP0, UPT, UR4, 0x1, UPT ;  /* 0x000000010400788c */ /* 0x000fcc000bf05070 */
[----:B------:R-:W-:-:S13]  /*0bb0*/  PLOP3.LUT P0, PT, PT, PT, UP0, 0x80, 0x8 ;  /* 0x000000000008781c */ /* 0x000fda0003f0f008 */
[----:B------:R-:W-:Y:S05]  /*0bc0*/  @!P0 EXIT ;  /* 0x000000000000894d */ /* 0x000fea0003800000 */
[----:B-1----:R-:W-:Y:S02]  /*0bd0*/  IADD3 R29, P0, PT, R4, UR6, RZ ;  /* 0x00000006041d7c10 */ /* 0x002fe4000ff1e0ff */
[----:B--2---:R-:W-:Y:S02]  /*0be0*/  PRMT R16, RZ, 0x7610, R16 ;  /* 0x00007610ff107816 */ /* 0x004fe40000000010 */
[C---:B------:R-:W-:Y:S01]  /*0bf0*/  IADD3 R25, P2, PT, R29.reuse, UR11, RZ ;  /* 0x0000000b1d197c10 */ /* 0x040fe2000ff5e0ff */
[----:B------:R-:W-:Y:S01]  /*0c00*/  IMAD.X R4, RZ, RZ, UR7, P0 ;  /* 0x00000007ff047e24 */ /* 0x000fe200080e06ff */
[-C--:B------:R-:W-:Y:S02]  /*0c10*/  ISETP.GE.U32.AND P0, PT, R29, R0.reuse, PT ;  /* 0x000000001d00720c */ /* 0x080fe40003f06070 */
[C---:B------:R-:W-:Y:S01]  /*0c20*/  IADD3 R21, P3, PT, R25.reuse, UR11, RZ ;  /* 0x0000000b19157c10 */ /* 0x040fe2000ff7e0ff */
[----:B------:R-:W-:Y:S01]  /*0c30*/  IMAD.X R19, RZ, RZ, R4, P2 ;  /* 0x000000ffff137224 */ /* 0x000fe200010e0604 */
[----:B------:R-:W-:-:S02]  /*0c40*/  ISETP.GE.U32.AND P1, PT, R25, R0, PT ;  /* 0x000000001900720c */ /* 0x000fc40003f26070 */
[-C--:B------:R-:W-:Y:S01]  /*0c50*/  ISETP.GE.AND.EX P0, PT, R4, R2.reuse, PT, P0 ;  /* 0x000000020400720c */ /* 0x080fe20003f06300 */
[----:B------:R-:W-:Y:S01]  /*0c60*/  IMAD.X R23, RZ, RZ, R19, P3 ;  /* 0x000000ffff177224 */ /* 0x000fe200018e0613 */
[----:B------:R-:W-:Y:S02]  /*0c70*/  ISETP.GE.AND.EX P1, PT, R19, R2, PT, P1 ;  /* 0x000000021300720c */ /* 0x000fe40003f26310 */
[C---:B------:R-:W-:Y:S02]  /*0c80*/  ISETP.GE.U32.AND P2, PT, R21.reuse, R0, PT ;  /* 0x000000001500720c */ /* 0x040fe40003f46070 */
[----:B------:R-:W-:Y:S02]  /*0c90*/  IADD3 R17, P4, PT, R21, UR11, RZ ;  /* 0x0000000b15117c10 */ /* 0x000fe4000ff9e0ff */
[----:B------:R-:W-:-:S05]  /*0ca0*/  ISETP.GE.AND.EX P2, PT, R23, R2, PT, P2 ;  /* 0x000000021700720c */ /* 0x000fca0003f46320 */
[-C--:B------:R-:W-:Y:S02]  /*0cb0*/  @!P0 LEA R8, P3, R29, R12.reuse, 0x1 ;  /* 0x0000000c1d088211 */ /* 0x080fe400078608ff */
[-C--:B------:R-:W-:Y:S02]  /*0cc0*/  @!P1 LEA R6, P5, R25, R12.reuse, 0x1 ;  /* 0x0000000c19069211 */ /* 0x080fe400078a08ff */
[-C--:B------:R-:W-:Y:S02]  /*0cd0*/  @!P0 LEA.HI.X R9, R29, R13.reuse, R4, 0x1, P3 ;  /* 0x0000000d1d098211 */ /* 0x080fe400018f0c04 */
[----:B------:R-:W-:Y:S02]  /*0ce0*/  @!P1 LEA.HI.X R7, R25, R13, R19, 0x1, P5 ;  /* 0x0000000d19079211 */ /* 0x000fe400028f0c13 */
[----:B------:R-:W-:Y:S01]  /*0cf0*/  @!P2 LEA R14, P5, R21, R12, 0x1 ;  /* 0x0000000c150ea211 */ /* 0x000fe200078a08ff */
[----:B------:R-:W2:Y:S01]  /*0d00*/  @!P0 LDG.E.U16 R16, desc[UR12][R8.64] ;  /* 0x0000000c08108981 */ /* 0x000ea2000c1e1500 */
[----:B------:R-:W-:-:S02]  /*0d10*/  ISETP.GE.U32.AND P3, PT, R17, R0, PT ;  /* 0x000000001100720c */ /* 0x000fc40003f66070 */
[----:B------:R-:W-:Y:S02]  /*0d20*/  PRMT R0, RZ, 0x7610, R0 ;  /* 0x00007610ff007816 */ /* 0x000fe40000000000 */
[----:B------:R-:W-:Y:S02]  /*0d30*/  PRMT R18, RZ, 0x7610, R18 ;  /* 0x00007610ff127816 */ /* 0x000fe40000000012 */
[--C-:B------:R-:W-:Y:S01]  /*0d40*/  @!P2 LEA.HI.X R15, R21, R13, R23.reuse, 0x1, P5 ;  /* 0x0000000d150fa211 */ /* 0x100fe200028f0c17 */
[----:B------:R-:W-:Y:S01]  /*0d50*/  IMAD.X R27, RZ, RZ, R23, P4 ;  /* 0x000000ffff1b7224 */ /* 0x000fe200020e0617 */
[----:B------:R1:W3:Y:S04]  /*0d60*/  @!P1 LDG.E.U16 R0, desc[UR12][R6.64] ;  /* 0x0000000c06009981 */ /* 0x0002e8000c1e1500 */
[----:B------:R-:W4:Y:S01]  /*0d70*/  @!P2 LDG.E.U16 R18, desc[UR12][R14.64] ;  /* 0x0000000c0e12a981 */ /* 0x000f22000c1e1500 */
[----:B------:R-:W-:-:S13]  /*0d80*/  ISETP.GE.AND.EX P3, PT, R27, R2, PT, P3 ;  /* 0x000000021b00720c */ /* 0x000fda0003f66330 */
[----:B------:R-:W-:-:S04]  /*0d90*/  @!P3 LEA R12, P4, R17, R12, 0x1 ;  /* 0x0000000c110cb211 */ /* 0x000fc800078808ff */
[----:B------:R-:W-:-:S05]  /*0da0*/  @!P3 LEA.HI.X R13, R17, R13, R27, 0x1, P4 ;  /* 0x0000000d110db211 */ /* 0x000fca00020f0c1b */
[----:B------:R5:W5:Y:S01]  /*0db0*/  @!P3 LDG.E.U16 R3, desc[UR12][R12.64] ;  /* 0x0000000c0c03b981 */ /* 0x000b62000c1e1500 */
[-C--:B-1----:R-:W-:Y:S02]  /*0dc0*/  @!P0 LEA R6, P4, R29, R10.reuse, 0x1 ;  /* 0x0000000a1d068211 */ /* 0x082fe400078808ff */
[-C--:B------:R-:W-:Y:S02]  /*0dd0*/  @!P2 LEA R8, P5, R21, R10.reuse, 0x1 ;  /* 0x0000000a1508a211 */ /* 0x080fe400078a08ff */
[-C--:B------:R-:W-:Y:S02]  /*0de0*/  @!P0 LEA.HI.X R7, R29, R11.reuse, R4, 0x1, P4 ;  /* 0x0000000b1d078211 */ /* 0x080fe400020f0c04 */
[----:B------:R-:W-:Y:S02]  /*0df0*/  @!P1 LEA R2, P4, R25, R10, 0x1 ;  /* 0x0000000a19029211 */ /* 0x000fe400078808ff */
[----:B------:R-:W-:Y:S01]  /*0e00*/  @!P2 LEA.HI.X R9, R21, R11, R23, 0x1, P5 ;  /* 0x0000000b1509a211 */ /* 0x000fe200028f0c17 */
[----:B--2---:R-:W-:-:S04]  /*0e10*/  IMAD.U32 R16, R16, 0x10000, RZ ;  /* 0x0001000010107824 */ /* 0x004fc800078e00ff */
[-C--:B0-----:R-:W-:Y:S01]  /*0e20*/  FMUL.FTZ R16, R16, R5.reuse ;  /* 0x0000000510107220 */ /* 0x081fe20000410000 */
[----:B---3--:R-:W-:Y:S02]  /*0e30*/  IMAD.U32 R0, R0, 0x10000, RZ ;  /* 0x0001000000007824 */ /* 0x008fe400078e00ff */
[----:B----4-:R-:W-:Y:S02]  /*0e40*/  IMAD.U32 R18, R18, 0x10000, RZ ;  /* 0x0001000012127824 */ /* 0x010fe400078e00ff */
[-C--:B------:R-:W-:Y:S02]  /*0e50*/  FMUL.FTZ R0, R0, R5.reuse ;  /* 0x0000000500007220 */ /* 0x080fe40000410000 */
[----:B------:R-:W-:Y:S01]  /*0e60*/  FMUL.FTZ R18, R18, R5 ;  /* 0x0000000512127220 */ /* 0x000fe20000410000 */
[----:B------:R-:W5:Y:S08]  /*0e70*/  MUFU.EX2 R16, R16 ;  /* 0x0000001000107308 */ /* 0x000f700000000800 */
[----:B------:R-:W0:Y:S08]  /*0e80*/  MUFU.EX2 R0, R0 ;  /* 0x0000000000007308 */ /* 0x000e300000000800 */
[----:B------:R-:W1:Y:S01]  /*0e90*/  MUFU.EX2 R18, R18 ;  /* 0x0000001200127308 */ /* 0x000e620000000800 */
[----:B-----5:R-:W-:Y:S01]  /*0ea0*/  F2FP.BF16.F32.PACK_AB R12, RZ, R16 ;  /* 0x00000010ff0c723e */ /* 0x020fe200000010ff */
[----:B------:R-:W-:Y:S01]  /*0eb0*/  IMAD.U32 R4, R3, 0x10000, RZ ;  /* 0x0001000003047824 */ /* 0x000fe200078e00ff */
[----:B------:R-:W-:-:S02]  /*0ec0*/  @!P1 LEA.HI.X R3, R25, R11, R19, 0x1, P4 ;  /* 0x0000000b19039211 */ /* 0x000fc400020f0c13 */
[----:B0-----:R-:W-:Y:S01]  /*0ed0*/  F2FP.BF16.F32.PACK_AB R0, RZ, R0 ;  /* 0x00000000ff00723e */ /* 0x001fe200000010ff */
[----:B------:R0:W-:Y:S01]  /*0ee0*/  @!P0 STG.E.U16 desc[UR12][R6.64], R12 ;  /* 0x0000000c06008986 */ /* 0x0001e2000c10150c */
[----:B-1----:R-:W-:-:S03]  /*0ef0*/  F2FP.BF16.F32.PACK_AB R18, RZ, R18 ;  /* 0x00000012ff12723e */ /* 0x002fc600000010ff */
[----:B------:R0:W-:Y:S01]  /*0f00*/  @!P1 STG.E.U16 desc[UR12][R2.64], R0 ;  /* 0x0000000002009986 */ /* 0x0001e2000c10150c */
[----:B------:R-:W-:-:S03]  /*0f10*/  FMUL.FTZ R4, R4, R5 ;  /* 0x0000000504047220 */ /* 0x000fc60000410000 */
[----:B------:R0:W-:Y:S01]  /*0f20*/  @!P2 STG.E.U16 desc[UR12][R8.64], R18 ;  /* 0x000000120800a986 */ /* 0x0001e2000c10150c */
[----:B------:R-:W-:Y:S05]  /*0f30*/  @P3 EXIT ;  /* 0x000000000000394d */ /* 0x000fea0003800000 */
[----:B------:R-:W1:Y:S01]  /*0f40*/  MUFU.EX2 R4, R4 ;  /* 0x0000000400047308 */ /* 0x000e620000000800 */
[----:B0-----:R-:W-:-:S04]  /*0f50*/  LEA R2, P0, R17, R10, 0x1 ;  /* 0x0000000a11027211 */ /* 0x001fc800078008ff */
[----:B------:R-:W-:Y:S02]  /*0f60*/  LEA.HI.X R3, R17, R11, R27, 0x1, P0 ;  /* 0x0000000b11037211 */ /* 0x000fe400000f0c1b */
[----:B-1----:R-:W-:-:S05]  /*0f70*/  F2FP.BF16.F32.PACK_AB R0, RZ, R4 ;  /* 0x00000004ff00723e */ /* 0x002fca00000010ff */
[----:B------:R-:W-:Y:S01]  /*0f80*/  STG.E.U16 desc[UR12][R2.64], R0 ;  /* 0x0000000002007986 */ /* 0x000fe2000c10150c */
[----:B------:R-:W-:Y:S05]  /*0f90*/  EXIT ;  /* 0x000000000000794d */ /* 0x000fea0003800000 */
.L_x_478:
[----:B------:R-:W0:Y:S02]  /*0fa0*/  S2R R7, SR_TID.X ;  /* 0x0000000000077919 */ /* 0x000e240000002100 */
[----:B0-----:R-:W-:-:S03]  /*0fb0*/  IMAD.WIDE.U32 R4, R7, 0x4, RZ ;  /* 0x0000000407047825 */ /* 0x001fc600078e00ff */
[----:B------:R-:W-:-:S04]  /*0fc0*/  ISETP.GE.U32.AND P0, PT, R4, R0, PT ;  /* 0x000000000400720c */ /* 0x000fc80003f06070 */
[----:B------:R-:W-:-:S13]  /*0fd0*/  ISETP.GE.AND.EX P0, PT, R5, R2, PT, P0 ;  /* 0x000000020500720c */ /* 0x000fda0003f06300 */
[----:B------:R-:W-:Y:S05]  /*0fe0*/  @P0 EXIT ;  /* 0x000000000000094d */ /* 0x000fea0003800000 */
[----:B------:R-:W0:Y:S01]  /*0ff0*/  LDCU UR5, c[0x0][0xfcc] ;  /* 0x0001f980ff0577ac */ /* 0x000e220008000800 */
[----:B------:R-:W-:Y:S01]  /*1000*/  IMAD.MOV.U32 R4, RZ, RZ, RZ ;  /* 0x000000ffff047224 */ /* 0x000fe200078e00ff */
[----:B------:R-:W1:Y:S01]  /*1010*/  LDCU UR4, c[0x0][0x360] ;  /* 0x00006c00ff0477ac */ /* 0x000e620008000800 */
[----:B0-----:R-:W0:Y:S05]  /*1020*/  MUFU.LG2 R3, UR5 ;  /* 0x0000000500037d08 */ /* 0x001e2a0008000c00 */
.L_x_481:
[C---:B--2---:R-:W-:Y:S01]  /*1030*/  IMAD.SHL.U32 R19, R7.reuse, 0x8, RZ ;  /* 0x0000000807137824 */ /* 0x044fe200078e00ff */
[----:B------:R-:W-:-:S04]  /*1040*/  SHF.L.U64.HI R5, R7, 0x3, R4 ;  /* 0x0000000307057819 */ /* 0x000fc80000010204 */
[----:B------:R-:W-:-:S05]  /*1050*/  IADD3 R8, P0, PT, R12, R19, RZ ;  /* 0x000000130c087210 */ /* 0x000fca0007f1e0ff */
[----:B------:R-:W-:-:S06]  /*1060*/  IMAD.X R9, R13, 0x1, R5, P0 ;  /* 0x000000010d097824 */ /* 0x000fcc00000e0605 */
[----:B------:R-:W2:Y:S02]  /*1070*/  LDG.E.64 R8, desc[UR12][R8.64] ;  /* 0x0000000c08087981 */ /* 0x000ea4000c1e1b00 */
[----:B--2---:R-:W-:Y:S01]  /*1080*/  IMAD.U32 R6, R8, 0x10000, RZ ;  /* 0x0001000008067824 */ /* 0x004fe200078e00ff */
[C---:B------:R-:W-:Y:S01]  /*1090*/  PRMT R14, R9.reuse, 0x7632, R14 ;  /* 0x00007632090e7816 */ /* 0x040fe2000000000e */
[----:B------:R-:W-:Y:S02]  /*10a0*/  IMAD.U32 R16, R9, 0x10000, RZ ;  /* 0x0001000009107824 */ /* 0x000fe400078e00ff */
[-C--:B0-----:R-:W-:Y:S01]  /*10b0*/  FMUL.FTZ R15, R6, R3.reuse ;  /* 0x00000003060f7220 */ /* 0x081fe20000410000 */
[----:B------:R-:W-:Y:S01]  /*10c0*/  PRMT R6, R8, 0x7632, R6 ;  /* 0x0000763208067816 */ /* 0x000fe20000000006 */
[----:B------:R-:W-:Y:S02]  /*10d0*/  IMAD.U32 R14, R14, 0x10000, RZ ;  /* 0x000100000e0e7824 */ /* 0x000fe400078e00ff */
[----:B------:R-:W-:Y:S01]  /*10e0*/  FMUL.FTZ R16, R16, R3 ;  /* 0x0000000310107220 */ /* 0x000fe20000410000 */
[----:B------:R-:W-:Y:S01]  /*10f0*/  IADD3 R8, P0, PT, R10, R19, RZ ;  /* 0x000000130a087210 */ /* 0x000fe20007f1e0ff */
[----:B------:R-:W-:-:S02]  /*1100*/  IMAD.U32 R6, R6, 0x10000, RZ ;  /* 0x0001000006067824 */ /* 0x000fc400078e00ff */
[-C--:B------:R-:W-:Y:S01]  /*1110*/  FMUL.FTZ R14, R14, R3.reuse ;  /* 0x000000030e0e7220 */ /* 0x080fe20000410000 */
[----:B------:R-:W-:Y:S01]  /*1120*/  MUFU.EX2 R15, R15 ;  /* 0x0000000f000f7308 */ /* 0x000fe20000000800 */
[----:B------:R-:W-:Y:S02]  /*1130*/  IMAD.X R9, R11, 0x1, R5, P0 ;  /* 0x000000010b097824 */ /* 0x000fe400000e0605 */
[----:B------:R-:W-:Y:S01]  /*1140*/  FMUL.FTZ R6, R6, R3 ;  /* 0x0000000306067220 */ /* 0x000fe20000410000 */
[----:B-1----:R-:W-:-:S04]  /*1150*/  IADD3 R7, P0, PT, R7, UR4, RZ ;  /* 0x0000000407077c10 */ /* 0x002fc8000ff1e0ff */
[----:B------:R-:W-:Y:S01]  /*1160*/  MUFU.EX2 R16, R16 ;  /* 0x0000001000107308 */ /* 0x000fe20000000800 */
[C---:B------:R-:W-:Y:S02]  /*1170*/  IMAD.SHL.U32 R5, R7.reuse, 0x4, RZ ;  /* 0x0000000407057824 */ /* 0x040fe400078e00ff */
[----:B------:R-:W-:Y:S01]  /*1180*/  IMAD.X R4, RZ, RZ, R4, P0 ;  /* 0x000000ffff047224 */ /* 0x000fe200000e0604 */
[----:B------:R-:W-:Y:S02]  /*1190*/  LOP3.LUT P0, RZ, R7, 0xffffc000, RZ, 0xc0, !PT ;  /* 0xffffc00007ff7812 */ /* 0x000fe4000780c0ff */
[----:B------:R-:W-:Y:S02]  /*11a0*/  ISETP.LT.U32.AND P1, PT, R5, R0, PT ;  /* 0x000000000500720c */ /* 0x000fe40003f21070 */
[----:B------:R-:W0:Y:S01]  /*11b0*/  MUFU.EX2 R6, R6 ;  /* 0x0000000600067308 */ /* 0x000e220000000800 */
[----:B------:R-:W-:Y:S02]  /*11c0*/  SHF.L.U64.HI R5, R7, 0x2, R4 ;  /* 0x0000000207057819 */ /* 0x000fe40000010204 */
[----:B------:R-:W-:-:S02]  /*11d0*/  LOP3.LUT P0, RZ, R4, 0x3fffffff, RZ, 0xc0, P0 ;  /* 0x3fffffff04ff7812 */ /* 0x000fc4000000c0ff */
[----:B------:R-:W-:-:S03]  /*11e0*/  ISETP.LT.AND.EX P1, PT, R5, R2, PT, P1 ;  /* 0x000000020500720c */ /* 0x000fc60003f21310 */
[----:B------:R-:W1:Y:S01]  /*11f0*/  MUFU.EX2 R17, R14 ;  /* 0x0000000e00117308 */ /* 0x000e620000000800 */
[----:B0-----:R-:W-:Y:S02]  /*1200*/  F2FP.BF16.F32.PACK_AB R18, R6, R15 ;  /* 0x0000000f0612723e */ /* 0x001fe400000010ff */
[----:B-1----:R-:W-:-:S05]  /*1210*/  F2FP.BF16.F32.PACK_AB R19, R17, R16 ;  /* 0x000000101113723e */ /* 0x002fca00000010ff */
[----:B------:R2:W-:Y:S02]  /*1220*/  STG.E.64 desc[UR12][R8.64], R18 ;  /* 0x0000001208007986 */ /* 0x0005e4000c101b0c */
[----:B------:R-:W-:Y:S05]  /*1230*/  @!P0 BRA P1, `(.L_x_481) ;  /* 0xfffffffc007c8947 */ /* 0x000fea000083ffff */
[----:B------:R-:W-:Y:S05]  /*1240*/  EXIT ;  /* 0x000000000000794d */ /* 0x000fea0003800000 */
        .weak           $__internal_60_$__cuda_sm20_div_u16
        .type           $__internal_60_$__cuda_sm20_div_u16,@function
        .size           $__internal_60_$__cuda_sm20_div_u16,(.L_x_4759 - $__internal_60_$__cuda_sm20_div_u16)
$__internal_60_$__cuda_sm20_div_u16:
        /* <DEDUP_REMOVED lines=19> */
[----:B------:R-:W-:Y:S05]  /*1380*/  RET.REL.NODEC R4 `(_ZN2at6native57_GLOBAL__N__f3eca4a2_24_ForeachBinaryOpScalar_cu_86b9896c25multi_tensor_apply_kernelINS1_18TensorListMetadataILi2EEENS1_21BinaryOpScalarFunctorIN3c108BFloat16ELi2ELi1ELi1EEEJNS1_21reverse_power_functorIfEEfEEEvT_T0_DpT1_) ;  /* 0xffffffec041c7950 */ /* 0x000fea0003c3ffff */
.L_x_482:
        /* <DEDUP_REMOVED lines=15> */
.L_x_4759:


//--------------------- .text._ZN2at6native57_GLOBAL__N__f3eca4a2_24_ForeachBinaryOpScalar_cu_86b9896c25multi_tensor_apply_kernelINS1_18TensorListMetadataILi2EEENS1_21BinaryOpScalarFunctorIN3c104HalfELi2ELi1ELi1EEEJNS1_21reverse_power_functorIfEEfEEEvT_T0_DpT1_ --------------------------
	.section	.text._ZN2at6native57_GLOBAL__N__f3eca4a2_24_ForeachBinaryOpScalar_cu_86b9896c25multi_tensor_apply_kernelINS1_18TensorListMetadataILi2EEENS1_21BinaryOpScalarFunctorIN3c104HalfELi2ELi1ELi1EEEJNS1_21reverse_power_functorIfEEfEEEvT_T0_DpT1_,"ax",@progbits
	.align	128
.text._ZN2at6native57_GLOBAL__N__f3eca4a2_24_ForeachBinaryOpScalar_cu_86b9896c25multi_tensor_apply_kernelINS1_18TensorListMetadataILi2EEENS1_21BinaryOpScalarFunctorIN3c104HalfELi2ELi1ELi1EEEJNS1_21reverse_power_functorIfEEfEEEvT_T0_DpT1_:
        .type           _ZN2at6native57_GLOBAL__N__f3eca4a2_24_ForeachBinaryOpScalar_cu_86b9896c25multi_tensor_apply_kernelINS1_18TensorListMetadataILi2EEENS1_21BinaryOpScalarFunctorIN3c104HalfELi2ELi1ELi1EEEJNS1_21reverse_power_functorIfEEfEEEvT_T0_DpT1_,@function
        .size           _ZN2at6native57_GLOBAL__N__f3eca4a2_24_ForeachBinaryOpScalar_cu_86b9896c25multi_tensor_apply_kernelINS1_18TensorListMetadataILi2EEENS1_21BinaryOpScalarFunctorIN3c104HalfELi2ELi1ELi1EEEJNS1_21reverse_power_functorIfEEfEEEvT_T0_DpT1_,(.L_x_4761 - _ZN2at6native57_GLOBAL__N__f3eca4a2_24_ForeachBinaryOpScalar_cu_86b9896c25multi_tensor_apply_kernelINS1_18TensorListMetadataILi2EEENS1_21BinaryOpScalarFunctorIN3c104HalfELi2ELi1ELi1EEEJNS1_21reverse_power_functorIfEEfEEEvT_T0_DpT1_)
        .other          _ZN2at6native57_GLOBAL__N__f3eca4a2_24_ForeachBinaryOpScalar_cu_86b9896c25multi_tensor_apply_kernelINS1_18TensorListMetadataILi2EEENS1_21BinaryOpScalarFunctorIN3c104HalfELi2ELi1ELi1EEEJNS1_21reverse_power_functorIfEEfEEEvT_T0_DpT1_,@"STO_CUDA_ENTRY STV_DEFAULT"
_ZN2at6native57_GLOBAL__N__f3eca4a2_24_ForeachBinaryOpScalar_cu_86b9896c25multi_tensor_apply_kernelINS1_18TensorListMetadataILi2EEENS1_21BinaryOpScalarFunctorIN3c104HalfELi2ELi1ELi1EEEJNS1_21reverse_power_functorIfEEfEEEvT_T0_DpT1_:
        /* <DEDUP_REMOVED lines=39> */
[----:B------:R-:W-:Y:S05]  /*0270*/  CALL.REL.NOINC `($__internal_61_$__cuda_sm20_div_u16) ;  /* 0x0000000c00ec7944 */ /* 0x000fea0003c00000 */
        /* <DEDUP_REMOVED lines=15> */
.L_x_485:
        /* <DEDUP_REMOVED lines=38> */
[----:B--2---:R-:W-:-:S05]  /*05d0*/  HADD2.F32 R24, -RZ, R24.H0_H0 ;  /* 0x20000018ff187230 */ /* 0x004fca0000004100 */
[----:B0-----:R-:W-:-:S04]  /*05e0*/  FMUL.FTZ R28, R24, R5 ;  /* 0x00000005181c7220 */ /* 0x001fc80000410000 */
[----:B------:R-:W0:Y:S01]  /*05f0*/  MUFU.EX2 R24, R28 ;  /* 0x0000001c00187308 */ /* 0x000e220000000800 */
[----:B----4-:R-:W-:-:S05]  /*0600*/  HADD2.F32 R22, -RZ, R22.H0_H0 ;  /* 0x20000016ff167230 */ /* 0x010fca0000004100 */
[----:B------:R-:W-:-:S06]  /*0610*/  FMUL.FTZ R26, R22, R5 ;  /* 0x00000005161a7220 */ /* 0x000fcc0000410000 */
[----:B------:R-:W1:Y:S01]  /*0620*/  MUFU.EX2 R26, R26 ;  /* 0x0000001a001a7308 */ /* 0x000e620000000800 */
[----:B-----5:R-:W-:Y:S01]  /*0630*/  HADD2.F32 R18, -RZ, R18.H0_H0 ;  /* 0x20000012ff127230 */ /* 0x020fe20000004100 */
[----:B0-----:R-:W-:-:S04]  /*0640*/  F2FP.F16.F32.PACK_AB R24, RZ, R24 ;  /* 0x00000018ff18723e */ /* 0x001fc800000000ff */
[----:B------:R-:W-:Y:S01]  /*0650*/  FMUL.FTZ R22, R18, R5 ;  /* 0x0000000512167220 */ /* 0x000fe20000410000 */
[----:B------:R-:W-:-:S05]  /*0660*/  HADD2.F32 R8, -RZ, R8.H0_H0 ;  /* 0x20000008ff087230 */ /* 0x000fca0000004100 */
[----:B------:R-:W0:Y:S01]  /*0670*/  MUFU.EX2 R22, R22 ;  /* 0x0000001600167308 */ /* 0x000e220000000800 */
[----:B------:R-:W-:Y:S01]  /*0680*/  FMUL.FTZ R18, R8, R5 ;  /* 0x0000000508127220 */ /* 0x000fe20000410000 */
[----:B-1----:R-:W-:Y:S02]  /*0690*/  F2FP.F16.F32.PACK_AB R6, RZ, R26 ;  /* 0x0000001aff06723e */ /* 0x002fe400000000ff */
        /* <DEDUP_REMOVED lines=10> */
[----:B0-----:R-:W-:Y:S01]  /*0740*/  F2FP.F16.F32.PACK_AB R22, RZ, R22 ;  /* 0x00000016ff16723e */ /* 0x001fe200000000ff */
[----:B------:R-:W-:Y:S01]  /*0750*/  IMAD.X R8, RZ, RZ, R9, P3 ;  /* 0x000000ffff087224 */ /* 0x000fe200018e0609 */
[----:B------:R-:W-:Y:S01]  /*0760*/  ISETP.GE.U32.AND P3, PT, R6, R0, PT ;  /* 0x000000000600720c */ /* 0x000fe20003f66070 */
[----:B------:R-:W-:Y:S01]  /*0770*/  IMAD.X R9, RZ, RZ, R7, P5 ;  /* 0x000000ffff097224 */ /* 0x000fe200028e0607 */
[----:B------:R-:W-:-:S02]  /*0780*/  IADD3 R19, P5, PT, R25, UR11, RZ ;  /* 0x0000000b19137c10 */ /* 0x000fc4000ffbe0ff */
[----:B-1----:R-:W-:Y:S02]  /*0790*/  F2FP.F16.F32.PACK_AB R18, RZ, R18 ;  /* 0x00000012ff12723e */ /* 0x002fe400000000ff */
        /* <DEDUP_REMOVED lines=36> */
[----:B--2---:R-:W-:Y:S02]  /*09e0*/  HADD2.F32 R18, -RZ, R18.H0_H0 ;  /* 0x20000012ff127230 */ /* 0x004fe40000004100 */
[----:B---3--:R-:W-:Y:S02]  /*09f0*/  HADD2.F32 R14, -RZ, R24.H0_H0 ;  /* 0x20000018ff0e7230 */ /* 0x008fe40000004100 */
[----:B----4-:R-:W-:Y:S02]  /*0a00*/  HADD2.F32 R22, -RZ, R22.H0_H0 ;  /* 0x20000016ff167230 */ /* 0x010fe40000004100 */
[----:B-----5:R-:W-:-:S03]  /*0a10*/  HADD2.F32 R28, -RZ, R28.H0_H0 ;  /* 0x2000001cff1c7230 */ /* 0x020fc60000004100 */
[-C--:B------:R-:W-:Y:S01]  /*0a20*/  FMUL.FTZ R22, R22, R5.reuse ;  /* 0x0000000516167220 */ /* 0x080fe20000410000 */
[-C--:B------:R-:W-:Y:S01]  /*0a30*/  FMUL.FTZ R20, R14, R5.reuse ;  /* 0x000000050e147220 */ /* 0x080fe20000410000 */
[-C--:B------:R-:W-:Y:S01]  /*0a40*/  FMUL.FTZ R18, R18, R5.reuse ;  /* 0x0000000512127220 */ /* 0x080fe20000410000 */
[----:B------:R-:W-:-:S03]  /*0a50*/  FMUL.FTZ R21, R28, R5 ;  /* 0x000000051c157220 */ /* 0x000fc60000410000 */
[----:B------:R-:W0:Y:S08]  /*0a60*/  MUFU.EX2 R22, R22 ;  /* 0x0000001600167308 */ /* 0x000e300000000800 */
[----:B------:R1:W2:Y:S08]  /*0a70*/  MUFU.EX2 R24, R18 ;  /* 0x0000001200187308 */ /* 0x0002b00000000800 */
[----:B------:R-:W3:Y:S01]  /*0a80*/  MUFU.EX2 R20, R20 ;  /* 0x0000001400147308 */ /* 0x000ee20000000800 */
[----:B------:R-:W-:-:S07]  /*0a90*/  @!P2 LEA R14, P5, R29, R10, 0x1 ;  /* 0x0000000a1d0ea211 */ /* 0x000fce00078a08ff */
[----:B------:R-:W4:Y:S01]  /*0aa0*/  MUFU.EX2 R21, R21 ;  /* 0x0000001500157308 */ /* 0x000f220000000800 */
[-C--:B------:R-:W-:Y:S02]  /*0ab0*/  @!P2 LEA.HI.X R15, R29, R11.reuse, R8, 0x1, P5 ;  /* 0x0000000b1d0fa211 */ /* 0x080fe400028f0c08 */
[-C--:B------:R-:W-:Y:S02]  /*0ac0*/  @!P1 LEA R8, P5, R25, R10.reuse, 0x1 ;  /* 0x0000000a19089211 */ /* 0x080fe400078a08ff */
[----:B-1----:R-:W-:Y:S02]  /*0ad0*/  @!P0 LEA R18, P6, R19, R10, 0x1 ;  /* 0x0000000a13128211 */ /* 0x002fe400078c08ff */
[----:B0-----:R-:W-:Y:S02]  /*0ae0*/  F2FP.F16.F32.PACK_AB R22, RZ, R22 ;  /* 0x00000016ff16723e */ /* 0x001fe400000000ff */
[----:B--2---:R-:W-:Y:S02]  /*0af0*/  F2FP.F16.F32.PACK_AB R24, RZ, R24 ;  /* 0x00000018ff18723e */ /* 0x004fe400000000ff */
[----:B------:R-:W-:-:S02]  /*0b00*/  @!P1 LEA.HI.X R9, R25, R11, R9, 0x1, P5 ;  /* 0x0000000b19099211 */ /* 0x000fc400028f0c09 */
[----:B---3--:R-:W-:Y:S02]  /*0b10*/  F2FP.F16.F32.PACK_AB R20, RZ, R20 ;  /* 0x00000014ff14723e */ /* 0x008fe400000000ff */
[----:B------:R-:W-:Y:S02]  /*0b20*/  @!P0 LEA.HI.X R19, R19, R11, R23, 0x1, P6 ;  /* 0x0000000b13138211 */ /* 0x000fe400030f0c17 */
[----:B----4-:R-:W-:Y:S01]  /*0b30*/  F2FP.F16.F32.PACK_AB R21, RZ, R21 ;  /* 0x00000015ff15723e */ /* 0x010fe200000000ff */
[----:B------:R2:W-:Y:S04]  /*0b40*/  @!P2 STG.E.U16 desc[UR12][R14.64], R22 ;  /* 0x000000160e00a986 */ /* 0x0005e8000c10150c */
[----:B------:R2:W-:Y:S04]  /*0b50*/  @!P3 STG.E.U16 desc[UR12][R16.64], R24 ;  /* 0x000000181000b986 */ /* 0x0005e8000c10150c */
[----:B------:R2:W-:Y:S04]  /*0b60*/  @!P1 STG.E.U16 desc[UR12][R8.64], R20 ;  /* 0x0000001408009986 */ /* 0x0005e8000c10150c */
[----:B------:R2:W-:Y:S01]  /*0b70*/  @!P0 STG.E.U16 desc[UR12][R18.64], R21 ;  /* 0x0000001512008986 */ /* 0x0005e2000c10150c */
[----:B------:R-:W-:Y:S05]  /*0b80*/  BRA.U UP0, `(.L_x_485) ;  /* 0xfffffff500f87547 */ /* 0x000fea000b83ffff */
.L_x_484:
        /* <DEDUP_REMOVED lines=40> */
[----:B--2---:R-:W-:-:S05]  /*0e10*/  HADD2.F32 R16, -RZ, R16.H0_H0 ;  /* 0x20000010ff107230 */ /* 0x004fca0000004100 */
[----:B0-----:R-:W-:Y:S01]  /*0e20*/  FMUL.FTZ R16, R16, R5 ;  /* 0x0000000510107220 */ /* 0x001fe20000410000 */
[----:B---3--:R-:W-:Y:S02]  /*0e30*/  HADD2.F32 R0, -RZ, R0.H0_H0 ;  /* 0x20000000ff007230 */ /* 0x008fe40000004100 */
[----:B----4-:R-:W-:-:S03]  /*0e40*/  HADD2.F32 R18, -RZ, R18.H0_H0 ;  /* 0x20000012ff127230 */ /* 0x010fc60000004100 */
[-C--:B------:R-:W-:Y:S02]  /*0e50*/  FMUL.FTZ R0, R0, R5.reuse ;  /* 0x0000000500007220 */ /* 0x080fe40000410000 */
[----:B------:R-:W-:Y:S01]  /*0e60*/  FMUL.FTZ R18, R18, R5 ;  /* 0x0000000512127220 */ /* 0x000fe20000410000 */
[----:B------:R-:W5:Y:S08]  /*0e70*/  MUFU.EX2 R16, R16 ;  /* 0x0000001000107308 */ /* 0x000f700000000800 */
[----:B------:R-:W0:Y:S08]  /*0e80*/  MUFU.EX2 R0, R0 ;  /* 0x0000000000007308 */ /* 0x000e300000000800 */
[----:B------:R-:W1:Y:S01]  /*0e90*/  MUFU.EX2 R18, R18 ;  /* 0x0000001200127308 */ /* 0x000e620000000800 */
[----:B-----5:R-:W-:Y:S01]  /*0ea0*/  F2FP.F16.F32.PACK_AB R12, RZ, R16 ;  /* 0x00000010ff0c723e */ /* 0x020fe200000000ff */
[----:B------:R-:W-:Y:S01]  /*0eb0*/  HADD2.F32 R4, -RZ, R3.H0_H0 ;  /* 0x20000003ff047230 */ /* 0x000fe20000004100 */
[----:B------:R-:W-:-:S02]  /*0ec0*/  @!P1 LEA.HI.X R3, R25, R11, R19, 0x1, P4 ;  /* 0x0000000b19039211 */ /* 0x000fc400020f0c13 */
[----:B0-----:R-:W-:Y:S01]  /*0ed0*/  F2FP.F16.F32.PACK_AB R0, RZ, R0 ;  /* 0x00000000ff00723e */ /* 0x001fe200000000ff */
[----:B------:R0:W-:Y:S01]  /*0ee0*/  @!P0 STG.E.U16 desc[UR12][R6.64], R12 ;  /* 0x0000000c06008986 */ /* 0x0001e2000c10150c */
[----:B-1----:R-:W-:-:S03]  /*0ef0*/  F2FP.F16.F32.PACK_AB R18, RZ, R18 ;  /* 0x00000012ff12723e */ /* 0x002fc600000000ff */
[----:B------:R0:W-:Y:S01]  /*0f00*/  @!P1 STG.E.U16 desc[UR12][R2.64], R0 ;  /* 0x0000000002009986 */ /* 0x0001e2000c10150c */
[----:B------:R-:W-:-:S03]  /*0f10*/  FMUL.FTZ R4, R4, R5 ;  /* 0x0000000504047220 */ /* 0x000fc60000410000 */
[----:B------:R0:W-:Y:S01]  /*0f20*/  @!P2 STG.E.U16 desc[UR12][R8.64], R18 ;  /* 0x000000120800a986 */ /* 0x0001e2000c10150c */
[----:B------:R-:W-:Y:S05]  /*0f30*/  @P3 EXIT ;  /* 0x000000000000394d */ /* 0x000fea0003800000 */
[----:B------:R-:W1:Y:S01]  /*0f40*/  MUFU.EX2 R4, R4 ;  /* 0x0000000400047308 */ /* 0x000e620000000800 */
[----:B0-----:R-:W-:-:S04]  /*0f50*/  LEA R2, P0, R17, R10, 0x1 ;  /* 0x0000000a11027211 */ /* 0x001fc800078008ff */
[----:B------:R-:W-:Y:S02]  /*0f60*/  LEA.HI.X R3, R17, R11, R27, 0x1, P0 ;  /* 0x0000000b11037211 */ /* 0x000fe400000f0c1b */
[----:B-1----:R-:W-:-:S05]  /*0f70*/  F2FP.F16.F32.PACK_AB R0, RZ, R4 ;  /* 0x00000004ff00723e */ /* 0x002fca00000000ff */
[----:B------:R-:W-:Y:S01]  /*0f80*/  STG.E.U16 desc[UR12][R2.64], R0 ;  /* 0x0000000002007986 */ /* 0x000fe2000c10150c */
[----:B------:R-:W-:Y:S05]  /*0f90*/  EXIT ;  /* 0x000000000000794d */ /* 0x000fea0003800000 */
.L_x_483:
        /* <DEDUP_REMOVED lines=9> */
.L_x_486:
[C---:B--2---:R-:W-:Y:S01]  /*1030*/  IMAD.SHL.U32 R21, R5.reuse, 0x8, RZ ;  /* 0x0000000805157824 */ /* 0x044fe200078e00ff */
[----:B------:R-:W-:-:S04]  /*1040*/  SHF.L.U64.HI R7, R5, 0x3, R8 ;  /* 0x0000000305077819 */ /* 0x000fc80000010208 */
[----:B------:R-:W-:-:S05]  /*1050*/  IADD3 R2, P0, PT, R12, R21, RZ ;  /* 0x000000150c027210 */ /* 0x000fca0007f1e0ff */
[----:B------:R-:W-:-:S06]  /*1060*/  IMAD.X R3, R13, 0x1, R7, P0 ;  /* 0x000000010d037824 */ /* 0x000fcc00000e0607 */
[----:B------:R-:W2:Y:S02]  /*1070*/  LDG.E.64 R2, desc[UR12][R2.64] ;  /* 0x0000000c02027981 */ /* 0x000ea4000c1e1b00 */
[--C-:B--2---:R-:W-:Y:S02]  /*1080*/  HADD2.F32 R9, -RZ, R2.reuse.H0_H0 ;  /* 0x20000002ff097230 */ /* 0x104fe40000004100 */
[--C-:B------:R-:W-:Y:S02]  /*1090*/  HADD2.F32 R17, -RZ, R3.reuse.H0_H0 ;  /* 0x20000003ff117230 */ /* 0x100fe40000004100 */
[----:B------:R-:W-:Y:S02]  /*10a0*/  HADD2.F32 R15, -RZ, R2.H1_H1 ;  /* 0x30000002ff0f7230 */ /* 0x000fe40000004100 */
[-C--:B0-----:R-:W-:Y:S01]  /*10b0*/  FMUL.FTZ R9, R9, R6.reuse ;  /* 0x0000000609097220 */ /* 0x081fe20000410000 */
[----:B------:R-:W-:Y:S02]  /*10c0*/  HADD2.F32 R19, -RZ, R3.H1_H1 ;  /* 0x30000003ff137230 */ /* 0x000fe40000004100 */
[-C--:B------:R-:W-:Y:S01]  /*10d0*/  FMUL.FTZ R17, R17, R6.reuse ;  /* 0x0000000611117220 */ /* 0x080fe20000410000 */
[----:B------:R-:W-:Y:S01]  /*10e0*/  IADD3 R2, P0, PT, R10, R21, RZ ;  /* 0x000000150a027210 */ /* 0x000fe20007f1e0ff */
[-C--:B------:R-:W-:Y:S01]  /*10f0*/  FMUL.FTZ R15, R15, R6.reuse ;  /* 0x000000060f0f7220 */ /* 0x080fe20000410000 */
[----:B------:R-:W-:Y:S01]  /*1100*/  FMUL.FTZ R19, R19, R6 ;  /* 0x0000000613137220 */ /* 0x000fe20000410000 */
[----:B------:R-:W-:Y:S02]  /*1110*/  MUFU.EX2 R9, R9 ;  /* 0x0000000900097308 */ /* 0x000fe40000000800 */
[----:B------:R-:W-:Y:S01]  /*1120*/  IMAD.X R3, R11, 0x1, R7, P0 ;  /* 0x000000010b037824 */ /* 0x000fe200000e0607 */
[----:B-1----:R-:W-:-:S05]  /*1130*/  IADD3 R5, P0, PT, R5, UR4, RZ ;  /* 0x0000000405057c10 */ /* 0x002fca000ff1e0ff */
[C---:B------:R-:W-:Y:S01]  /*1140*/  IMAD.SHL.U32 R7, R5.reuse, 0x4, RZ ;  /* 0x0000000405077824 */ /* 0x040fe200078e00ff */
[----:B------:R-:W0:Y:S01]  /*1150*/  MUFU.EX2 R14, R15 ;  /* 0x0000000f000e7308 */ /* 0x000e220000000800 */
[----:B------:R-:W-:Y:S01]  /*1160*/  IMAD.X R8, RZ, RZ, R8, P0 ;  /* 0x000000ffff087224 */ /* 0x000fe200000e0608 */
[----:B------:R-:W-:Y:S02]  /*1170*/  LOP3.LUT P0, RZ, R5, 0xffffc000, RZ, 0xc0, !PT ;  /* 0xffffc00005ff7812 */ /* 0x000fe4000780c0ff */
[----:B------:R-:W-:Y:S02]  /*1180*/  ISETP.LT.U32.AND P1, PT, R7, R0, PT ;  /* 0x000000000700720c */ /* 0x000fe40003f21070 */
[----:B------:R-:W-:Y:S02]  /*1190*/  SHF.L.U64.HI R7, R5, 0x2, R8 ;  /* 0x0000000205077819 */ /* 0x000fe40000010208 */
[----:B------:R-:W-:Y:S01]  /*11a0*/  MUFU.EX2 R17, R17 ;  /* 0x0000001100117308 */ /* 0x000fe20000000800 */
[----:B------:R-:W-:-:S02]  /*11b0*/  LOP3.LUT P0, RZ, R8, 0x3fffffff, RZ, 0xc0, P0 ;  /* 0x3fffffff08ff7812 */ /* 0x000fc4000000c0ff */
[----:B------:R-:W-:-:S05]  /*11c0*/  ISETP.LT.AND.EX P1, PT, R7, R4, PT, P1 ;  /* 0x000000040700720c */ /* 0x000fca0003f21310 */
[----:B------:R-:W1:Y:S01]  /*11d0*/  MUFU.EX2 R16, R19 ;  /* 0x0000001300107308 */ /* 0x000e620000000800 */
[----:B0-----:R-:W-:Y:S02]  /*11e0*/  F2FP.F16.F32.PACK_AB R20, R14, R9 ;  /* 0x000000090e14723e */ /* 0x001fe400000000ff */
[----:B-1----:R-:W-:-:S05]  /*11f0*/  F2FP.F16.F32.PACK_AB R21, R16, R17 ;  /* 0x000000111015723e */ /* 0x002fca00000000ff */
[----:B------:R2:W-:Y:S01]  /*1200*/  STG.E.64 desc[UR12][R2.64], R20 ;  /* 0x0000001402007986 */ /* 0x0005e2000c101b0c */
[----:B------:R-:W-:Y:S05]  /*1210*/  @!P0 BRA P1, `(.L_x_486) ;  /* 0xfffffffc00848947 */ /* 0x000fea000083ffff */
[----:B------:R-:W-:Y:S05]  /*1220*/  EXIT ;  /* 0x000000000000794d */ /* 0x000fea0003800000 */
        .weak           $__internal_61_$__cuda_sm20_div_u16
        .type           $__internal_61_$__cuda_sm20_div_u16,@function
        .size           $__internal_61_$__cuda_sm20_div_u16,(.L_x_4761 - $__internal_61_$__cuda_sm20_div_u16)
$__internal_61_$__cuda_sm20_div_u16:
        /* <DEDUP_REMOVED lines=19> */
[----:B------:R-:W-:Y:S05]  /*1360*/  RET.REL.NODEC R4 `(_ZN2at6native57_GLOBAL__N__f3eca4a2_24_ForeachBinaryOpScalar_cu_86b9896c25multi_tensor_apply_kernelINS1_18TensorListMetadataILi2EEENS1_21BinaryOpScalarFunctorIN3c104HalfELi2ELi1ELi1EEEJNS1_21reverse_power_functorIfEEfEEEvT_T0_DpT1_) ;  /* 0xffffffec04247950 */ /* 0x000fea0003c3ffff */
.L_x_487:
        /* <DEDUP_REMOVED lines=9> */
.L_x_4761:


//--------------------- .text._ZN2at6native57_GLOBAL__N__f3eca4a2_24_ForeachBinaryOpScalar_cu_86b9896c25multi_tensor_apply_kernelINS1_18TensorListMetadataILi2EEENS1_21BinaryOpScalarFunctorIN3c107complexIfEELi2ELi1ELi1EEEJNS1_21reverse_power_functorIS8_EES8_EEEvT_T0_DpT1_ --------------------------
	.section	.text._ZN2at6native57_GLOBAL__N__f3eca4a2_24_ForeachBinaryOpScalar_cu_86b9896c25multi_tensor_apply_kernelINS1_18TensorListMetadataILi2EEENS1_21BinaryOpScalarFunctorIN3c107complexIfEELi2ELi1ELi1EEEJNS1_21reverse_power_functorIS8_EES8_EEEvT_T0_DpT1_,"ax",@progbits
	.align	128
.text._ZN2at6native57_GLOBAL__N__f3eca4a2_24_ForeachBinaryOpScalar_cu_86b9896c25multi_tensor_apply_kernelINS1_18TensorListMetadataILi2EEENS1_21BinaryOpScalarFunctorIN3c107complexIfEELi2ELi1ELi1EEEJNS1_21reverse_power_functorIS8_EES8_EEEvT_T0_DpT1_:
        .type           _ZN2at6native57_GLOBAL__N__f3eca4a2_24_ForeachBinaryOpScalar_cu_86b9896c25multi_tensor_apply_kernelINS1_18TensorListMetadataILi2EEENS1_21BinaryOpScalarFunctorIN3c107complexIfEELi2ELi1ELi1EEEJNS1_21reverse_power_functorIS8_EES8_EEEvT_T0_DpT1_,@function
        .size           _ZN2at6native57_GLOBAL__N__f3eca4a2_24_ForeachBinaryOpScalar_cu_86b9896c25multi_tensor_apply_kernelINS1_18TensorListMetadataILi2EEENS1_21BinaryOpScalarFunctorIN3c107complexIfEELi2ELi1ELi1EEEJNS1_21reverse_power_functorIS8_EES8_EEEvT_T0_DpT1_,(.L_x_4763 - _ZN2at6native57_GLOBAL__N__f3eca4a2_24_ForeachBinaryOpScalar_cu_86b9896c25multi_tensor_apply_kernelINS1_18TensorListMetadataILi2EEENS1_21BinaryOpScalarFunctorIN3c107complexIfEELi2ELi1ELi1EEEJNS1_21reverse_power_functorIS8_EES8_EEEvT_T0_DpT1_)
        .other          _ZN2at6native57_GLOBAL__N__f3eca4a2_24_ForeachBinaryOpScalar_cu_86b9896c25multi_tensor_apply_kernelINS1_18TensorListMetadataILi2EEENS1_21BinaryOpScalarFunctorIN3c107complexIfEELi2ELi1ELi1EEEJNS1_21reverse_power_functorIS8_EES8_EEEvT_T0_DpT1_,@"STO_CUDA_ENTRY STV_DEFAULT"
_ZN2at6native57_GLOBAL__N__f3eca4a2_24_ForeachBinaryOpScalar_cu_86b9896c25multi_tensor_apply_kernelINS1_18TensorListMetadataILi2EEENS1_21BinaryOpScalarFunctorIN3c107complexIfEELi2ELi1ELi1EEEJNS1_21reverse_power_functorIS8_EES8_EEEvT_T0_DpT1_:
        /* <DEDUP_REMOVED lines=12> */
[----:B---3--:R-:W-:Y:S02]  /*00c0*/  UIMAD.WIDE UR6, UR12, 0x80000, UR6 ;  /* 0x000800000c0678a5 */ /* 0x008fe4000f8e0206 */
[----:B----4-:R-:W-:Y:S02]  /*00d0*/  UIMAD.WIDE UR8, UR12, 0x80000, UR8 ;  /* 0x000800000c0878a5 */ /* 0x010fe4000f8e0208 */
[----:B------:R-:W-:-:S02]  /*00e0*/  ULOP3.LUT UR12, UR13, 0x1f, UR6, 0xf8, !UPT ;  /* 0x0000001f0d0c7892 */ /* 0x000fc4000f8ef806 */
[----:B------:R-:W-:Y:S02]  /*00f0*/  UIADD3 UR13, UP1, UPT, UR4, -UR10, URZ ;  /* 0x8000000a040d7290 */ /* 0x000fe4000ff3e0ff */
[----:B------:R-:W-:Y:S02]  /*0100*/  ULOP3.LUT UP0, URZ, UR12, 0x1f, UR8, 0xf8, !UPT ;  /* 0x0000001f0cff7892 */ /* 0x000fe4000f80f808 */
[----:B------:R-:W-:Y:S02]  /*0110*/  UIADD3.X UR10, UPT, UPT, UR5, ~UR11, URZ, UP1, !UPT ;  /* 0x8000000b050a7290 */ /* 0x000fe40008ffe4ff */
[----:B------:R-:W-:-:S09]  /*0120*/  ULOP3.LUT UP0, URZ, URZ, URZ, URZ, 0xfc, UP0 ;  /* 0x000000ffffff7292 */ /* 0x000fd2000800fcff */
[----:B-1----:R-:W-:Y:S05]  /*0130*/  BRA.U !UP0, `(.L_x_488) ;  /* 0x0000008d08907547 */ /* 0x002fea000b800000 */
[----:B------:R-:W-:-:S04]  /*0140*/  UISETP.GE.U32.AND UP0, UPT, UR13, 0x1, UPT ;  /* 0x000000010d00788c */ /* 0x000fc8000bf06070 */
[----:B------:R-:W-:-:S06]  /*0150*/  UISETP.GE.AND.EX UP0, UPT, UR10, URZ, UPT, UP0 ;  /* 0x000000ff0a00728c */ /* 0x000fcc000bf06300 */
[----:B------:R-:W-:-:S13]  /*0160*/  PLOP3.LUT P0, PT, PT, PT, UP0, 0x80, 0x8 ;  /* 0x000000000008781c */ /* 0x000fda0003f0f008 */
[----:B------:R-:W-:Y:S05]  /*0170*/  @!P0 EXIT ;  /* 0x000000000000894d */ /* 0x000fea0003800000 */
[----:B------:R-:W0:Y:S01]  /*0180*/  LDC.64 R2, c[0x0][0xfd0] ;  /* 0x0003f400ff027b82 */ /* 0x000e220000000a00 */
[----:B------:R-:W-:Y:S01]  /*0190*/  HFMA2 R9, -RZ, RZ, 1.625, 0 ;  /* 0x3e800000ff097431 */ /* 0x000fe200000001ff */
[----:B------:R-:W-:Y:S01]  /*01a0*/  MOV R15, 0x3d39bf78 ;  /* 0x3d39bf78000f7802 */ /* 0x000fe20000000f00 */
[----:B------:R-:W-:Y:S01]  /*01b0*/  HFMA2 R38, -RZ, RZ, 1.857421875, -1409 ;  /* 0x3f6ee581ff267431 */ /* 0x000fe200000001ff */
[----:B------:R-:W-:Y:S01]  /*01c0*/  UISETP.LT.U32.AND UP0, UPT, UR13, 0x10000, UPT ;  /* 0x000100000d00788c */ /* 0x000fe2000bf01070 */
[----:B------:R-:W-:Y:S01]  /*01d0*/  MOV R36, 0x4016cbe4 ;  /* 0x4016cbe400247802 */ /* 0x000fe20000000f00 */
[----:B------:R-:W-:Y:S01]  /*01e0*/  UMOV UR4, URZ ;  /* 0x000000ff00047c82 */ /* 0x000fe20008000000 */
[----:B------:R-:W-:Y:S01]  /*01f0*/  UMOV UR5, URZ ;  /* 0x000000ff00057c82 */ /* 0x000fe20008000000 */
[----:B------:R-:W-:-:S04]  /*0200*/  UISETP.LT.U32.AND.EX UP0, UPT, UR10, URZ, UPT, UP0 ;  /* 0x000000ff0a00728c */ /* 0x000fc8000bf01100 */
[----:B------:R-:W-:Y:S02]  /*0210*/  USEL UR11, UR13, 0x10000, UP0 ;  /* 0x000100000d0b7887 */ /* 0x000fe40008000000 */
[----:B------:R-:W-:Y:S01]  /*0220*/  USEL UR12, UR10, URZ, UP0 ;  /* 0x000000ff0a0c7287 */ /* 0x000fe20008000000 */
[C---:B0-----:R-:W-:Y:S01]  /*0230*/  FADD.FTZ R16, |R2|.reuse, -RZ ;  /* 0x800000ff02107221 */ /* 0x041fe20000010200 */
[C---:B------:R-:W-:Y:S01]  /*0240*/  FADD.FTZ R5, |R3|.reuse, -RZ ;  /* 0x800000ff03057221 */ /* 0x040fe20000010200 */
[C---:B------:R-:W-:Y:S01]  /*0250*/  FSETP.GEU.FTZ.AND P1, PT, |R2|.reuse, |R3|, PT ;  /* 0x400000030200720b */ /* 0x040fe20003f3e200 */
[C---:B------:R-:W-:Y:S01]  /*0260*/  FADD.FTZ R37, |R2|.reuse, |R3| ;  /* 0x4000000302257221 */ /* 0x040fe20000010200 */
[----:B------:R-:W-:Y:S01]  /*0270*/  FMUL.FTZ R3, R3, 4 ;  /* 0x4080000003037820 */ /* 0x000fe20000410000 */
[C---:B------:R-:W-:Y:S01]  /*0280*/  ISETP.GE.AND P0, PT, R2.reuse, RZ, PT ;  /* 0x000000ff0200720c */ /* 0x040fe20003f06270 */
[----:B------:R-:W-:Y:S01]  /*0290*/  FMUL.FTZ R2, R2, 4 ;  /* 0x4080000002027820 */ /* 0x000fe20000410000 */
[----:B------:R-:W-:-:S02]  /*02a0*/  FSEL R39, R5, R16, !P1 ;  /* 0x0000001005277208 */ /* 0x000fc40004800000 */
[CC--:B------:R-:W-:Y:S02]  /*02b0*/  FSEL R0, R16.reuse, R5.reuse, !P1 ;  /* 0x0000000510007208 */ /* 0x0c0fe40004800000 */
[-C--:B------:R-:W-:Y:S01]  /*02c0*/  VIMNMX R17, PT, PT, R16, R5.reuse, PT ;  /* 0x0000000510117248 */ /* 0x080fe20003fe0100 */
[C---:B------:R-:W-:Y:S01]  /*02d0*/  FADD.FTZ R7, R39.reuse, -1 ;  /* 0xbf80000027077421 */ /* 0x040fe20000010000 */
[----:B------:R-:W-:Y:S01]  /*02e0*/  FADD.FTZ R4, R39, 1 ;  /* 0x3f80000027047421 */ /* 0x000fe20000010000 */
[----:B------:R-:W-:Y:S01]  /*02f0*/  FMUL.FTZ R34, R0, R0 ;  /* 0x0000000000227220 */ /* 0x000fe20000410000 */
[----:B------:R-:W-:Y:S02]  /*0300*/  VIMNMX R16, PT, PT, R16, R5, !PT ;  /* 0x0000000510107248 */ /* 0x000fe40007fe0100 */
[----:B------:R-:W-:Y:S01]  /*0310*/  FSEL R38, R38, 1.8663789033889770508, !P1 ;  /* 0x3feee58126267808 */ /* 0x000fe20004800000 */
[----:B------:R-:W-:Y:S01]  /*0320*/  FFMA.FTZ R4, R7, R4, R34 ;  /* 0x0000000407047223 */ /* 0x000fe20000010022 */
[C---:B------:R-:W-:Y:S01]  /*0330*/  FADD.FTZ.RZ R7, R34.reuse, 1 ;  /* 0x3f80000022077421 */ /* 0x040fe2000001c000 */
[----:B------:R-:W-:-:S02]  /*0340*/  ISETP.GT.U32.AND P4, PT, R34, 0x7f7fffff, PT ;  /* 0x7f7fffff2200780c */ /* 0x000fc40003f84070 */
[----:B------:R-:W-:Y:S01]  /*0350*/  FADD.FTZ.RZ R6, R4, 1 ;  /* 0x3f80000004067421 */ /* 0x000fe2000001c000 */
[----:B------:R-:W-:Y:S02]  /*0360*/  ISETP.GT.AND P6, PT, R34, -0x40800000, PT ;  /* 0xbf8000002200780c */ /* 0x000fe40003fc4270 */
[----:B------:R-:W-:Y:S02]  /*0370*/  IADD3 R7, PT, PT, R7, -0x3f400000, RZ ;  /* 0xc0c0000007077810 */ /* 0x000fe40007ffe0ff */
[----:B------:R-:W-:Y:S02]  /*0380*/  IADD3 R6, PT, PT, R6, -0x3f400000, RZ ;  /* 0xc0c0000006067810 */ /* 0x000fe40007ffe0ff */
[----:B------:R-:W-:Y:S02]  /*0390*/  LOP3.LUT R11, R7, 0xff800000, RZ, 0xc0, !PT ;  /* 0xff800000070b7812 */ /* 0x000fe400078ec0ff */
[----:B------:R-:W-:Y:S02]  /*03a0*/  LOP3.LUT R7, R6, 0xff800000, RZ, 0xc0, !PT ;  /* 0xff80000006077812 */ /* 0x000fe400078ec0ff */
[----:B------:R-:W-:-:S02]  /*03b0*/  IADD3 R6, PT, PT, -R11, 0x40800000, RZ ;  /* 0x408000000b067810 */ /* 0x000fc40007ffe1ff */
[----:B------:R-:W-:Y:S02]  /*03c0*/  IADD3 R8, PT, PT, -R7, 0x40800000, RZ ;  /* 0x4080000007087810 */ /* 0x000fe40007ffe1ff */
[----:B------:R-:W-:Y:S01]  /*03d0*/  IADD3 R10, PT, PT, R34, -R11, RZ ;  /* 0x8000000b220a7210 */ /* 0x000fe20007ffe0ff */
[-C--:B------:R-:W-:Y:S01]  /*03e0*/  FFMA.FTZ R13, R6, R9.reuse, -1 ;  /* 0xbf800000060d7423 */ /* 0x080fe20000010009 */
[----:B------:R-:W-:Y:S02]  /*03f0*/  IMAD.IADD R6, R4, 0x1, -R7 ;  /* 0x0000000104067824 */ /* 0x000fe400078e0a07 */
[----:B------:R-:W-:Y:S01]  /*0400*/  FFMA.FTZ R9, R8, R9, -1 ;  /* 0xbf80000008097423 */ /* 0x000fe20000010009 */
[----:B------:R-:W-:Y:S01]  /*0410*/  I2FP.F32.S32 R7, R7 ;  /* 0x0000000700077245 */ /* 0x000fe20000201400 */
[----:B------:R-:W-:Y:S01]  /*0420*/  FADD.FTZ R10, R10, R13 ;  /* 0x0000000d0a0a7221 */ /* 0x000fe20000010000 */
[----:B------:R-:W-:Y:S01]  /*0430*/  I2FP.F32.S32 R11, R11 ;  /* 0x0000000b000b7245 */ /* 0x000fe20000201400 */
[----:B------:R-:W-:Y:S01]  /*0440*/  FADD.FTZ R6, R6, R9 ;  /* 0x0000000906067221 */ /* 0x000fe20000010000 */
[----:B------:R-:W-:Y:S01]  /*0450*/  FSETP.NEU.FTZ.AND P3, PT, R34, RZ, PT ;  /* 0x000000ff2200720b */ /* 0x000fe20003f7d000 */
[-C--:B------:R-:W-:Y:S01]  /*0460*/  FFMA.FTZ R13, R10, -R15.reuse, 0.10546888411045074463 ;  /* 0x3dd800120a0d7423 */ /* 0x080fe2000001080f */
[----:B------:R-:W-:Y:S01]  /*0470*/  FMUL.FTZ R7, R7, 1.1920928955078125e-07 ;  /* 0x3400000007077820 */ /* 0x000fe20000410000 */
[----:B------:R-:W-:Y:S01]  /*0480*/  FFMA.FTZ R9, R6, -R15, 0.10546888411045074463 ;  /* 0x3dd8001206097423 */ /* 0x000fe2000001080f */
[----:B------:R-:W-:Y:S01]  /*0490*/  FMUL.FTZ R15, R3, R3 ;  /* 0x00000003030f7220 */ /* 0x000fe20000410000 */
[----:B------:R-:W-:Y:S01]  /*04a0*/  FFMA.FTZ R13, R10, R13, -0.13229703903198242188 ;  /* 0xbe0778e00a0d7423 */ /* 0x000fe2000001000d */
[----:B------:R-:W-:Y:S01]  /*04b0*/  MOV R3, 0x7f800000 ;  /* 0x7f80000000037802 */ /* 0x000fe20000000f00 */
[----:B------:R-:W-:Y:S01]  /*04c0*/  FFMA.FTZ R9, R6, R9, -0.13229703903198242188 ;  /* 0xbe0778e006097423 */ /* 0x000fe20000010009 */
[----:B------:R-:W-:Y:S01]  /*04d0*/  FMUL.FTZ R11, R11, 1.1920928955078125e-07 ;  /* 0x340000000b0b7820 */ /* 0x000fe20000410000 */
[----:B------:R-:W-:Y:S01]  /*04e0*/  FFMA.FTZ R13, R10, R13, 0.14491446316242218018 ;  /* 0x3e1464750a0d7423 */ /* 0x000fe2000001000d */
[----:B------:R-:W-:Y:S01]  /*04f0*/  FFMA.FTZ R15, R2, R2, R15 ;  /* 0x00000002020f7223 */ /* 0x000fe2000001000f */
[----:B------:R-:W-:Y:S01]  /*0500*/  FFMA.FTZ R9, R6, R9, 0.14491446316242218018 ;  /* 0x3e14647506097423 */ /* 0x000fe20000010009 */
[----:B------:R-:W-:Y:S01]  /*0510*/  ISETP.GT.U32.AND P2, PT, R4, 0x7f7fffff, PT ;  /* 0x7f7fffff0400780c */ /* 0x000fe20003f44070 */
[----:B------:R-:W-:Y:S01]  /*0520*/  FFMA.FTZ R13, R10, R13, -0.16641564667224884033 ;  /* 0xbe2a68dd0a0d7423 */ /* 0x000fe2000001000d */
[----:B------:R-:W-:Y:S01]  /*0530*/  ISETP.GT.AND P5, PT, R4, -0x40800000, PT ;  /* 0xbf8000000400780c */ /* 0x000fe20003fa4270 */
[----:B------:R-:W-:Y:S01]  /*0540*/  FFMA.FTZ R9, R6, R9, -0.16641564667224884033 ;  /* 0xbe2a68dd06097423 */ /* 0x000fe20000010009 */
[----:B------:R-:W-:Y:S01]  /*0550*/  FSEL R36, R36, 0.78539818525314331055, !P0 ;  /* 0x3f490fdb24247808 */ /* 0x000fe20004000000 */
[----:B------:R-:W-:Y:S01]  /*0560*/  FFMA.FTZ R13, R10, R13, 0.19988867640495300293 ;  /* 0x3e4caf9e0a0d7423 */ /* 0x000fe2000001000d */
[----:B------:R-:W-:Y:S01]  /*0570*/  FSEL R35, RZ, 3.1415927410125732422, P0 ;  /* 0x40490fdbff237808 */ /* 0x000fe20000000000 */
[----:B------:R-:W-:-:S02]  /*0580*/  FFMA.FTZ R9, R6, R9, 0.19988867640495300293 ;  /* 0x3e4caf9e06097423 */ /* 0x000fc40000010009 */
[----:B------:R-:W-:Y:S02]  /*0590*/  FFMA.FTZ R13, R10, R13, -0.25000196695327758789 ;  /* 0xbe8000420a0d7423 */ /* 0x000fe4000001000d */
[----:B------:R-:W-:Y:S02]  /*05a0*/  FFMA.FTZ R9, R6, R9, -0.25000196695327758789 ;  /* 0xbe80004206097423 */ /* 0x000fe40000010009 */
[----:B------:R-:W-:Y:S02]  /*05b0*/  FFMA.FTZ R13, R10, R13, 0.33333510160446166992 ;  /* 0x3eaaaae60a0d7423 */ /* 0x000fe4000001000d */
[----:B------:R-:W-:Y:S02]  /*05c0*/  FFMA.FTZ R9, R6, R9, 0.33333510160446166992 ;  /* 0x3eaaaae606097423 */ /* 0x000fe40000010009 */
[----:B------:R-:W-:Y:S02]  /*05d0*/  FFMA.FTZ R13, R10, R13, -0.5 ;  /* 0xbf0000000a0d7423 */ /* 0x000fe4000001000d */
[----:B------:R-:W-:-:S02]  /*05e0*/  FFMA.FTZ R9, R6, R9, -0.5 ;  /* 0xbf00000006097423 */ /* 0x000fc40000010009 */
[----:B------:R-:W-:Y:S02]  /*05f0*/  FMUL.FTZ R13, R10, R13 ;  /* 0x0000000d0a0d7220 */ /* 0x000fe40000410000 */
[----:B------:R-:W-:Y:S02]  /*0600*/  FMUL.FTZ R9, R6, R9 ;  /* 0x0000000906097220 */ /* 0x000fe40000410000 */
[----:B------:R-:W-:Y:S02]  /*0610*/  FFMA.FTZ R10, R10, R13, R10 ;  /* 0x0000000d0a0a7223 */ /* 0x000fe4000001000a */
[----:B------:R-:W-:Y:S01]  /*0620*/  FFMA.FTZ R6, R6, R9, R6 ;  /* 0x0000000906067223 */ /* 0x000fe20000010006 */
[----:B------:R-:W-:Y:S01]  /*0630*/  LOP3.LUT R9, R16, 0xfe000000, RZ, 0xc0, !PT ;  /* 0xfe00000010097812 */ /* 0x000fe200078ec0ff */
[----:B------:R-:W-:Y:S02]  /*0640*/  FFMA.FTZ R10, R11, 0.69314718246459960938, R10 ;  /* 0x3f3172180b0a7823 */ /* 0x000fe4000001000a */
[----:B------:R-:W-:Y:S01]  /*0650*/  FFMA.FTZ R6, R7, 0.69314718246459960938, R6 ;  /* 0x3f31721807067823 */ /* 0x000fe20000010006 */
[----:B------:R-:W-:Y:S01]  /*0660*/  LOP3.LUT R2, R9, 0x7e800000, RZ, 0x3c, !PT ;  /* 0x7e80000009027812 */ /* 0x000fe200078e3cff */
[-C--:B------:R-:W-:Y:S01]  /*0670*/  FFMA.FTZ R7, R34, R3.reuse, +INF ;  /* 0x7f80000022077423 */ /* 0x080fe20000010003 */
[----:B------:R-:W-:Y:S01]  /*0680*/  FFMA.FTZ R3, R4, R3, +INF ;  /* 0x7f80000004037423 */ /* 0x000fe20000010003 */
[----:B------:R-:W-:-:S02]  /*0690*/  FFMA.FTZ R34, R39, R39, R34 ;  /* 0x0000002727227223 */ /* 0x000fc40000010022 */
[----:B------:R-:W-:Y:S01]  /*06a0*/  FMUL.FTZ R5, R17, R2 ;  /* 0x0000000211057220 */ /* 0x000fe20000410000 */
[----:B------:R-:W-:Y:S01]  /*06b0*/  FSEL R7, R7, R10, P6 ;  /* 0x0000000a07077208 */ /* 0x000fe20003000000 */
[----:B------:R-:W-:Y:S01]  /*06c0*/  FMUL.FTZ R2, R16, R2 ;  /* 0x0000000210027220 */ /* 0x000fe20000410000 */
[----:B------:R-:W-:Y:S01]  /*06d0*/  FSEL R3, R3, R6, P5 ;  /* 0x0000000603037208 */ /* 0x000fe20002800000 */
[----:B------:R-:W-:Y:S01]  /*06e0*/  FMUL.FTZ R5, R5, R5 ;  /* 0x0000000505057220 */ /* 0x000fe20000410000 */
[----:B------:R-:W-:Y:S02]  /*06f0*/  @P4 FSEL R10, R7, -RZ, P3 ;  /* 0x800000ff070a4208 */ /* 0x000fe40001800000 */
[----:B------:R-:W-:Y:S01]  /*0700*/  LOP3.LUT R7, R0, 0xffff0000, RZ, 0xc0, !PT ;  /* 0xffff000000077812 */ /* 0x000fe200078ec0ff */
[----:B------:R-:W-:Y:S01]  /*0710*/  FFMA.FTZ R14, R2, R2, R5 ;  /* 0x00000002020e7223 */ /* 0x000fe20000010005 */
[----:B------:R-:W-:Y:S01]  /*0720*/  LOP3.LUT R2, R39, 0xffff0000, RZ, 0xc0, !PT ;  /* 0xffff000027027812 */ /* 0x000fe200078ec0ff */
[----:B------:R-:W-:Y:S01]  /*0730*/  FMUL.FTZ R19, R10, 0.5 ;  /* 0x3f0000000a137820 */ /* 0x000fe20000410000 */
[----:B------:R-:W-:Y:S01]  /*0740*/  FSETP.NEU.FTZ.AND P5, PT, R4, RZ, PT ;  /* 0x000000ff0400720b */ /* 0x000fe20003fbd000 */
[--C-:B------:R-:W-:Y:S01]  /*0750*/  FADD.FTZ R8, R0, -R7.reuse ;  /* 0x8000000700087221 */ /* 0x100fe20000010000 */
[----:B------:R-:W-:Y:S01]  /*0760*/  FADD.FTZ R7, R7, R7 ;  /* 0x0000000707077221 */ /* 0x000fe20000010000 */
[--C-:B------:R-:W-:Y:S01]  /*0770*/  FADD.FTZ R4, R39, -R2.reuse ;  /* 0x8000000227047221 */ /* 0x100fe20000010000 */
[----:B------:R-:W-:Y:S01]  /*0780*/  @P2 FSEL R6, R3, -RZ, P5 ;  /* 0x800000ff03062208 */ /* 0x000fe20002800000 */
[----:B------:R-:W-:Y:S01]  /*0790*/  FADD.FTZ R2, R2, R2 ;  /* 0x0000000202027221 */ /* 0x000fe20000010000 */
[----:B------:R-:W-:-:S02]  /*07a0*/  LOP3.LUT R3, R9, 0x800000, RZ, 0xfc, !PT ;  /* 0x0080000009037812 */ /* 0x000fc400078efcff */
[----:B------:R-:W-:Y:S01]  /*07b0*/  LOP3.LUT R9, R8, 0xffff0000, RZ, 0xc0, !PT ;  /* 0xffff000008097812 */ /* 0x000fe200078ec0ff */
[----:B------:R-:W-:Y:S01]  /*07c0*/  FMUL.FTZ R20, R6, 0.5 ;  /* 0x3f00000006147820 */ /* 0x000fe20000410000 */
[----:B------:R-:W-:-:S03]  /*07d0*/  LOP3.LUT R5, R4, 0xffff0000, RZ, 0xc0, !PT ;  /* 0xffff000004057812 */ /* 0x000fc600078ec0ff */
[----:B------:R-:W-:Y:S01]  /*07e0*/  FADD.FTZ R8, R8, -R9 ;  /* 0x8000000908087221 */ /* 0x000fe20000010000 */
[----:B------:R-:W-:Y:S01]  /*07f0*/  FMUL.FTZ R32, R9, R7 ;  /* 0x0000000709207220 */ /* 0x000fe20000410000 */
[--C-:B------:R-:W-:Y:S01]  /*0800*/  FADD.FTZ R4, R4, -R5.reuse ;  /* 0x8000000504047221 */ /* 0x100fe20000010000 */
[----:B------:R-:W-:Y:S01]  /*0810*/  FADD.FTZ R29, R5, R5 ;  /* 0x00000005051d7221 */ /* 0x000fe20000010000 */
[----:B------:R-:W-:Y:S01]  /*0820*/  FADD.FTZ R9, R9, R9 ;  /* 0x0000000909097221 */ /* 0x000fe20000010000 */
[-C--:B------:R-:W-:Y:S01]  /*0830*/  FMUL.FTZ R33, R5, R2.reuse ;  /* 0x0000000205217220 */ /* 0x080fe20000410000 */
[C---:B------:R-:W-:Y:S01]  /*0840*/  FMUL.FTZ R31, R4.reuse, R2 ;  /* 0x00000002041f7220 */ /* 0x040fe20000410000 */
[C---:B------:R-:W-:Y:S01]  /*0850*/  FMUL.FTZ R29, R4.reuse, R29 ;  /* 0x0000001d041d7220 */ /* 0x040fe20000410000 */
[----:B------:R-:W-:Y:S01]  /*0860*/  FMUL.FTZ R27, R4, R4 ;  /* 0x00000004041b7220 */ /* 0x000fe20000410000 */
[C---:B------:R-:W-:Y:S01]  /*0870*/  FMUL.FTZ R30, R8.reuse, R7 ;  /* 0x00000007081e7220 */ /* 0x040fe20000410000 */
[C---:B------:R-:W-:Y:S01]  /*0880*/  FMUL.FTZ R28, R8.reuse, R9 ;  /* 0x00000009081c7220 */ /* 0x040fe20000410000 */
[----:B------:R-:W-:-:S07]  /*0890*/  FMUL.FTZ R18, R8, R8 ;  /* 0x0000000808127220 */ /* 0x000fce0000410000 */
.L_x_576:
[----:B0-----:R-:W0:Y:S01]  /*08a0*/  S2R R2, SR_TID.X ;  /* 0x0000000000027919 */ /* 0x001e220000002100 */
[----:B------:R-:W1:Y:S01]  /*08b0*/  LDCU UR10, c[0x0][0x360] ;  /* 0x00006c00ff0a77ac */ /* 0x000e620008000800 */
[----:B------:R-:W-:Y:S02]  /*08c0*/  CS2R R12, SRZ ;  /* 0x00000000000c7805 */ /* 0x000fe4000001ff00 */
[----:B0-----:R-:W-:-:S04]  /*08d0*/  IADD3 R2, P1, PT, R2, UR4, RZ ;  /* 0x0000000402027c10 */ /* 0x001fc8000ff3e0ff */
[C---:B------:R-:W-:Y:S01]  /*08e0*/  ISETP.GE.U32.AND P0, PT, R2.reuse, UR11, PT ;  /* 0x0000000b02007c0c */ /* 0x040fe2000bf06070 */
[----:B------:R-:W-:Y:S01]  /*08f0*/  IMAD.X R5, RZ, RZ, UR5, P1 ;  /* 0x00000005ff057e24 */ /* 0x000fe200088e06ff */
[----:B-1----:R-:W-:-:S04]  /*0900*/  IADD3 R21, P1, PT, R2, UR10, RZ ;  /* 0x0000000a02157c10 */ /* 0x002fc8000ff3e0ff */
[----:B------:R-:W-:Y:S02]  /*0910*/  ISETP.GE.U32.AND.EX P0, PT, R5, UR12, PT, P0 ;  /* 0x0000000c05007c0c */ /* 0x000fe4000bf06100 */
[C---:B------:R-:W-:Y:S02]  /*0920*/  IADD3 R22, P3, PT, R21.reuse, UR10, RZ ;  /* 0x0000000a15167c10 */ /* 0x040fe4000ff7e0ff */
[----:B------:R-:W-:Y:S02]  /*0930*/  IADD3.X R24, PT, PT, RZ, R5, RZ, P1, !PT ;  /* 0x00000005ff187210 */ /* 0x000fe40000ffe4ff */
[----:B------:R-:W-:Y:S02]  /*0940*/  ISETP.GE.U32.AND P1, PT, R21, UR11, PT ;  /* 0x0000000b15007c0c */ /* 0x000fe4000bf26070 */
[----:B------:R-:W-:Y:S02]  /*0950*/  IADD3 R23, P4, PT, R22, UR10, RZ ;  /* 0x0000000a16177c10 */ /* 0x000fe4000ff9e0ff */
[----:B------:R-:W-:-:S02]  /*0960*/  IADD3.X R25, PT, PT, RZ, R24, RZ, P3, !PT ;  /* 0x00000018ff197210 */ /* 0x000fc40001ffe4ff */
[----:B------:R-:W-:Y:S02]  /*0970*/  ISETP.GE.U32.AND.EX P1, PT, R24, UR12, PT, P1 ;  /* 0x0000000c18007c0c */ /* 0x000fe4000bf26110 */
[C---:B------:R-:W-:Y:S02]  /*0980*/  @!P0 LEA R4, P2, R2.reuse, UR8, 0x3 ;  /* 0x0000000802048c11 */ /* 0x040fe4000f8418ff */
[----:B------:R-:W-:Y:S02]  /*0990*/  ISETP.GE.U32.AND P3, PT, R23, UR11, PT ;  /* 0x0000000b17007c0c */ /* 0x000fe4000bf66070 */
[----:B------:R-:W-:Y:S02]  /*09a0*/  @!P0 LEA.HI.X R5, R2, UR9, R5, 0x3, P2 ;  /* 0x0000000902058c11 */ /* 0x000fe400090f1c05 */
[----:B------:R-:W-:Y:S02]  /*09b0*/  ISETP.GE.U32.AND P2, PT, R22, UR11, PT ;  /* 0x0000000b16007c0c */ /* 0x000fe4000bf46070 */
[----:B------:R-:W-:Y:S01]  /*09c0*/  IADD3.X R26, PT, PT, RZ, R25, RZ, P4, !PT ;  /* 0x00000019ff1a7210 */ /* 0x000fe200027fe4ff */
[----:B------:R0:W5:Y:S01]  /*09d0*/  @!P0 LDG.E.64 R12, desc[UR14][R4.64] ;  /* 0x0000000e040c8981 */ /* 0x000162000c1e1b00 */
[----:B------:R-:W-:-:S02]  /*09e0*/  ISETP.GE.U32.AND.EX P2, PT, R25, UR12, PT, P2 ;  /* 0x0000000c19007c0c */ /* 0x000fc4000bf46120 */
[----:B------:R-:W-:Y:S02]  /*09f0*/  ISETP.GE.U32.AND.EX P3, PT, R26, UR12, PT, P3 ;  /* 0x0000000c1a007c0c */ /* 0x000fe4000bf66130 */
[----:B------:R-:W-:-:S04]  /*0a00*/  @!P1 LEA R46, P0, R21, UR8, 0x3 ;  /* 0x00000008152e9c11 */ /* 0x000fc8000f8018ff */
[----:B------:R-:W-:Y:S02]  /*0a10*/  @!P1 LEA.HI.X R47, R21, UR9, R24, 0x3, P0 ;  /* 0x00000009152f9c11 */ /* 0x000fe400080f1c18 */
[----:B------:R-:W-:Y:S02]  /*0a20*/  CS2R R6, SRZ ;  /* 0x0000000000067805 */ /* 0x000fe4000001ff00 */
[----:B------:R-:W-:Y:S02]  /*0a30*/  CS2R R8, SRZ ;  /* 0x0000000000087805 */ /* 0x000fe4000001ff00 */
[----:B------:R-:W-:Y:S01]  /*0a40*/  CS2R R10, SRZ ;  /* 0x00000000000a7805 */ /* 0x000fe2000001ff00 */
[----:B0-----:R-:W0:Y:S01]  /*0a50*/  LDC.64 R4, c[0x0][0xfd0] ;  /* 0x0003f400ff047b82 */ /* 0x001e220000000a00 */
[C---:B------:R-:W-:Y:S02]  /*0a60*/  @!P2 LEA R42, P4, R22.reuse, UR8, 0x3 ;  /* 0x00000008162aac11 */ /* 0x040fe4000f8818ff */
[----:B------:R-:W-:Y:S01]  /*0a70*/  @!P3 LEA R40, P0, R23, UR8, 0x3 ;  /* 0x000000081728bc11 */ /* 0x000fe2000f8018ff */
[----:B------:R1:W5:Y:S01]  /*0a80*/  @!P1 LDG.E.64 R6, desc[UR14][R46.64] ;  /* 0x0000000e2e069981 */ /* 0x000362000c1e1b00 */
[----:B------:R-:W-:-:S02]  /*0a90*/  @!P2 LEA.HI.X R43, R22, UR9, R25, 0x3, P4 ;  /* 0x00000009162bac11 */ /* 0x000fc4000a0f1c19 */
[----:B------:R-:W-:-:S03]  /*0aa0*/  @!P3 LEA.HI.X R41, R23, UR9, R26, 0x3, P0 ;  /* 0x000000091729bc11 */ /* 0x000fc600080f1c1a */
[----:B------:R1:W5:Y:S04]  /*0ab0*/  @!P2 LDG.E.64 R8, desc[UR14][R42.64] ;  /* 0x0000000e2a08a981 */ /* 0x000368000c1e1b00 */
[----:B------:R1:W5:Y:S01]  /*0ac0*/  @!P3 LDG.E.64 R10, desc[UR14][R40.64] ;  /* 0x0000000e280ab981 */ /* 0x000362000c1e1b00 */
[----:B0-----:R-:W-:-:S13]  /*0ad0*/  FSETP.NAN.FTZ.AND P0, PT, R4, R5, PT ;  /* 0x000000050400720b */ /* 0x001fda0003f18000 */
[----:B-1----:R-:W-:Y:S05]  /*0ae0*/  @!P0 BRA `(.L_x_489) ;  /* 0x0000000000bc8947 */ /* 0x002fea0003800000 */
[C---:B------:R-:W-:Y:S01]  /*0af0*/  FSETP.GEU.FTZ.AND P0, PT, |R4|.reuse, 1.084202172485504434e-19, PT ;  /* 0x200000000400780b */ /* 0x040fe20003f1e200 */
[----:B------:R-:W0:Y:S01]  /*0b00*/  MUFU.RCP R2, R39 ;  /* 0x0000002700027308 */ /* 0x000e220000001000 */
[C---:B------:R-:W-:Y:S01]  /*0b10*/  FSETP.GEU.FTZ.AND P1, PT, |R5|.reuse, 1.084202172485504434e-19, PT ;  /* 0x200000000500780b */ /* 0x040fe20003f3e200 */
[-C--:B------:R-:W-:Y:S01]  /*0b20*/  FMUL.FTZ R41, R5, R5.reuse ;  /* 0x0000000505297220 */ /* 0x080fe20000410000 */
[CC--:B------:R-:W-:Y:S02]  /*0b30*/  FSETP.NEU.FTZ.AND P5, PT, |R4|.reuse, |R5|.reuse, PT ;  /* 0x400000050400720b */ /* 0x0c0fe40003fbd200 */
[----:B------:R-:W-:Y:S01]  /*0b40*/  PLOP3.LUT P0, PT, P0, P1, PT, 0xf8, 0x8f ;  /* 0x00000000008f781c */ /* 0x000fe20000703f70 */
[C---:B------:R-:W-:Y:S01]  /*0b50*/  FFMA.FTZ R41, R4.reuse, R4, R41 ;  /* 0x0000000404297223 */ /* 0x040fe20000010029 */
[C---:B------:R-:W-:Y:S02]  /*0b60*/  FSETP.GEU.FTZ.AND P2, PT, |R4|.reuse, |R5|, PT ;  /* 0x400000050400720b */ /* 0x040fe40003f5e200 */
[----:B------:R-:W-:-:S02]  /*0b70*/  ISETP.GE.AND P3, PT, R4, RZ, PT ;  /* 0x000000ff0400720c */ /* 0x000fc40003f66270 */
[----:B------:R-:W-:Y:S02]  /*0b80*/  FSETP.NAN.FTZ.AND P6, PT, |R37|, |R37|, PT ;  /* 0x400000252500720b */ /* 0x000fe40003fd8200 */
[C---:B------:R-:W-:Y:S01]  /*0b90*/  FSETP.NEU.FTZ.AND P4, PT, R39.reuse, RZ, PT ;  /* 0x000000ff2700720b */ /* 0x040fe20003f9d000 */
[----:B0-----:R-:W-:-:S04]  /*0ba0*/  FFMA R43, -R39, R2, 1 ;  /* 0x3f800000272b7423 */ /* 0x001fc80000000102 */
[----:B------:R-:W-:Y:S01]  /*0bb0*/  @!P0 FMUL.FTZ R41, R15, 0.0625 ;  /* 0x3d8000000f298820 */ /* 0x000fe20000410000 */
[----:B------:R-:W-:Y:S01]  /*0bc0*/  FCHK P0, R0, R39 ;  /* 0x0000002700007302 */ /* 0x000fe20000000000 */
[----:B------:R-:W-:-:S04]  /*0bd0*/  FFMA R43, R2, R43, R2 ;  /* 0x0000002b022b7223 */ /* 0x000fc80000000002 */
[----:B------:R-:W-:-:S03]  /*0be0*/  FFMA R2, R0, R43, RZ ;  /* 0x0000002b00027223 */ /* 0x000fc600000000ff */
[----:B------:R-:W0:Y:S01]  /*0bf0*/  MUFU.LG2 R41, R41 ;  /* 0x0000002900297308 */ /* 0x000e220000000c00 */
[----:B------:R-:W-:-:S04]  /*0c00*/  FFMA R4, -R39, R2, R0 ;  /* 0x0000000227047223 */ /* 0x000fc80000000100 */
[----:B------:R-:W-:Y:S01]  /*0c10*/  FFMA R2, R43, R4, R2 ;  /* 0x000000042b027223 */ /* 0x000fe20000000002 */
[----:B0-----:R-:W-:Y:S01]  /*0c20*/  FMUL.FTZ R4, R41, 0.69314718246459960938 ;  /* 0x3f31721829047820 */ /* 0x001fe20000410000 */
[----:B------:R-:W-:Y:S06]  /*0c30*/  @!P0 BRA `(.L_x_490) ;  /* 0x00000000000c8947 */ /* 0x000fec0003800000 */
[----:B------:R-:W-:Y:S02]  /*0c40*/  MOV R47, R39 ;  /* 0x00000027002f7202 */ /* 0x000fe40000000f00 */
[----:B------:R-:W-:-:S07]  /*0c50*/  MOV R46, 0xc70 ;  /* 0x00000c70002e7802 */ /* 0x000fce0000000f00 */
[----:B-----5:R-:W-:Y:S05]  /*0c60*/  CALL.REL.NOINC `($__internal_62_$__cuda_sm3x_div_rn_ftz_f32_slowpath) ;  /* 0x0000010c00947944 */ /* 0x020fea0003c00000 */
.L_x_490:
[----:B------:R-:W-:Y:S02]  /*0c70*/  IMAD.MOV.U32 R40, RZ, RZ, 0x3b33710b ;  /* 0x3b33710bff287424 */ /* 0x000fe400078e00ff */
[----:B------:R-:W-:Y:S01]  /*0c80*/  FMUL.FTZ R5, R2, R2 ;  /* 0x0000000202057220 */ /* 0x000fe20000410000 */
[----:B------:R-:W0:Y:S03]  /*0c90*/  LDCU UR10, c[0x0][0xfd4] ;  /* 0x0001fa80ff0a77ac */ /* 0x000e260008000800 */
[----:B------:R-:W-:-:S04]  /*0ca0*/  FFMA.FTZ R40, R5, R40, -0.015681877732276916504 ;  /* 0xbc80774805287423 */ /* 0x000fc80000010028 */
[----:B------:R-:W-:-:S04]  /*0cb0*/  FFMA.FTZ R40, R5, R40, 0.042200751602649688721 ;  /* 0x3d2cdab205287423 */ /* 0x000fc80000010028 */
[----:B------:R-:W-:-:S04]  /*0cc0*/  FFMA.FTZ R40, R5, R40, -0.074792981147766113281 ;  /* 0xbd992d1005287423 */ /* 0x000fc80000010028 */
[----:B------:R-:W-:-:S04]  /*0cd0*/  FFMA.FTZ R40, R5, R40, 0.10640415549278259277 ;  /* 0x3dd9ea6c05287423 */ /* 0x000fc80000010028 */
[----:B------:R-:W-:-:S04]  /*0ce0*/  FFMA.FTZ R40, R5, R40, -0.14207722246646881104 ;  /* 0xbe117cb105287423 */ /* 0x000fc80000010028 */
[----:B------:R-:W-:-:S04]  /*0cf0*/  FFMA.FTZ R40, R5, R40, 0.19993925094604492188 ;  /* 0x3e4cbce005287423 */ /* 0x000fc80000010028 */
[----:B------:R-:W-:-:S04]  /*0d00*/  FFMA.FTZ R40, R5, R40, -0.33333197236061096191 ;  /* 0xbeaaaa7d05287423 */ /* 0x000fc80000010028 */
[----:B------:R-:W-:Y:S01]  /*0d10*/  FMUL.FTZ R5, R5, R40 ;  /* 0x0000002805057220 */ /* 0x000fe20000410000 */
[----:B------:R-:W-:-:S03]  /*0d20*/  HFMA2 R40, -RZ, RZ, 1.9599609375, 20144 ;  /* 0x3fd774ebff287431 */ /* 0x000fc600000001ff */
[----:B------:R-:W-:-:S04]  /*0d30*/  FFMA.FTZ R5, R5, R2, R2 ;  /* 0x0000000205057223 */ /* 0x000fc80000010002 */
[----:B------:R-:W-:-:S05]  /*0d40*/  FFMA.FTZ R2, R40, 0.93318945169448852539, -R5 ;  /* 0x3f6ee58128027823 */ /* 0x000fca0000010805 */
[----:B------:R-:W-:Y:S01]  /*0d50*/  FSEL R41, R2, R5, !P2 ;  /* 0x0000000502297208 */ /* 0x000fe20005000000 */
[----:B------:R-:W-:Y:S01]  /*0d60*/  @P2 FADD.FTZ R5, -R5, -RZ ;  /* 0x800000ff05052221 */ /* 0x000fe20000010100 */
[----:B0-----:R-:W-:-:S03]  /*0d70*/  MOV R2, UR10 ;  /* 0x0000000a00027c02 */ /* 0x001fc60008000f00 */
[----:B------:R-:W-:-:S05]  /*0d80*/  @!P3 FFMA.FTZ R41, R38, 1.6832555532455444336, R5 ;  /* 0x3fd774eb2629b823 */ /* 0x000fca0000010005 */
[----:B------:R-:W-:-:S04]  /*0d90*/  FSEL R40, R36, R41, !P5 ;  /* 0x0000002924287208 */ /* 0x000fc80006800000 */
[----:B------:R-:W-:-:S04]  /*0da0*/  FSEL R5, R35, R40, !P4 ;  /* 0x0000002823057208 */ /* 0x000fc80006000000 */
[----:B------:R-:W-:-:S04]  /*0db0*/  LOP3.LUT R40, R5, 0x80000000, R2, 0xb8, !PT ;  /* 0x8000000005287812 */ /* 0x000fc800078eb802 */
[----:B------:R-:W-:Y:S01]  /*0dc0*/  FSEL R40, R37, R40, P6 ;  /* 0x0000002825287208 */ /* 0x000fe20003000000 */
[----:B------:R-:W-:Y:S06]  /*0dd0*/  BRA `(.L_x_491) ;  /* 0x0000001800787947 */ /* 0x000fec0003800000 */
.L_x_489:
[----:B------:R-:W-:-:S13]  /*0de0*/  FSETP.GT.FTZ.AND P0, PT, R0, 9.99999979021476795361e+33, PT ;  /* 0x77f684df0000780b */ /* 0x000fda0003f14000 */
[----:B------:R-:W-:Y:S05]  /*0df0*/  @!P0 BRA `(.L_x_492) ;  /* 0x0000000000ec8947 */ /* 0x000fea0003800000 */
[C---:B------:R-:W-:Y:S01]  /*0e00*/  FMUL.FTZ R2, R4.reuse, 0.36787945032119750977 ;  /* 0x3ebc5ab204027820 */ /* 0x040fe20000410000 */
[----:B------:R-:W-:Y:S01]  /*0e10*/  FMUL.FTZ R40, R5, 0.36787945032119750977 ;  /* 0x3ebc5ab205287820 */ /* 0x000fe20000410000 */
[----:B------:R-:W-:Y:S01]  /*0e20*/  MUFU.RCP R48, R39 ;  /* 0x0000002700307308 */ /* 0x000fe20000001000 */
[-C--:B------:R-:W-:Y:S01]  /*0e30*/  FSETP.NEU.FTZ.AND P5, PT, |R4|, |R5|.reuse, PT ;  /* 0x400000050400720b */ /* 0x080fe20003fbd200 */
[----:B------:R-:W-:Y:S01]  /*0e40*/  FADD.FTZ R2, |R2|, -RZ ;  /* 0x800000ff02027221 */ /* 0x000fe20000010200 */
[----:B------:R-:W-:Y:S01]  /*0e50*/  FADD.FTZ R41, |R40|, -RZ ;  /* 0x800000ff28297221 */ /* 0x000fe20000010200 */
[C---:B------:R-:W-:Y:S02]  /*0e60*/  FSETP.GEU.FTZ.AND P2, PT, |R4|.reuse, |R5|, PT ;  /* 0x400000050400720b */ /* 0x040fe40003f5e200 */
[----:B------:R-:W-:Y:S02]  /*0e70*/  ISETP.GE.AND P3, PT, R4, RZ, PT ;  /* 0x000000ff0400720c */ /* 0x000fe40003f66270 */
[----:B------:R-:W-:-:S02]  /*0e80*/  VIMNMX R40, PT, PT, R2, R41, !PT ;  /* 0x0000002902287248 */ /* 0x000fc40007fe0100 */
[----:B------:R-:W-:Y:S02]  /*0e90*/  VIMNMX R2, PT, PT, R2, R41, PT ;  /* 0x0000002902027248 */ /* 0x000fe40003fe0100 */
[----:B------:R-:W-:Y:S02]  /*0ea0*/  LOP3.LUT R42, R40, 0xfe000000, RZ, 0xc0, !PT ;  /* 0xfe000000282a7812 */ /* 0x000fe400078ec0ff */
[----:B------:R-:W-:Y:S02]  /*0eb0*/  FSETP.NEU.FTZ.AND P0, PT, R2, RZ, PT ;  /* 0x000000ff0200720b */ /* 0x000fe40003f1d000 */
[----:B------:R-:W-:Y:S02]  /*0ec0*/  LOP3.LUT R41, R42, 0x7e800000, RZ, 0x3c, !PT ;  /* 0x7e8000002a297812 */ /* 0x000fe400078e3cff */
[----:B------:R-:W-:Y:S02]  /*0ed0*/  MOV R5, 0x3f800000 ;  /* 0x3f80000000057802 */ /* 0x000fe40000000f00 */
[----:B------:R-:W-:Y:S01]  /*0ee0*/  FSETP.NAN.FTZ.AND P6, PT, |R37|, |R37|, PT ;  /* 0x400000252500720b */ /* 0x000fe20003fd8200 */
[-C--:B------:R-:W-:Y:S01]  /*0ef0*/  FMUL.FTZ R43, R2, R41.reuse ;  /* 0x00000029022b7220 */ /* 0x080fe20000410000 */
[----:B------:R-:W-:Y:S01]  /*0f00*/  FMUL.FTZ R41, R40, R41 ;  /* 0x0000002928297220 */ /* 0x000fe20000410000 */
[----:B------:R-:W-:-:S02]  /*0f10*/  FSETP.NEU.FTZ.AND P4, PT, R39, RZ, PT ;  /* 0x000000ff2700720b */ /* 0x000fc40003f9d000 */
[----:B------:R-:W-:-:S04]  /*0f20*/  FMUL.FTZ R46, R43, R43 ;  /* 0x0000002b2b2e7220 */ /* 0x000fc80000410000 */
[----:B------:R-:W-:Y:S01]  /*0f30*/  FFMA.FTZ R46, R41, R41, R46 ;  /* 0x00000029292e7223 */ /* 0x000fe2000001002e */
[----:B------:R-:W-:-:S05]  /*0f40*/  LOP3.LUT R41, R42, 0x800000, RZ, 0xfc, !PT ;  /* 0x008000002a297812 */ /* 0x000fca00078efcff */
[----:B------:R-:W0:Y:S02]  /*0f50*/  MUFU.SQRT R46, R46 ;  /* 0x0000002e002e7308 */ /* 0x000e240000002000 */
[----:B0-----:R-:W-:Y:S01]  /*0f60*/  @P0 FMUL.FTZ R40, R46, R41 ;  /* 0x000000292e280220 */ /* 0x001fe20000410000 */
[----:B------:R-:W-:Y:S01]  /*0f70*/  FSETP.NEU.FTZ.AND P0, PT, R2, +INF , PT ;  /* 0x7f8000000200780b */ /* 0x000fe20003f1d000 */
[----:B------:R-:W-:-:S03]  /*0f80*/  FFMA R41, -R39, R48, 1 ;  /* 0x3f80000027297423 */ /* 0x000fc60000000130 */
[----:B------:R-:W-:Y:S01]  /*0f90*/  FSEL R40, R40, +INF , P0 ;  /* 0x7f80000028287808 */ /* 0x000fe20000000000 */
[----:B------:R-:W-:-:S04]  /*0fa0*/  FFMA R41, R48, R41, R48 ;  /* 0x0000002930297223 */ /* 0x000fc80000000030 */
[----:B------:R-:W-:Y:S01]  /*0fb0*/  FFMA R2, R0, R41, RZ ;  /* 0x0000002900027223 */ /* 0x000fe200000000ff */
[----:B------:R-:W0:Y:S03]  /*0fc0*/  MUFU.LG2 R40, R40 ;  /* 0x0000002800287308 */ /* 0x000e260000000c00 */
[----:B------:R-:W-:-:S04]  /*0fd0*/  FFMA R4, -R39, R2, R0 ;  /* 0x0000000227047223 */ /* 0x000fc80000000100 */
[----:B------:R-:W-:Y:S01]  /*0fe0*/  FFMA R2, R41, R4, R2 ;  /* 0x0000000429027223 */ /* 0x000fe20000000002 */
[----:B------:R-:W1:Y:S01]  /*0ff0*/  FCHK P0, R0, R39 ;  /* 0x0000002700007302 */ /* 0x000e620000000000 */
[----:B0-----:R-:W-:Y:S01]  /*1000*/  FFMA.FTZ R4, R40, 0.69314718246459960938, R5 ;  /* 0x3f31721828047823 */ /* 0x001fe20000010005 */
[----:B-1----:R-:W-:Y:S06]  /*1010*/  @!P0 BRA `(.L_x_493) ;  /* 0x00000000000c8947 */ /* 0x002fec0003800000 */
[----:B------:R-:W-:Y:S02]  /*1020*/  MOV R47, R39 ;  /* 0x00000027002f7202 */ /* 0x000fe40000000f00 */
[----:B------:R-:W-:-:S07]  /*1030*/  MOV R46, 0x1050 ;  /* 0x00001050002e7802 */ /* 0x000fce0000000f00 */
[----:B-----5:R-:W-:Y:S05]  /*1040*/  CALL.REL.NOINC `($__internal_62_$__cuda_sm3x_div_rn_ftz_f32_slowpath) ;  /* 0x00000108009c7944 */ /* 0x020fea0003c00000 */
.L_x_493:
[----:B------:R-:W-:Y:S02]  /*1050*/  IMAD.MOV.U32 R40, RZ, RZ, 0x3b33710b ;  /* 0x3b33710bff287424 */ /* 0x000fe400078e00ff */
[----:B------:R-:W-:-:S04]  /*1060*/  FMUL.FTZ R5, R2, R2 ;  /* 0x0000000202057220 */ /* 0x000fc80000410000 */
        /* <DEDUP_REMOVED lines=9> */
[----:B------:R-:W-:Y:S02]  /*1100*/  FFMA.FTZ R5, R5, R2, R2 ;  /* 0x0000000205057223 */ /* 0x000fe40000010002 */
[----:B------:R-:W0:Y:S02]  /*1110*/  LDC R2, c[0x0][0xfd4] ;  /* 0x0003f500ff027b82 */ /* 0x000e240000000800 */
[----:B------:R-:W-:-:S05]  /*1120*/  FFMA.FTZ R40, R40, 0.93318945169448852539, -R5 ;  /* 0x3f6ee58128287823 */ /* 0x000fca0000010805 */
[----:B------:R-:W-:Y:S01]  /*1130*/  FSEL R41, R40, R5, !P2 ;  /* 0x0000000528297208 */ /* 0x000fe20005000000 */
[----:B------:R-:W-:-:S04]  /*1140*/  @P2 FADD.FTZ R5, -R5, -RZ ;  /* 0x800000ff05052221 */ /* 0x000fc80000010100 */
[----:B------:R-:W-:-:S05]  /*1150*/  @!P3 FFMA.FTZ R41, R38, 1.6832555532455444336, R5 ;  /* 0x3fd774eb2629b823 */ /* 0x000fca0000010005 */
[----:B------:R-:W-:-:S04]  /*1160*/  FSEL R40, R36, R41, !P5 ;  /* 0x0000002924287208 */ /* 0x000fc80006800000 */
[----:B------:R-:W-:-:S04]  /*1170*/  FSEL R5, R35, R40, !P4 ;  /* 0x0000002823057208 */ /* 0x000fc80006000000 */
[----:B0-----:R-:W-:-:S04]  /*1180*/  LOP3.LUT R40, R5, 0x80000000, R2, 0xb8, !PT ;  /* 0x8000000005287812 */ /* 0x001fc800078eb802 */
[----:B------:R-:W-:Y:S01]  /*1190*/  FSEL R40, R37, R40, P6 ;  /* 0x0000002825287208 */ /* 0x000fe20003000000 */
[----:B------:R-:W-:Y:S06]  /*11a0*/  BRA `(.L_x_491) ;  /* 0x0000001400847947 */ /* 0x000fec0003800000 */
.L_x_492:
[----:B------:R-:W-:-:S13]  /*11b0*/  FSETP.NEU.FTZ.AND P0, PT, R39, 1, PT ;  /* 0x3f8000002700780b */ /* 0x000fda0003f1d000 */
[----:B------:R-:W-:Y:S05]  /*11c0*/  @P0 BRA `(.L_x_494) ;  /* 0x0000000400440947 */ /* 0x000fea0003800000 */
[----:B------:R-:W-:-:S13]  /*11d0*/  FSETP.GEU.FTZ.AND P0, PT, R0, 9.999999682655225389e-20, PT ;  /* 0x1fec1e4a0000780b */ /* 0x000fda0003f1e000 */
[----:B------:R-:W-:Y:S05]  /*11e0*/  @P0 BRA `(.L_x_495) ;  /* 0x0000000000a00947 */ /* 0x000fea0003800000 */
[----:B------:R-:W-:Y:S01]  /*11f0*/  MOV R41, 0x3f800000 ;  /* 0x3f80000000297802 */ /* 0x000fe20000000f00 */
[----:B------:R-:W0:Y:S01]  /*1200*/  FCHK P0, R0, 1 ;  /* 0x3f80000000007902 */ /* 0x000e220000000000 */
[CC--:B------:R-:W-:Y:S02]  /*1210*/  FSETP.NEU.FTZ.AND P5, PT, |R4|.reuse, |R5|.reuse, PT ;  /* 0x400000050400720b */ /* 0x0c0fe40003fbd200 */
[C---:B------:R-:W-:Y:S01]  /*1220*/  FSETP.GEU.FTZ.AND P2, PT, |R4|.reuse, |R5|, PT ;  /* 0x400000050400720b */ /* 0x040fe20003f5e200 */
[----:B------:R-:W-:Y:S01]  /*1230*/  FFMA R2, R41, -R41, 1 ;  /* 0x3f80000029027423 */ /* 0x000fe20000000829 */
[----:B------:R-:W-:Y:S01]  /*1240*/  ISETP.GE.AND P3, PT, R4, RZ, PT ;  /* 0x000000ff0400720c */ /* 0x000fe20003f66270 */
[----:B------:R-:W-:Y:S01]  /*1250*/  FMUL.FTZ R5, R0, 0.5 ;  /* 0x3f00000000057820 */ /* 0x000fe20000410000 */
[----:B------:R-:W-:Y:S01]  /*1260*/  FSETP.NAN.FTZ.AND P6, PT, |R37|, |R37|, PT ;  /* 0x400000252500720b */ /* 0x000fe20003fd8200 */
[----:B------:R-:W-:Y:S01]  /*1270*/  FFMA R41, R2, R41, 1 ;  /* 0x3f80000002297423 */ /* 0x000fe20000000029 */
[----:B------:R-:W-:-:S03]  /*1280*/  FSETP.NEU.FTZ.AND P4, PT, R39, RZ, PT ;  /* 0x000000ff2700720b */ /* 0x000fc60003f9d000 */
[----:B------:R-:W-:-:S04]  /*1290*/  FFMA R2, R0, R41, RZ ;  /* 0x0000002900027223 */ /* 0x000fc800000000ff */
[----:B------:R-:W-:-:S04]  /*12a0*/  FFMA R4, R2, -1, R0 ;  /* 0xbf80000002047823 */ /* 0x000fc80000000000 */
[----:B------:R-:W-:Y:S01]  /*12b0*/  FFMA R2, R41, R4, R2 ;  /* 0x0000000429027223 */ /* 0x000fe20000000002 */
[----:B------:R-:W-:Y:S01]  /*12c0*/  FMUL.FTZ R4, R0, R5 ;  /* 0x0000000500047220 */ /* 0x000fe20000410000 */
[----:B0-----:R-:W-:Y:S06]  /*12d0*/  @!P0 BRA `(.L_x_496) ;  /* 0x00000000000c8947 */ /* 0x001fec0003800000 */
[----:B------:R-:W-:Y:S01]  /*12e0*/  HFMA2 R47, -RZ, RZ, 1.875, 0 ;  /* 0x3f800000ff2f7431 */ /* 0x000fe200000001ff */
[----:B------:R-:W-:-:S07]  /*12f0*/  MOV R46, 0x1310 ;  /* 0x00001310002e7802 */ /* 0x000fce0000000f00 */
[----:B-----5:R-:W-:Y:S05]  /*1300*/  CALL.REL.NOINC `($__internal_62_$__cuda_sm3x_div_rn_ftz_f32_slowpath) ;  /* 0x0000010400ec7944 */ /* 0x020fea0003c00000 */
.L_x_496:
[----:B------:R-:W-:Y:S01]  /*1310*/  MOV R40, 0x3b33710b ;  /* 0x3b33710b00287802 */ /* 0x000fe20000000f00 */
        /* <DEDUP_REMOVED lines=9> */
[----:B------:R-:W-:-:S03]  /*13b0*/  IMAD.MOV.U32 R40, RZ, RZ, 0x3fd774eb ;  /* 0x3fd774ebff287424 */ /* 0x000fc600078e00ff */
        /* <DEDUP_REMOVED lines=11> */
.L_x_495:
[----:B------:R-:W-:Y:S01]  /*1470*/  HFMA2 R2, -RZ, RZ, 1.875, 0 ;  /* 0x3f800000ff027431 */ /* 0x000fe200000001ff */
[----:B------:R-:W0:Y:S01]  /*1480*/  FCHK P0, R0, 1 ;  /* 0x3f80000000007902 */ /* 0x000e220000000000 */
[CC--:B------:R-:W-:Y:S02]  /*1490*/  FSETP.NEU.FTZ.AND P5, PT, |R4|.reuse, |R5|.reuse, PT ;  /* 0x400000050400720b */ /* 0x0c0fe40003fbd200 */
[C---:B------:R-:W-:Y:S02]  /*14a0*/  FSETP.GEU.FTZ.AND P2, PT, |R4|.reuse, |R5|, PT ;  /* 0x400000050400720b */ /* 0x040fe40003f5e200 */
[----:B------:R-:W-:Y:S02]  /*14b0*/  ISETP.GE.AND P3, PT, R4, RZ, PT ;  /* 0x000000ff0400720c */ /* 0x000fe40003f66270 */
[----:B------:R-:W-:Y:S01]  /*14c0*/  FSETP.NAN.FTZ.AND P6, PT, |R37|, |R37|, PT ;  /* 0x400000252500720b */ /* 0x000fe20003fd8200 */
[----:B------:R-:W-:Y:S01]  /*14d0*/  FFMA R41, R2, -R2, 1 ;  /* 0x3f80000002297423 */ /* 0x000fe20000000802 */
[----:B------:R-:W-:-:S03]  /*14e0*/  FSETP.NEU.FTZ.AND P4, PT, R39, RZ, PT ;  /* 0x000000ff2700720b */ /* 0x000fc60003f9d000 */
[----:B------:R-:W-:-:S04]  /*14f0*/  FFMA R41, R41, R2, 1 ;  /* 0x3f80000029297423 */ /* 0x000fc80000000002 */
[----:B------:R-:W-:-:S04]  /*1500*/  FFMA R2, R0, R41, RZ ;  /* 0x0000002900027223 */ /* 0x000fc800000000ff */
[----:B------:R-:W-:-:S04]  /*1510*/  FFMA R4, R2, -1, R0 ;  /* 0xbf80000002047823 */ /* 0x000fc80000000000 */
[----:B------:R-:W-:Y:S01]  /*1520*/  FFMA R2, R41, R4, R2 ;  /* 0x0000000429027223 */ /* 0x000fe20000000002 */
[----:B0-----:R-:W-:Y:S06]  /*1530*/  @!P0 BRA `(.L_x_497) ;  /* 0x00000000000c8947 */ /* 0x001fec0003800000 */
[----:B------:R-:W-:Y:S02]  /*1540*/  MOV R47, 0x3f800000 ;  /* 0x3f800000002f7802 */ /* 0x000fe40000000f00 */
[----:B------:R-:W-:-:S07]  /*1550*/  MOV R46, 0x1570 ;  /* 0x00001570002e7802 */ /* 0x000fce0000000f00 */
[----:B-----5:R-:W-:Y:S05]  /*1560*/  CALL.REL.NOINC `($__internal_62_$__cuda_sm3x_div_rn_ftz_f32_slowpath) ;  /* 0x0000010400547944 */ /* 0x020fea0003c00000 */
.L_x_497:
        /* <DEDUP_REMOVED lines=10> */
[----:B------:R-:W-:-:S03]  /*1610*/  MOV R4, 0x3fd774eb ;  /* 0x3fd774eb00047802 */ /* 0x000fc60000000f00 */
[----:B------:R-:W-:Y:S02]  /*1620*/  FFMA.FTZ R5, R5, R2, R2 ;  /* 0x0000000205057223 */ /* 0x000fe40000010002 */
[----:B------:R-:W0:Y:S02]  /*1630*/  LDC R2, c[0x0][0xfd4] ;  /* 0x0003f500ff027b82 */ /* 0x000e240000000800 */
[----:B------:R-:W-:-:S05]  /*1640*/  FFMA.FTZ R4, R4, 0.93318945169448852539, -R5 ;  /* 0x3f6ee58104047823 */ /* 0x000fca0000010805 */
[----:B------:R-:W-:Y:S01]  /*1650*/  FSEL R41, R4, R5, !P2 ;  /* 0x0000000504297208 */ /* 0x000fe20005000000 */
[----:B------:R-:W-:-:S04]  /*1660*/  @P2 FADD.FTZ R5, -R5, -RZ ;  /* 0x800000ff05052221 */ /* 0x000fc80000010100 */
[----:B------:R-:W-:-:S05]  /*1670*/  @!P3 FFMA.FTZ R41, R38, 1.6832555532455444336, R5 ;  /* 0x3fd774eb2629b823 */ /* 0x000fca0000010005 */
[----:B------:R-:W-:-:S04]  /*1680*/  FSEL R4, R36, R41, !P5 ;  /* 0x0000002924047208 */ /* 0x000fc80006800000 */
[----:B------:R-:W-:Y:S01]  /*1690*/  FSEL R5, R35, R4, !P4 ;  /* 0x0000000423057208 */ /* 0x000fe20006000000 */
[----:B------:R-:W-:-:S03]  /*16a0*/  IMAD.MOV.U32 R4, RZ, RZ, R19 ;  /* 0x000000ffff047224 */ /* 0x000fc600078e0013 */
[----:B0-----:R-:W-:-:S04]  /*16b0*/  LOP3.LUT R40, R5, 0x80000000, R2, 0xb8, !PT ;  /* 0x8000000005287812 */ /* 0x001fc800078eb802 */
[----:B------:R-:W-:Y:S01]  /*16c0*/  FSEL R40, R37, R40, P6 ;  /* 0x0000002825287208 */ /* 0x000fe20003000000 */
[----:B------:R-:W-:Y:S06]  /*16d0*/  BRA `(.L_x_491) ;  /* 0x0000001000387947 */ /* 0x000fec0003800000 */
.L_x_494:
[CC--:B------:R-:W-:Y:S02]  /*16e0*/  FMNMX.FTZ R2, R39.reuse, R0.reuse, PT ;  /* 0x0000000027027209 */ /* 0x0c0fe40003810000 */
[----:B------:R-:W-:Y:S02]  /*16f0*/  FMNMX.FTZ R40, R39, R0, !PT ;  /* 0x0000000027287209 */ /* 0x000fe40007810000 */
[----:B------:R-:W-:Y:S02]  /*1700*/  FSETP.GEU.FTZ.AND P0, PT, R2, 9.9999999747524270788e-07, PT ;  /* 0x358637bd0200780b */ /* 0x000fe40003f1e000 */
[----:B------:R-:W-:-:S13]  /*1710*/  FSETP.GT.FTZ.AND P1, PT, R40, 1000000, PT ;  /* 0x497424002800780b */ /* 0x000fda0003f34000 */
[----:B------:R-:W-:Y:S05]  /*1720*/  @P0 BRA !P1, `(.L_x_498) ;  /* 0x0000000000b80947 */ /* 0x000fea0004800000 */
[----:B------:R-:W0:Y:S01]  /*1730*/  MUFU.SQRT R2, R14 ;  /* 0x0000000e00027308 */ /* 0x000e220000002000 */
[C---:B------:R-:W-:Y:S02]  /*1740*/  FSETP.NEU.FTZ.AND P1, PT, R17.reuse, RZ, PT ;  /* 0x000000ff1100720b */ /* 0x040fe40003f3d000 */
[----:B------:R-:W-:Y:S02]  /*1750*/  FSETP.NEU.FTZ.AND P0, PT, R17, +INF , PT ;  /* 0x7f8000001100780b */ /* 0x000fe40003f1d000 */
[CC--:B------:R-:W-:Y:S02]  /*1760*/  FSETP.NEU.FTZ.AND P5, PT, |R4|.reuse, |R5|.reuse, PT ;  /* 0x400000050400720b */ /* 0x0c0fe40003fbd200 */
[C---:B------:R-:W-:Y:S01]  /*1770*/  FSETP.GEU.FTZ.AND P2, PT, |R4|.reuse, |R5|, PT ;  /* 0x400000050400720b */ /* 0x040fe20003f5e200 */
[----:B------:R-:W1:Y:S01]  /*1780*/  MUFU.RCP R40, R39 ;  /* 0x0000002700287308 */ /* 0x000e620000001000 */
[----:B------:R-:W-:Y:S02]  /*1790*/  ISETP.GE.AND P3, PT, R4, RZ, PT ;  /* 0x000000ff0400720c */ /* 0x000fe40003f66270 */
[----:B------:R-:W-:-:S02]  /*17a0*/  FSETP.NAN.FTZ.AND P6, PT, |R37|, |R37|, PT ;  /* 0x400000252500720b */ /* 0x000fc40003fd8200 */
[----:B------:R-:W-:Y:S01]  /*17b0*/  FSETP.NEU.FTZ.AND P4, PT, R39, RZ, PT ;  /* 0x000000ff2700720b */ /* 0x000fe20003f9d000 */
[----:B0-----:R-:W-:-:S05]  /*17c0*/  FMUL.FTZ R41, R3, R2 ;  /* 0x0000000203297220 */ /* 0x001fca0000410000 */
[----:B------:R-:W-:Y:S01]  /*17d0*/  FSEL R41, R16, R41, !P1 ;  /* 0x0000002910297208 */ /* 0x000fe20004800000 */
[----:B-1----:R-:W-:-:S03]  /*17e0*/  FFMA R43, -R39, R40, 1 ;  /* 0x3f800000272b7423 */ /* 0x002fc60000000128 */
[----:B------:R-:W-:Y:S01]  /*17f0*/  FSEL R41, R41, +INF , P0 ;  /* 0x7f80000029297808 */ /* 0x000fe20000000000 */
        /* <DEDUP_REMOVED lines=11> */
.L_x_499:
[----:B------:R-:W-:Y:S02]  /*18b0*/  HFMA2 R40, -RZ, RZ, 0.89990234375, 10328 ;  /* 0x3b33710bff287431 */ /* 0x000fe400000001ff */
        /* <DEDUP_REMOVED lines=21> */
.L_x_498:
[----:B------:R-:W-:-:S13]  /*1a10*/  FSETP.GE.FTZ.AND P0, PT, R39, 1, PT ;  /* 0x3f8000002700780b */ /* 0x000fda0003f16000 */
[----:B------:R-:W-:Y:S05]  /*1a20*/  @!P0 BRA `(.L_x_500) ;  /* 0x00000000009c8947 */ /* 0x000fea0003800000 */
[----:B------:R-:W0:Y:S01]  /*1a30*/  MUFU.RCP R2, R39 ;  /* 0x0000002700027308 */ /* 0x000e220000001000 */
[CC--:B------:R-:W-:Y:S02]  /*1a40*/  FSETP.NEU.FTZ.AND P5, PT, |R4|.reuse, |R5|.reuse, PT ;  /* 0x400000050400720b */ /* 0x0c0fe40003fbd200 */
[C---:B------:R-:W-:Y:S02]  /*1a50*/  FSETP.GEU.FTZ.AND P2, PT, |R4|.reuse, |R5|, PT ;  /* 0x400000050400720b */ /* 0x040fe40003f5e200 */
[----:B------:R-:W-:Y:S02]  /*1a60*/  ISETP.GE.AND P3, PT, R4, RZ, PT ;  /* 0x000000ff0400720c */ /* 0x000fe40003f66270 */
[----:B------:R-:W-:Y:S01]  /*1a70*/  FSETP.NAN.FTZ.AND P6, PT, |R37|, |R37|, PT ;  /* 0x400000252500720b */ /* 0x000fe20003fd8200 */
[----:B------:R-:W1:Y:S01]  /*1a80*/  FCHK P0, R0, R39 ;  /* 0x0000002700007302 */ /* 0x000e620000000000 */
[C---:B------:R-:W-:Y:S01]  /*1a90*/  FSETP.NEU.FTZ.AND P4, PT, R39.reuse, RZ, PT ;  /* 0x000000ff2700720b */ /* 0x040fe20003f9d000 */
[----:B0-----:R-:W-:-:S04]  /*1aa0*/  FFMA R41, -R39, R2, 1 ;  /* 0x3f80000027297423 */ /* 0x001fc80000000102 */
[----:B------:R-:W-:-:S04]  /*1ab0*/  FFMA R41, R2, R41, R2 ;  /* 0x0000002902297223 */ /* 0x000fc80000000002 */
[----:B------:R-:W-:-:S04]  /*1ac0*/  FFMA R2, R0, R41, RZ ;  /* 0x0000002900027223 */ /* 0x000fc800000000ff */
[----:B------:R-:W-:-:S04]  /*1ad0*/  FFMA R4, -R39, R2, R0 ;  /* 0x0000000227047223 */ /* 0x000fc80000000100 */
[----:B------:R-:W-:Y:S01]  /*1ae0*/  FFMA R2, R41, R4, R2 ;  /* 0x0000000429027223 */ /* 0x000fe20000000002 */
[----:B-1----:R-:W-:Y:S06]  /*1af0*/  @!P0 BRA `(.L_x_501) ;  /* 0x00000000000c8947 */ /* 0x002fec0003800000 */
[----:B------:R-:W-:Y:S02]  /*1b00*/  MOV R47, R39 ;  /* 0x00000027002f7202 */ /* 0x000fe40000000f00 */
[----:B------:R-:W-:-:S07]  /*1b10*/  MOV R46, 0x1b30 ;  /* 0x00001b30002e7802 */ /* 0x000fce0000000f00 */
[----:B-----5:R-:W-:Y:S05]  /*1b20*/  CALL.REL.NOINC `($__internal_62_$__cuda_sm3x_div_rn_ftz_f32_slowpath) ;  /* 0x000000fc00e47944 */ /* 0x020fea0003c00000 */
.L_x_501:
        /* <DEDUP_REMOVED lines=18> */
[----:B------:R-:W-:Y:S02]  /*1c50*/  FSEL R5, R35, R4, !P4 ;  /* 0x0000000423057208 */ /* 0x000fe40006000000 */
[----:B------:R-:W-:Y:S02]  /*1c60*/  MOV R4, R20 ;  /* 0x0000001400047202 */ /* 0x000fe40000000f00 */
[----:B0-----:R-:W-:-:S04]  /*1c70*/  LOP3.LUT R40, R5, 0x80000000, R2, 0xb8, !PT ;  /* 0x8000000005287812 */ /* 0x001fc800078eb802 */
[----:B------:R-:W-:Y:S01]  /*1c80*/  FSEL R40, R37, R40, P6 ;  /* 0x0000002825287208 */ /* 0x000fe20003000000 */
[----:B------:R-:W-:Y:S06]  /*1c90*/  BRA `(.L_x_491) ;  /* 0x0000000800c87947 */ /* 0x000fec0003800000 */
.L_x_500:
[----:B------:R-:W-:-:S13]  /*1ca0*/  FSETP.GTU.FTZ.AND P0, PT, R34, 0.69999998807907104492, PT ;  /* 0x3f3333332200780b */ /* 0x000fda0003f1c000 */
[----:B------:R-:W-:Y:S05]  /*1cb0*/  @!P0 BRA `(.L_x_502) ;  /* 0x0000000800208947 */ /* 0x000fea0003800000 */
[C---:B------:R-:W-:Y:S01]  /*1cc0*/  LOP3.LUT R47, R0.reuse, 0xffff0000, RZ, 0xc0, !PT ;  /* 0xffff0000002f7812 */ /* 0x040fe200078ec0ff */
[----:B------:R-:W-:Y:S01]  /*1cd0*/  IMAD.MOV.U32 R43, RZ, RZ, R30 ;  /* 0x000000ffff2b7224 */ /* 0x000fe200078e001e */
[----:B------:R-:W-:Y:S02]  /*1ce0*/  LOP3.LUT R40, R39, 0xffff0000, RZ, 0xc0, !PT ;  /* 0xffff000027287812 */ /* 0x000fe400078ec0ff */
[----:B------:R-:W-:Y:S01]  /*1cf0*/  MOV R41, R28 ;  /* 0x0000001c00297202 */ /* 0x000fe20000000f00 */
[----:B------:R-:W-:Y:S01]  /*1d00*/  FADD.FTZ R2, R0, -R47 ;  /* 0x8000002f00027221 */ /* 0x000fe20000010000 */
[----:B------:R-:W-:Y:S01]  /*1d10*/  FMUL.FTZ R50, R47, R47 ;  /* 0x0000002f2f327220 */ /* 0x000fe20000410000 */
[----:B------:R-:W-:Y:S01]  /*1d20*/  FADD.FTZ R45, R39, -R40 ;  /* 0x80000028272d7221 */ /* 0x000fe20000010000 */
[----:B------:R-:W-:Y:S01]  /*1d30*/  FMUL.FTZ R51, R40, R40 ;  /* 0x0000002828337220 */ /* 0x000fe20000410000 */
[----:B------:R-:W-:Y:S02]  /*1d40*/  MOV R42, R29 ;  /* 0x0000001d002a7202 */ /* 0x000fe40000000f00 */
[----:B------:R-:W-:-:S02]  /*1d50*/  LOP3.LUT R2, R2, 0xffff0000, RZ, 0xc0, !PT ;  /* 0xffff000002027812 */ /* 0x000fc400078ec0ff */
[----:B------:R-:W-:Y:S02]  /*1d60*/  LOP3.LUT R48, R45, 0xffff0000, RZ, 0xc0, !PT ;  /* 0xffff00002d307812 */ /* 0x000fe400078ec0ff */
[----:B------:R-:W-:Y:S01]  /*1d70*/  MOV R45, R31 ;  /* 0x0000001f002d7202 */ /* 0x000fe20000000f00 */
[----:B------:R-:W-:Y:S01]  /*1d80*/  FMUL.FTZ R46, R2, R2 ;  /* 0x00000002022e7220 */ /* 0x000fe20000410000 */
[----:B------:R-:W-:Y:S01]  /*1d90*/  MOV R49, R33 ;  /* 0x0000002100317202 */ /* 0x000fe20000000f00 */
[----:B------:R-:W-:Y:S01]  /*1da0*/  FMUL.FTZ R47, R48, R48 ;  /* 0x00000030302f7220 */ /* 0x000fe20000410000 */
[----:B------:R-:W-:Y:S01]  /*1db0*/  MOV R48, R32 ;  /* 0x0000002000307202 */ /* 0x000fe20000000f00 */
[----:B------:R-:W-:Y:S01]  /*1dc0*/  IMAD.MOV.U32 R2, RZ, RZ, R18 ;  /* 0x000000ffff027224 */ /* 0x000fe200078e0012 */
[----:B------:R-:W-:-:S07]  /*1dd0*/  MOV R40, R27 ;  /* 0x0000001b00287202 */ /* 0x000fce0000000f00 */
.L_x_503:
[----:B------:R-:W-:-:S04]  /*1de0*/  FSETP.GEU.FTZ.AND P0, PT, R51, R50, PT ;  /* 0x000000323300720b */ /* 0x000fc80003f1e000 */
[----:B------:R-:W-:Y:S02]  /*1df0*/  FSEL R52, R50, R51, P0 ;  /* 0x0000003332347208 */ /* 0x000fe40000000000 */
[----:B------:R-:W-:Y:S02]  /*1e00*/  FSEL R51, R51, R50, P0 ;  /* 0x0000003233337208 */ /* 0x000fe40000000000 */
        /* <DEDUP_REMOVED lines=17> */
[----:B------:R-:W-:Y:S02]  /*1f20*/  PLOP3.LUT P4, PT, P6, P4, P5, 0x80, 0x0 ;  /* 0x000000000000781c */ /* 0x000fe40003789050 */
[CC--:B------:R-:W-:Y:S02]  /*1f30*/  FSETP.GEU.FTZ.AND P5, PT, R53.reuse, R42.reuse, PT ;  /* 0x0000002a3500720b */ /* 0x0c0fe40003fbe000 */
[----:B------:R-:W-:Y:S02]  /*1f40*/  FSEL R45, R54, R43, P6 ;  /* 0x0000002b362d7208 */ /* 0x000fe40003000000 */
[----:B------:R-:W-:Y:S02]  /*1f50*/  FSEL R52, R42, R53, P5 ;  /* 0x000000352a347208 */ /* 0x000fe40002800000 */
[----:B------:R-:W-:-:S02]  /*1f60*/  FSEL R43, R53, R42, P5 ;  /* 0x0000002a352b7208 */ /* 0x000fc40002800000 */
[----:B------:R-:W-:-:S04]  /*1f70*/  FSETP.GEU.FTZ.AND P6, PT, R52, R41, PT ;  /* 0x000000293400720b */ /* 0x000fc80003fde000 */
[----:B------:R-:W-:Y:S02]  /*1f80*/  FSEL R53, R41, R52, P6 ;  /* 0x0000003429357208 */ /* 0x000fe40003000000 */
[----:B------:R-:W-:Y:S02]  /*1f90*/  PLOP3.LUT P4, PT, P6, P4, P5, 0x80, 0x0 ;  /* 0x000000000000781c */ /* 0x000fe40003789050 */
[CC--:B------:R-:W-:Y:S02]  /*1fa0*/  FSETP.GEU.FTZ.AND P5, PT, R53.reuse, R40.reuse, PT ;  /* 0x000000283500720b */ /* 0x0c0fe40003fbe000 */
[----:B------:R-:W-:Y:S02]  /*1fb0*/  FSEL R42, R52, R41, P6 ;  /* 0x00000029342a7208 */ /* 0x000fe40003000000 */
[----:B------:R-:W-:Y:S02]  /*1fc0*/  FSEL R41, R53, R40, P5 ;  /* 0x0000002835297208 */ /* 0x000fe40002800000 */
[----:B------:R-:W-:-:S04]  /*1fd0*/  FSEL R53, R40, R53, P5 ;  /* 0x0000003528357208 */ /* 0x000fc80002800000 */
[----:B------:R-:W-:-:S04]  /*1fe0*/  FSETP.GEU.FTZ.AND P6, PT, R53, R2, PT ;  /* 0x000000023500720b */ /* 0x000fc80003fde000 */
[----:B------:R-:W-:Y:S02]  /*1ff0*/  PLOP3.LUT P4, PT, P6, P4, P5, 0x80, 0x0 ;  /* 0x000000000000781c */ /* 0x000fe40003789050 */
[----:B------:R-:W-:Y:S02]  /*2000*/  FSEL R40, R53, R2, P6 ;  /* 0x0000000235287208 */ /* 0x000fe40003000000 */
[----:B------:R-:W-:Y:S02]  /*2010*/  PLOP3.LUT P4, PT, P4, P3, P2, 0x80, 0x0 ;  /* 0x000000000000781c */ /* 0x000fe40002787020 */
[----:B------:R-:W-:Y:S02]  /*2020*/  FSEL R2, R2, R53, P6 ;  /* 0x0000003502027208 */ /* 0x000fe40003000000 */
[----:B------:R-:W-:-:S13]  /*2030*/  PLOP3.LUT P4, PT, P4, P1, P0, 0x80, 0x0 ;  /* 0x000000000000781c */ /* 0x000fda0002783000 */
[----:B------:R-:W-:Y:S05]  /*2040*/  @!P4 BRA `(.L_x_503) ;  /* 0xfffffffc0064c947 */ /* 0x000fea000383ffff */
[----:B------:R-:W-:Y:S01]  /*2050*/  FADD.FTZ R51, R51, -1 ;  /* 0xbf80000033337421 */ /* 0x000fe20000010000 */
[CC--:B------:R-:W-:Y:S02]  /*2060*/  FSETP.NEU.FTZ.AND P5, PT, |R4|.reuse, |R5|.reuse, PT ;  /* 0x400000050400720b */ /* 0x0c0fe40003fbd200 */
[----:B------:R-:W-:Y:S01]  /*2070*/  FSETP.GEU.FTZ.AND P2, PT, |R4|, |R5|, PT ;  /* 0x400000050400720b */ /* 0x000fe20003f5e200 */
[----:B------:R-:W-:Y:S01]  /*2080*/  FADD.FTZ R50, R50, R51 ;  /* 0x0000003332327221 */ /* 0x000fe20000010000 */
[----:B------:R-:W-:Y:S02]  /*2090*/  ISETP.GE.AND P3, PT, R4, RZ, PT ;  /* 0x000000ff0400720c */ /* 0x000fe40003f66270 */
[----:B------:R-:W-:Y:S01]  /*20a0*/  FSETP.NAN.FTZ.AND P6, PT, |R37|, |R37|, PT ;  /* 0x400000252500720b */ /* 0x000fe20003fd8200 */
[----:B------:R-:W-:-:S04]  /*20b0*/  FADD.FTZ R49, R49, R50 ;  /* 0x0000003231317221 */ /* 0x000fc80000010000 */
[----:B------:R-:W-:-:S04]  /*20c0*/  FADD.FTZ R48, R48, R49 ;  /* 0x0000003130307221 */ /* 0x000fc80000010000 */
[----:B------:R-:W-:-:S04]  /*20d0*/  FADD.FTZ R47, R47, R48 ;  /* 0x000000302f2f7221 */ /* 0x000fc80000010000 */
[----:B------:R-:W-:-:S04]  /*20e0*/  FADD.FTZ R46, R46, R47 ;  /* 0x0000002f2e2e7221 */ /* 0x000fc80000010000 */
[----:B------:R-:W-:Y:S01]  /*20f0*/  FADD.FTZ R46, R45, R46 ;  /* 0x0000002e2d2e7221 */ /* 0x000fe20000010000 */
[----:B------:R-:W-:-:S03]  /*2100*/  MOV R45, 0x3d39bf78 ;  /* 0x3d39bf78002d7802 */ /* 0x000fc60000000f00 */
[----:B------:R-:W-:-:S04]  /*2110*/  FADD.FTZ R43, R43, R46 ;  /* 0x0000002e2b2b7221 */ /* 0x000fc80000010000 */
[----:B------:R-:W-:Y:S01]  /*2120*/  FADD.FTZ R42, R42, R43 ;  /* 0x0000002b2a2a7221 */ /* 0x000fe20000010000 */
[----:B------:R-:W-:-:S03]  /*2130*/  HFMA2 R43, -RZ, RZ, 1.875, 0 ;  /* 0x3f800000ff2b7431 */ /* 0x000fc600000001ff */
[----:B------:R-:W-:-:S04]  /*2140*/  FADD.FTZ R41, R41, R42 ;  /* 0x0000002a29297221 */ /* 0x000fc80000010000 */
[----:B------:R-:W-:-:S04]  /*2150*/  FADD.FTZ R41, R40, R41 ;  /* 0x0000002928297221 */ /* 0x000fc80000010000 */
[----:B------:R-:W-:-:S04]  /*2160*/  FADD.FTZ R2, R2, R41 ;  /* 0x0000002902027221 */ /* 0x000fc80000010000 */
[C---:B------:R-:W-:Y:S01]  /*2170*/  FADD.FTZ.RZ R40, R2.reuse, 1 ;  /* 0x3f80000002287421 */ /* 0x040fe2000001c000 */
[----:B------:R-:W-:-:S04]  /*2180*/  ISETP.GE.U32.AND P1, PT, R2, 0x7f800000, PT ;  /* 0x7f8000000200780c */ /* 0x000fc80003f26070 */
[----:B------:R-:W-:Y:S02]  /*2190*/  IADD3 R40, PT, PT, R40, -0x3f400000, RZ ;  /* 0xc0c0000028287810 */ /* 0x000fe40007ffe0ff */
[----:B------:R-:W-:Y:S02]  /*21a0*/  ISETP.GT.AND P0, PT, R2, -0x40800000, P1 ;  /* 0xbf8000000200780c */ /* 0x000fe40000f04270 */
[----:B------:R-:W-:-:S04]  /*21b0*/  LOP3.LUT R41, R40, 0xff800000, RZ, 0xc0, !PT ;  /* 0xff80000028297812 */ /* 0x000fc800078ec0ff */
[----:B------:R-:W-:Y:S02]  /*21c0*/  IADD3 R42, PT, PT, -R41, 0x40800000, RZ ;  /* 0x40800000292a7810 */ /* 0x000fe40007ffe1ff */
[-C--:B------:R-:W-:Y:S02]  /*21d0*/  IADD3 R40, PT, PT, R2, -R41.reuse, RZ ;  /* 0x8000002902287210 */ /* 0x080fe40007ffe0ff */
[----:B------:R-:W-:Y:S01]  /*21e0*/  I2FP.F32.S32 R41, R41 ;  /* 0x0000002900297245 */ /* 0x000fe20000201400 */
[----:B------:R-:W-:Y:S01]  /*21f0*/  FFMA.FTZ R43, R42, 0.25, -R43 ;  /* 0x3e8000002a2b7823 */ /* 0x000fe2000001082b */
[----:B------:R-:W-:Y:S01]  /*2200*/  @P1 FSETP.NEU.FTZ.AND P4, PT, R2, RZ, PT ;  /* 0x000000ff0200120b */ /* 0x000fe20003f9d000 */
[----:B------:R-:W0:Y:S02]  /*2210*/  MUFU.RCP R42, R39 ;  /* 0x00000027002a7308 */ /* 0x000e240000001000 */
[----:B------:R-:W-:Y:S01]  /*2220*/  FADD.FTZ R40, R40, R43 ;  /* 0x0000002b28287221 */ /* 0x000fe20000010000 */
[----:B------:R-:W-:-:S03]  /*2230*/  FMUL.FTZ R41, R41, 1.1920928955078125e-07 ;  /* 0x3400000029297820 */ /* 0x000fc60000410000 */
[----:B------:R-:W-:-:S04]  /*2240*/  FFMA.FTZ R43, R40, -R45, 0.10546888411045074463 ;  /* 0x3dd80012282b7423 */ /* 0x000fc8000001082d */
[----:B------:R-:W-:-:S04]  /*2250*/  FFMA.FTZ R43, R40, R43, -0.13229703903198242188 ;  /* 0xbe0778e0282b7423 */ /* 0x000fc8000001002b */
[----:B------:R-:W-:-:S04]  /*2260*/  FFMA.FTZ R43, R40, R43, 0.14491446316242218018 ;  /* 0x3e146475282b7423 */ /* 0x000fc8000001002b */
[----:B------:R-:W-:-:S04]  /*2270*/  FFMA.FTZ R43, R40, R43, -0.16641564667224884033 ;  /* 0xbe2a68dd282b7423 */ /* 0x000fc8000001002b */
[----:B------:R-:W-:-:S04]  /*2280*/  FFMA.FTZ R43, R40, R43, 0.19988867640495300293 ;  /* 0x3e4caf9e282b7423 */ /* 0x000fc8000001002b */
[----:B------:R-:W-:-:S04]  /*2290*/  FFMA.FTZ R43, R40, R43, -0.25000196695327758789 ;  /* 0xbe800042282b7423 */ /* 0x000fc8000001002b */
[----:B------:R-:W-:-:S04]  /*22a0*/  FFMA.FTZ R43, R40, R43, 0.33333510160446166992 ;  /* 0x3eaaaae6282b7423 */ /* 0x000fc8000001002b */
[----:B------:R-:W-:-:S04]  /*22b0*/  FFMA.FTZ R43, R40, R43, -0.5 ;  /* 0xbf000000282b7423 */ /* 0x000fc8000001002b */
[----:B------:R-:W-:-:S04]  /*22c0*/  FMUL.FTZ R43, R40, R43 ;  /* 0x0000002b282b7220 */ /* 0x000fc80000410000 */
[----:B------:R-:W-:Y:S01]  /*22d0*/  FFMA.FTZ R40, R40, R43, R40 ;  /* 0x0000002b28287223 */ /* 0x000fe20000010028 */
[----:B0-----:R-:W-:-:S03]  /*22e0*/  FFMA R43, -R39, R42, 1 ;  /* 0x3f800000272b7423 */ /* 0x001fc6000000012a */
[----:B------:R-:W-:Y:S01]  /*22f0*/  FFMA.FTZ R40, R41, 0.69314718246459960938, R40 ;  /* 0x3f31721829287823 */ /* 0x000fe20000010028 */
[----:B------:R-:W-:Y:S02]  /*2300*/  @P1 IMAD.MOV.U32 R41, RZ, RZ, 0x7f800000 ;  /* 0x7f800000ff291424 */ /* 0x000fe400078e00ff */
[----:B------:R-:W-:Y:S02]  /*2310*/  FFMA R43, R42, R43, R42 ;  /* 0x0000002b2a2b7223 */ /* 0x000fe4000000002a */
[----:B------:R-:W-:Y:S01]  /*2320*/  @P0 FFMA.FTZ R40, R2, R41, +INF ;  /* 0x7f80000002280423 */ /* 0x000fe20000010029 */
[----:B------:R-:W0:Y:S01]  /*2330*/  FCHK P0, R0, R39 ;  /* 0x0000002700007302 */ /* 0x000e220000000000 */
[----:B------:R-:W-:-:S03]  /*2340*/  FFMA R2, R0, R43, RZ ;  /* 0x0000002b00027223 */ /* 0x000fc600000000ff */
[----:B------:R-:W-:Y:S01]  /*2350*/  @P1 FSEL R40, R40, -RZ, P4 ;  /* 0x800000ff28281208 */ /* 0x000fe20002000000 */
[C---:B------:R-:W-:Y:S01]  /*2360*/  FFMA R4, -R39.reuse, R2, R0 ;  /* 0x0000000227047223 */ /* 0x040fe20000000100 */
[----:B------:R-:W-:-:S03]  /*2370*/  FSETP.NEU.FTZ.AND P4, PT, R39, RZ, PT ;  /* 0x000000ff2700720b */ /* 0x000fc60003f9d000 */
[----:B------:R-:W-:Y:S01]  /*2380*/  FFMA R2, R43, R4, R2 ;  /* 0x000000042b027223 */ /* 0x000fe20000000002 */
[----:B------:R-:W-:Y:S01]  /*2390*/  FMUL.FTZ R4, R40, 0.5 ;  /* 0x3f00000028047820 */ /* 0x000fe20000410000 */
[----:B0-----:R-:W-:Y:S08]  /*23a0*/  @!P0 BRA `(.L_x_504) ;  /* 0x00000000000c8947 */ /* 0x001ff00003800000 */
[----:B------:R-:W-:Y:S02]  /*23b0*/  MOV R47, R39 ;  /* 0x00000027002f7202 */ /* 0x000fe40000000f00 */
[----:B------:R-:W-:-:S07]  /*23c0*/  MOV R46, 0x23e0 ;  /* 0x000023e0002e7802 */ /* 0x000fce0000000f00 */
[----:B-----5:R-:W-:Y:S05]  /*23d0*/  CALL.REL.NOINC `($__internal_62_$__cuda_sm3x_div_rn_ftz_f32_slowpath) ;  /* 0x000000f400b87944 */ /* 0x020fea0003c00000 */
.L_x_504:
        /* <DEDUP_REMOVED lines=22> */
.L_x_502:
[----:B------:R-:W0:Y:S01]  /*2540*/  MUFU.RCP R40, R39 ;  /* 0x0000002700287308 */ /* 0x000e220000001000 */
[CC--:B------:R-:W-:Y:S02]  /*2550*/  FSETP.NEU.FTZ.AND P5, PT, |R4|.reuse, |R5|.reuse, PT ;  /* 0x400000050400720b */ /* 0x0c0fe40003fbd200 */
[C---:B------:R-:W-:Y:S02]  /*2560*/  FSETP.GEU.FTZ.AND P2, PT, |R4|.reuse, |R5|, PT ;  /* 0x400000050400720b */ /* 0x040fe40003f5e200 */
[----:B------:R-:W-:Y:S02]  /*2570*/  ISETP.GE.AND P3, PT, R4, RZ, PT ;  /* 0x000000ff0400720c */ /* 0x000fe40003f66270 */
[----:B------:R-:W-:Y:S01]  /*2580*/  FSETP.NAN.FTZ.AND P6, PT, |R37|, |R37|, PT ;  /* 0x400000252500720b */ /* 0x000fe20003fd8200 */
[----:B------:R-:W1:Y:S01]  /*2590*/  MUFU.LG2 R2, R34 ;  /* 0x0000002200027308 */ /* 0x000e620000000c00 */
[----:B------:R-:W-:-:S07]  /*25a0*/  FSETP.NEU.FTZ.AND P4, PT, R39, RZ, PT ;  /* 0x000000ff2700720b */ /* 0x000fce0003f9d000 */
[----:B------:R-:W2:Y:S01]  /*25b0*/  FCHK P0, R0, R39 ;  /* 0x0000002700007302 */ /* 0x000ea20000000000 */
[----:B0-----:R-:W-:-:S04]  /*25c0*/  FFMA R41, -R39, R40, 1 ;  /* 0x3f80000027297423 */ /* 0x001fc80000000128 */
[----:B------:R-:W-:-:S04]  /*25d0*/  FFMA R41, R40, R41, R40 ;  /* 0x0000002928297223 */ /* 0x000fc80000000028 */
[----:B------:R-:W-:-:S04]  /*25e0*/  FFMA R4, R0, R41, RZ ;  /* 0x0000002900047223 */ /* 0x000fc800000000ff */
[----:B------:R-:W-:-:S04]  /*25f0*/  FFMA R5, -R39, R4, R0 ;  /* 0x0000000427057223 */ /* 0x000fc80000000100 */
[----:B------:R-:W-:Y:S01]  /*2600*/  FFMA R5, R41, R5, R4 ;  /* 0x0000000529057223 */ /* 0x000fe20000000004 */
[----:B-1----:R-:W-:Y:S01]  /*2610*/  FMUL.FTZ.D2 R4, R2, 0.69314718246459960938 ;  /* 0x3f31721802047820 */ /* 0x002fe20000310000 */
[----:B--2---:R-:W-:Y:S06]  /*2620*/  @!P0 BRA `(.L_x_505) ;  /* 0x0000000000108947 */ /* 0x004fec0003800000 */
[----:B------:R-:W-:Y:S02]  /*2630*/  MOV R47, R39 ;  /* 0x00000027002f7202 */ /* 0x000fe40000000f00 */
[----:B------:R-:W-:-:S07]  /*2640*/  MOV R46, 0x2660 ;  /* 0x00002660002e7802 */ /* 0x000fce0000000f00 */
[----:B-----5:R-:W-:Y:S05]  /*2650*/  CALL.REL.NOINC `($__internal_62_$__cuda_sm3x_div_rn_ftz_f32_slowpath) ;  /* 0x000000f400187944 */ /* 0x020fea0003c00000 */
[----:B------:R-:W-:-:S07]  /*2660*/  IMAD.MOV.U32 R5, RZ, RZ, R2 ;  /* 0x000000ffff057224 */ /* 0x000fce00078e0002 */
.L_x_505:
[----:B------:R-:W-:Y:S02]  /*2670*/  HFMA2 R41, -RZ, RZ, 0.89990234375, 10328 ;  /* 0x3b33710bff297431 */ /* 0x000fe400000001ff */
[----:B------:R-:W-:Y:S01]  /*2680*/  FMUL.FTZ R2, R5, R5 ;  /* 0x0000000505027220 */ /* 0x000fe20000410000 */
[----:B------:R-:W-:-:S03]  /*2690*/  MOV R40, 0x3fd774eb ;  /* 0x3fd774eb00287802 */ /* 0x000fc60000000f00 */
[----:B------:R-:W-:-:S04]  /*26a0*/  FFMA.FTZ R41, R2, R41, -0.015681877732276916504 ;  /* 0xbc80774802297423 */ /* 0x000fc80000010029 */
[----:B------:R-:W-:-:S04]  /*26b0*/  FFMA.FTZ R41, R2, R41, 0.042200751602649688721 ;  /* 0x3d2cdab202297423 */ /* 0x000fc80000010029 */
[----:B------:R-:W-:-:S04]  /*26c0*/  FFMA.FTZ R41, R2, R41, -0.074792981147766113281 ;  /* 0xbd992d1002297423 */ /* 0x000fc80000010029 */
[----:B------:R-:W-:-:S04]  /*26d0*/  FFMA.FTZ R41, R2, R41, 0.10640415549278259277 ;  /* 0x3dd9ea6c02297423 */ /* 0x000fc80000010029 */
[----:B------:R-:W-:-:S04]  /*26e0*/  FFMA.FTZ R41, R2, R41, -0.14207722246646881104 ;  /* 0xbe117cb102297423 */ /* 0x000fc80000010029 */
[----:B------:R-:W-:-:S04]  /*26f0*/  FFMA.FTZ R41, R2, R41, 0.19993925094604492188 ;  /* 0x3e4cbce002297423 */ /* 0x000fc80000010029 */
[----:B------:R-:W-:-:S04]  /*2700*/  FFMA.FTZ R41, R2, R41, -0.33333197236061096191 ;  /* 0xbeaaaa7d02297423 */ /* 0x000fc80000010029 */
[----:B------:R-:W-:-:S04]  /*2710*/  FMUL.FTZ R2, R2, R41 ;  /* 0x0000002902027220 */ /* 0x000fc80000410000 */
        /* <DEDUP_REMOVED lines=9> */
[----:B------:R-:W-:-:S07]  /*27b0*/  FSEL R40, R37, R40, P6 ;  /* 0x0000002825287208 */ /* 0x000fce0003000000 */
.L_x_491:
[----:B-----5:R-:W-:Y:S01]  /*27c0*/  FMUL.FTZ R5, R40, R12 ;  /* 0x0000000c28057220 */ /* 0x020fe20000410000 */
[----:B------:R-:W-:Y:S03]  /*27d0*/  BSSY.RECONVERGENT B0, `(.L_x_506) ;  /* 0x0000039000007945 */ /* 0x000fe60003800200 */
[-C--:B------:R-:W-:Y:S01]  /*27e0*/  FFMA.FTZ R5, R4, R13.reuse, R5 ;  /* 0x0000000d04057223 */ /* 0x080fe20000010005 */
[----:B------:R-:W-:-:S04]  /*27f0*/  FMUL.FTZ R13, R40, R13 ;  /* 0x0000000d280d7220 */ /* 0x000fc80000410000 */
[----:B------:R-:W-:Y:S01]  /*2800*/  LOP3.LUT P0, R41, R5, 0x7fffffff, RZ, 0xc0, !PT ;  /* 0x7fffffff05297812 */ /* 0x000fe2000780c0ff */
[----:B------:R-:W-:-:S12]  /*2810*/  FFMA.FTZ R13, R4, R12, -R13 ;  /* 0x0000000c040d7223 */ /* 0x000fd8000001080d */
[----:B------:R-:W-:-:S06]  /*2820*/  @!P0 FMUL.FTZ R4, R13, 1.4426950216293334961 ;  /* 0x3fb8aa3b0d048820 */ /* 0x000fcc0000410000 */
[----:B------:R-:W0:Y:S01]  /*2830*/  @!P0 MUFU.EX2 R4, R4 ;  /* 0x0000000400048308 */ /* 0x000e220000000800 */
[----:B------:R-:W-:Y:S05]  /*2840*/  @!P0 BRA `(.L_x_507) ;  /* 0x0000000000c48947 */ /* 0x000fea0003800000 */
[----:B------:R-:W-:-:S13]  /*2850*/  LOP3.LUT P0, R40, R13, 0x7fffffff, RZ, 0xc0, !PT ;  /* 0x7fffffff0d287812 */ /* 0x000fda000780c0ff */
[----:B------:R-:W-:-:S04]  /*2860*/  @!P0 FMUL.RZ R12, R5, 0.15915493667125701904 ;  /* 0x3e22f983050c8820 */ /* 0x000fc8000040c000 */
[----:B------:R1:W2:Y:S08]  /*2870*/  @!P0 MUFU.SIN R5, R12 ;  /* 0x0000000c00058308 */ /* 0x0002b00000000400 */
[----:B0-----:R1:W3:Y:S01]  /*2880*/  @!P0 MUFU.COS R4, R12 ;  /* 0x0000000c00048308 */ /* 0x0012e20000000000 */
[----:B------:R-:W-:Y:S05]  /*2890*/  @!P0 BRA `(.L_x_507) ;  /* 0x0000000000b08947 */ /* 0x000fea0003800000 */
[----:B------:R-:W-:-:S13]  /*28a0*/  ISETP.GE.U32.AND P0, PT, R41, 0x7f800000, PT ;  /* 0x7f8000002900780c */ /* 0x000fda0003f06070 */
[----:B------:R-:W-:Y:S05]  /*28b0*/  @!P0 BRA `(.L_x_508) ;  /* 0x0000000000208947 */ /* 0x000fea0003800000 */
[----:B------:R-:W-:-:S13]  /*28c0*/  ISETP.NE.AND P1, PT, R40, 0x7f800000, PT ;  /* 0x7f8000002800780c */ /* 0x000fda0003f25270 */
[----:B--2---:R-:W-:Y:S01]  /*28d0*/  @P1 FADD.FTZ R5, R5, -R5 ;  /* 0x8000000505051221 */ /* 0x004fe20000010000 */
[----:B------:R-:W-:-:S03]  /*28e0*/  @!P1 ISETP.GT.AND P0, PT, R13, -0x1, PT ;  /* 0xffffffff0d00980c */ /* 0x000fc60003f04270 */
[----:B-1----:R-:W-:Y:S01]  /*28f0*/  @!P1 FADD.FTZ R12, R5, -R5 ;  /* 0x80000005050c9221 */ /* 0x002fe20000010000 */
[----:B---3--:R-:W-:Y:S02]  /*2900*/  @P1 MOV R4, R5 ;  /* 0x0000000500041202 */ /* 0x008fe40000000f00 */
[----:B------:R-:W-:Y:S02]  /*2910*/  @!P1 FSEL R4, R13, RZ, P0 ;  /* 0x000000ff0d049208 */ /* 0x000fe40000000000 */
[----:B------:R-:W-:Y:S01]  /*2920*/  @!P1 FSEL R5, R12, RZ, P0 ;  /* 0x000000ff0c059208 */ /* 0x000fe20000000000 */
[----:B------:R-:W-:Y:S06]  /*2930*/  BRA `(.L_x_507) ;  /* 0x0000000000887947 */ /* 0x000fec0003800000 */
.L_x_508:
[----:B---3--:R-:W-:-:S04]  /*2940*/  IADD3 R4, PT, PT, R13, -0x42b17218, RZ ;  /* 0xbd4e8de80d047810 */ /* 0x008fc80007ffe0ff */
[----:B------:R-:W-:-:S13]  /*2950*/  ISETP.GT.U32.AND P0, PT, R4, 0x8e8e5c, PT ;  /* 0x008e8e5c0400780c */ /* 0x000fda0003f04070 */
[----:B------:R-:W-:Y:S05]  /*2960*/  @P0 BRA `(.L_x_509) ;  /* 0x0000000000600947 */ /* 0x000fea0003800000 */
[----:B------:R-:W-:Y:S01]  /*2970*/  FADD.FTZ R4, R13, -162.88958740234375 ;  /* 0xc322e3bc0d047421 */ /* 0x000fe20000010000 */
[----:B--2---:R-:W-:-:S03]  /*2980*/  FMUL.RZ R41, R5, 0.15915493667125701904 ;  /* 0x3e22f98305297820 */ /* 0x004fc6000040c000 */
[----:B------:R-:W-:Y:S01]  /*2990*/  FMUL.FTZ R4, R4, 1.4426950216293334961 ;  /* 0x3fb8aa3b04047820 */ /* 0x000fe20000410000 */
[----:B------:R-:W-:Y:S08]  /*29a0*/  MUFU.SIN R43, R41 ;  /* 0x00000029002b7308 */ /* 0x000ff00000000400 */
[----:B------:R-:W1:Y:S02]  /*29b0*/  MUFU.EX2 R4, R4 ;  /* 0x0000000400047308 */ /* 0x000e640000000800 */
[----:B-1----:R-:W-:-:S02]  /*29c0*/  LEA.HI R12, R4, 0xffffffed, RZ, 0x9 ;  /* 0xffffffed040c7811 */ /* 0x002fc400078f48ff */
[----:B------:R-:W-:Y:S02]  /*29d0*/  LOP3.LUT R4, R4, 0x7fffff, RZ, 0xc0, !PT ;  /* 0x007fffff04047812 */ /* 0x000fe400078ec0ff */
[----:B------:R-:W-:Y:S02]  /*29e0*/  LOP3.LUT R13, R12, 0xffff, RZ, 0xc0, !PT ;  /* 0x0000ffff0c0d7812 */ /* 0x000fe400078ec0ff */
[----:B------:R-:W-:Y:S02]  /*29f0*/  LOP3.LUT R4, R4, 0x7f000000, RZ, 0xfc, !PT ;  /* 0x7f00000004047812 */ /* 0x000fe400078efcff */
[----:B------:R-:W-:Y:S02]  /*2a00*/  LEA.HI R5, R13, R12, RZ, 0x11 ;  /* 0x0000000c0d057211 */ /* 0x000fe400078f88ff */
[----:B------:R-:W0:Y:S02]  /*2a10*/  MUFU.COS R13, R41 ;  /* 0x00000029000d7308 */ /* 0x000e240000000000 */
[----:B------:R-:W-:-:S04]  /*2a20*/  PRMT R5, R5, 0x9910, RZ ;  /* 0x0000991005057816 */ /* 0x000fc800000000ff */
[----:B------:R-:W-:-:S04]  /*2a30*/  SHF.R.S32.HI R5, RZ, 0x1, R5 ;  /* 0x00000001ff057819 */ /* 0x000fc80000011405 */
[----:B------:R-:W-:-:S05]  /*2a40*/  PRMT R5, R5, 0x9910, RZ ;  /* 0x0000991005057816 */ /* 0x000fca00000000ff */
[----:B------:R-:W-:Y:S01]  /*2a50*/  IMAD.IADD R12, R12, 0x1, -R5 ;  /* 0x000000010c0c7824 */ /* 0x000fe200078e0a05 */
[----:B------:R-:W-:Y:S01]  /*2a60*/  LEA R5, R5, 0x3f800000, 0x17 ;  /* 0x3f80000005057811 */ /* 0x000fe200078eb8ff */
[-C--:B0-----:R-:W-:Y:S01]  /*2a70*/  FMUL.FTZ R40, R13, R4.reuse ;  /* 0x000000040d287220 */ /* 0x081fe20000410000 */
[----:B------:R-:W-:Y:S02]  /*2a80*/  FMUL.FTZ R4, R43, R4 ;  /* 0x000000042b047220 */ /* 0x000fe40000410000 */
[----:B------:R-:W-:Y:S01]  /*2a90*/  LEA R12, R12, 0x3f800000, 0x17 ;  /* 0x3f8000000c0c7811 */ /* 0x000fe200078eb8ff */
[C---:B------:R-:W-:Y:S01]  /*2aa0*/  FMUL.FTZ R13, R5.reuse, R40 ;  /* 0x00000028050d7220 */ /* 0x040fe20000410000 */
[----:B------:R-:W-:-:S03]  /*2ab0*/  FMUL.FTZ R5, R5, R4 ;  /* 0x0000000405057220 */ /* 0x000fc60000410000 */
[C---:B------:R-:W-:Y:S01]  /*2ac0*/  FMUL.FTZ R4, R12.reuse, R13 ;  /* 0x0000000d0c047220 */ /* 0x040fe20000410000 */
[----:B------:R-:W-:Y:S01]  /*2ad0*/  FMUL.FTZ R5, R12, R5 ;  /* 0x000000050c057220 */ /* 0x000fe20000410000 */
[----:B------:R-:W-:Y:S06]  /*2ae0*/  BRA `(.L_x_507) ;  /* 0x00000000001c7947 */ /* 0x000fec0003800000 */
.L_x_509:
[----:B------:R-:W-:Y:S01]  /*2af0*/  FMUL.FTZ R13, R13, 1.4426950216293334961 ;  /* 0x3fb8aa3b0d0d7820 */ /* 0x000fe20000410000 */
[----:B-12---:R-:W-:-:S04]  /*2b00*/  FMUL.RZ R12, R5, 0.15915493667125701904 ;  /* 0x3e22f983050c7820 */ /* 0x006fc8000040c000 */
[----:B------:R-:W-:Y:S08]  /*2b10*/  MUFU.COS R4, R12 ;  /* 0x0000000c00047308 */ /* 0x000ff00000000000 */
[----:B------:R-:W0:Y:S08]  /*2b20*/  MUFU.EX2 R13, R13 ;  /* 0x0000000d000d7308 */ /* 0x000e300000000800 */
[----:B------:R-:W1:Y:S01]  /*2b30*/  MUFU.SIN R40, R12 ;  /* 0x0000000c00287308 */ /* 0x000e620000000400 */
[C---:B0-----:R-:W-:Y:S01]  /*2b40*/  FMUL.FTZ R4, R13.reuse, R4 ;  /* 0x000000040d047220 */ /* 0x041fe20000410000 */
[----:B-1----:R-:W-:-:S07]  /*2b50*/  FMUL.FTZ R5, R13, R40 ;  /* 0x000000280d057220 */ /* 0x002fce0000410000 */
.L_x_507:
[----:B------:R-:W-:Y:S05]  /*2b60*/  BSYNC.RECONVERGENT B0 ;  /* 0x0000000000007941 */ /* 0x000fea0003800200 */
.L_x_506:
[----:B------:R-:W4:Y:S02]  /*2b70*/  LDC R13, c[0x0][0xfd0] ;  /* 0x0003f400ff0d7b82 */ /* 0x000f240000000800 */
[----:B----4-:R-:W-:-:S13]  /*2b80*/  FSETP.NAN.FTZ.AND P0, PT, R13, R2, PT ;  /* 0x000000020d00720b */ /* 0x010fda0003f18000 */
[----:B------:R-:W-:Y:S05]  /*2b90*/  @P0 BRA `(.L_x_510) ;  /* 0x0000001800800947 */ /* 0x000fea0003800000 */
[----:B------:R-:W-:-:S13]  /*2ba0*/  FSETP.GT.FTZ.AND P0, PT, R0, 9.99999979021476795361e+33, PT ;  /* 0x77f684df0000780b */ /* 0x000fda0003f14000 */
[----:B------:R-:W-:Y:S05]  /*2bb0*/  @P0 BRA `(.L_x_511) ;  /* 0x00000014008c0947 */ /* 0x000fea0003800000 */
[----:B------:R-:W-:-:S13]  /*2bc0*/  FSETP.NEU.FTZ.AND P0, PT, R39, 1, PT ;  /* 0x3f8000002700780b */ /* 0x000fda0003f1d000 */
[----:B------:R-:W-:Y:S05]  /*2bd0*/  @!P0 BRA `(.L_x_512) ;  /* 0x0000001000408947 */ /* 0x000fea0003800000 */
[CC--:B-1----:R-:W-:Y:S02]  /*2be0*/  FMNMX.FTZ R12, R39.reuse, R0.reuse, PT ;  /* 0x00000000270c7209 */ /* 0x0c2fe40003810000 */
[----:B------:R-:W-:Y:S02]  /*2bf0*/  FMNMX.FTZ R40, R39, R0, !PT ;  /* 0x0000000027287209 */ /* 0x000fe40007810000 */
[----:B------:R-:W-:Y:S02]  /*2c00*/  FSETP.GEU.FTZ.AND P0, PT, R12, 9.9999999747524270788e-07, PT ;  /* 0x358637bd0c00780b */ /* 0x000fe40003f1e000 */
[----:B------:R-:W-:-:S04]  /*2c10*/  FSETP.GT.FTZ.AND P1, PT, R40, 1000000, PT ;  /* 0x497424002800780b */ /* 0x000fc80003f34000 */
[----:B------:R-:W-:-:S13]  /*2c20*/  PLOP3.LUT P0, PT, P1, P0, PT, 0xf2, 0x2f ;  /* 0x00000000002f781c */ /* 0x000fda0000f01e72 */
[----:B------:R-:W-:Y:S05]  /*2c30*/  @P0 BRA `(.L_x_513) ;  /* 0x0000000c00700947 */ /* 0x000fea0003800000 */
[----:B------:R-:W-:-:S13]  /*2c40*/  FSETP.GE.FTZ.AND P0, PT, R39, 1, PT ;  /* 0x3f8000002700780b */ /* 0x000fda0003f16000 */
[----:B------:R-:W-:Y:S05]  /*2c50*/  @!P0 BRA `(.L_x_514) ;  /* 0x0000000000a08947 */ /* 0x000fea0003800000 */
[----:B------:R-:W1:Y:S01]  /*2c60*/  MUFU.RCP R12, R39 ;  /* 0x00000027000c7308 */ /* 0x000e620000001000 */
[CC--:B------:R-:W-:Y:S02]  /*2c70*/  FSETP.NEU.FTZ.AND P4, PT, |R13|.reuse, |R2|.reuse, PT ;  /* 0x400000020d00720b */ /* 0x0c0fe40003f9d200 */
[C---:B------:R-:W-:Y:S02]  /*2c80*/  FSETP.GEU.FTZ.AND P2, PT, |R13|.reuse, |R2|, PT ;  /* 0x400000020d00720b */ /* 0x040fe40003f5e200 */
[----:B------:R-:W-:Y:S02]  /*2c90*/  ISETP.GE.AND P6, PT, R13, RZ, PT ;  /* 0x000000ff0d00720c */ /* 0x000fe40003fc6270 */
[----:B------:R-:W-:Y:S01]  /*2ca0*/  FSETP.NAN.FTZ.AND P5, PT, |R37|, |R37|, PT ;  /* 0x400000252500720b */ /* 0x000fe20003fb8200 */
[----:B------:R-:W4:Y:S01]  /*2cb0*/  FCHK P0, R0, R39 ;  /* 0x0000002700007302 */ /* 0x000f220000000000 */
[C---:B------:R-:W-:Y:S01]  /*2cc0*/  FSETP.NEU.FTZ.AND P3, PT, R39.reuse, RZ, PT ;  /* 0x000000ff2700720b */ /* 0x040fe20003f7d000 */
[----:B-1----:R-:W-:-:S04]  /*2cd0*/  FFMA R41, -R39, R12, 1 ;  /* 0x3f80000027297423 */ /* 0x002fc8000000010c */
[----:B------:R-:W-:-:S04]  /*2ce0*/  FFMA R41, R12, R41, R12 ;  /* 0x000000290c297223 */ /* 0x000fc8000000000c */
[----:B------:R-:W-:-:S04]  /*2cf0*/  FFMA R2, R0, R41, RZ ;  /* 0x0000002900027223 */ /* 0x000fc800000000ff */
[----:B------:R-:W-:-:S04]  /*2d00*/  FFMA R12, -R39, R2, R0 ;  /* 0x00000002270c7223 */ /* 0x000fc80000000100 */
[----:B------:R-:W-:Y:S01]  /*2d10*/  FFMA R2, R41, R12, R2 ;  /* 0x0000000c29027223 */ /* 0x000fe20000000002 */
[----:B----4-:R-:W-:Y:S06]  /*2d20*/  @!P0 BRA `(.L_x_515) ;  /* 0x00000000000c8947 */ /* 0x010fec0003800000 */
[----:B------:R-:W-:Y:S02]  /*2d30*/  MOV R47, R39 ;  /* 0x00000027002f7202 */ /* 0x000fe40000000f00 */
[----:B------:R-:W-:-:S07]  /*2d40*/  MOV R46, 0x2d60 ;  /* 0x00002d60002e7802 */ /* 0x000fce0000000f00 */
[----:B0-23--:R-:W-:Y:S05]  /*2d50*/  CALL.REL.NOINC `($__internal_62_$__cuda_sm3x_div_rn_ftz_f32_slowpath) ;  /* 0x000000ec00587944 */ /* 0x00dfea0003c00000 */
.L_x_515:
[----:B------:R-:W-:Y:S02]  /*2d60*/  HFMA2 R13, -RZ, RZ, 0.89990234375, 10328 ;  /* 0x3b33710bff0d7431 */ /* 0x000fe400000001ff */
[----:B------:R-:W-:Y:S01]  /*2d70*/  FMUL.FTZ R12, R2, R2 ;  /* 0x00000002020c7220 */ /* 0x000fe20000410000 */
[----:B------:R-:W1:Y:S03]  /*2d80*/  LDCU UR10, c[0x0][0xfd4] ;  /* 0x0001fa80ff0a77ac */ /* 0x000e660008000800 */
        /* <DEDUP_REMOVED lines=9> */
[----:B------:R-:W-:-:S04]  /*2e20*/  FFMA.FTZ R13, R13, R2, R2 ;  /* 0x000000020d0d7223 */ /* 0x000fc80000010002 */
[----:B------:R-:W-:-:S05]  /*2e30*/  FFMA.FTZ R2, R12, 0.93318945169448852539, -R13 ;  /* 0x3f6ee5810c027823 */ /* 0x000fca000001080d */
[----:B------:R-:W-:Y:S01]  /*2e40*/  FSEL R41, R2, R13, !P2 ;  /* 0x0000000d02297208 */ /* 0x000fe20005000000 */
[----:B------:R-:W-:Y:S01]  /*2e50*/  @P2 FADD.FTZ R13, -R13, -RZ ;  /* 0x800000ff0d0d2221 */ /* 0x000fe20000010100 */
[----:B-1----:R-:W-:-:S03]  /*2e60*/  MOV R2, UR10 ;  /* 0x0000000a00027c02 */ /* 0x002fc60008000f00 */
[----:B------:R-:W-:-:S05]  /*2e70*/  @!P6 FFMA.FTZ R41, R38, 1.6832555532455444336, R13 ;  /* 0x3fd774eb2629e823 */ /* 0x000fca000001000d */
[----:B------:R-:W-:-:S04]  /*2e80*/  FSEL R12, R36, R41, !P4 ;  /* 0x00000029240c7208 */ /* 0x000fc80006000000 */
[----:B------:R-:W-:Y:S01]  /*2e90*/  FSEL R13, R35, R12, !P3 ;  /* 0x0000000c230d7208 */ /* 0x000fe20005800000 */
[----:B------:R-:W-:-:S03]  /*2ea0*/  IMAD.MOV.U32 R12, RZ, RZ, R20 ;  /* 0x000000ffff0c7224 */ /* 0x000fc600078e0014 */
[----:B------:R-:W-:-:S04]  /*2eb0*/  LOP3.LUT R40, R13, 0x80000000, R2, 0xb8, !PT ;  /* 0x800000000d287812 */ /* 0x000fc800078eb802 */
[----:B------:R-:W-:Y:S01]  /*2ec0*/  FSEL R40, R37, R40, P5 ;  /* 0x0000002825287208 */ /* 0x000fe20002800000 */
[----:B------:R-:W-:Y:S06]  /*2ed0*/  BRA `(.L_x_516) ;  /* 0x0000001800647947 */ /* 0x000fec0003800000 */
.L_x_514:
[----:B------:R-:W-:-:S13]  /*2ee0*/  FSETP.GTU.FTZ.AND P0, PT, R34, 0.69999998807907104492, PT ;  /* 0x3f3333332200780b */ /* 0x000fda0003f1c000 */
[----:B------:R-:W-:Y:S05]  /*2ef0*/  @!P0 BRA `(.L_x_517) ;  /* 0x0000000800208947 */ /* 0x000fea0003800000 */
[C---:B------:R-:W-:Y:S02]  /*2f00*/  LOP3.LUT R47, R0.reuse, 0xffff0000, RZ, 0xc0, !PT ;  /* 0xffff0000002f7812 */ /* 0x040fe400078ec0ff */
        /* <DEDUP_REMOVED lines=13> */
[----:B------:R-:W-:Y:S01]  /*2fe0*/  IMAD.MOV.U32 R48, RZ, RZ, R32 ;  /* 0x000000ffff307224 */ /* 0x000fe200078e0020 */
[----:B------:R-:W-:Y:S02]  /*2ff0*/  MOV R49, R33 ;  /* 0x0000002100317202 */ /* 0x000fe40000000f00 */
[----:B------:R-:W-:Y:S02]  /*3000*/  MOV R40, R27 ;  /* 0x0000001b00287202 */ /* 0x000fe40000000f00 */
[----:B------:R-:W-:-:S07]  /*3010*/  MOV R12, R18 ;  /* 0x00000012000c7202 */ /* 0x000fce0000000f00 */
.L_x_518:
        /* <DEDUP_REMOVED lines=41> */
[C---:B------:R-:W-:Y:S01]  /*32b0*/  FSETP.GEU.FTZ.AND P2, PT, |R13|.reuse, |R2|, PT ;  /* 0x400000020d00720b */ /* 0x040fe20003f5e200 */
        /* <DEDUP_REMOVED lines=8> */
[----:B------:R-:W-:-:S03]  /*3340*/  HFMA2 R45, -RZ, RZ, 1.3056640625, -1.8671875 ;  /* 0x3d39bf78ff2d7431 */ /* 0x000fc600000001ff */
[----:B------:R-:W-:-:S04]  /*3350*/  FADD.FTZ R43, R43, R46 ;  /* 0x0000002e2b2b7221 */ /* 0x000fc80000010000 */
[----:B------:R-:W-:Y:S01]  /*3360*/  FADD.FTZ R42, R42, R43 ;  /* 0x0000002b2a2a7221 */ /* 0x000fe20000010000 */
[----:B------:R-:W-:-:S03]  /*3370*/  IMAD.MOV.U32 R43, RZ, RZ, 0x3e800000 ;  /* 0x3e800000ff2b7424 */ /* 0x000fc600078e00ff */
        /* <DEDUP_REMOVED lines=11> */
[----:B------:R-:W-:Y:S01]  /*3430*/  FFMA.FTZ R43, R42, R43, -1 ;  /* 0xbf8000002a2b7423 */ /* 0x000fe2000001002b */
[----:B------:R-:W-:Y:S01]  /*3440*/  @P1 FSETP.NEU.FTZ.AND P3, PT, R12, RZ, PT ;  /* 0x000000ff0c00120b */ /* 0x000fe20003f7d000 */
[----:B------:R-:W1:Y:S02]  /*3450*/  MUFU.RCP R42, R39 ;  /* 0x00000027002a7308 */ /* 0x000e640000001000 */
        /* <DEDUP_REMOVED lines=12> */
[----:B-1----:R-:W-:-:S03]  /*3520*/  FFMA R43, -R39, R42, 1 ;  /* 0x3f800000272b7423 */ /* 0x002fc6000000012a */
[----:B------:R-:W-:Y:S01]  /*3530*/  FFMA.FTZ R40, R41, 0.69314718246459960938, R40 ;  /* 0x3f31721829287823 */ /* 0x000fe20000010028 */
[----:B------:R-:W-:Y:S01]  /*3540*/  @P1 MOV R41, 0x7f800000 ;  /* 0x7f80000000291802 */ /* 0x000fe20000000f00 */
[----:B------:R-:W-:-:S04]  /*3550*/  FFMA R43, R42, R43, R42 ;  /* 0x0000002b2a2b7223 */ /* 0x000fc8000000002a */
[----:B------:R-:W-:Y:S01]  /*3560*/  @P0 FFMA.FTZ R40, R12, R41, +INF ;  /* 0x7f8000000c280423 */ /* 0x000fe20000010029 */
[----:B------:R-:W1:Y:S01]  /*3570*/  FCHK P0, R0, R39 ;  /* 0x0000002700007302 */ /* 0x000e620000000000 */
[----:B------:R-:W-:-:S03]  /*3580*/  FFMA R2, R0, R43, RZ ;  /* 0x0000002b00027223 */ /* 0x000fc600000000ff */
[----:B------:R-:W-:Y:S01]  /*3590*/  @P1 FSEL R40, R40, -RZ, P3 ;  /* 0x800000ff28281208 */ /* 0x000fe20001800000 */
[C---:B------:R-:W-:Y:S01]  /*35a0*/  FFMA R12, -R39.reuse, R2, R0 ;  /* 0x00000002270c7223 */ /* 0x040fe20000000100 */
[----:B------:R-:W-:-:S03]  /*35b0*/  FSETP.NEU.FTZ.AND P3, PT, R39, RZ, PT ;  /* 0x000000ff2700720b */ /* 0x000fc60003f7d000 */
[----:B------:R-:W-:Y:S01]  /*35c0*/  FFMA R2, R43, R12, R2 ;  /* 0x0000000c2b027223 */ /* 0x000fe20000000002 */
[----:B------:R-:W-:Y:S01]  /*35d0*/  FMUL.FTZ R12, R40, 0.5 ;  /* 0x3f000000280c7820 */ /* 0x000fe20000410000 */
[----:B-1----:R-:W-:Y:S08]  /*35e0*/  @!P0 BRA `(.L_x_519) ;  /* 0x00000000000c8947 */ /* 0x002ff00003800000 */
[----:B------:R-:W-:Y:S02]  /*35f0*/  MOV R47, R39 ;  /* 0x00000027002f7202 */ /* 0x000fe40000000f00 */
[----:B------:R-:W-:-:S07]  /*3600*/  MOV R46, 0x3620 ;  /* 0x00003620002e7802 */ /* 0x000fce0000000f00 */
[----:B0-23--:R-:W-:Y:S05]  /*3610*/  CALL.REL.NOINC `($__internal_62_$__cuda_sm3x_div_rn_ftz_f32_slowpath) ;  /* 0x000000e400287944 */ /* 0x00dfea0003c00000 */
.L_x_519:
        /* <DEDUP_REMOVED lines=12> */
[----:B------:R-:W1:Y:S02]  /*36e0*/  LDC R2, c[0x0][0xfd4] ;  /* 0x0003f500ff027b82 */ /* 0x000e640000000800 */
[----:B------:R-:W-:-:S05]  /*36f0*/  FFMA.FTZ R40, R40, 0.93318945169448852539, -R13 ;  /* 0x3f6ee58128287823 */ /* 0x000fca000001080d */
[----:B------:R-:W-:Y:S01]  /*3700*/  FSEL R41, R40, R13, !P2 ;  /* 0x0000000d28297208 */ /* 0x000fe20005000000 */
[----:B------:R-:W-:-:S04]  /*3710*/  @P2 FADD.FTZ R13, -R13, -RZ ;  /* 0x800000ff0d0d2221 */ /* 0x000fc80000010100 */
[----:B------:R-:W-:-:S05]  /*3720*/  @!P6 FFMA.FTZ R41, R38, 1.6832555532455444336, R13 ;  /* 0x3fd774eb2629e823 */ /* 0x000fca000001000d */
[----:B------:R-:W-:-:S04]  /*3730*/  FSEL R40, R36, R41, !P4 ;  /* 0x0000002924287208 */ /* 0x000fc80006000000 */
[----:B------:R-:W-:-:S04]  /*3740*/  FSEL R13, R35, R40, !P3 ;  /* 0x00000028230d7208 */ /* 0x000fc80005800000 */
[----:B-1----:R-:W-:-:S04]  /*3750*/  LOP3.LUT R40, R13, 0x80000000, R2, 0xb8, !PT ;  /* 0x800000000d287812 */ /* 0x002fc800078eb802 */
[----:B------:R-:W-:Y:S01]  /*3760*/  FSEL R40, R37, R40, P5 ;  /* 0x0000002825287208 */ /* 0x000fe20002800000 */
[----:B------:R-:W-:Y:S06]  /*3770*/  BRA `(.L_x_516) ;  /* 0x00000010003c7947 */ /* 0x000fec0003800000 */
.L_x_517:
[----:B------:R-:W1:Y:S01]  /*3780*/  MUFU.RCP R40, R39 ;  /* 0x0000002700287308 */ /* 0x000e620000001000 */
[CC--:B------:R-:W-:Y:S02]  /*3790*/  FSETP.NEU.FTZ.AND P4, PT, |R13|.reuse, |R2|.reuse, PT ;  /* 0x400000020d00720b */ /* 0x0c0fe40003f9d200 */
[C---:B------:R-:W-:Y:S02]  /*37a0*/  FSETP.GEU.FTZ.AND P2, PT, |R13|.reuse, |R2|, PT ;  /* 0x400000020d00720b */ /* 0x040fe40003f5e200 */
[----:B------:R-:W-:Y:S02]  /*37b0*/  ISETP.GE.AND P6, PT, R13, RZ, PT ;  /* 0x000000ff0d00720c */ /* 0x000fe40003fc6270 */
[----:B------:R-:W-:Y:S01]  /*37c0*/  FSETP.NAN.FTZ.AND P5, PT, |R37|, |R37|, PT ;  /* 0x400000252500720b */ /* 0x000fe20003fb8200 */
[----:B------:R-:W4:Y:S01]  /*37d0*/  MUFU.LG2 R12, R34 ;  /* 0x00000022000c7308 */ /* 0x000f220000000c00 */
[----:B------:R-:W-:-:S07]  /*37e0*/  FSETP.NEU.FTZ.AND P3, PT, R39, RZ, PT ;  /* 0x000000ff2700720b */ /* 0x000fce0003f7d000 */
[----:B------:R-:W5:Y:S01]  /*37f0*/  FCHK P0, R0, R39 ;  /* 0x0000002700007302 */ /* 0x000f620000000000 */
[----:B-1----:R-:W-:-:S04]  /*3800*/  FFMA R41, -R39, R40, 1 ;  /* 0x3f80000027297423 */ /* 0x002fc80000000128 */
[----:B------:R-:W-:-:S04]  /*3810*/  FFMA R41, R40, R41, R40 ;  /* 0x0000002928297223 */ /* 0x000fc80000000028 */
[----:B------:R-:W-:Y:S01]  /*3820*/  FFMA R2, R0, R41, RZ ;  /* 0x0000002900027223 */ /* 0x000fe200000000ff */
[----:B----4-:R-:W-:-:S03]  /*3830*/  FMUL.FTZ.D2 R12, R12, 0.69314718246459960938 ;  /* 0x3f3172180c0c7820 */ /* 0x010fc60000310000 */
[----:B------:R-:W-:-:S04]  /*3840*/  FFMA R13, -R39, R2, R0 ;  /* 0x00000002270d7223 */ /* 0x000fc80000000100 */
[----:B------:R-:W-:Y:S01]  /*3850*/  FFMA R2, R41, R13, R2 ;  /* 0x0000000d29027223 */ /* 0x000fe20000000002 */
[----:B-----5:R-:W-:Y:S06]  /*3860*/  @!P0 BRA `(.L_x_520) ;  /* 0x00000000000c8947 */ /* 0x020fec0003800000 */
[----:B------:R-:W-:Y:S02]  /*3870*/  MOV R47, R39 ;  /* 0x00000027002f7202 */ /* 0x000fe40000000f00 */
[----:B------:R-:W-:-:S07]  /*3880*/  MOV R46, 0x38a0 ;  /* 0x000038a0002e7802 */ /* 0x000fce0000000f00 */
[----:B0-23--:R-:W-:Y:S05]  /*3890*/  CALL.REL.NOINC `($__internal_62_$__cuda_sm3x_div_rn_ftz_f32_slowpath) ;  /* 0x000000e000887944 */ /* 0x00dfea0003c00000 */
.L_x_520:
        /* <DEDUP_REMOVED lines=22> */
.L_x_513:
[----:B------:R-:W1:Y:S01]  /*3a00*/  MUFU.SQRT R12, R14 ;  /* 0x0000000e000c7308 */ /* 0x000e620000002000 */
[C---:B------:R-:W-:Y:S02]  /*3a10*/  FSETP.NEU.FTZ.AND P1, PT, R17.reuse, RZ, PT ;  /* 0x000000ff1100720b */ /* 0x040fe40003f3d000 */
[----:B------:R-:W-:Y:S02]  /*3a20*/  FSETP.NEU.FTZ.AND P0, PT, R17, +INF , PT ;  /* 0x7f8000001100780b */ /* 0x000fe40003f1d000 */
[CC--:B------:R-:W-:Y:S02]  /*3a30*/  FSETP.NEU.FTZ.AND P4, PT, |R13|.reuse, |R2|.reuse, PT ;  /* 0x400000020d00720b */ /* 0x0c0fe40003f9d200 */
[C---:B------:R-:W-:Y:S01]  /*3a40*/  FSETP.GEU.FTZ.AND P2, PT, |R13|.reuse, |R2|, PT ;  /* 0x400000020d00720b */ /* 0x040fe20003f5e200 */
[----:B------:R-:W4:Y:S01]  /*3a50*/  MUFU.RCP R40, R39 ;  /* 0x0000002700287308 */ /* 0x000f220000001000 */
[----:B------:R-:W-:Y:S02]  /*3a60*/  ISETP.GE.AND P6, PT, R13, RZ, PT ;  /* 0x000000ff0d00720c */ /* 0x000fe40003fc6270 */
[----:B------:R-:W-:-:S02]  /*3a70*/  FSETP.NAN.FTZ.AND P5, PT, |R37|, |R37|, PT ;  /* 0x400000252500720b */ /* 0x000fc40003fb8200 */
[----:B------:R-:W-:Y:S01]  /*3a80*/  FSETP.NEU.FTZ.AND P3, PT, R39, RZ, PT ;  /* 0x000000ff2700720b */ /* 0x000fe20003f7d000 */
[----:B-1----:R-:W-:-:S05]  /*3a90*/  FMUL.FTZ R41, R3, R12 ;  /* 0x0000000c03297220 */ /* 0x002fca0000410000 */
[----:B------:R-:W-:Y:S01]  /*3aa0*/  FSEL R41, R16, R41, !P1 ;  /* 0x0000002910297208 */ /* 0x000fe20004800000 */
[----:B----4-:R-:W-:-:S03]  /*3ab0*/  FFMA R43, -R39, R40, 1 ;  /* 0x3f800000272b7423 */ /* 0x010fc60000000128 */
[----:B------:R-:W-:Y:S01]  /*3ac0*/  FSEL R41, R41, +INF , P0 ;  /* 0x7f80000029297808 */ /* 0x000fe20000000000 */
[----:B------:R-:W-:Y:S01]  /*3ad0*/  FCHK P0, R0, R39 ;  /* 0x0000002700007302 */ /* 0x000fe20000000000 */
[----:B------:R-:W-:-:S04]  /*3ae0*/  FFMA R43, R40, R43, R40 ;  /* 0x0000002b282b7223 */ /* 0x000fc80000000028 */
[----:B------:R-:W-:-:S03]  /*3af0*/  FFMA R2, R0, R43, RZ ;  /* 0x0000002b00027223 */ /* 0x000fc600000000ff */
[----:B------:R-:W1:Y:S01]  /*3b00*/  MUFU.LG2 R41, R41 ;  /* 0x0000002900297308 */ /* 0x000e620000000c00 */
[----:B------:R-:W-:-:S04]  /*3b10*/  FFMA R12, -R39, R2, R0 ;  /* 0x00000002270c7223 */ /* 0x000fc80000000100 */
[----:B------:R-:W-:Y:S01]  /*3b20*/  FFMA R2, R43, R12, R2 ;  /* 0x0000000c2b027223 */ /* 0x000fe20000000002 */
[----:B-1----:R-:W-:Y:S01]  /*3b30*/  FMUL.FTZ R12, R41, 0.69314718246459960938 ;  /* 0x3f317218290c7820 */ /* 0x002fe20000410000 */
[----:B------:R-:W-:Y:S06]  /*3b40*/  @!P0 BRA `(.L_x_521) ;  /* 0x00000000000c8947 */ /* 0x000fec0003800000 */
[----:B------:R-:W-:Y:S01]  /*3b50*/  IMAD.MOV.U32 R47, RZ, RZ, R39 ;  /* 0x000000ffff2f7224 */ /* 0x000fe200078e0027 */
[----:B------:R-:W-:-:S07]  /*3b60*/  MOV R46, 0x3b80 ;  /* 0x00003b80002e7802 */ /* 0x000fce0000000f00 */
[----:B0-23--:R-:W-:Y:S05]  /*3b70*/  CALL.REL.NOINC `($__internal_62_$__cuda_sm3x_div_rn_ftz_f32_slowpath) ;  /* 0x000000dc00d07944 */ /* 0x00dfea0003c00000 */
.L_x_521:
        /* <DEDUP_REMOVED lines=22> */
.L_x_512:
[----:B------:R-:W-:-:S13]  /*3ce0*/  FSETP.GEU.FTZ.AND P0, PT, R0, 9.999999682655225389e-20, PT ;  /* 0x1fec1e4a0000780b */ /* 0x000fda0003f1e000 */
[----:B------:R-:W-:Y:S05]  /*3cf0*/  @!P0 BRA `(.L_x_522) ;  /* 0x00000000009c8947 */ /* 0x000fea0003800000 */
[----:B------:R-:W-:Y:S01]  /*3d00*/  HFMA2 R41, -RZ, RZ, 1.875, 0 ;  /* 0x3f800000ff297431 */ /* 0x000fe200000001ff */
[----:B------:R-:W4:Y:S01]  /*3d10*/  FCHK P0, R0, 1 ;  /* 0x3f80000000007902 */ /* 0x000f220000000000 */
[CC--:B------:R-:W-:Y:S02]  /*3d20*/  FSETP.NEU.FTZ.AND P4, PT, |R13|.reuse, |R2|.reuse, PT ;  /* 0x400000020d00720b */ /* 0x0c0fe40003f9d200 */
[C---:B------:R-:W-:Y:S02]  /*3d30*/  FSETP.GEU.FTZ.AND P2, PT, |R13|.reuse, |R2|, PT ;  /* 0x400000020d00720b */ /* 0x040fe40003f5e200 */
[----:B------:R-:W-:Y:S02]  /*3d40*/  ISETP.GE.AND P6, PT, R13, RZ, PT ;  /* 0x000000ff0d00720c */ /* 0x000fe40003fc6270 */
[----:B------:R-:W-:Y:S01]  /*3d50*/  FSETP.NAN.FTZ.AND P5, PT, |R37|, |R37|, PT ;  /* 0x400000252500720b */ /* 0x000fe20003fb8200 */
[----:B-1----:R-:W-:Y:S01]  /*3d60*/  FFMA R12, R41, -1, R41 ;  /* 0xbf800000290c7823 */ /* 0x002fe20000000029 */
[----:B------:R-:W-:-:S03]  /*3d70*/  FSETP.NEU.FTZ.AND P3, PT, R39, RZ, PT ;  /* 0x000000ff2700720b */ /* 0x000fc60003f7d000 */
[----:B------:R-:W-:-:S04]  /*3d80*/  FFMA R41, R12, R41, 1 ;  /* 0x3f8000000c297423 */ /* 0x000fc80000000029 */
[----:B------:R-:W-:-:S04]  /*3d90*/  FFMA R2, R0, R41, RZ ;  /* 0x0000002900027223 */ /* 0x000fc800000000ff */
[----:B------:R-:W-:-:S04]  /*3da0*/  FFMA R12, R2, -1, R0 ;  /* 0xbf800000020c7823 */ /* 0x000fc80000000000 */
[----:B------:R-:W-:Y:S01]  /*3db0*/  FFMA R2, R41, R12, R2 ;  /* 0x0000000c29027223 */ /* 0x000fe20000000002 */
[----:B----4-:R-:W-:Y:S06]  /*3dc0*/  @!P0 BRA `(.L_x_523) ;  /* 0x00000000000c8947 */ /* 0x010fec0003800000 */
[----:B------:R-:W-:Y:S02]  /*3dd0*/  MOV R47, 0x3f800000 ;  /* 0x3f800000002f7802 */ /* 0x000fe40000000f00 */
[----:B------:R-:W-:-:S07]  /*3de0*/  MOV R46, 0x3e00 ;  /* 0x00003e00002e7802 */ /* 0x000fce0000000f00 */
[----:B0-23--:R-:W-:Y:S05]  /*3df0*/  CALL.REL.NOINC `($__internal_62_$__cuda_sm3x_div_rn_ftz_f32_slowpath) ;  /* 0x000000dc00307944 */ /* 0x00dfea0003c00000 */
.L_x_523:
        /* <DEDUP_REMOVED lines=18> */
[----:B------:R-:W-:Y:S02]  /*3f20*/  FSEL R13, R35, R12, !P3 ;  /* 0x0000000c230d7208 */ /* 0x000fe40005800000 */
[----:B------:R-:W-:Y:S02]  /*3f30*/  MOV R12, R19 ;  /* 0x00000013000c7202 */ /* 0x000fe40000000f00 */
[----:B-1----:R-:W-:-:S04]  /*3f40*/  LOP3.LUT R40, R13, 0x80000000, R2, 0xb8, !PT ;  /* 0x800000000d287812 */ /* 0x002fc800078eb802 */
[----:B------:R-:W-:Y:S01]  /*3f50*/  FSEL R40, R37, R40, P5 ;  /* 0x0000002825287208 */ /* 0x000fe20002800000 */
[----:B------:R-:W-:Y:S06]  /*3f60*/  BRA `(.L_x_516) ;  /* 0x0000000800407947 */ /* 0x000fec0003800000 */
.L_x_522:
[----:B-1----:R-:W-:Y:S01]  /*3f70*/  MOV R12, 0x3f800000 ;  /* 0x3f800000000c7802 */ /* 0x002fe20000000f00 */
[----:B------:R-:W1:Y:S01]  /*3f80*/  FCHK P0, R0, 1 ;  /* 0x3f80000000007902 */ /* 0x000e620000000000 */
[CC--:B------:R-:W-:Y:S02]  /*3f90*/  FSETP.NEU.FTZ.AND P4, PT, |R13|.reuse, |R2|.reuse, PT ;  /* 0x400000020d00720b */ /* 0x0c0fe40003f9d200 */
[C---:B------:R-:W-:Y:S01]  /*3fa0*/  FSETP.GEU.FTZ.AND P2, PT, |R13|.reuse, |R2|, PT ;  /* 0x400000020d00720b */ /* 0x040fe20003f5e200 */
[-C--:B------:R-:W-:Y:S01]  /*3fb0*/  FFMA R41, R12, -R12.reuse, 1 ;  /* 0x3f8000000c297423 */ /* 0x080fe2000000080c */
        /* <DEDUP_REMOVED lines=9> */
[----:B-1----:R-:W-:Y:S06]  /*4050*/  @!P0 BRA `(.L_x_524) ;  /* 0x00000000000c8947 */ /* 0x002fec0003800000 */
[----:B------:R-:W-:Y:S01]  /*4060*/  HFMA2 R47, -RZ, RZ, 1.875, 0 ;  /* 0x3f800000ff2f7431 */ /* 0x000fe200000001ff */
[----:B------:R-:W-:-:S07]  /*4070*/  MOV R46, 0x4090 ;  /* 0x00004090002e7802 */ /* 0x000fce0000000f00 */
[----:B0-23--:R-:W-:Y:S05]  /*4080*/  CALL.REL.NOINC `($__internal_62_$__cuda_sm3x_div_rn_ftz_f32_slowpath) ;  /* 0x000000d8008c7944 */ /* 0x00dfea0003c00000 */
.L_x_524:
        /* <DEDUP_REMOVED lines=22> */
.L_x_511:
[C---:B-1----:R-:W-:Y:S01]  /*41f0*/  FMUL.FTZ R12, R13.reuse, 0.36787945032119750977 ;  /* 0x3ebc5ab20d0c7820 */ /* 0x042fe20000410000 */
[----:B------:R-:W-:Y:S01]  /*4200*/  FMUL.FTZ R40, R2, 0.36787945032119750977 ;  /* 0x3ebc5ab202287820 */ /* 0x000fe20000410000 */
[----:B------:R-:W-:Y:S01]  /*4210*/  MUFU.RCP R48, R39 ;  /* 0x0000002700307308 */ /* 0x000fe20000001000 */
[CC--:B------:R-:W-:Y:S01]  /*4220*/  FSETP.NEU.FTZ.AND P4, PT, |R13|.reuse, |R2|.reuse, PT ;  /* 0x400000020d00720b */ /* 0x0c0fe20003f9d200 */
[----:B------:R-:W-:Y:S01]  /*4230*/  FADD.FTZ R12, |R12|, -RZ ;  /* 0x800000ff0c0c7221 */ /* 0x000fe20000010200 */
[----:B------:R-:W-:Y:S01]  /*4240*/  FADD.FTZ R41, |R40|, -RZ ;  /* 0x800000ff28297221 */ /* 0x000fe20000010200 */
[C---:B------:R-:W-:Y:S02]  /*4250*/  FSETP.GEU.FTZ.AND P2, PT, |R13|.reuse, |R2|, PT ;  /* 0x400000020d00720b */ /* 0x040fe40003f5e200 */
[----:B------:R-:W-:Y:S01]  /*4260*/  ISETP.GE.AND P6, PT, R13, RZ, PT ;  /* 0x000000ff0d00720c */ /* 0x000fe20003fc6270 */
[----:B------:R-:W-:Y:S01]  /*4270*/  HFMA2 R13, -RZ, RZ, 1.875, 0 ;  /* 0x3f800000ff0d7431 */ /* 0x000fe200000001ff */
[----:B------:R-:W-:-:S02]  /*4280*/  VIMNMX R40, PT, PT, R12, R41, !PT ;  /* 0x000000290c287248 */ /* 0x000fc40007fe0100 */
[----:B------:R-:W-:Y:S02]  /*4290*/  VIMNMX R12, PT, PT, R12, R41, PT ;  /* 0x000000290c0c7248 */ /* 0x000fe40003fe0100 */
[----:B------:R-:W-:Y:S02]  /*42a0*/  LOP3.LUT R42, R40, 0xfe000000, RZ, 0xc0, !PT ;  /* 0xfe000000282a7812 */ /* 0x000fe400078ec0ff */
[----:B------:R-:W-:Y:S02]  /*42b0*/  FSETP.NEU.FTZ.AND P0, PT, R12, RZ, PT ;  /* 0x000000ff0c00720b */ /* 0x000fe40003f1d000 */
[----:B------:R-:W-:Y:S02]  /*42c0*/  LOP3.LUT R41, R42, 0x7e800000, RZ, 0x3c, !PT ;  /* 0x7e8000002a297812 */ /* 0x000fe400078e3cff */
[----:B------:R-:W-:Y:S02]  /*42d0*/  FSETP.NAN.FTZ.AND P5, PT, |R37|, |R37|, PT ;  /* 0x400000252500720b */ /* 0x000fe40003fb8200 */
[----:B------:R-:W-:Y:S01]  /*42e0*/  FSETP.NEU.FTZ.AND P3, PT, R39, RZ, PT ;  /* 0x000000ff2700720b */ /* 0x000fe20003f7d000 */
[-C--:B------:R-:W-:Y:S01]  /*42f0*/  FMUL.FTZ R43, R12, R41.reuse ;  /* 0x000000290c2b7220 */ /* 0x080fe20000410000 */
[----:B------:R-:W-:-:S03]  /*4300*/  FMUL.FTZ R41, R40, R41 ;  /* 0x0000002928297220 */ /* 0x000fc60000410000 */
[----:B------:R-:W-:-:S04]  /*4310*/  FMUL.FTZ R46, R43, R43 ;  /* 0x0000002b2b2e7220 */ /* 0x000fc80000410000 */
[----:B------:R-:W-:Y:S01]  /*4320*/  FFMA.FTZ R46, R41, R41, R46 ;  /* 0x00000029292e7223 */ /* 0x000fe2000001002e */
[----:B------:R-:W-:-:S05]  /*4330*/  LOP3.LUT R41, R42, 0x800000, RZ, 0xfc, !PT ;  /* 0x008000002a297812 */ /* 0x000fca00078efcff */
[----:B------:R-:W1:Y:S02]  /*4340*/  MUFU.SQRT R46, R46 ;  /* 0x0000002e002e7308 */ /* 0x000e640000002000 */
[----:B-1----:R-:W-:Y:S01]  /*4350*/  @P0 FMUL.FTZ R40, R46, R41 ;  /* 0x000000292e280220 */ /* 0x002fe20000410000 */
[----:B------:R-:W-:Y:S01]  /*4360*/  FSETP.NEU.FTZ.AND P0, PT, R12, +INF , PT ;  /* 0x7f8000000c00780b */ /* 0x000fe20003f1d000 */
[----:B------:R-:W-:-:S03]  /*4370*/  FFMA R41, -R39, R48, 1 ;  /* 0x3f80000027297423 */ /* 0x000fc60000000130 */
[----:B------:R-:W-:Y:S01]  /*4380*/  FSEL R40, R40, +INF , P0 ;  /* 0x7f80000028287808 */ /* 0x000fe20000000000 */
[----:B------:R-:W-:-:S04]  /*4390*/  FFMA R41, R48, R41, R48 ;  /* 0x0000002930297223 */ /* 0x000fc80000000030 */
[----:B------:R-:W-:Y:S01]  /*43a0*/  FFMA R2, R0, R41, RZ ;  /* 0x0000002900027223 */ /* 0x000fe200000000ff */
[----:B------:R-:W1:Y:S03]  /*43b0*/  MUFU.LG2 R40, R40 ;  /* 0x0000002800287308 */ /* 0x000e660000000c00 */
[----:B------:R-:W-:-:S04]  /*43c0*/  FFMA R12, -R39, R2, R0 ;  /* 0x00000002270c7223 */ /* 0x000fc80000000100 */
[----:B------:R-:W-:Y:S01]  /*43d0*/  FFMA R2, R41, R12, R2 ;  /* 0x0000000c29027223 */ /* 0x000fe20000000002 */
[----:B------:R-:W4:Y:S01]  /*43e0*/  FCHK P0, R0, R39 ;  /* 0x0000002700007302 */ /* 0x000f220000000000 */
[----:B-1----:R-:W-:Y:S01]  /*43f0*/  FFMA.FTZ R12, R40, 0.69314718246459960938, R13 ;  /* 0x3f317218280c7823 */ /* 0x002fe2000001000d */
[----:B----4-:R-:W-:Y:S06]  /*4400*/  @!P0 BRA `(.L_x_525) ;  /* 0x00000000000c8947 */ /* 0x010fec0003800000 */
[----:B------:R-:W-:Y:S02]  /*4410*/  MOV R47, R39 ;  /* 0x00000027002f7202 */ /* 0x000fe40000000f00 */
[----:B------:R-:W-:-:S07]  /*4420*/  MOV R46, 0x4440 ;  /* 0x00004440002e7802 */ /* 0x000fce0000000f00 */
[----:B0-23--:R-:W-:Y:S05]  /*4430*/  CALL.REL.NOINC `($__internal_62_$__cuda_sm3x_div_rn_ftz_f32_slowpath) ;  /* 0x000000d400a07944 */ /* 0x00dfea0003c00000 */
.L_x_525:
        /* <DEDUP_REMOVED lines=22> */
.L_x_510:
[C---:B------:R-:W-:Y:S01]  /*45a0*/  FSETP.GEU.FTZ.AND P0, PT, |R13|.reuse, 1.084202172485504434e-19, PT ;  /* 0x200000000d00780b */ /* 0x040fe20003f1e200 */
[----:B------:R-:W4:Y:S01]  /*45b0*/  MUFU.RCP R40, R39 ;  /* 0x0000002700287308 */ /* 0x000f220000001000 */
[C---:B------:R-:W-:Y:S01]  /*45c0*/  FSETP.GEU.FTZ.AND P1, PT, |R2|.reuse, 1.084202172485504434e-19, PT ;  /* 0x200000000200780b */ /* 0x040fe20003f3e200 */
[-C--:B-1----:R-:W-:Y:S01]  /*45d0*/  FMUL.FTZ R12, R2, R2.reuse ;  /* 0x00000002020c7220 */ /* 0x082fe20000410000 */
[CC--:B------:R-:W-:Y:S02]  /*45e0*/  FSETP.NEU.FTZ.AND P4, PT, |R13|.reuse, |R2|.reuse, PT ;  /* 0x400000020d00720b */ /* 0x0c0fe40003f9d200 */
[----:B------:R-:W-:Y:S01]  /*45f0*/  PLOP3.LUT P0, PT, P0, P1, PT, 0xf8, 0x8f ;  /* 0x00000000008f781c */ /* 0x000fe20000703f70 */
[C---:B------:R-:W-:Y:S01]  /*4600*/  FFMA.FTZ R12, R13.reuse, R13, R12 ;  /* 0x0000000d0d0c7223 */ /* 0x040fe2000001000c */
[C---:B------:R-:W-:Y:S02]  /*4610*/  FSETP.GEU.FTZ.AND P2, PT, |R13|.reuse, |R2|, PT ;  /* 0x400000020d00720b */ /* 0x040fe40003f5e200 */
[----:B------:R-:W-:-:S02]  /*4620*/  ISETP.GE.AND P6, PT, R13, RZ, PT ;  /* 0x000000ff0d00720c */ /* 0x000fc40003fc6270 */
[----:B------:R-:W-:Y:S02]  /*4630*/  FSETP.NAN.FTZ.AND P5, PT, |R37|, |R37|, PT ;  /* 0x400000252500720b */ /* 0x000fe40003fb8200 */
[C---:B------:R-:W-:Y:S01]  /*4640*/  FSETP.NEU.FTZ.AND P3, PT, R39.reuse, RZ, PT ;  /* 0x000000ff2700720b */ /* 0x040fe20003f7d000 */
[----:B----4-:R-:W-:-:S04]  /*4650*/  FFMA R41, -R39, R40, 1 ;  /* 0x3f80000027297423 */ /* 0x010fc80000000128 */
[----:B------:R-:W-:Y:S01]  /*4660*/  @!P0 FMUL.FTZ R12, R15, 0.0625 ;  /* 0x3d8000000f0c8820 */ /* 0x000fe20000410000 */
        /* <DEDUP_REMOVED lines=8> */
[----:B------:R-:W-:Y:S02]  /*46f0*/  MOV R47, R39 ;  /* 0x00000027002f7202 */ /* 0x000fe40000000f00 */
[----:B------:R-:W-:-:S07]  /*4700*/  MOV R46, 0x4720 ;  /* 0x00004720002e7802 */ /* 0x000fce0000000f00 */
[----:B0-23--:R-:W-:Y:S05]  /*4710*/  CALL.REL.NOINC `($__internal_62_$__cuda_sm3x_div_rn_ftz_f32_slowpath) ;  /* 0x000000d000e87944 */ /* 0x00dfea0003c00000 */
.L_x_526:
        /* <DEDUP_REMOVED lines=20> */
[----:B------:R-:W-:-:S07]  /*4860*/  FSEL R40, R37, R40, P5 ;  /* 0x0000002825287208 */ /* 0x000fce0002800000 */
.L_x_516:
[----:B------:R-:W-:Y:S01]  /*4870*/  FMUL.FTZ R13, R40, R6 ;  /* 0x00000006280d7220 */ /* 0x000fe20000410000 */
[----:B------:R-:W-:Y:S03]  /*4880*/  BSSY.RECONVERGENT B0, `(.L_x_527) ;  /* 0x000003a000007945 */ /* 0x000fe60003800200 */
[-C--:B------:R-:W-:Y:S01]  /*4890*/  FFMA.FTZ R13, R12, R7.reuse, R13 ;  /* 0x000000070c0d7223 */ /* 0x080fe2000001000d */
[----:B------:R-:W-:-:S04]  /*48a0*/  FMUL.FTZ R7, R40, R7 ;  /* 0x0000000728077220 */ /* 0x000fc80000410000 */
[----:B------:R-:W-:Y:S01]  /*48b0*/  LOP3.LUT P0, R41, R13, 0x7fffffff, RZ, 0xc0, !PT ;  /* 0x7fffffff0d297812 */ /* 0x000fe2000780c0ff */
[----:B------:R-:W-:-:S12]  /*48c0*/  FFMA.FTZ R42, R12, R6, -R7 ;  /* 0x000000060c2a7223 */ /* 0x000fd80000010807 */
[----:B------:R-:W-:Y:S05]  /*48d0*/  @!P0 BRA `(.L_x_528) ;  /* 0x0000000000c88947 */ /* 0x000fea0003800000 */
[----:B------:R-:W-:-:S13]  /*48e0*/  LOP3.LUT P0, R6, R42, 0x7fffffff, RZ, 0xc0, !PT ;  /* 0x7fffffff2a067812 */ /* 0x000fda000780c0ff */
[----:B------:R-:W-:Y:S05]  /*48f0*/  @!P0 BRA `(.L_x_529) ;  /* 0x0000000000b08947 */ /* 0x000fea0003800000 */
[----:B------:R-:W-:-:S13]  /*4900*/  ISETP.GT.U32.AND P0, PT, R41, 0x7f7fffff, PT ;  /* 0x7f7fffff2900780c */ /* 0x000fda0003f04070 */
[----:B------:R-:W-:Y:S05]  /*4910*/  @P0 BRA `(.L_x_530) ;  /* 0x0000000000880947 */ /* 0x000fea0003800000 */
[----:B------:R-:W-:-:S04]  /*4920*/  IADD3 R6, PT, PT, R42, -0x42b17218, RZ ;  /* 0xbd4e8de82a067810 */ /* 0x000fc80007ffe0ff */
[----:B------:R-:W-:-:S13]  /*4930*/  ISETP.GE.U32.AND P0, PT, R6, 0x8e8e5d, PT ;  /* 0x008e8e5d0600780c */ /* 0x000fda0003f06070 */
[----:B------:R-:W-:Y:S01]  /*4940*/  @P0 FMUL.FTZ R6, R42, 1.4426950216293334961 ;  /* 0x3fb8aa3b2a060820 */ /* 0x000fe20000410000 */
[----:B------:R-:W-:-:S04]  /*4950*/  @P0 FMUL.RZ R40, R13, 0.15915493667125701904 ;  /* 0x3e22f9830d280820 */ /* 0x000fc8000040c000 */
[----:B------:R-:W-:Y:S08]  /*4960*/  @P0 MUFU.SIN R41, R40 ;  /* 0x0000002800290308 */ /* 0x000ff00000000400 */
[----:B------:R-:W1:Y:S08]  /*4970*/  @P0 MUFU.EX2 R6, R6 ;  /* 0x0000000600060308 */ /* 0x000e700000000800 */
[----:B------:R-:W4:Y:S01]  /*4980*/  @P0 MUFU.COS R7, R40 ;  /* 0x0000002800070308 */ /* 0x000f220000000000 */
[C---:B-1----:R-:W-:Y:S01]  /*4990*/  @P0 FMUL.FTZ R13, R6.reuse, R41 ;  /* 0x00000029060d0220 */ /* 0x042fe20000410000 */
[----:B----4-:R-:W-:Y:S01]  /*49a0*/  @P0 FMUL.FTZ R12, R6, R7 ;  /* 0x00000007060c0220 */ /* 0x010fe20000410000 */
[----:B------:R-:W-:Y:S06]  /*49b0*/  @P0 BRA `(.L_x_531) ;  /* 0x0000000000980947 */ /* 0x000fec0003800000 */
[----:B------:R-:W-:Y:S01]  /*49c0*/  FADD.FTZ R6, R42, -162.88958740234375 ;  /* 0xc322e3bc2a067421 */ /* 0x000fe20000010000 */
[----:B------:R-:W-:-:S03]  /*49d0*/  FMUL.RZ R40, R13, 0.15915493667125701904 ;  /* 0x3e22f9830d287820 */ /* 0x000fc6000040c000 */
[----:B------:R-:W-:Y:S01]  /*49e0*/  FMUL.FTZ R6, R6, 1.4426950216293334961 ;  /* 0x3fb8aa3b06067820 */ /* 0x000fe20000410000 */
[----:B------:R-:W-:Y:S08]  /*49f0*/  MUFU.COS R13, R40 ;  /* 0x00000028000d7308 */ /* 0x000ff00000000000 */
[----:B------:R-:W1:Y:S08]  /*4a00*/  MUFU.EX2 R6, R6 ;  /* 0x0000000600067308 */ /* 0x000e700000000800 */
[----:B------:R-:W4:Y:S01]  /*4a10*/  MUFU.SIN R41, R40 ;  /* 0x0000002800297308 */ /* 0x000f220000000400 */
[----:B-1----:R-:W-:-:S02]  /*4a20*/  LEA.HI R7, R6, 0xffffffed, RZ, 0x9 ;  /* 0xffffffed06077811 */ /* 0x002fc400078f48ff */
[----:B------:R-:W-:Y:S02]  /*4a30*/  LOP3.LUT R6, R6, 0x7fffff, RZ, 0xc0, !PT ;  /* 0x007fffff06067812 */ /* 0x000fe400078ec0ff */
[----:B------:R-:W-:Y:S02]  /*4a40*/  LOP3.LUT R12, R7, 0xffff, RZ, 0xc0, !PT ;  /* 0x0000ffff070c7812 */ /* 0x000fe400078ec0ff */
[----:B------:R-:W-:Y:S02]  /*4a50*/  LOP3.LUT R6, R6, 0x7f000000, RZ, 0xfc, !PT ;  /* 0x7f00000006067812 */ /* 0x000fe400078efcff */
[----:B------:R-:W-:-:S03]  /*4a60*/  LEA.HI R12, R12, R7, RZ, 0x11 ;  /* 0x000000070c0c7211 */ /* 0x000fc600078f88ff */
[-C--:B------:R-:W-:Y:S01]  /*4a70*/  FMUL.FTZ R13, R13, R6.reuse ;  /* 0x000000060d0d7220 */ /* 0x080fe20000410000 */
[----:B------:R-:W-:Y:S01]  /*4a80*/  PRMT R12, R12, 0x9910, RZ ;  /* 0x000099100c0c7816 */ /* 0x000fe200000000ff */
[----:B----4-:R-:W-:-:S03]  /*4a90*/  FMUL.FTZ R41, R41, R6 ;  /* 0x0000000629297220 */ /* 0x010fc60000410000 */
[----:B------:R-:W-:-:S04]  /*4aa0*/  SHF.R.S32.HI R12, RZ, 0x1, R12 ;  /* 0x00000001ff0c7819 */ /* 0x000fc8000001140c */
[----:B------:R-:W-:-:S05]  /*4ab0*/  PRMT R12, R12, 0x9910, RZ ;  /* 0x000099100c0c7816 */ /* 0x000fca00000000ff */
[----:B------:R-:W-:Y:S01]  /*4ac0*/  IMAD.IADD R7, R7, 0x1, -R12 ;  /* 0x0000000107077824 */ /* 0x000fe200078e0a0c */
[----:B------:R-:W-:-:S04]  /*4ad0*/  LEA R12, R12, 0x3f800000, 0x17 ;  /* 0x3f8000000c0c7811 */ /* 0x000fc800078eb8ff */
[----:B------:R-:W-:Y:S01]  /*4ae0*/  LEA R7, R7, 0x3f800000, 0x17 ;  /* 0x3f80000007077811 */ /* 0x000fe200078eb8ff */
[C---:B------:R-:W-:Y:S01]  /*4af0*/  FMUL.FTZ R6, R12.reuse, R13 ;  /* 0x0000000d0c067220 */ /* 0x040fe20000410000 */
[----:B------:R-:W-:-:S03]  /*4b00*/  FMUL.FTZ R40, R12, R41 ;  /* 0x000000290c287220 */ /* 0x000fc60000410000 */
[C---:B------:R-:W-:Y:S01]  /*4b10*/  FMUL.FTZ R12, R7.reuse, R6 ;  /* 0x00000006070c7220 */ /* 0x040fe20000410000 */
[----:B------:R-:W-:Y:S01]  /*4b20*/  FMUL.FTZ R13, R7, R40 ;  /* 0x00000028070d7220 */ /* 0x000fe20000410000 */
[----:B------:R-:W-:Y:S06]  /*4b30*/  BRA `(.L_x_531) ;  /* 0x0000000000387947 */ /* 0x000fec0003800000 */
.L_x_530:
[----:B------:R-:W-:-:S13]  /*4b40*/  ISETP.NE.AND P1, PT, R6, 0x7f800000, PT ;  /* 0x7f8000000600780c */ /* 0x000fda0003f25270 */
[----:B------:R-:W-:Y:S01]  /*4b50*/  @P1 FADD.FTZ R13, R13, -R13 ;  /* 0x8000000d0d0d1221 */ /* 0x000fe20000010000 */
[----:B------:R-:W-:-:S03]  /*4b60*/  @!P1 ISETP.GT.AND P0, PT, R42, -0x1, PT ;  /* 0xffffffff2a00980c */ /* 0x000fc60003f04270 */
[----:B------:R-:W-:Y:S01]  /*4b70*/  @!P1 FADD.FTZ R6, R13, -R13 ;  /* 0x8000000d0d069221 */ /* 0x000fe20000010000 */
[----:B------:R-:W-:Y:S02]  /*4b80*/  @P1 MOV R12, R13 ;  /* 0x0000000d000c1202 */ /* 0x000fe40000000f00 */
[----:B------:R-:W-:Y:S02]  /*4b90*/  @!P1 FSEL R12, R42, RZ, P0 ;  /* 0x000000ff2a0c9208 */ /* 0x000fe40000000000 */
[----:B------:R-:W-:Y:S01]  /*4ba0*/  @!P1 FSEL R13, R6, RZ, P0 ;  /* 0x000000ff060d9208 */ /* 0x000fe20000000000 */
[----:B------:R-:W-:Y:S06]  /*4bb0*/  BRA `(.L_x_531) ;  /* 0x0000000000187947 */ /* 0x000fec0003800000 */
.L_x_529:
[----:B------:R-:W-:-:S04]  /*4bc0*/  FMUL.RZ R6, R13, 0.15915493667125701904 ;  /* 0x3e22f9830d067820 */ /* 0x000fc8000040c000 */
[----:B------:R1:W4:Y:S08]  /*4bd0*/  MUFU.COS R12, R6 ;  /* 0x00000006000c7308 */ /* 0x0003300000000000 */
[----:B------:R1:W0:Y:S01]  /*4be0*/  MUFU.SIN R13, R6 ;  /* 0x00000006000d7308 */ /* 0x0002220000000400 */
[----:B------:R-:W-:Y:S05]  /*4bf0*/  BRA `(.L_x_531) ;  /* 0x0000000000087947 */ /* 0x000fea0003800000 */
.L_x_528:
[----:B------:R-:W-:-:S06]  /*4c00*/  FMUL.FTZ R12, R42, 1.4426950216293334961 ;  /* 0x3fb8aa3b2a0c7820 */ /* 0x000fcc0000410000 */
[----:B------:R-:W1:Y:S02]  /*4c10*/  MUFU.EX2 R12, R12 ;  /* 0x0000000c000c7308 */ /* 0x000e640000000800 */
.L_x_531:
[----:B------:R-:W-:Y:S05]  /*4c20*/  BSYNC.RECONVERGENT B0 ;  /* 0x0000000000007941 */ /* 0x000fea0003800200 */
.L_x_527:
[----:B------:R-:W5:Y:S02]  /*4c30*/  LDC R7, c[0x0][0xfd0] ;  /* 0x0003f400ff077b82 */ /* 0x000f640000000800 */
[----:B-----5:R-:W-:-:S13]  /*4c40*/  FSETP.NAN.FTZ.AND P0, PT, R7, R2, PT ;  /* 0x000000020700720b */ /* 0x020fda0003f18000 */
        /* <DEDUP_REMOVED lines=18> */
[----:B------:R-:W5:Y:S01]  /*4d70*/  FCHK P0, R0, R39 ;  /* 0x0000002700007302 */ /* 0x000f620000000000 */
[C---:B------:R-:W-:Y:S01]  /*4d80*/  FSETP.NEU.FTZ.AND P3, PT, R39.reuse, RZ, PT ;  /* 0x000000ff2700720b */ /* 0x040fe20003f7d000 */
[----:B-1----:R-:W-:-:S04]  /*4d90*/  FFMA R41, -R39, R6, 1 ;  /* 0x3f80000027297423 */ /* 0x002fc80000000106 */
[----:B------:R-:W-:-:S04]  /*4da0*/  FFMA R41, R6, R41, R6 ;  /* 0x0000002906297223 */ /* 0x000fc80000000006 */
[----:B------:R-:W-:-:S04]  /*4db0*/  FFMA R2, R0, R41, RZ ;  /* 0x0000002900027223 */ /* 0x000fc800000000ff */
[----:B------:R-:W-:-:S04]  /*4dc0*/  FFMA R6, -R39, R2, R0 ;  /* 0x0000000227067223 */ /* 0x000fc80000000100 */
[----:B------:R-:W-:Y:S01]  /*4dd0*/  FFMA R2, R41, R6, R2 ;  /* 0x0000000629027223 */ /* 0x000fe20000000002 */
[----:B-----5:R-:W-:Y:S06]  /*4de0*/  @!P0 BRA `(.L_x_537) ;  /* 0x00000000000c8947 */ /* 0x020fec0003800000 */
[----:B------:R-:W-:Y:S02]  /*4df0*/  MOV R47, R39 ;  /* 0x00000027002f7202 */ /* 0x000fe40000000f00 */
[----:B------:R-:W-:-:S07]  /*4e00*/  MOV R46, 0x4e20 ;  /* 0x00004e20002e7802 */ /* 0x000fce0000000f00 */
[----:B0-234-:R-:W-:Y:S05]  /*4e10*/  CALL.REL.NOINC `($__internal_62_$__cuda_sm3x_div_rn_ftz_f32_slowpath) ;  /* 0x000000cc00287944 */ /* 0x01dfea0003c00000 */
.L_x_537:
        /* <DEDUP_REMOVED lines=16> */
[----:B-1----:R-:W-:-:S03]  /*4f20*/  IMAD.U32 R2, RZ, RZ, UR10 ;  /* 0x0000000aff027e24 */ /* 0x002fc6000f8e00ff */
[----:B------:R-:W-:-:S05]  /*4f30*/  @!P6 FFMA.FTZ R41, R38, 1.6832555532455444336, R7 ;  /* 0x3fd774eb2629e823 */ /* 0x000fca0000010007 */
[----:B------:R-:W-:-:S04]  /*4f40*/  FSEL R6, R36, R41, !P4 ;  /* 0x0000002924067208 */ /* 0x000fc80006000000 */
[----:B------:R-:W-:Y:S02]  /*4f50*/  FSEL R7, R35, R6, !P3 ;  /* 0x0000000623077208 */ /* 0x000fe40005800000 */
[----:B------:R-:W-:Y:S02]  /*4f60*/  MOV R6, R20 ;  /* 0x0000001400067202 */ /* 0x000fe40000000f00 */
[----:B------:R-:W-:-:S04]  /*4f70*/  LOP3.LUT R40, R7, 0x80000000, R2, 0xb8, !PT ;  /* 0x8000000007287812 */ /* 0x000fc800078eb802 */
[----:B------:R-:W-:Y:S01]  /*4f80*/  FSEL R40, R37, R40, P5 ;  /* 0x0000002825287208 */ /* 0x000fe20002800000 */
[----:B------:R-:W-:Y:S06]  /*4f90*/  BRA `(.L_x_538) ;  /* 0x0000001800647947 */ /* 0x000fec0003800000 */
.L_x_536:
        /* <DEDUP_REMOVED lines=11> */
[----:B------:R-:W-:Y:S01]  /*5050*/  LOP3.LUT R48, R45, 0xffff0000, RZ, 0xc0, !PT ;  /* 0xffff00002d307812 */ /* 0x000fe200078ec0ff */
[----:B------:R-:W-:Y:S01]  /*5060*/  IMAD.MOV.U32 R45, RZ, RZ, R31 ;  /* 0x000000ffff2d7224 */ /* 0x000fe200078e001f */
[----:B------:R-:W-:Y:S01]  /*5070*/  MOV R43, R30 ;  /* 0x0000001e002b7202 */ /* 0x000fe20000000f00 */
[----:B------:R-:W-:Y:S01]  /*5080*/  FMUL.FTZ R46, R6, R6 ;  /* 0x00000006062e7220 */ /* 0x000fe20000410000 */
[----:B------:R-:W-:Y:S01]  /*5090*/  MOV R49, R33 ;  /* 0x0000002100317202 */ /* 0x000fe20000000f00 */
[----:B------:R-:W-:Y:S01]  /*50a0*/  FMUL.FTZ R47, R48, R48 ;  /* 0x00000030302f7220 */ /* 0x000fe20000410000 */
[----:B------:R-:W-:Y:S02]  /*50b0*/  MOV R48, R32 ;  /* 0x0000002000307202 */ /* 0x000fe40000000f00 */
[----:B------:R-:W-:Y:S02]  /*50c0*/  MOV R40, R27 ;  /* 0x0000001b00287202 */ /* 0x000fe40000000f00 */
[----:B------:R-:W-:-:S07]  /*50d0*/  MOV R6, R18 ;  /* 0x0000001200067202 */ /* 0x000fce0000000f00 */
.L_x_540:
        /* <DEDUP_REMOVED lines=58> */
[----:B------:R-:W-:-:S03]  /*5480*/  ISETP.GE.U32.AND P1, PT, R6, 0x7f800000, PT ;  /* 0x7f8000000600780c */ /* 0x000fc60003f26070 */
[----:B------:R-:W-:Y:S01]  /*5490*/  VIADD R40, R40, 0xc0c00000 ;  /* 0xc0c0000028287836 */ /* 0x000fe20000000000 */
[----:B------:R-:W-:-:S04]  /*54a0*/  ISETP.GT.AND P0, PT, R6, -0x40800000, P1 ;  /* 0xbf8000000600780c */ /* 0x000fc80000f04270 */
[----:B------:R-:W-:-:S04]  /*54b0*/  LOP3.LUT R41, R40, 0xff800000, RZ, 0xc0, !PT ;  /* 0xff80000028297812 */ /* 0x000fc800078ec0ff */
[----:B------:R-:W-:Y:S02]  /*54c0*/  IADD3 R42, PT, PT, -R41, 0x40800000, RZ ;  /* 0x40800000292a7810 */ /* 0x000fe40007ffe1ff */
[-C--:B------:R-:W-:Y:S02]  /*54d0*/  IADD3 R40, PT, PT, R6, -R41.reuse, RZ ;  /* 0x8000002906287210 */ /* 0x080fe40007ffe0ff */
[----:B------:R-:W-:Y:S01]  /*54e0*/  I2FP.F32.S32 R41, R41 ;  /* 0x0000002900297245 */ /* 0x000fe20000201400 */
[----:B------:R-:W-:Y:S01]  /*54f0*/  FFMA.FTZ R43, R42, 0.25, -R43 ;  /* 0x3e8000002a2b7823 */ /* 0x000fe2000001082b */
        /* <DEDUP_REMOVED lines=27> */
[----:B------:R-:W-:Y:S01]  /*56b0*/  IMAD.MOV.U32 R47, RZ, RZ, R39 ;  /* 0x000000ffff2f7224 */ /* 0x000fe200078e0027 */
[----:B------:R-:W-:-:S07]  /*56c0*/  MOV R46, 0x56e0 ;  /* 0x000056e0002e7802 */ /* 0x000fce0000000f00 */
[----:B0-234-:R-:W-:Y:S05]  /*56d0*/  CALL.REL.NOINC `($__internal_62_$__cuda_sm3x_div_rn_ftz_f32_slowpath) ;  /* 0x000000c000f87944 */ /* 0x01dfea0003c00000 */
.L_x_541:
        /* <DEDUP_REMOVED lines=22> */
.L_x_539:
[----:B------:R-:W1:Y:S01]  /*5840*/  MUFU.RCP R40, R39 ;  /* 0x0000002700287308 */ /* 0x000e620000001000 */
[CC--:B------:R-:W-:Y:S02]  /*5850*/  FSETP.NEU.FTZ.AND P4, PT, |R7|.reuse, |R2|.reuse, PT ;  /* 0x400000020700720b */ /* 0x0c0fe40003f9d200 */
[C---:B------:R-:W-:Y:S02]  /*5860*/  FSETP.GEU.FTZ.AND P2, PT, |R7|.reuse, |R2|, PT ;  /* 0x400000020700720b */ /* 0x040fe40003f5e200 */
[----:B------:R-:W-:Y:S02]  /*5870*/  ISETP.GE.AND P6, PT, R7, RZ, PT ;  /* 0x000000ff0700720c */ /* 0x000fe40003fc6270 */
[----:B------:R-:W-:Y:S01]  /*5880*/  FSETP.NAN.FTZ.AND P5, PT, |R37|, |R37|, PT ;  /* 0x400000252500720b */ /* 0x000fe20003fb8200 */
[----:B------:R-:W5:Y:S01]  /*5890*/  MUFU.LG2 R6, R34 ;  /* 0x0000002200067308 */ /* 0x000f620000000c00 */
[----:B------:R-:W-:-:S07]  /*58a0*/  FSETP.NEU.FTZ.AND P3, PT, R39, RZ, PT ;  /* 0x000000ff2700720b */ /* 0x000fce0003f7d000 */
[----:B------:R-:W0:Y:S01]  /*58b0*/  FCHK P0, R0, R39 ;  /* 0x0000002700007302 */ /* 0x000e220000000000 */
[----:B-1----:R-:W-:-:S04]  /*58c0*/  FFMA R41, -R39, R40, 1 ;  /* 0x3f80000027297423 */ /* 0x002fc80000000128 */
[----:B------:R-:W-:-:S04]  /*58d0*/  FFMA R41, R40, R41, R40 ;  /* 0x0000002928297223 */ /* 0x000fc80000000028 */
[----:B------:R-:W-:Y:S01]  /*58e0*/  FFMA R2, R0, R41, RZ ;  /* 0x0000002900027223 */ /* 0x000fe200000000ff */
[----:B-----5:R-:W-:-:S03]  /*58f0*/  FMUL.FTZ.D2 R6, R6, 0.69314718246459960938 ;  /* 0x3f31721806067820 */ /* 0x020fc60000310000 */
[----:B------:R-:W-:-:S04]  /*5900*/  FFMA R7, -R39, R2, R0 ;  /* 0x0000000227077223 */ /* 0x000fc80000000100 */
[----:B------:R-:W-:Y:S01]  /*5910*/  FFMA R2, R41, R7, R2 ;  /* 0x0000000729027223 */ /* 0x000fe20000000002 */
[----:B0-----:R-:W-:Y:S06]  /*5920*/  @!P0 BRA `(.L_x_542) ;  /* 0x00000000000c8947 */ /* 0x001fec0003800000 */
[----:B------:R-:W-:Y:S02]  /*5930*/  MOV R47, R39 ;  /* 0x00000027002f7202 */ /* 0x000fe40000000f00 */
[----:B------:R-:W-:-:S07]  /*5940*/  MOV R46, 0x5960 ;  /* 0x00005960002e7802 */ /* 0x000fce0000000f00 */
[----:B--234-:R-:W-:Y:S05]  /*5950*/  CALL.REL.NOINC `($__internal_62_$__cuda_sm3x_div_rn_ftz_f32_slowpath) ;  /* 0x000000c000587944 */ /* 0x01cfea0003c00000 */
.L_x_542:
        /* <DEDUP_REMOVED lines=22> */
.L_x_535:
[----:B------:R-:W1:Y:S01]  /*5ac0*/  MUFU.SQRT R6, R14 ;  /* 0x0000000e00067308 */ /* 0x000e620000002000 */
[C---:B------:R-:W-:Y:S02]  /*5ad0*/  FSETP.NEU.FTZ.AND P1, PT, R17.reuse, RZ, PT ;  /* 0x000000ff1100720b */ /* 0x040fe40003f3d000 */
[----:B------:R-:W-:Y:S02]  /*5ae0*/  FSETP.NEU.FTZ.AND P0, PT, R17, +INF , PT ;  /* 0x7f8000001100780b */ /* 0x000fe40003f1d000 */
[CC--:B------:R-:W-:Y:S02]  /*5af0*/  FSETP.NEU.FTZ.AND P4, PT, |R7|.reuse, |R2|.reuse, PT ;  /* 0x400000020700720b */ /* 0x0c0fe40003f9d200 */
[C---:B------:R-:W-:Y:S01]  /*5b00*/  FSETP.GEU.FTZ.AND P2, PT, |R7|.reuse, |R2|, PT ;  /* 0x400000020700720b */ /* 0x040fe20003f5e200 */
[----:B------:R-:W5:Y:S01]  /*5b10*/  MUFU.RCP R40, R39 ;  /* 0x0000002700287308 */ /* 0x000f620000001000 */
[----:B------:R-:W-:Y:S02]  /*5b20*/  ISETP.GE.AND P6, PT, R7, RZ, PT ;  /* 0x000000ff0700720c */ /* 0x000fe40003fc6270 */
[----:B------:R-:W-:-:S02]  /*5b30*/  FSETP.NAN.FTZ.AND P5, PT, |R37|, |R37|, PT ;  /* 0x400000252500720b */ /* 0x000fc40003fb8200 */
[----:B------:R-:W-:Y:S01]  /*5b40*/  FSETP.NEU.FTZ.AND P3, PT, R39, RZ, PT ;  /* 0x000000ff2700720b */ /* 0x000fe20003f7d000 */
[----:B-1----:R-:W-:-:S05]  /*5b50*/  FMUL.FTZ R41, R3, R6 ;  /* 0x0000000603297220 */ /* 0x002fca0000410000 */
[----:B------:R-:W-:Y:S01]  /*5b60*/  FSEL R41, R16, R41, !P1 ;  /* 0x0000002910297208 */ /* 0x000fe20004800000 */
[----:B-----5:R-:W-:-:S03]  /*5b70*/  FFMA R43, -R39, R40, 1 ;  /* 0x3f800000272b7423 */ /* 0x020fc60000000128 */
        /* <DEDUP_REMOVED lines=11> */
[----:B0-234-:R-:W-:Y:S05]  /*5c30*/  CALL.REL.NOINC `($__internal_62_$__cuda_sm3x_div_rn_ftz_f32_slowpath) ;  /* 0x000000bc00a07944 */ /* 0x01dfea0003c00000 */
.L_x_543:
        /* <DEDUP_REMOVED lines=22> */
.L_x_534:
[----:B------:R-:W-:-:S13]  /*5da0*/  FSETP.GEU.FTZ.AND P0, PT, R0, 9.999999682655225389e-20, PT ;  /* 0x1fec1e4a0000780b */ /* 0x000fda0003f1e000 */
[----:B------:R-:W-:Y:S05]  /*5db0*/  @!P0 BRA `(.L_x_544) ;  /* 0x00000000009c8947 */ /* 0x000fea0003800000 */
[----:B-1----:R-:W-:Y:S01]  /*5dc0*/  HFMA2 R6, -RZ, RZ, 1.875, 0 ;  /* 0x3f800000ff067431 */ /* 0x002fe200000001ff */
[----:B------:R-:W1:Y:S01]  /*5dd0*/  FCHK P0, R0, 1 ;  /* 0x3f80000000007902 */ /* 0x000e620000000000 */
[CC--:B------:R-:W-:Y:S02]  /*5de0*/  FSETP.NEU.FTZ.AND P4, PT, |R7|.reuse, |R2|.reuse, PT ;  /* 0x400000020700720b */ /* 0x0c0fe40003f9d200 */
[C---:B------:R-:W-:Y:S02]  /*5df0*/  FSETP.GEU.FTZ.AND P2, PT, |R7|.reuse, |R2|, PT ;  /* 0x400000020700720b */ /* 0x040fe40003f5e200 */
[----:B------:R-:W-:Y:S02]  /*5e00*/  ISETP.GE.AND P6, PT, R7, RZ, PT ;  /* 0x000000ff0700720c */ /* 0x000fe40003fc6270 */
[----:B------:R-:W-:Y:S01]  /*5e10*/  FSETP.NAN.FTZ.AND P5, PT, |R37|, |R37|, PT ;  /* 0x400000252500720b */ /* 0x000fe20003fb8200 */
[----:B------:R-:W-:Y:S01]  /*5e20*/  FFMA R41, R6, -1, R6 ;  /* 0xbf80000006297823 */ /* 0x000fe20000000006 */
[----:B------:R-:W-:-:S03]  /*5e30*/  FSETP.NEU.FTZ.AND P3, PT, R39, RZ, PT ;  /* 0x000000ff2700720b */ /* 0x000fc60003f7d000 */
[----:B------:R-:W-:-:S04]  /*5e40*/  FFMA R41, R41, R6, 1 ;  /* 0x3f80000029297423 */ /* 0x000fc80000000006 */
[----:B------:R-:W-:-:S04]  /*5e50*/  FFMA R2, R0, R41, RZ ;  /* 0x0000002900027223 */ /* 0x000fc800000000ff */
[----:B------:R-:W-:-:S04]  /*5e60*/  FFMA R6, R2, -1, R0 ;  /* 0xbf80000002067823 */ /* 0x000fc80000000000 */
[----:B------:R-:W-:Y:S01]  /*5e70*/  FFMA R2, R41, R6, R2 ;  /* 0x0000000629027223 */ /* 0x000fe20000000002 */
[----:B-1----:R-:W-:Y:S06]  /*5e80*/  @!P0 BRA `(.L_x_545) ;  /* 0x00000000000c8947 */ /* 0x002fec0003800000 */
[----:B------:R-:W-:Y:S01]  /*5e90*/  IMAD.MOV.U32 R47, RZ, RZ, 0x3f800000 ;  /* 0x3f800000ff2f7424 */ /* 0x000fe200078e00ff */
[----:B------:R-:W-:-:S07]  /*5ea0*/  MOV R46, 0x5ec0 ;  /* 0x00005ec0002e7802 */ /* 0x000fce0000000f00 */
[----:B0-234-:R-:W-:Y:S05]  /*5eb0*/  CALL.REL.NOINC `($__internal_62_$__cuda_sm3x_div_rn_ftz_f32_slowpath) ;  /* 0x000000bc00007944 */ /* 0x01dfea0003c00000 */
.L_x_545:
        /* <DEDUP_REMOVED lines=23> */
.L_x_544:
        /* <DEDUP_REMOVED lines=15> */
[----:B------:R-:W-:Y:S01]  /*6120*/  IMAD.MOV.U32 R47, RZ, RZ, 0x3f800000 ;  /* 0x3f800000ff2f7424 */ /* 0x000fe200078e00ff */
[----:B------:R-:W-:-:S07]  /*6130*/  MOV R46, 0x6150 ;  /* 0x00006150002e7802 */ /* 0x000fce0000000f00 */
[----:B0-234-:R-:W-:Y:S05]  /*6140*/  CALL.REL.NOINC `($__internal_62_$__cuda_sm3x_div_rn_ftz_f32_slowpath) ;  /* 0x000000b8005c7944 */ /* 0x01dfea0003c00000 */
.L_x_546:
        /* <DEDUP_REMOVED lines=22> */
.L_x_533:
        /* <DEDUP_REMOVED lines=31> */
[----:B------:R-:W5:Y:S01]  /*64a0*/  FCHK P0, R0, R39 ;  /* 0x0000002700007302 */ /* 0x000f620000000000 */
[----:B-1----:R-:W-:Y:S01]  /*64b0*/  FFMA.FTZ R6, R40, 0.69314718246459960938, R7 ;  /* 0x3f31721828067823 */ /* 0x002fe20000010007 */
[----:B-----5:R-:W-:Y:S06]  /*64c0*/  @!P0 BRA `(.L_x_547) ;  /* 0x00000000000c8947 */ /* 0x020fec0003800000 */
[----:B------:R-:W-:Y:S02]  /*64d0*/  MOV R47, R39 ;  /* 0x00000027002f7202 */ /* 0x000fe40000000f00 */
[----:B------:R-:W-:-:S07]  /*64e0*/  MOV R46, 0x6500 ;  /* 0x00006500002e7802 */ /* 0x000fce0000000f00 */
[----:B0-234-:R-:W-:Y:S05]  /*64f0*/  CALL.REL.NOINC `($__internal_62_$__cuda_sm3x_div_rn_ftz_f32_slowpath) ;  /* 0x000000b400707944 */ /* 0x01dfea0003c00000 */
.L_x_547:
        /* <DEDUP_REMOVED lines=22> */
.L_x_532:
[C---:B------:R-:W-:Y:S01]  /*6660*/  FSETP.GEU.FTZ.AND P0, PT, |R7|.reuse, 1.084202172485504434e-19, PT ;  /* 0x200000000700780b */ /* 0x040fe20003f1e200 */
[----:B------:R-:W5:Y:S01]  /*6670*/  MUFU.RCP R40, R39 ;  /* 0x0000002700287308 */ /* 0x000f620000001000 */
        /* <DEDUP_REMOVED lines=9> */
[----:B-----5:R-:W-:-:S04]  /*6710*/  FFMA R41, -R39, R40, 1 ;  /* 0x3f80000027297423 */ /* 0x020fc80000000128 */
        /* <DEDUP_REMOVED lines=12> */
.L_x_548:
        /* <DEDUP_REMOVED lines=21> */
.L_x_538:
        /* <DEDUP_REMOVED lines=11> */
[----:B------:R-:W-:-:S05]  /*69e0*/  VIADD R6, R42, 0xbd4e8de8 ;  /* 0xbd4e8de82a067836 */ /* 0x000fca0000000000 */
[----:B------:R-:W-:-:S13]  /*69f0*/  ISETP.GE.U32.AND P0, PT, R6, 0x8e8e5d, PT ;  /* 0x008e8e5d0600780c */ /* 0x000fda0003f06070 */
[----:B------:R-:W-:Y:S01]  /*6a00*/  @P0 FMUL.FTZ R8, R42, 1.4426950216293334961 ;  /* 0x3fb8aa3b2a080820 */ /* 0x000fe20000410000 */
[----:B------:R-:W-:-:S04]  /*6a10*/  @P0 FMUL.RZ R40, R7, 0.15915493667125701904 ;  /* 0x3e22f98307280820 */ /* 0x000fc8000040c000 */
[----:B------:R-:W-:Y:S08]  /*6a20*/  @P0 MUFU.SIN R41, R40 ;  /* 0x0000002800290308 */ /* 0x000ff00000000400 */
[----:B------:R-:W1:Y:S08]  /*6a30*/  @P0 MUFU.EX2 R8, R8 ;  /* 0x0000000800080308 */ /* 0x000e700000000800 */
[----:B------:R-:W5:Y:S01]  /*6a40*/  @P0 MUFU.COS R9, R40 ;  /* 0x0000002800090308 */ /* 0x000f620000000000 */
[C---:B-1----:R-:W-:Y:S01]  /*6a50*/  @P0 FMUL.FTZ R7, R8.reuse, R41 ;  /* 0x0000002908070220 */ /* 0x042fe20000410000 */
[----:B-----5:R-:W-:Y:S01]  /*6a60*/  @P0 FMUL.FTZ R6, R8, R9 ;  /* 0x0000000908060220 */ /* 0x020fe20000410000 */
[----:B------:R-:W-:Y:S06]  /*6a70*/  @P0 BRA `(.L_x_553) ;  /* 0x0000000000980947 */ /* 0x000fec0003800000 */
[----:B------:R-:W-:Y:S01]  /*6a80*/  FADD.FTZ R6, R42, -162.88958740234375 ;  /* 0xc322e3bc2a067421 */ /* 0x000fe20000010000 */
[----:B------:R-:W-:-:S03]  /*6a90*/  FMUL.RZ R41, R7, 0.15915493667125701904 ;  /* 0x3e22f98307297820 */ /* 0x000fc6000040c000 */
        /* <DEDUP_REMOVED lines=8> */
[----:B------:R-:W1:Y:S02]  /*6b20*/  MUFU.COS R9, R41 ;  /* 0x0000002900097308 */ /* 0x000e640000000000 */
[----:B------:R-:W-:-:S04]  /*6b30*/  PRMT R7, R7, 0x9910, RZ ;  /* 0x0000991007077816 */ /* 0x000fc800000000ff */
[----:B------:R-:W-:-:S04]  /*6b40*/  SHF.R.S32.HI R7, RZ, 0x1, R7 ;  /* 0x00000001ff077819 */ /* 0x000fc80000011407 */
[----:B------:R-:W-:-:S04]  /*6b50*/  PRMT R7, R7, 0x9910, RZ ;  /* 0x0000991007077816 */ /* 0x000fc800000000ff */
[----:B------:R-:W-:Y:S02]  /*6b60*/  IADD3 R8, PT, PT, R8, -R7, RZ ;  /* 0x8000000708087210 */ /* 0x000fe40007ffe0ff */
[----:B------:R-:W-:Y:S01]  /*6b70*/  LEA R7, R7, 0x3f800000, 0x17 ;  /* 0x3f80000007077811 */ /* 0x000fe200078eb8ff */
[-C--:B-1----:R-:W-:Y:S01]  /*6b80*/  FMUL.FTZ R40, R9, R6.reuse ;  /* 0x0000000609287220 */ /* 0x082fe20000410000 */
[----:B------:R-:W-:Y:S01]  /*6b90*/  FMUL.FTZ R6, R43, R6 ;  /* 0x000000062b067220 */ /* 0x000fe20000410000 */
[----:B------:R-:W-:Y:S02]  /*6ba0*/  LEA R8, R8, 0x3f800000, 0x17 ;  /* 0x3f80000008087811 */ /* 0x000fe400078eb8ff */
[C---:B------:R-:W-:Y:S01]  /*6bb0*/  FMUL.FTZ R9, R7.reuse, R40 ;  /* 0x0000002807097220 */ /* 0x040fe20000410000 */
[----:B------:R-:W-:-:S03]  /*6bc0*/  FMUL.FTZ R7, R7, R6 ;  /* 0x0000000607077220 */ /* 0x000fc60000410000 */
[C---:B------:R-:W-:Y:S01]  /*6bd0*/  FMUL.FTZ R6, R8.reuse, R9 ;  /* 0x0000000908067220 */ /* 0x040fe20000410000 */
[----:B------:R-:W-:Y:S01]  /*6be0*/  FMUL.FTZ R7, R8, R7 ;  /* 0x0000000708077220 */ /* 0x000fe20000410000 */
[----:B------:R-:W-:Y:S06]  /*6bf0*/  BRA `(.L_x_553) ;  /* 0x0000000000387947 */ /* 0x000fec0003800000 */
.L_x_552:
        /* <DEDUP_REMOVED lines=8> */
.L_x_551:
[----:B------:R-:W-:-:S04]  /*6c80*/  FMUL.RZ R8, R7, 0.15915493667125701904 ;  /* 0x3e22f98307087820 */ /* 0x000fc8000040c000 */
[----:B------:R1:W0:Y:S08]  /*6c90*/  MUFU.COS R6, R8 ;  /* 0x0000000800067308 */ /* 0x0002300000000000 */
[----:B------:R1:W0:Y:S01]  /*6ca0*/  MUFU.SIN R7, R8 ;  /* 0x0000000800077308 */ /* 0x0002220000000400 */
[----:B------:R-:W-:Y:S05]  /*6cb0*/  BRA `(.L_x_553) ;  /* 0x0000000000087947 */ /* 0x000fea0003800000 */
.L_x_550:
[----:B------:R-:W-:-:S06]  /*6cc0*/  FMUL.FTZ R6, R42, 1.4426950216293334961 ;  /* 0x3fb8aa3b2a067820 */ /* 0x000fcc0000410000 */
[----:B------:R-:W1:Y:S02]  /*6cd0*/  MUFU.EX2 R6, R6 ;  /* 0x0000000600067308 */ /* 0x000e640000000800 */
.L_x_553:
[----:B------:R-:W-:Y:S05]  /*6ce0*/  BSYNC.RECONVERGENT B0 ;  /* 0x0000000000007941 */ /* 0x000fea0003800200 */
.L_x_549:
        /* <DEDUP_REMOVED lines=31> */
.L_x_559:
[----:B------:R-:W-:Y:S02]  /*6ee0*/  HFMA2 R9, -RZ, RZ, 0.89990234375, 10328 ;  /* 0x3b33710bff097431 */ /* 0x000fe400000001ff */
[----:B------:R-:W-:Y:S01]  /*6ef0*/  FMUL.FTZ R8, R2, R2 ;  /* 0x0000000202087220 */ /* 0x000fe20000410000 */
[----:B------:R-:W1:Y:S03]  /*6f00*/  LDC R43, c[0x0][0xfd4] ;  /* 0x0003f500ff2b7b82 */ /* 0x000e660000000800 */
        /* <DEDUP_REMOVED lines=9> */
[----:B------:R-:W-:-:S04]  /*6fa0*/  FFMA.FTZ R9, R9, R2, R2 ;  /* 0x0000000209097223 */ /* 0x000fc80000010002 */
[----:B------:R-:W-:Y:S01]  /*6fb0*/  FFMA.FTZ R2, R8, 0.93318945169448852539, -R9 ;  /* 0x3f6ee58108027823 */ /* 0x000fe20000010809 */
[----:B------:R-:W-:-:S04]  /*6fc0*/  MOV R8, R20 ;  /* 0x0000001400087202 */ /* 0x000fc80000000f00 */
        /* <DEDUP_REMOVED lines=8> */
.L_x_558:
        /* <DEDUP_REMOVED lines=20> */
.L_x_562:
        /* <DEDUP_REMOVED lines=96> */
.L_x_563:
[----:B------:R-:W-:Y:S01]  /*7790*/  MOV R40, 0x3b33710b ;  /* 0x3b33710b00287802 */ /* 0x000fe20000000f00 */
        /* <DEDUP_REMOVED lines=21> */
.L_x_561:
        /* <DEDUP_REMOVED lines=18> */
.L_x_564:
[----:B------:R-:W-:Y:S02]  /*7a10*/  HFMA2 R40, -RZ, RZ, 0.89990234375, 10328 ;  /* 0x3b33710bff287431 */ /* 0x000fe400000001ff */
[----:B------:R-:W-:Y:S01]  /*7a20*/  FMUL.FTZ R9, R2, R2 ;  /* 0x0000000202097220 */ /* 0x000fe20000410000 */
[----:B------:R-:W0:Y:S03]  /*7a30*/  LDC R43, c[0x0][0xfd4] ;  /* 0x0003f500ff2b7b82 */ /* 0x000e260000000800 */
        /* <DEDUP_REMOVED lines=19> */
.L_x_557:
        /* <DEDUP_REMOVED lines=24> */
.L_x_565:
        /* <DEDUP_REMOVED lines=22> */
.L_x_556:
        /* <DEDUP_REMOVED lines=18> */
.L_x_567:
        /* <DEDUP_REMOVED lines=23> */
.L_x_566:
        /* <DEDUP_REMOVED lines=18> */
.L_x_568:
        /* <DEDUP_REMOVED lines=22> */
.L_x_555:
        /* <DEDUP_REMOVED lines=37> */
.L_x_569:
[----:B------:R-:W-:Y:S02]  /*85b0*/  IMAD.MOV.U32 R40, RZ, RZ, 0x3b33710b ;  /* 0x3b33710bff287424 */ /* 0x000fe400078e00ff */
        /* <DEDUP_REMOVED lines=21> */
.L_x_554:
        /* <DEDUP_REMOVED lines=24> */
.L_x_570:
        /* <DEDUP_REMOVED lines=21> */
.L_x_560:
        /* <DEDUP_REMOVED lines=31> */
[----:B------:R-:W1:Y:S01]  /*8bd0*/  MUFU.COS R11, R41 ;  /* 0x00000029000b7308 */ /* 0x000e620000000000 */
[----:B------:R-:W-:Y:S01]  /*8be0*/  FMUL.FTZ R40, R43, R2 ;  /* 0x000000022b287220 */ /* 0x000fe20000410000 */
[----:B------:R-:W-:-:S04]  /*8bf0*/  PRMT R9, R9, 0x9910, RZ ;  /* 0x0000991009097816 */ /* 0x000fc800000000ff */
[----:B------:R-:W-:-:S04]  /*8c00*/  SHF.R.S32.HI R9, RZ, 0x1, R9 ;  /* 0x00000001ff097819 */ /* 0x000fc80000011409 */
[----:B------:R-:W-:-:S04]  /*8c10*/  PRMT R9, R9, 0x9910, RZ ;  /* 0x0000991009097816 */ /* 0x000fc800000000ff */
[----:B------:R-:W-:Y:S02]  /*8c20*/  IADD3 R8, PT, PT, R8, -R9, RZ ;  /* 0x8000000908087210 */ /* 0x000fe40007ffe0ff */
[----:B------:R-:W-:Y:S01]  /*8c30*/  LEA R9, R9, 0x3f800000, 0x17 ;  /* 0x3f80000009097811 */ /* 0x000fe200078eb8ff */
[----:B-1----:R-:W-:Y:S01]  /*8c40*/  FMUL.FTZ R10, R11, R2 ;  /* 0x000000020b0a7220 */ /* 0x002fe20000410000 */
[----:B------:R-:W-:-:S03]  /*8c50*/  LEA R2, R8, 0x3f800000, 0x17 ;  /* 0x3f80000008027811 */ /* 0x000fc600078eb8ff */
[C---:B------:R-:W-:Y:S01]  /*8c60*/  FMUL.FTZ R11, R9.reuse, R10 ;  /* 0x0000000a090b7220 */ /* 0x040fe20000410000 */
[----:B------:R-:W-:-:S03]  /*8c70*/  FMUL.FTZ R9, R9, R40 ;  /* 0x0000002809097220 */ /* 0x000fc60000410000 */
[C---:B------:R-:W-:Y:S01]  /*8c80*/  FMUL.FTZ R8, R2.reuse, R11 ;  /* 0x0000000b02087220 */ /* 0x040fe20000410000 */
[----:B------:R-:W-:Y:S01]  /*8c90*/  FMUL.FTZ R9, R2, R9 ;  /* 0x0000000902097220 */ /* 0x000fe20000410000 */
[----:B------:R-:W-:Y:S06]  /*8ca0*/  BRA `(.L_x_575) ;  /* 0x0000000000387947 */ /* 0x000fec0003800000 */
.L_x_574:
        /* <DEDUP_REMOVED lines=8> */
.L_x_573:
[----:B------:R-:W-:-:S04]  /*8d30*/  FMUL.RZ R2, R9, 0.15915493667125701904 ;  /* 0x3e22f98309027820 */ /* 0x000fc8000040c000 */
[----:B------:R1:W0:Y:S08]  /*8d40*/  MUFU.COS R8, R2 ;  /* 0x0000000200087308 */ /* 0x0002300000000000 */
[----:B------:R1:W0:Y:S01]  /*8d50*/  MUFU.SIN R9, R2 ;  /* 0x0000000200097308 */ /* 0x0002220000000400 */
[----:B------:R-:W-:Y:S05]  /*8d60*/  BRA `(.L_x_575) ;  /* 0x0000000000087947 */ /* 0x000fea0003800000 */
.L_x_572:
[----:B------:R-:W-:-:S06]  /*8d70*/  FMUL.FTZ R8, R40, 1.4426950216293334961 ;  /* 0x3fb8aa3b28087820 */ /* 0x000fcc0000410000 */
[----:B------:R-:W1:Y:S02]  /*8d80*/  MUFU.EX2 R8, R8 ;  /* 0x0000000800087308 */ /* 0x000e640000000800 */
.L_x_575:
[----:B------:R-:W-:Y:S05]  /*8d90*/  BSYNC.RECONVERGENT B0 ;  /* 0x0000000000007941 */ /* 0x000fea0003800200 */
.L_x_571:
[----:B-1----:R-:W1:Y:S01]  /*8da0*/  S2R R2, SR_TID.X ;  /* 0x0000000000027919 */ /* 0x002e620000002100 */
[----:B------:R-:W-:Y:S01]  /*8db0*/  ISETP.GE.U32.AND P2, PT, R22, UR11, PT ;  /* 0x0000000b16007c0c */ /* 0x000fe2000bf46070 */
[----:B------:R-:W5:Y:S01]  /*8dc0*/  LDCU UR10, c[0x0][0x360] ;  /* 0x00006c00ff0a77ac */ /* 0x000f620008000800 */
[----:B------:R-:W-:Y:S02]  /*8dd0*/  ISETP.GE.U32.AND P3, PT, R23, UR11, PT ;  /* 0x0000000b17007c0c */ /* 0x000fe4000bf66070 */
[----:B------:R-:W-:Y:S02]  /*8de0*/  ISETP.GE.U32.AND.EX P2, PT, R25, UR12, PT, P2 ;  /* 0x0000000c19007c0c */ /* 0x000fe4000bf46120 */
[----:B------:R-:W-:-:S11]  /*8df0*/  ISETP.GE.U32.AND.EX P3, PT, R26, UR12, PT, P3 ;  /* 0x0000000c1a007c0c */ /* 0x000fd6000bf66130 */
[C---:B------:R-:W-:Y:S02]  /*8e00*/  @!P2 LEA R40, P5, R22.reuse, UR6, 0x3 ;  /* 0x000000061628ac11 */ /* 0x040fe4000f8a18ff */
[----:B------:R-:W-:Y:S02]  /*8e10*/  @!P3 LEA R10, P6, R23, UR6, 0x3 ;  /* 0x00000006170abc11 */ /* 0x000fe4000f8c18ff */
[----:B------:R-:W-:Y:S02]  /*8e20*/  @!P2 LEA.HI.X R41, R22, UR7, R25, 0x3, P5 ;  /* 0x000000071629ac11 */ /* 0x000fe4000a8f1c19 */
[----:B-1----:R-:W-:Y:S01]  /*8e30*/  IADD3 R2, P1, PT, R2, UR4, RZ ;  /* 0x0000000402027c10 */ /* 0x002fe2000ff3e0ff */
[----:B-----5:R-:W-:-:S03]  /*8e40*/  ULEA UR4, UP0, UR10, UR4, 0x2 ;  /* 0x000000040a047291 */ /* 0x020fc6000f8010ff */
[----:B------:R-:W-:Y:S02]  /*8e50*/  ISETP.GE.U32.AND P0, PT, R2, UR11, PT ;  /* 0x0000000b02007c0c */ /* 0x000fe4000bf06070 */
[----:B------:R-:W-:Y:S01]  /*8e60*/  IADD3.X R11, PT, PT, RZ, UR5, RZ, P1, !PT ;  /* 0x00000005ff0b7c10 */ /* 0x000fe20008ffe4ff */
[----:B------:R-:W-:Y:S01]  /*8e70*/  UIADD3.X UR5, UPT, UPT, URZ, UR5, URZ, UP0, !UPT ;  /* 0x00000005ff057290 */ /* 0x000fe200087fe4ff */
[----:B------:R-:W-:Y:S01]  /*8e80*/  ISETP.GE.U32.AND P1, PT, R21, UR11, PT ;  /* 0x0000000b15007c0c */ /* 0x000fe2000bf26070 */
[----:B------:R-:W-:Y:S01]  /*8e90*/  UISETP.GE.U32.AND UP0, UPT, UR4, UR11, UPT ;  /* 0x0000000b0400728c */ /* 0x000fe2000bf06070 */
[----:B------:R-:W-:Y:S02]  /*8ea0*/  ISETP.GE.U32.AND.EX P0, PT, R11, UR12, PT, P0 ;  /* 0x0000000c0b007c0c */ /* 0x000fe4000bf06100 */
[----:B------:R-:W-:Y:S01]  /*8eb0*/  ISETP.GE.U32.AND.EX P1, PT, R24, UR12, PT, P1 ;  /* 0x0000000c18007c0c */ /* 0x000fe2000bf26110 */
[----:B------:R-:W-:-:S10]  /*8ec0*/  UISETP.GE.U32.AND.EX UP0, UPT, UR5, UR12, UPT, UP0 ;  /* 0x0000000c0500728c */ /* 0x000fd4000bf06100 */
[----:B------:R-:W-:-:S04]  /*8ed0*/  @!P0 LEA R46, P4, R2, UR6, 0x3 ;  /* 0x00000006022e8c11 */ /* 0x000fc8000f8818ff */
[----:B------:R-:W-:Y:S02]  /*8ee0*/  @!P0 LEA.HI.X R47, R2, UR7, R11, 0x3, P4 ;  /* 0x00000007022f8c11 */ /* 0x000fe4000a0f1c0b */
[----:B------:R-:W-:Y:S02]  /*8ef0*/  @!P1 LEA R42, P4, R21, UR6, 0x3 ;  /* 0x00000006152a9c11 */ /* 0x000fe4000f8818ff */
[----:B------:R-:W-:Y:S01]  /*8f00*/  @!P3 LEA.HI.X R11, R23, UR7, R26, 0x3, P6 ;  /* 0x00000007170bbc11 */ /* 0x000fe2000b0f1c1a */
[----:B0-23--:R0:W-:Y:S01]  /*8f10*/  @!P0 STG.E.64 desc[UR14][R46.64], R4 ;  /* 0x000000042e008986 */ /* 0x00d1e2000c101b0e */
[----:B------:R-:W-:-:S05]  /*8f20*/  @!P1 LEA.HI.X R43, R21, UR7, R24, 0x3, P4 ;  /* 0x00000007152b9c11 */ /* 0x000fca000a0f1c18 */
[----:B----4-:R0:W-:Y:S04]  /*8f30*/  @!P1 STG.E.64 desc[UR14][R42.64], R12 ;  /* 0x0000000c2a009986 */ /* 0x0101e8000c101b0e */
[----:B------:R0:W-:Y:S04]  /*8f40*/  @!P2 STG.E.64 desc[UR14][R40.64], R6 ;  /* 0x000000062800a986 */ /* 0x0001e8000c101b0e */
[----:B------:R0:W-:Y:S01]  /*8f50*/  @!P3 STG.E.64 desc[UR14][R10.64], R8 ;  /* 0x000000080a00b986 */ /* 0x0001e2000c101b0e */
[----:B------:R-:W-:Y:S05]  /*8f60*/  BRA.U !UP0, `(.L_x_576) ;  /* 0xffffff79084c7547 */ /* 0x000fea000b83ffff */
[----:B------:R-:W-:Y:S05]  /*8f70*/  EXIT ;  /* 0x000000000000794d */ /* 0x000fea0003800000 */
.L_x_488:
[----:B------:R-:W0:Y:S02]  /*8f80*/  S2R R36, SR_TID.X ;  /* 0x0000000000247919 */ /* 0x000e240000002100 */
[----:B0-----:R-:W-:-:S03]  /*8f90*/  IMAD.WIDE.U32 R2, R36, 0x4, RZ ;  /* 0x0000000424027825 */ /* 0x001fc600078e00ff */
[----:B------:R-:W-:-:S04]  /*8fa0*/  ISETP.GE.U32.AND P0, PT, R2, UR13, PT ;  /* 0x0000000d02007c0c */ /* 0x000fc8000bf06070 */
[----:B------:R-:W-:-:S13]  /*8fb0*/  ISETP.GE.AND.EX P0, PT, R3, UR10, PT, P0 ;  /* 0x0000000a03007c0c */ /* 0x000fda000bf06300 */
[----:B------:R-:W-:Y:S05]  /*8fc0*/  @P0 EXIT ;  /* 0x000000000000094d */ /* 0x000fea0003800000 */
[----:B------:R-:W0:Y:S01]  /*8fd0*/  LDC.64 R2, c[0x0][0xfd0] ;  /* 0x0003f400ff027b82 */ /* 0x000e220000000a00 */
[----:B------:R-:W-:Y:S01]  /*8fe0*/  HFMA2 R12, -RZ, RZ, 1.625, 0 ;  /* 0x3e800000ff0c7431 */ /* 0x000fe200000001ff */
[----:B------:R-:W-:Y:S01]  /*8ff0*/  MOV R9, 0x3f800000 ;  /* 0x3f80000000097802 */ /* 0x000fe20000000f00 */
[----:B------:R-:W-:Y:S01]  /*9000*/  HFMA2 R34, -RZ, RZ, 1.857421875, -1409 ;  /* 0x3f6ee581ff227431 */ /* 0x000fe200000001ff */
[----:B------:R-:W-:Y:S01]  /*9010*/  MOV R33, 0x4016cbe4 ;  /* 0x4016cbe400217802 */ /* 0x000fe20000000f00 */
[----:B------:R-:W-:Y:S02]  /*9020*/  HFMA2 R35, -RZ, RZ, 0, 0 ;  /* 0x00000000ff237431 */ /* 0x000fe400000001ff */
[C---:B0-----:R-:W-:Y:S01]  /*9030*/  FADD.FTZ R41, |R2|.reuse, -RZ ;  /* 0x800000ff02297221 */ /* 0x041fe20000010200 */
[C---:B------:R-:W-:Y:S01]  /*9040*/  FADD.FTZ R8, |R3|.reuse, -RZ ;  /* 0x800000ff03087221 */ /* 0x040fe20000010200 */
[CC--:B------:R-:W-:Y:S01]  /*9050*/  FSETP.GEU.FTZ.AND P1, PT, |R2|.reuse, |R3|.reuse, PT ;  /* 0x400000030200720b */ /* 0x0c0fe20003f3e200 */
[----:B------:R-:W-:Y:S01]  /*9060*/  FMUL.FTZ R39, R3, R3 ;  /* 0x0000000303277220 */ /* 0x000fe20000410000 */
[C---:B------:R-:W-:Y:S01]  /*9070*/  ISETP.GE.AND P0, PT, R2.reuse, RZ, PT ;  /* 0x000000ff0200720c */ /* 0x040fe20003f06270 */
[----:B------:R-:W-:Y:S01]  /*9080*/  FADD.FTZ R40, |R2|, |R3| ;  /* 0x4000000302287221 */ /* 0x000fe20000010200 */
[----:B------:R-:W-:Y:S01]  /*9090*/  FSEL R43, R8, R41, !P1 ;  /* 0x00000029082b7208 */ /* 0x000fe20004800000 */
[C---:B------:R-:W-:Y:S01]  /*90a0*/  FFMA.FTZ R39, R2.reuse, R2, R39 ;  /* 0x0000000202277223 */ /* 0x040fe20000010027 */
[CC--:B------:R-:W-:Y:S01]  /*90b0*/  FSEL R0, R41.reuse, R8.reuse, !P1 ;  /* 0x0000000829007208 */ /* 0x0c0fe20004800000 */
[----:B------:R-:W-:Y:S01]  /*90c0*/  FMUL.FTZ R38, R2, 4 ;  /* 0x4080000002267820 */ /* 0x000fe20000410000 */
[----:B------:R-:W-:Y:S01]  /*90d0*/  VIMNMX R42, PT, PT, R41, R8, PT ;  /* 0x00000008292a7248 */ /* 0x000fe20003fe0100 */
[C---:B------:R-:W-:Y:S01]  /*90e0*/  FADD.FTZ R5, R43.reuse, -1 ;  /* 0xbf8000002b057421 */ /* 0x040fe20000010000 */
[----:B------:R-:W-:Y:S01]  /*90f0*/  FADD.FTZ R6, R43, 1 ;  /* 0x3f8000002b067421 */ /* 0x000fe20000010000 */
[----:B------:R-:W-:Y:S01]  /*9100*/  FMUL.FTZ R4, R0, R0 ;  /* 0x0000000000047220 */ /* 0x000fe20000410000 */
[----:B------:R-:W-:Y:S01]  /*9110*/  VIMNMX R41, PT, PT, R41, R8, !PT ;  /* 0x0000000829297248 */ /* 0x000fe20007fe0100 */
[----:B------:R-:W-:Y:S01]  /*9120*/  FMUL.FTZ R3, R3, 4 ;  /* 0x4080000003037820 */ /* 0x000fe20000410000 */
[----:B------:R-:W-:Y:S01]  /*9130*/  MOV R2, 0x7f800000 ;  /* 0x7f80000000027802 */ /* 0x000fe20000000f00 */
[--C-:B------:R-:W-:Y:S01]  /*9140*/  FFMA.FTZ R5, R5, R6, R4.reuse ;  /* 0x0000000605057223 */ /* 0x100fe20000010004 */
[----:B------:R-:W-:Y:S01]  /*9150*/  FADD.FTZ.RZ R7, R4, 1 ;  /* 0x3f80000004077421 */ /* 0x000fe2000001c000 */
[----:B------:R-:W-:Y:S01]  /*9160*/  LOP3.LUT R30, R41, 0xfe000000, RZ, 0xc0, !PT ;  /* 0xfe000000291e7812 */ /* 0x000fe200078ec0ff */
[----:B------:R-:W-:Y:S01]  /*9170*/  FFMA.FTZ R31, R43, R43, R4 ;  /* 0x0000002b2b1f7223 */ /* 0x000fe20000010004 */
[C---:B------:R-:W-:Y:S01]  /*9180*/  FADD.FTZ.RZ R6, R5.reuse, 1 ;  /* 0x3f80000005067421 */ /* 0x040fe2000001c000 */
[----:B------:R-:W-:Y:S01]  /*9190*/  ISETP.GT.U32.AND P4, PT, R5, 0x7f7fffff, PT ;  /* 0x7f7fffff0500780c */ /* 0x000fe20003f84070 */
[----:B------:R-:W-:Y:S01]  /*91a0*/  FMUL.FTZ R27, R0, 0.5 ;  /* 0x3f000000001b7820 */ /* 0x000fe20000410000 */
[----:B------:R-:W-:Y:S01]  /*91b0*/  IADD3 R7, PT, PT, R7, -0x3f400000, RZ ;  /* 0xc0c0000007077810 */ /* 0x000fe20007ffe0ff */
[----:B------:R-:W-:Y:S01]  /*91c0*/  VIADD R6, R6, 0xc0c00000 ;  /* 0xc0c0000006067836 */ /* 0x000fe20000000000 */
[----:B------:R-:W-:Y:S01]  /*91d0*/  ISETP.GT.AND P5, PT, R5, -0x40800000, PT ;  /* 0xbf8000000500780c */ /* 0x000fe20003fa4270 */
[----:B------:R-:W-:Y:S01]  /*91e0*/  FMUL.FTZ R27, R0, R27 ;  /* 0x0000001b001b7220 */ /* 0x000fe20000410000 */
[----:B------:R-:W-:-:S02]  /*91f0*/  LOP3.LUT R11, R7, 0xff800000, RZ, 0xc0, !PT ;  /* 0xff800000070b7812 */ /* 0x000fc400078ec0ff */
[----:B------:R-:W-:Y:S02]  /*9200*/  LOP3.LUT R10, R6, 0xff800000, RZ, 0xc0, !PT ;  /* 0xff800000060a7812 */ /* 0x000fe400078ec0ff */
[----:B------:R-:W-:Y:S02]  /*9210*/  IADD3 R7, PT, PT, -R11, 0x40800000, RZ ;  /* 0x408000000b077810 */ /* 0x000fe40007ffe1ff */
[----:B------:R-:W-:Y:S02]  /*9220*/  IADD3 R6, PT, PT, -R10, 0x40800000, RZ ;  /* 0x408000000a067810 */ /* 0x000fe40007ffe1ff */
[----:B------:R-:W-:Y:S01]  /*9230*/  ISETP.GT.U32.AND P2, PT, R4, 0x7f7fffff, PT ;  /* 0x7f7fffff0400780c */ /* 0x000fe20003f44070 */
[----:B------:R-:W-:Y:S01]  /*9240*/  FFMA.FTZ R13, R7, R12, -1 ;  /* 0xbf800000070d7423 */ /* 0x000fe2000001000c */
[-C--:B------:R-:W-:Y:S01]  /*9250*/  IADD3 R7, PT, PT, R5, -R10.reuse, RZ ;  /* 0x8000000a05077210 */ /* 0x080fe20007ffe0ff */
[----:B------:R-:W-:Y:S01]  /*9260*/  FFMA.FTZ R6, R6, 0.25, -R9 ;  /* 0x3e80000006067823 */ /* 0x000fe20000010809 */
[-C--:B------:R-:W-:Y:S01]  /*9270*/  IADD3 R12, PT, PT, R4, -R11.reuse, RZ ;  /* 0x8000000b040c7210 */ /* 0x080fe20007ffe0ff */
[----:B------:R-:W-:Y:S01]  /*9280*/  IMAD.MOV.U32 R9, RZ, RZ, 0x3d39bf78 ;  /* 0x3d39bf78ff097424 */ /* 0x000fe200078e00ff */
[----:B------:R-:W-:Y:S01]  /*9290*/  I2FP.F32.S32 R10, R10 ;  /* 0x0000000a000a7245 */ /* 0x000fe20000201400 */
[----:B------:R-:W-:Y:S01]  /*92a0*/  FADD.FTZ R6, R7, R6 ;  /* 0x0000000607067221 */ /* 0x000fe20000010000 */
[----:B------:R-:W-:Y:S01]  /*92b0*/  I2FP.F32.S32 R11, R11 ;  /* 0x0000000b000b7245 */ /* 0x000fe20000201400 */
[----:B------:R-:W-:Y:S01]  /*92c0*/  FADD.FTZ R12, R12, R13 ;  /* 0x0000000d0c0c7221 */ /* 0x000fe20000010000 */
[----:B------:R-:W-:Y:S01]  /*92d0*/  ISETP.GT.AND P6, PT, R4, -0x40800000, PT ;  /* 0xbf8000000400780c */ /* 0x000fe20003fc4270 */
[-C--:B------:R-:W-:Y:S01]  /*92e0*/  FFMA.FTZ R7, R6, -R9.reuse, 0.10546888411045074463 ;  /* 0x3dd8001206077423 */ /* 0x080fe20000010809 */
[----:B------:R-:W-:Y:S01]  /*92f0*/  FMUL.FTZ R10, R10, 1.1920928955078125e-07 ;  /* 0x340000000a0a7820 */ /* 0x000fe20000410000 */
[----:B------:R-:W-:Y:S01]  /*9300*/  FFMA.FTZ R13, R12, -R9, 0.10546888411045074463 ;  /* 0x3dd800120c0d7423 */ /* 0x000fe20000010809 */
[----:B------:R-:W-:Y:S01]  /*9310*/  FMUL.FTZ R9, R3, R3 ;  /* 0x0000000303097220 */ /* 0x000fe20000410000 */
[----:B------:R-:W-:Y:S01]  /*9320*/  FFMA.FTZ R7, R6, R7, -0.13229703903198242188 ;  /* 0xbe0778e006077423 */ /* 0x000fe20000010007 */
[----:B------:R-:W-:Y:S01]  /*9330*/  LOP3.LUT R3, R30, 0x7e800000, RZ, 0x3c, !PT ;  /* 0x7e8000001e037812 */ /* 0x000fe200078e3cff */
[----:B------:R-:W-:Y:S01]  /*9340*/  FFMA.FTZ R13, R12, R13, -0.13229703903198242188 ;  /* 0xbe0778e00c0d7423 */ /* 0x000fe2000001000d */
[----:B------:R-:W-:Y:S01]  /*9350*/  FMUL.FTZ R11, R11, 1.1920928955078125e-07 ;  /* 0x340000000b0b7820 */ /* 0x000fe20000410000 */
[----:B------:R-:W-:Y:S01]  /*9360*/  FFMA.FTZ R7, R6, R7, 0.14491446316242218018 ;  /* 0x3e14647506077423 */ /* 0x000fe20000010007 */
[----:B------:R-:W-:Y:S01]  /*9370*/  FSETP.NEU.FTZ.AND P3, PT, R4, RZ, PT ;  /* 0x000000ff0400720b */ /* 0x000fe20003f7d000 */
[----:B------:R-:W-:Y:S01]  /*9380*/  FFMA.FTZ R13, R12, R13, 0.14491446316242218018 ;  /* 0x3e1464750c0d7423 */ /* 0x000fe2000001000d */
[----:B------:R-:W-:Y:S01]  /*9390*/  FFMA.FTZ R38, R38, R38, R9 ;  /* 0x0000002626267223 */ /* 0x000fe20000010009 */
[----:B------:R-:W-:Y:S01]  /*93a0*/  FFMA.FTZ R7, R6, R7, -0.16641564667224884033 ;  /* 0xbe2a68dd06077423 */ /* 0x000fe20000010007 */
[----:B------:R-:W-:Y:S01]  /*93b0*/  FSEL R34, R34, 1.8663789033889770508, !P1 ;  /* 0x3feee58122227808 */ /* 0x000fe20004800000 */
[----:B------:R-:W-:Y:S01]  /*93c0*/  FFMA.FTZ R13, R12, R13, -0.16641564667224884033 ;  /* 0xbe2a68dd0c0d7423 */ /* 0x000fe2000001000d */
[----:B------:R-:W-:Y:S01]  /*93d0*/  FSEL R33, R33, 0.78539818525314331055, !P0 ;  /* 0x3f490fdb21217808 */ /* 0x000fe20004000000 */
[----:B------:R-:W-:Y:S01]  /*93e0*/  FFMA.FTZ R7, R6, R7, 0.19988867640495300293 ;  /* 0x3e4caf9e06077423 */ /* 0x000fe20000010007 */
[----:B------:R-:W-:Y:S01]  /*93f0*/  FSEL R32, RZ, 3.1415927410125732422, P0 ;  /* 0x40490fdbff207808 */ /* 0x000fe20000000000 */
[----:B------:R-:W-:Y:S01]  /*9400*/  FFMA.FTZ R13, R12, R13, 0.19988867640495300293 ;  /* 0x3e4caf9e0c0d7423 */ /* 0x000fe2000001000d */
[----:B------:R-:W-:Y:S01]  /*9410*/  LOP3.LUT R30, R30, 0x800000, RZ, 0xfc, !PT ;  /* 0x008000001e1e7812 */ /* 0x000fe200078efcff */
[----:B------:R-:W-:-:S02]  /*9420*/  FFMA.FTZ R7, R6, R7, -0.25000196695327758789 ;  /* 0xbe80004206077423 */ /* 0x000fc40000010007 */
[----:B------:R-:W-:Y:S02]  /*9430*/  FFMA.FTZ R13, R12, R13, -0.25000196695327758789 ;  /* 0xbe8000420c0d7423 */ /* 0x000fe4000001000d */
[----:B------:R-:W-:Y:S02]  /*9440*/  FFMA.FTZ R7, R6, R7, 0.33333510160446166992 ;  /* 0x3eaaaae606077423 */ /* 0x000fe40000010007 */
[----:B------:R-:W-:Y:S02]  /*9450*/  FFMA.FTZ R13, R12, R13, 0.33333510160446166992 ;  /* 0x3eaaaae60c0d7423 */ /* 0x000fe4000001000d */
[----:B------:R-:W-:Y:S02]  /*9460*/  FFMA.FTZ R7, R6, R7, -0.5 ;  /* 0xbf00000006077423 */ /* 0x000fe40000010007 */
[----:B------:R-:W-:Y:S02]  /*9470*/  FFMA.FTZ R13, R12, R13, -0.5 ;  /* 0xbf0000000c0d7423 */ /* 0x000fe4000001000d */
[----:B------:R-:W-:-:S02]  /*9480*/  FMUL.FTZ R7, R6, R7 ;  /* 0x0000000706077220 */ /* 0x000fc40000410000 */
[----:B------:R-:W-:Y:S02]  /*9490*/  FMUL.FTZ R13, R12, R13 ;  /* 0x0000000d0c0d7220 */ /* 0x000fe40000410000 */
[----:B------:R-:W-:Y:S01]  /*94a0*/  FFMA.FTZ R7, R6, R7, R6 ;  /* 0x0000000706077223 */ /* 0x000fe20000010006 */
[----:B------:R-:W-:Y:S01]  /*94b0*/  FMUL.FTZ R6, R42, R3 ;  /* 0x000000032a067220 */ /* 0x000fe20000410000 */
[----:B------:R-:W-:Y:S01]  /*94c0*/  FFMA.FTZ R12, R12, R13, R12 ;  /* 0x0000000d0c0c7223 */ /* 0x000fe2000001000c */
[----:B------:R-:W-:Y:S01]  /*94d0*/  FMUL.FTZ R3, R41, R3 ;  /* 0x0000000329037220 */ /* 0x000fe20000410000 */
[----:B------:R-:W-:Y:S01]  /*94e0*/  FFMA.FTZ R13, R10, 0.69314718246459960938, R7 ;  /* 0x3f3172180a0d7823 */ /* 0x000fe20000010007 */
[-C--:B------:R-:W-:Y:S01]  /*94f0*/  FFMA.FTZ R7, R4, R2.reuse, +INF ;  /* 0x7f80000004077423 */ /* 0x080fe20000010002 */
[----:B------:R-:W-:Y:S01]  /*9500*/  FFMA.FTZ R2, R5, R2, +INF ;  /* 0x7f80000005027423 */ /* 0x000fe20000010002 */
[----:B------:R-:W-:Y:S01]  /*9510*/  FFMA.FTZ R12, R11, 0.69314718246459960938, R12 ;  /* 0x3f3172180b0c7823 */ /* 0x000fe2000001000c */
[----:B------:R-:W-:-:S03]  /*9520*/  FMUL.FTZ R6, R6, R6 ;  /* 0x0000000606067220 */ /* 0x000fc60000410000 */
[----:B------:R-:W-:Y:S01]  /*9530*/  FSEL R2, R2, R13, P5 ;  /* 0x0000000d02027208 */ /* 0x000fe20002800000 */
[----:B------:R-:W-:Y:S01]  /*9540*/  FFMA.FTZ R37, R3, R3, R6 ;  /* 0x0000000303257223 */ /* 0x000fe20000010006 */
[----:B------:R-:W-:Y:S02]  /*9550*/  FSETP.NEU.FTZ.AND P5, PT, R5, RZ, PT ;  /* 0x000000ff0500720b */ /* 0x000fe40003fbd000 */
[----:B------:R-:W-:Y:S02]  /*9560*/  LOP3.LUT R5, R0, 0xffff0000, RZ, 0xc0, !PT ;  /* 0xffff000000057812 */ /* 0x000fe400078ec0ff */
[----:B------:R-:W-:Y:S02]  /*9570*/  @P4 FSEL R13, R2, -RZ, P5 ;  /* 0x800000ff020d4208 */ /* 0x000fe40002800000 */
[----:B------:R-:W-:Y:S01]  /*9580*/  LOP3.LUT R2, R43, 0xffff0000, RZ, 0xc0, !PT ;  /* 0xffff00002b027812 */ /* 0x000fe200078ec0ff */
[--C-:B------:R-:W-:Y:S01]  /*9590*/  FADD.FTZ R4, R0, -R5.reuse ;  /* 0x8000000500047221 */ /* 0x100fe20000010000 */
[----:B------:R-:W-:Y:S01]  /*95a0*/  FSEL R7, R7, R12, P6 ;  /* 0x0000000c07077208 */ /* 0x000fe20003000000 */
[C---:B------:R-:W-:Y:S01]  /*95b0*/  FMUL.FTZ R28, R5.reuse, R5 ;  /* 0x00000005051c7220 */ /* 0x040fe20000410000 */
[----:B------:R-:W-:Y:S01]  /*95c0*/  FADD.FTZ R5, R5, R5 ;  /* 0x0000000505057221 */ /* 0x000fe20000010000 */
[--C-:B------:R-:W-:Y:S01]  /*95d0*/  FADD.FTZ R3, R43, -R2.reuse ;  /* 0x800000022b037221 */ /* 0x100fe20000010000 */
[----:B------:R-:W-:Y:S01]  /*95e0*/  @P2 FSEL R12, R7, -RZ, P3 ;  /* 0x800000ff070c2208 */ /* 0x000fe20001800000 */
[C---:B------:R-:W-:Y:S01]  /*95f0*/  FMUL.FTZ R29, R2.reuse, R2 ;  /* 0x00000002021d7220 */ /* 0x040fe20000410000 */
[----:B------:R-:W-:Y:S01]  /*9600*/  FADD.FTZ R10, R2, R2 ;  /* 0x00000002020a7221 */ /* 0x000fe20000010000 */
[----:B------:R-:W-:-:S02]  /*9610*/  LOP3.LUT R7, R4, 0xffff0000, RZ, 0xc0, !PT ;  /* 0xffff000004077812 */ /* 0x000fc400078ec0ff */
[----:B------:R-:W-:-:S03]  /*9620*/  LOP3.LUT R2, R3, 0xffff0000, RZ, 0xc0, !PT ;  /* 0xffff000003027812 */ /* 0x000fc600078ec0ff */
[--C-:B------:R-:W-:Y:S01]  /*9630*/  FADD.FTZ R4, R4, -R7.reuse ;  /* 0x8000000704047221 */ /* 0x100fe20000010000 */
[----:B------:R-:W-:Y:S01]  /*9640*/  FADD.FTZ R15, R7, R7 ;  /* 0x00000007070f7221 */ /* 0x000fe20000010000 */
[--C-:B------:R-:W-:Y:S01]  /*9650*/  FADD.FTZ R3, R3, -R2.reuse ;  /* 0x8000000203037221 */ /* 0x100fe20000010000 */
[C---:B------:R-:W-:Y:S01]  /*9660*/  FADD.FTZ R8, R2.reuse, R2 ;  /* 0x0000000202087221 */ /* 0x040fe20000010000 */
[-C--:B------:R-:W-:Y:S01]  /*9670*/  FMUL.FTZ R26, R2, R10.reuse ;  /* 0x0000000a021a7220 */ /* 0x080fe20000410000 */
[C---:B------:R-:W-:Y:S01]  /*9680*/  FMUL.FTZ R24, R7.reuse, R5 ;  /* 0x0000000507187220 */ /* 0x040fe20000410000 */
[----:B------:R-:W-:Y:S01]  /*9690*/  FMUL.FTZ R11, R7, R7 ;  /* 0x00000007070b7220 */ /* 0x000fe20000410000 */
[C---:B------:R-:W-:Y:S01]  /*96a0*/  FMUL.FTZ R9, R4.reuse, R5 ;  /* 0x0000000504097220 */ /* 0x040fe20000410000 */
[C---:B------:R-:W-:Y:S01]  /*96b0*/  FMUL.FTZ R10, R3.reuse, R10 ;  /* 0x0000000a030a7220 */ /* 0x040fe20000410000 */
[C---:B------:R-:W-:Y:S01]  /*96c0*/  FMUL.FTZ R8, R3.reuse, R8 ;  /* 0x0000000803087220 */ /* 0x040fe20000410000 */
[----:B------:R-:W-:Y:S01]  /*96d0*/  FMUL.FTZ R7, R3, R3 ;  /* 0x0000000303077220 */ /* 0x000fe20000410000 */
[C---:B------:R-:W-:Y:S01]  /*96e0*/  FMUL.FTZ R6, R4.reuse, R15 ;  /* 0x0000000f04067220 */ /* 0x040fe20000410000 */
[----:B------:R-:W-:Y:S01]  /*96f0*/  FMUL.FTZ R5, R4, R4 ;  /* 0x0000000404057220 */ /* 0x000fe20000410000 */
[----:B------:R-:W-:Y:S01]  /*9700*/  FMUL.FTZ R25, R2, R2 ;  /* 0x0000000202197220 */ /* 0x000fe20000410000 */
[----:B------:R-:W-:Y:S01]  /*9710*/  FMUL.FTZ R4, R12, 0.5 ;  /* 0x3f0000000c047820 */ /* 0x000fe20000410000 */
[----:B------:R-:W-:-:S07]  /*9720*/  FMUL.FTZ R3, R13, 0.5 ;  /* 0x3f0000000d037820 */ /* 0x000fce0000410000 */
.L_x_664:
[C---:B------:R-:W-:Y:S01]  /*9730*/  LEA R12, P0, R36.reuse, UR8, 0x5 ;  /* 0x00000008240c7c11 */ /* 0x040fe2000f8028ff */
[----:B------:R-:W0:Y:S03]  /*9740*/  LDC.64 R16, c[0x0][0xfd0] ;  /* 0x0003f400ff107b82 */ /* 0x000e260000000a00 */
[----:B------:R-:W-:-:S06]  /*9750*/  LEA.HI.X R13, R36, UR9, R35, 0x5, P0 ;  /* 0x00000009240d7c11 */ /* 0x000fcc00080f2c23 */
[----:B------:R-:W5:Y:S01]  /*9760*/  LDG.E.ENL2.256 R12, R20, desc[UR14][R12.64] ;  /* 0xfe00000e0c14797e */ /* 0x000f62000812190c */
[----:B0-----:R-:W-:-:S13]  /*9770*/  FSETP.NAN.FTZ.AND P0, PT, R16, R17, PT ;  /* 0x000000111000720b */ /* 0x001fda0003f18000 */
[----:B------:R-:W-:Y:S05]  /*9780*/  @!P0 BRA `(.L_x_577) ;  /* 0x0000000000bc8947 */ /* 0x000fea0003800000 */
[C---:B------:R-:W-:Y:S01]  /*9790*/  FSETP.GEU.FTZ.AND P0, PT, |R16|.reuse, 1.084202172485504434e-19, PT ;  /* 0x200000001000780b */ /* 0x040fe20003f1e200 */
[----:B------:R-:W0:Y:S01]  /*97a0*/  MUFU.RCP R18, R43 ;  /* 0x0000002b00127308 */ /* 0x000e220000001000 */
[----:B------:R-:W-:Y:S01]  /*97b0*/  FSETP.GEU.FTZ.AND P1, PT, |R17|, 1.084202172485504434e-19, PT ;  /* 0x200000001100780b */ /* 0x000fe20003f3e200 */
[----:B------:R-:W-:Y:S01]  /*97c0*/  IMAD.MOV.U32 R2, RZ, RZ, R39 ;  /* 0x000000ffff027224 */ /* 0x000fe200078e0027 */
[CC--:B------:R-:W-:Y:S02]  /*97d0*/  FSETP.NEU.FTZ.AND P5, PT, |R16|.reuse, |R17|.reuse, PT ;  /* 0x400000111000720b */ /* 0x0c0fe40003fbd200 */
[----:B------:R-:W-:Y:S02]  /*97e0*/  PLOP3.LUT P0, PT, P0, P1, PT, 0xf8, 0x8f ;  /* 0x00000000008f781c */ /* 0x000fe40000703f70 */
        /* <DEDUP_REMOVED lines=17> */
[----:B------:R-:W-:-:S07]  /*9900*/  MOV R17, R2 ;  /* 0x0000000200117202 */ /* 0x000fce0000000f00 */
.L_x_578:
[----:B------:R-:W-:Y:S02]  /*9910*/  HFMA2 R19, -RZ, RZ, 0.89990234375, 10328 ;  /* 0x3b33710bff137431 */ /* 0x000fe400000001ff */
[----:B------:R-:W-:Y:S01]  /*9920*/  FMUL.FTZ R2, R17, R17 ;  /* 0x0000001111027220 */ /* 0x000fe20000410000 */
[----:B------:R-:W-:Y:S01]  /*9930*/  MOV R18, 0x3fd774eb ;  /* 0x3fd774eb00127802 */ /* 0x000fe20000000f00 */
[----:B------:R-:W0:Y:S02]  /*9940*/  LDCU UR4, c[0x0][0xfd4] ;  /* 0x0001fa80ff0477ac */ /* 0x000e240008000800 */
        /* <DEDUP_REMOVED lines=8> */
[----:B------:R-:W-:-:S04]  /*99d0*/  FFMA.FTZ R17, R2, R17, R17 ;  /* 0x0000001102117223 */ /* 0x000fc80000010011 */
[----:B------:R-:W-:-:S05]  /*99e0*/  FFMA.FTZ R2, R18, 0.93318945169448852539, -R17 ;  /* 0x3f6ee58112027823 */ /* 0x000fca0000010811 */
[----:B------:R-:W-:Y:S01]  /*99f0*/  FSEL R2, R2, R17, !P2 ;  /* 0x0000001102027208 */ /* 0x000fe20005000000 */
[----:B------:R-:W-:-:S04]  /*9a00*/  @P2 FADD.FTZ R17, -R17, -RZ ;  /* 0x800000ff11112221 */ /* 0x000fc80000010100 */
[----:B------:R-:W-:-:S05]  /*9a10*/  @!P3 FFMA.FTZ R2, R34, 1.6832555532455444336, R17 ;  /* 0x3fd774eb2202b823 */ /* 0x000fca0000010011 */
[----:B------:R-:W-:Y:S01]  /*9a20*/  FSEL R17, R33, R2, !P5 ;  /* 0x0000000221117208 */ /* 0x000fe20006800000 */
[----:B0-----:R-:W-:-:S03]  /*9a30*/  IMAD.U32 R2, RZ, RZ, UR4 ;  /* 0x00000004ff027e24 */ /* 0x001fc6000f8e00ff */
[----:B------:R-:W-:-:S04]  /*9a40*/  FSEL R17, R32, R17, !P4 ;  /* 0x0000001120117208 */ /* 0x000fc80006000000 */
[----:B------:R-:W-:-:S04]  /*9a50*/  LOP3.LUT R17, R17, 0x80000000, R2, 0xb8, !PT ;  /* 0x8000000011117812 */ /* 0x000fc800078eb802 */
[----:B------:R-:W-:Y:S01]  /*9a60*/  FSEL R18, R40, R17, P6 ;  /* 0x0000001128127208 */ /* 0x000fe20003000000 */
[----:B------:R-:W-:Y:S06]  /*9a70*/  BRA `(.L_x_579) ;  /* 0x00000018007c7947 */ /* 0x000fec0003800000 */
.L_x_577:
[----:B------:R-:W-:-:S13]  /*9a80*/  FSETP.GT.FTZ.AND P0, PT, R0, 9.99999979021476795361e+33, PT ;  /* 0x77f684df0000780b */ /* 0x000fda0003f14000 */
[----:B------:R-:W-:Y:S05]  /*9a90*/  @!P0 BRA `(.L_x_580) ;  /* 0x0000000000f08947 */ /* 0x000fea0003800000 */
[C---:B------:R-:W-:Y:S01]  /*9aa0*/  FMUL.FTZ R2, R16.reuse, 0.36787945032119750977 ;  /* 0x3ebc5ab210027820 */ /* 0x040fe20000410000 */
[----:B------:R-:W-:Y:S01]  /*9ab0*/  FMUL.FTZ R18, R17, 0.36787945032119750977 ;  /* 0x3ebc5ab211127820 */ /* 0x000fe20000410000 */
[----:B------:R-:W0:Y:S01]  /*9ac0*/  MUFU.RCP R48, R43 ;  /* 0x0000002b00307308 */ /* 0x000e220000001000 */
[-C--:B------:R-:W-:Y:S01]  /*9ad0*/  FSETP.NEU.FTZ.AND P5, PT, |R16|, |R17|.reuse, PT ;  /* 0x400000111000720b */ /* 0x080fe20003fbd200 */
[----:B------:R-:W-:Y:S01]  /*9ae0*/  FADD.FTZ R2, |R2|, -RZ ;  /* 0x800000ff02027221 */ /* 0x000fe20000010200 */
[----:B------:R-:W-:Y:S01]  /*9af0*/  FADD.FTZ R19, |R18|, -RZ ;  /* 0x800000ff12137221 */ /* 0x000fe20000010200 */
[C---:B------:R-:W-:Y:S01]  /*9b00*/  FSETP.GEU.FTZ.AND P2, PT, |R16|.reuse, |R17|, PT ;  /* 0x400000111000720b */ /* 0x040fe20003f5e200 */
[----:B------:R-:W-:Y:S01]  /*9b10*/  HFMA2 R17, -RZ, RZ, 1.875, 0 ;  /* 0x3f800000ff117431 */ /* 0x000fe200000001ff */
[----:B------:R-:W-:Y:S02]  /*9b20*/  ISETP.GE.AND P3, PT, R16, RZ, PT ;  /* 0x000000ff1000720c */ /* 0x000fe40003f66270 */
[----:B------:R-:W-:-:S02]  /*9b30*/  VIMNMX R18, PT, PT, R2, R19, !PT ;  /* 0x0000001302127248 */ /* 0x000fc40007fe0100 */
[----:B------:R-:W-:Y:S02]  /*9b40*/  VIMNMX R2, PT, PT, R2, R19, PT ;  /* 0x0000001302027248 */ /* 0x000fe40003fe0100 */
[----:B------:R-:W-:Y:S02]  /*9b50*/  LOP3.LUT R45, R18, 0xfe000000, RZ, 0xc0, !PT ;  /* 0xfe000000122d7812 */ /* 0x000fe400078ec0ff */
[----:B------:R-:W-:Y:S02]  /*9b60*/  FSETP.NEU.FTZ.AND P0, PT, R2, RZ, PT ;  /* 0x000000ff0200720b */ /* 0x000fe40003f1d000 */
[C---:B------:R-:W-:Y:S02]  /*9b70*/  LOP3.LUT R19, R45.reuse, 0x7e800000, RZ, 0x3c, !PT ;  /* 0x7e8000002d137812 */ /* 0x040fe400078e3cff */
[----:B------:R-:W-:Y:S02]  /*9b80*/  LOP3.LUT R45, R45, 0x800000, RZ, 0xfc, !PT ;  /* 0x008000002d2d7812 */ /* 0x000fe400078efcff */
[----:B------:R-:W-:Y:S01]  /*9b90*/  FSETP.NAN.FTZ.AND P6, PT, |R40|, |R40|, PT ;  /* 0x400000282800720b */ /* 0x000fe20003fd8200 */
[-C--:B------:R-:W-:Y:S01]  /*9ba0*/  FMUL.FTZ R46, R2, R19.reuse ;  /* 0x00000013022e7220 */ /* 0x080fe20000410000 */
[----:B------:R-:W-:Y:S01]  /*9bb0*/  FMUL.FTZ R19, R18, R19 ;  /* 0x0000001312137220 */ /* 0x000fe20000410000 */
[----:B------:R-:W-:-:S02]  /*9bc0*/  FSETP.NEU.FTZ.AND P4, PT, R43, RZ, PT ;  /* 0x000000ff2b00720b */ /* 0x000fc40003f9d000 */
[----:B------:R-:W-:-:S04]  /*9bd0*/  FMUL.FTZ R46, R46, R46 ;  /* 0x0000002e2e2e7220 */ /* 0x000fc80000410000 */
[----:B------:R-:W-:Y:S01]  /*9be0*/  FFMA.FTZ R46, R19, R19, R46 ;  /* 0x00000013132e7223 */ /* 0x000fe2000001002e */
[----:B0-----:R-:W-:-:S04]  /*9bf0*/  FFMA R19, -R43, R48, 1 ;  /* 0x3f8000002b137423 */ /* 0x001fc80000000130 */
[----:B------:R-:W-:Y:S01]  /*9c00*/  FFMA R19, R48, R19, R48 ;  /* 0x0000001330137223 */ /* 0x000fe20000000030 */
[----:B------:R-:W0:Y:S02]  /*9c10*/  MUFU.SQRT R46, R46 ;  /* 0x0000002e002e7308 */ /* 0x000e240000002000 */
[----:B0-----:R-:W-:Y:S01]  /*9c20*/  @P0 FMUL.FTZ R18, R46, R45 ;  /* 0x0000002d2e120220 */ /* 0x001fe20000410000 */
[----:B------:R-:W-:Y:S01]  /*9c30*/  FSETP.NEU.FTZ.AND P0, PT, R2, +INF , PT ;  /* 0x7f8000000200780b */ /* 0x000fe20003f1d000 */
[----:B------:R-:W-:-:S03]  /*9c40*/  FFMA R2, R0, R19, RZ ;  /* 0x0000001300027223 */ /* 0x000fc600000000ff */
[----:B------:R-:W-:Y:S01]  /*9c50*/  FSEL R18, R18, +INF , P0 ;  /* 0x7f80000012127808 */ /* 0x000fe20000000000 */
[----:B------:R-:W-:-:S04]  /*9c60*/  FFMA R16, -R43, R2, R0 ;  /* 0x000000022b107223 */ /* 0x000fc80000000100 */
[----:B------:R-:W-:Y:S01]  /*9c70*/  FFMA R2, R19, R16, R2 ;  /* 0x0000001013027223 */ /* 0x000fe20000000002 */
[----:B------:R-:W0:Y:S08]  /*9c80*/  MUFU.LG2 R18, R18 ;  /* 0x0000001200127308 */ /* 0x000e300000000c00 */
[----:B------:R-:W1:Y:S01]  /*9c90*/  FCHK P0, R0, R43 ;  /* 0x0000002b00007302 */ /* 0x000e620000000000 */
[----:B0-----:R-:W-:Y:S01]  /*9ca0*/  FFMA.FTZ R16, R18, 0.69314718246459960938, R17 ;  /* 0x3f31721812107823 */ /* 0x001fe20000010011 */
[----:B-1----:R-:W-:Y:S06]  /*9cb0*/  @!P0 BRA `(.L_x_581) ;  /* 0x00000000000c8947 */ /* 0x002fec0003800000 */
[----:B------:R-:W-:Y:S02]  /*9cc0*/  MOV R47, R43 ;  /* 0x0000002b002f7202 */ /* 0x000fe40000000f00 */
[----:B------:R-:W-:-:S07]  /*9cd0*/  MOV R46, 0x9cf0 ;  /* 0x00009cf0002e7802 */ /* 0x000fce0000000f00 */
[----:B-----5:R-:W-:Y:S05]  /*9ce0*/  CALL.REL.NOINC `($__internal_62_$__cuda_sm3x_div_rn_ftz_f32_slowpath) ;  /* 0x0000007c00747944 */ /* 0x020fea0003c00000 */
.L_x_581:
[----:B------:R-:W-:Y:S01]  /*9cf0*/  MOV R18, 0x3b33710b ;  /* 0x3b33710b00127802 */ /* 0x000fe20000000f00 */
        /* <DEDUP_REMOVED lines=22> */
.L_x_580:
[----:B------:R-:W-:-:S13]  /*9e60*/  FSETP.NEU.FTZ.AND P0, PT, R43, 1, PT ;  /* 0x3f8000002b00780b */ /* 0x000fda0003f1d000 */
[----:B------:R-:W-:Y:S05]  /*9e70*/  @P0 BRA `(.L_x_582) ;  /* 0x0000000400480947 */ /* 0x000fea0003800000 */
[----:B------:R-:W-:-:S13]  /*9e80*/  FSETP.GEU.FTZ.AND P0, PT, R0, 9.999999682655225389e-20, PT ;  /* 0x1fec1e4a0000780b */ /* 0x000fda0003f1e000 */
[----:B------:R-:W-:Y:S05]  /*9e90*/  @P0 BRA `(.L_x_583) ;  /* 0x0000000000a00947 */ /* 0x000fea0003800000 */
[----:B------:R-:W-:Y:S01]  /*9ea0*/  MOV R2, 0x3f800000 ;  /* 0x3f80000000027802 */ /* 0x000fe20000000f00 */
[----:B------:R-:W0:Y:S01]  /*9eb0*/  FCHK P0, R0, 1 ;  /* 0x3f80000000007902 */ /* 0x000e220000000000 */
[CC--:B------:R-:W-:Y:S02]  /*9ec0*/  FSETP.NEU.FTZ.AND P5, PT, |R16|.reuse, |R17|.reuse, PT ;  /* 0x400000111000720b */ /* 0x0c0fe40003fbd200 */
[----:B------:R-:W-:Y:S01]  /*9ed0*/  FSETP.GEU.FTZ.AND P2, PT, |R16|, |R17|, PT ;  /* 0x400000111000720b */ /* 0x000fe20003f5e200 */
[----:B------:R-:W-:Y:S01]  /*9ee0*/  FFMA R19, R2, -R2, 1 ;  /* 0x3f80000002137423 */ /* 0x000fe20000000802 */
[----:B------:R-:W-:Y:S02]  /*9ef0*/  ISETP.GE.AND P3, PT, R16, RZ, PT ;  /* 0x000000ff1000720c */ /* 0x000fe40003f66270 */
[----:B------:R-:W-:Y:S01]  /*9f00*/  FSETP.NAN.FTZ.AND P6, PT, |R40|, |R40|, PT ;  /* 0x400000282800720b */ /* 0x000fe20003fd8200 */
[----:B------:R-:W-:Y:S01]  /*9f10*/  FFMA R19, R19, R2, 1 ;  /* 0x3f80000013137423 */ /* 0x000fe20000000002 */
[----:B------:R-:W-:-:S03]  /*9f20*/  FSETP.NEU.FTZ.AND P4, PT, R43, RZ, PT ;  /* 0x000000ff2b00720b */ /* 0x000fc60003f9d000 */
[----:B------:R-:W-:-:S04]  /*9f30*/  FFMA R2, R0, R19, RZ ;  /* 0x0000001300027223 */ /* 0x000fc800000000ff */
[----:B------:R-:W-:-:S04]  /*9f40*/  FFMA R16, R2, -1, R0 ;  /* 0xbf80000002107823 */ /* 0x000fc80000000000 */
[----:B------:R-:W-:Y:S01]  /*9f50*/  FFMA R2, R19, R16, R2 ;  /* 0x0000001013027223 */ /* 0x000fe20000000002 */
[----:B0-----:R-:W-:Y:S06]  /*9f60*/  @!P0 BRA `(.L_x_584) ;  /* 0x00000000000c8947 */ /* 0x001fec0003800000 */
[----:B------:R-:W-:Y:S01]  /*9f70*/  HFMA2 R47, -RZ, RZ, 1.875, 0 ;  /* 0x3f800000ff2f7431 */ /* 0x000fe200000001ff */
[----:B------:R-:W-:-:S07]  /*9f80*/  MOV R46, 0x9fa0 ;  /* 0x00009fa0002e7802 */ /* 0x000fce0000000f00 */
[----:B-----5:R-:W-:Y:S05]  /*9f90*/  CALL.REL.NOINC `($__internal_62_$__cuda_sm3x_div_rn_ftz_f32_slowpath) ;  /* 0x0000007800c87944 */ /* 0x020fea0003c00000 */
.L_x_584:
        /* <DEDUP_REMOVED lines=13> */
[----:B------:R-:W-:Y:S01]  /*a070*/  FFMA.FTZ R2, R16, 0.93318945169448852539, -R17 ;  /* 0x3f6ee58110027823 */ /* 0x000fe20000010811 */
[----:B------:R-:W-:-:S04]  /*a080*/  MOV R16, R27 ;  /* 0x0000001b00107202 */ /* 0x000fc80000000f00 */
        /* <DEDUP_REMOVED lines=9> */
.L_x_583:
        /* <DEDUP_REMOVED lines=16> */
.L_x_585:
        /* <DEDUP_REMOVED lines=18> */
[----:B------:R-:W-:Y:S02]  /*a340*/  FSEL R17, R33, R2, !P5 ;  /* 0x0000000221117208 */ /* 0x000fe40006800000 */
[----:B0-----:R-:W-:Y:S02]  /*a350*/  MOV R2, UR4 ;  /* 0x0000000400027c02 */ /* 0x001fe40008000f00 */
[----:B------:R-:W-:-:S04]  /*a360*/  FSEL R17, R32, R17, !P4 ;  /* 0x0000001120117208 */ /* 0x000fc80006000000 */
[----:B------:R-:W-:-:S04]  /*a370*/  LOP3.LUT R17, R17, 0x80000000, R2, 0xb8, !PT ;  /* 0x8000000011117812 */ /* 0x000fc800078eb802 */
[----:B------:R-:W-:Y:S01]  /*a380*/  FSEL R18, R40, R17, P6 ;  /* 0x0000001128127208 */ /* 0x000fe20003000000 */
[----:B------:R-:W-:Y:S06]  /*a390*/  BRA `(.L_x_579) ;  /* 0x0000001000347947 */ /* 0x000fec0003800000 */
.L_x_582:
        /* <DEDUP_REMOVED lines=29> */
.L_x_587:
[----:B------:R-:W-:Y:S02]  /*a570*/  HFMA2 R18, -RZ, RZ, 0.89990234375, 10328 ;  /* 0x3b33710bff127431 */ /* 0x000fe400000001ff */
        /* <DEDUP_REMOVED lines=22> */
.L_x_586:
        /* <DEDUP_REMOVED lines=18> */
.L_x_589:
        /* <DEDUP_REMOVED lines=24> */
.L_x_588:
[----:B------:R-:W-:-:S13]  /*a980*/  FSETP.GTU.FTZ.AND P0, PT, R31, 0.69999998807907104492, PT ;  /* 0x3f3333331f00780b */ /* 0x000fda0003f1c000 */
[----:B------:R-:W-:Y:S05]  /*a990*/  @!P0 BRA `(.L_x_590) ;  /* 0x0000000800148947 */ /* 0x000fea0003800000 */
[----:B------:R-:W-:Y:S01]  /*a9a0*/  MOV R18, R5 ;  /* 0x0000000500127202 */ /* 0x000fe20000000f00 */
[----:B------:R-:W-:Y:S01]  /*a9b0*/  IMAD.MOV.U32 R53, RZ, RZ, R8 ;  /* 0x000000ffff357224 */ /* 0x000fe200078e0008 */
[----:B------:R-:W-:Y:S01]  /*a9c0*/  MOV R19, R7 ;  /* 0x0000000700137202 */ /* 0x000fe20000000f00 */
[----:B------:R-:W-:Y:S01]  /*a9d0*/  IMAD.MOV.U32 R49, RZ, RZ, R24 ;  /* 0x000000ffff317224 */ /* 0x000fe200078e0018 */
[----:B------:R-:W-:Y:S02]  /*a9e0*/  MOV R45, R6 ;  /* 0x00000006002d7202 */ /* 0x000fe40000000f00 */
[----:B------:R-:W-:Y:S02]  /*a9f0*/  MOV R2, R9 ;  /* 0x0000000900027202 */ /* 0x000fe40000000f00 */
[----:B------:R-:W-:Y:S02]  /*aa00*/  MOV R46, R10 ;  /* 0x0000000a002e7202 */ /* 0x000fe40000000f00 */
[----:B------:R-:W-:-:S02]  /*aa10*/  MOV R47, R11 ;  /* 0x0000000b002f7202 */ /* 0x000fc40000000f00 */
[----:B------:R-:W-:Y:S02]  /*aa20*/  MOV R48, R25 ;  /* 0x0000001900307202 */ /* 0x000fe40000000f00 */
[----:B------:R-:W-:Y:S02]  /*aa30*/  MOV R50, R26 ;  /* 0x0000001a00327202 */ /* 0x000fe40000000f00 */
[----:B------:R-:W-:Y:S02]  /*aa40*/  MOV R51, R28 ;  /* 0x0000001c00337202 */ /* 0x000fe40000000f00 */
[----:B------:R-:W-:-:S07]  /*aa50*/  MOV R52, R29 ;  /* 0x0000001d00347202 */ /* 0x000fce0000000f00 */
.L_x_591:
        /* <DEDUP_REMOVED lines=28> */
[----:B------:R-:W-:Y:S02]  /*ac20*/  FSETP.GEU.FTZ.AND P5, PT, R54, R19, PT ;  /* 0x000000133600720b */ /* 0x000fe40003fbe000 */
[----:B------:R-:W-:Y:S02]  /*ac30*/  FSEL R53, R56, R45, P6 ;  /* 0x0000002d38357208 */ /* 0x000fe40003000000 */
[----:B------:R-:W-:Y:S02]  /*ac40*/  FSEL R55, R19, R54, P5 ;  /* 0x0000003613377208 */ /* 0x000fe40002800000 */
[----:B------:R-:W-:-:S02]  /*ac50*/  FSEL R45, R54, R19, P5 ;  /* 0x00000013362d7208 */ /* 0x000fc40002800000 */
[----:B------:R-:W-:-:S04]  /*ac60*/  FSETP.GEU.FTZ.AND P6, PT, R55, R18, PT ;  /* 0x000000123700720b */ /* 0x000fc80003fde000 */
[----:B------:R-:W-:Y:S02]  /*ac70*/  PLOP3.LUT P4, PT, P6, P4, P5, 0x80, 0x0 ;  /* 0x000000000000781c */ /* 0x000fe40003789050 */
[----:B------:R-:W-:Y:S02]  /*ac80*/  FSEL R54, R18, R55, P6 ;  /* 0x0000003712367208 */ /* 0x000fe40003000000 */
[----:B------:R-:W-:Y:S02]  /*ac90*/  PLOP3.LUT P4, PT, P4, P3, P2, 0x80, 0x0 ;  /* 0x000000000000781c */ /* 0x000fe40002787020 */
[----:B------:R-:W-:Y:S02]  /*aca0*/  FSEL R19, R55, R18, P6 ;  /* 0x0000001237137208 */ /* 0x000fe40003000000 */
[----:B------:R-:W-:Y:S02]  /*acb0*/  PLOP3.LUT P4, PT, P4, P1, P0, 0x80, 0x0 ;  /* 0x000000000000781c */ /* 0x000fe40002783000 */
[----:B------:R-:W-:-:S11]  /*acc0*/  MOV R18, R54 ;  /* 0x0000003600127202 */ /* 0x000fd60000000f00 */
        /* <DEDUP_REMOVED lines=44> */
[----:B------:R-:W-:Y:S01]  /*af90*/  @P1 MOV R19, 0x7f800000 ;  /* 0x7f80000000131802 */ /* 0x000fe20000000f00 */
[----:B------:R-:W-:-:S04]  /*afa0*/  FFMA R45, R18, R45, R18 ;  /* 0x0000002d122d7223 */ /* 0x000fc80000000012 */
        /* <DEDUP_REMOVED lines=9> */
[----:B------:R-:W-:Y:S01]  /*b040*/  IMAD.MOV.U32 R47, RZ, RZ, R43 ;  /* 0x000000ffff2f7224 */ /* 0x000fe200078e002b */
[----:B------:R-:W-:-:S07]  /*b050*/  MOV R46, 0xb070 ;  /* 0x0000b070002e7802 */ /* 0x000fce0000000f00 */
[----:B-----5:R-:W-:Y:S05]  /*b060*/  CALL.REL.NOINC `($__internal_62_$__cuda_sm3x_div_rn_ftz_f32_slowpath) ;  /* 0x0000006800947944 */ /* 0x020fea0003c00000 */
[----:B------:R-:W-:-:S07]  /*b070*/  MOV R17, R2 ;  /* 0x0000000200117202 */ /* 0x000fce0000000f00 */
.L_x_592:
[----:B------:R-:W-:Y:S01]  /*b080*/  MOV R19, 0x3b33710b ;  /* 0x3b33710b00137802 */ /* 0x000fe20000000f00 */
        /* <DEDUP_REMOVED lines=22> */
.L_x_590:
        /* <DEDUP_REMOVED lines=15> */
[----:B------:R-:W-:Y:S01]  /*b2e0*/  IMAD.MOV.U32 R47, RZ, RZ, R43 ;  /* 0x000000ffff2f7224 */ /* 0x000fe200078e002b */
[----:B------:R-:W-:-:S07]  /*b2f0*/  MOV R46, 0xb310 ;  /* 0x0000b310002e7802 */ /* 0x000fce0000000f00 */
[----:B-----5:R-:W-:Y:S05]  /*b300*/  CALL.REL.NOINC `($__internal_62_$__cuda_sm3x_div_rn_ftz_f32_slowpath) ;  /* 0x0000006400ec7944 */ /* 0x020fea0003c00000 */
.L_x_593:
        /* <DEDUP_REMOVED lines=21> */
[----:B------:R-:W-:-:S07]  /*b460*/  FSEL R18, R40, R17, P6 ;  /* 0x0000001128127208 */ /* 0x000fce0003000000 */
.L_x_579:
[----:B-----5:R-:W-:Y:S01]  /*b470*/  FMUL.FTZ R46, R20, R18 ;  /* 0x00000012142e7220 */ /* 0x020fe20000410000 */
[----:B------:R-:W-:Y:S03]  /*b480*/  BSSY.RECONVERGENT B0, `(.L_x_594) ;  /* 0x0000039000007945 */ /* 0x000fe60003800200 */
[C---:B------:R-:W-:Y:S01]  /*b490*/  FFMA.FTZ R17, R21.reuse, R16, R46 ;  /* 0x0000001015117223 */ /* 0x040fe2000001002e */
        /* <DEDUP_REMOVED lines=21> */
.L_x_596:
[----:B---3--:R-:W-:-:S05]  /*b5f0*/  VIADD R16, R21, 0xbd4e8de8 ;  /* 0xbd4e8de815107836 */ /* 0x008fca0000000000 */
        /* <DEDUP_REMOVED lines=15> */
[----:B------:R-:W-:-:S04]  /*b6f0*/  PRMT R17, R17, 0x9910, RZ ;  /* 0x0000991011117816 */ /* 0x000fc800000000ff */
[----:B------:R-:W-:Y:S02]  /*b700*/  IADD3 R18, PT, PT, R18, -R17, RZ ;  /* 0x8000001112127210 */ /* 0x000fe40007ffe0ff */
[----:B------:R-:W-:Y:S01]  /*b710*/  LEA R17, R17, 0x3f800000, 0x17 ;  /* 0x3f80000011117811 */ /* 0x000fe200078eb8ff */
[-C--:B0-----:R-:W-:Y:S01]  /*b720*/  FMUL.FTZ R20, R19, R16.reuse ;  /* 0x0000001013147220 */ /* 0x081fe20000410000 */
[----:B------:R-:W-:Y:S01]  /*b730*/  FMUL.FTZ R16, R45, R16 ;  /* 0x000000102d107220 */ /* 0x000fe20000410000 */
[----:B------:R-:W-:Y:S02]  /*b740*/  LEA R18, R18, 0x3f800000, 0x17 ;  /* 0x3f80000012127811 */ /* 0x000fe400078eb8ff */
[C---:B------:R-:W-:Y:S01]  /*b750*/  FMUL.FTZ R19, R17.reuse, R20 ;  /* 0x0000001411137220 */ /* 0x040fe20000410000 */
[----:B------:R-:W-:-:S03]  /*b760*/  FMUL.FTZ R17, R17, R16 ;  /* 0x0000001011117220 */ /* 0x000fc60000410000 */
[C---:B------:R-:W-:Y:S01]  /*b770*/  FMUL.FTZ R16, R18.reuse, R19 ;  /* 0x0000001312107220 */ /* 0x040fe20000410000 */
[----:B------:R-:W-:Y:S01]  /*b780*/  FMUL.FTZ R17, R18, R17 ;  /* 0x0000001112117220 */ /* 0x000fe20000410000 */
[----:B------:R-:W-:Y:S06]  /*b790*/  BRA `(.L_x_595) ;  /* 0x00000000001c7947 */ /* 0x000fec0003800000 */
.L_x_597:
[----:B------:R-:W-:Y:S01]  /*b7a0*/  FMUL.FTZ R21, R21, 1.4426950216293334961 ;  /* 0x3fb8aa3b15157820 */ /* 0x000fe20000410000 */
[----:B-12---:R-:W-:-:S04]  /*b7b0*/  FMUL.RZ R18, R17, 0.15915493667125701904 ;  /* 0x3e22f98311127820 */ /* 0x006fc8000040c000 */
[----:B------:R-:W-:Y:S08]  /*b7c0*/  MUFU.COS R16, R18 ;  /* 0x0000001200107308 */ /* 0x000ff00000000000 */
[----:B------:R-:W0:Y:S08]  /*b7d0*/  MUFU.EX2 R21, R21 ;  /* 0x0000001500157308 */ /* 0x000e300000000800 */
[----:B------:R-:W1:Y:S01]  /*b7e0*/  MUFU.SIN R20, R18 ;  /* 0x0000001200147308 */ /* 0x000e620000000400 */
[C---:B0-----:R-:W-:Y:S01]  /*b7f0*/  FMUL.FTZ R16, R21.reuse, R16 ;  /* 0x0000001015107220 */ /* 0x041fe20000410000 */
[----:B-1----:R-:W-:-:S07]  /*b800*/  FMUL.FTZ R17, R21, R20 ;  /* 0x0000001415117220 */ /* 0x002fce0000410000 */
.L_x_595:
[----:B------:R-:W-:Y:S05]  /*b810*/  BSYNC.RECONVERGENT B0 ;  /* 0x0000000000007941 */ /* 0x000fea0003800200 */
.L_x_594:
        /* <DEDUP_REMOVED lines=31> */
.L_x_603:
        /* <DEDUP_REMOVED lines=19> */
[----:B-1----:R-:W-:-:S03]  /*bb40*/  IMAD.U32 R2, RZ, RZ, UR4 ;  /* 0x00000004ff027e24 */ /* 0x002fc6000f8e00ff */
[----:B------:R-:W-:-:S04]  /*bb50*/  FSEL R19, R32, R19, !P3 ;  /* 0x0000001320137208 */ /* 0x000fc80005800000 */
[----:B------:R-:W-:-:S04]  /*bb60*/  LOP3.LUT R19, R19, 0x80000000, R2, 0xb8, !PT ;  /* 0x8000000013137812 */ /* 0x000fc800078eb802 */
[----:B------:R-:W-:Y:S01]  /*bb70*/  FSEL R20, R40, R19, P5 ;  /* 0x0000001328147208 */ /* 0x000fe20002800000 */
[----:B------:R-:W-:Y:S06]  /*bb80*/  BRA `(.L_x_604) ;  /* 0x0000001800647947 */ /* 0x000fec0003800000 */
.L_x_602:
        /* <DEDUP_REMOVED lines=14> */
.L_x_606:
        /* <DEDUP_REMOVED lines=55> */
[----:B------:R-:W-:-:S03]  /*bfe0*/  HFMA2 R45, -RZ, RZ, 1.625, 0 ;  /* 0x3e800000ff2d7431 */ /* 0x000fc600000001ff */
        /* <DEDUP_REMOVED lines=40> */
[----:B0-23--:R-:W-:Y:S05]  /*c270*/  CALL.REL.NOINC `($__internal_62_$__cuda_sm3x_div_rn_ftz_f32_slowpath) ;  /* 0x0000005800107944 */ /* 0x00dfea0003c00000 */
.L_x_607:
[----:B------:R-:W-:Y:S01]  /*c280*/  MOV R20, 0x3b33710b ;  /* 0x3b33710b00147802 */ /* 0x000fe20000000f00 */
        /* <DEDUP_REMOVED lines=17> */
[----:B-1----:R-:W-:Y:S02]  /*c3a0*/  MOV R2, UR4 ;  /* 0x0000000400027c02 */ /* 0x002fe40008000f00 */
[----:B------:R-:W-:-:S04]  /*c3b0*/  FSEL R19, R32, R19, !P3 ;  /* 0x0000001320137208 */ /* 0x000fc80005800000 */
[----:B------:R-:W-:-:S04]  /*c3c0*/  LOP3.LUT R19, R19, 0x80000000, R2, 0xb8, !PT ;  /* 0x8000000013137812 */ /* 0x000fc800078eb802 */
[----:B------:R-:W-:Y:S01]  /*c3d0*/  FSEL R20, R40, R19, P5 ;  /* 0x0000001328147208 */ /* 0x000fe20002800000 */
[----:B------:R-:W-:Y:S06]  /*c3e0*/  BRA `(.L_x_604) ;  /* 0x00000010004c7947 */ /* 0x000fec0003800000 */
.L_x_605:
        /* <DEDUP_REMOVED lines=18> */
.L_x_608:
[----:B------:R-:W-:Y:S02]  /*c510*/  IMAD.MOV.U32 R20, RZ, RZ, 0x3b33710b ;  /* 0x3b33710bff147424 */ /* 0x000fe400078e00ff */
        /* <DEDUP_REMOVED lines=22> */
.L_x_601:
        /* <DEDUP_REMOVED lines=24> */
.L_x_609:
        /* <DEDUP_REMOVED lines=23> */
.L_x_600:
[----:B------:R-:W-:-:S13]  /*c970*/  FSETP.GEU.FTZ.AND P0, PT, R0, 9.999999682655225389e-20, PT ;  /* 0x1fec1e4a0000780b */ /* 0x000fda0003f1e000 */
[----:B------:R-:W-:Y:S05]  /*c980*/  @!P0 BRA `(.L_x_610) ;  /* 0x0000000000a08947 */ /* 0x000fea0003800000 */
[----:B-1----:R-:W-:Y:S01]  /*c990*/  MOV R18, 0x3f800000 ;  /* 0x3f80000000127802 */ /* 0x002fe20000000f00 */
[----:B------:R-:W1:Y:S01]  /*c9a0*/  FCHK P0, R0, 1 ;  /* 0x3f80000000007902 */ /* 0x000e620000000000 */
[CC--:B------:R-:W-:Y:S02]  /*c9b0*/  FSETP.NEU.FTZ.AND P4, PT, |R19|.reuse, |R2|.reuse, PT ;  /* 0x400000021300720b */ /* 0x0c0fe40003f9d200 */
[C---:B------:R-:W-:Y:S01]  /*c9c0*/  FSETP.GEU.FTZ.AND P2, PT, |R19|.reuse, |R2|, PT ;  /* 0x400000021300720b */ /* 0x040fe20003f5e200 */
[----:B------:R-:W-:Y:S01]  /*c9d0*/  FFMA R21, R18, -1, R18 ;  /* 0xbf80000012157823 */ /* 0x000fe20000000012 */
[----:B------:R-:W-:Y:S02]  /*c9e0*/  ISETP.GE.AND P6, PT, R19, RZ, PT ;  /* 0x000000ff1300720c */ /* 0x000fe40003fc6270 */
[----:B------:R-:W-:Y:S01]  /*c9f0*/  FSETP.NAN.FTZ.AND P5, PT, |R40|, |R40|, PT ;  /* 0x400000282800720b */ /* 0x000fe20003fb8200 */
[----:B------:R-:W-:Y:S01]  /*ca00*/  FFMA R21, R21, R18, 1 ;  /* 0x3f80000015157423 */ /* 0x000fe20000000012 */
[----:B------:R-:W-:-:S03]  /*ca10*/  FSETP.NEU.FTZ.AND P3, PT, R43, RZ, PT ;  /* 0x000000ff2b00720b */ /* 0x000fc60003f7d000 */
[----:B------:R-:W-:-:S04]  /*ca20*/  FFMA R2, R0, R21, RZ ;  /* 0x0000001500027223 */ /* 0x000fc800000000ff */
[----:B------:R-:W-:-:S04]  /*ca30*/  FFMA R18, R2, -1, R0 ;  /* 0xbf80000002127823 */ /* 0x000fc80000000000 */
[----:B------:R-:W-:Y:S01]  /*ca40*/  FFMA R2, R21, R18, R2 ;  /* 0x0000001215027223 */ /* 0x000fe20000000002 */
[----:B-1----:R-:W-:Y:S06]  /*ca50*/  @!P0 BRA `(.L_x_611) ;  /* 0x00000000000c8947 */ /* 0x002fec0003800000 */
[----:B------:R-:W-:Y:S01]  /*ca60*/  HFMA2 R47, -RZ, RZ, 1.875, 0 ;  /* 0x3f800000ff2f7431 */ /* 0x000fe200000001ff */
[----:B------:R-:W-:-:S07]  /*ca70*/  MOV R46, 0xca90 ;  /* 0x0000ca90002e7802 */ /* 0x000fce0000000f00 */
[----:B0-23--:R-:W-:Y:S05]  /*ca80*/  CALL.REL.NOINC `($__internal_62_$__cuda_sm3x_div_rn_ftz_f32_slowpath) ;  /* 0x00000050000c7944 */ /* 0x00dfea0003c00000 */
.L_x_611:
        /* <DEDUP_REMOVED lines=24> */
.L_x_610:
[----:B-1----:R-:W-:Y:S01]  /*cc10*/  HFMA2 R18, -RZ, RZ, 1.875, 0 ;  /* 0x3f800000ff127431 */ /* 0x002fe200000001ff */
[----:B------:R-:W1:Y:S01]  /*cc20*/  FCHK P0, R0, 1 ;  /* 0x3f80000000007902 */ /* 0x000e620000000000 */
        /* <DEDUP_REMOVED lines=10> */
[----:B-1----:R-:W-:Y:S06]  /*ccd0*/  @!P0 BRA `(.L_x_612) ;  /* 0x00000000000c8947 */ /* 0x002fec0003800000 */
[----:B------:R-:W-:Y:S02]  /*cce0*/  MOV R47, 0x3f800000 ;  /* 0x3f800000002f7802 */ /* 0x000fe40000000f00 */
[----:B------:R-:W-:-:S07]  /*ccf0*/  MOV R46, 0xcd10 ;  /* 0x0000cd10002e7802 */ /* 0x000fce0000000f00 */
[----:B0-23--:R-:W-:Y:S05]  /*cd00*/  CALL.REL.NOINC `($__internal_62_$__cuda_sm3x_div_rn_ftz_f32_slowpath) ;  /* 0x0000004c006c7944 */ /* 0x00dfea0003c00000 */
.L_x_612:
        /* <DEDUP_REMOVED lines=24> */
.L_x_599:
[C---:B-1----:R-:W-:Y:S01]  /*ce90*/  FMUL.FTZ R18, R19.reuse, 0.36787945032119750977 ;  /* 0x3ebc5ab213127820 */ /* 0x042fe20000410000 */
[----:B------:R-:W-:Y:S01]  /*cea0*/  FMUL.FTZ R20, R2, 0.36787945032119750977 ;  /* 0x3ebc5ab202147820 */ /* 0x000fe20000410000 */
[----:B------:R-:W1:Y:S01]  /*ceb0*/  MUFU.RCP R48, R43 ;  /* 0x0000002b00307308 */ /* 0x000e620000001000 */
[CC--:B------:R-:W-:Y:S01]  /*cec0*/  FSETP.NEU.FTZ.AND P4, PT, |R19|.reuse, |R2|.reuse, PT ;  /* 0x400000021300720b */ /* 0x0c0fe20003f9d200 */
[----:B------:R-:W-:Y:S01]  /*ced0*/  FADD.FTZ R18, |R18|, -RZ ;  /* 0x800000ff12127221 */ /* 0x000fe20000010200 */
[----:B------:R-:W-:Y:S01]  /*cee0*/  FADD.FTZ R21, |R20|, -RZ ;  /* 0x800000ff14157221 */ /* 0x000fe20000010200 */
[C---:B------:R-:W-:Y:S02]  /*cef0*/  FSETP.GEU.FTZ.AND P2, PT, |R19|.reuse, |R2|, PT ;  /* 0x400000021300720b */ /* 0x040fe40003f5e200 */
[----:B------:R-:W-:Y:S02]  /*cf00*/  ISETP.GE.AND P6, PT, R19, RZ, PT ;  /* 0x000000ff1300720c */ /* 0x000fe40003fc6270 */
[----:B------:R-:W-:-:S02]  /*cf10*/  VIMNMX R20, PT, PT, R18, R21, !PT ;  /* 0x0000001512147248 */ /* 0x000fc40007fe0100 */
[----:B------:R-:W-:Y:S02]  /*cf20*/  VIMNMX R18, PT, PT, R18, R21, PT ;  /* 0x0000001512127248 */ /* 0x000fe40003fe0100 */
[----:B------:R-:W-:Y:S02]  /*cf30*/  LOP3.LUT R45, R20, 0xfe000000, RZ, 0xc0, !PT ;  /* 0xfe000000142d7812 */ /* 0x000fe400078ec0ff */
[C---:B------:R-:W-:Y:S02]  /*cf40*/  FSETP.NEU.FTZ.AND P0, PT, R18.reuse, RZ, PT ;  /* 0x000000ff1200720b */ /* 0x040fe40003f1d000 */
[C---:B------:R-:W-:Y:S02]  /*cf50*/  LOP3.LUT R21, R45.reuse, 0x7e800000, RZ, 0x3c, !PT ;  /* 0x7e8000002d157812 */ /* 0x040fe400078e3cff */
[----:B------:R-:W-:Y:S02]  /*cf60*/  LOP3.LUT R45, R45, 0x800000, RZ, 0xfc, !PT ;  /* 0x008000002d2d7812 */ /* 0x000fe400078efcff */
[----:B------:R-:W-:Y:S01]  /*cf70*/  MOV R19, 0x3f800000 ;  /* 0x3f80000000137802 */ /* 0x000fe20000000f00 */
[-C--:B------:R-:W-:Y:S01]  /*cf80*/  FMUL.FTZ R46, R18, R21.reuse ;  /* 0x00000015122e7220 */ /* 0x080fe20000410000 */
[----:B------:R-:W-:Y:S01]  /*cf90*/  FMUL.FTZ R21, R20, R21 ;  /* 0x0000001514157220 */ /* 0x000fe20000410000 */
[----:B------:R-:W-:-:S02]  /*cfa0*/  FSETP.NAN.FTZ.AND P5, PT, |R40|, |R40|, PT ;  /* 0x400000282800720b */ /* 0x000fc40003fb8200 */
[----:B------:R-:W-:Y:S01]  /*cfb0*/  FMUL.FTZ R46, R46, R46 ;  /* 0x0000002e2e2e7220 */ /* 0x000fe20000410000 */
[----:B------:R-:W-:-:S03]  /*cfc0*/  FSETP.NEU.FTZ.AND P3, PT, R43, RZ, PT ;  /* 0x000000ff2b00720b */ /* 0x000fc60003f7d000 */
[----:B------:R-:W-:Y:S01]  /*cfd0*/  FFMA.FTZ R46, R21, R21, R46 ;  /* 0x00000015152e7223 */ /* 0x000fe2000001002e */
[----:B-1----:R-:W-:-:S04]  /*cfe0*/  FFMA R21, -R43, R48, 1 ;  /* 0x3f8000002b157423 */ /* 0x002fc80000000130 */
[----:B------:R-:W-:Y:S01]  /*cff0*/  FFMA R21, R48, R21, R48 ;  /* 0x0000001530157223 */ /* 0x000fe20000000030 */
[----:B------:R-:W1:Y:S03]  /*d000*/  MUFU.SQRT R46, R46 ;  /* 0x0000002e002e7308 */ /* 0x000e660000002000 */
[----:B------:R-:W-:Y:S01]  /*d010*/  FFMA R2, R0, R21, RZ ;  /* 0x0000001500027223 */ /* 0x000fe200000000ff */
[----:B-1----:R-:W-:Y:S01]  /*d020*/  @P0 FMUL.FTZ R20, R46, R45 ;  /* 0x0000002d2e140220 */ /* 0x002fe20000410000 */
[----:B------:R-:W-:Y:S02]  /*d030*/  FSETP.NEU.FTZ.AND P0, PT, R18, +INF , PT ;  /* 0x7f8000001200780b */ /* 0x000fe40003f1d000 */
[----:B------:R-:W-:Y:S02]  /*d040*/  FFMA R18, -R43, R2, R0 ;  /* 0x000000022b127223 */ /* 0x000fe40000000100 */
[----:B------:R-:W-:-:S02]  /*d050*/  FSEL R20, R20, +INF , P0 ;  /* 0x7f80000014147808 */ /* 0x000fc40000000000 */
[----:B------:R-:W-:-:S04]  /*d060*/  FFMA R2, R21, R18, R2 ;  /* 0x0000001215027223 */ /* 0x000fc80000000002 */
[----:B------:R-:W1:Y:S08]  /*d070*/  MUFU.LG2 R20, R20 ;  /* 0x0000001400147308 */ /* 0x000e700000000c00 */
[----:B------:R-:W4:Y:S01]  /*d080*/  FCHK P0, R0, R43 ;  /* 0x0000002b00007302 */ /* 0x000f220000000000 */
[----:B-1----:R-:W-:Y:S01]  /*d090*/  FFMA.FTZ R18, R20, 0.69314718246459960938, R19 ;  /* 0x3f31721814127823 */ /* 0x002fe20000010013 */
[----:B----4-:R-:W-:Y:S06]  /*d0a0*/  @!P0 BRA `(.L_x_613) ;  /* 0x00000000000c8947 */ /* 0x010fec0003800000 */
[----:B------:R-:W-:Y:S01]  /*d0b0*/  IMAD.MOV.U32 R47, RZ, RZ, R43 ;  /* 0x000000ffff2f7224 */ /* 0x000fe200078e002b */
[----:B------:R-:W-:-:S07]  /*d0c0*/  MOV R46, 0xd0e0 ;  /* 0x0000d0e0002e7802 */ /* 0x000fce0000000f00 */
[----:B0-23--:R-:W-:Y:S05]  /*d0d0*/  CALL.REL.NOINC `($__internal_62_$__cuda_sm3x_div_rn_ftz_f32_slowpath) ;  /* 0x0000004800787944 */ /* 0x00dfea0003c00000 */
.L_x_613:
        /* <DEDUP_REMOVED lines=23> */
.L_x_598:
[C---:B------:R-:W-:Y:S01]  /*d250*/  FSETP.GEU.FTZ.AND P0, PT, |R19|.reuse, 1.084202172485504434e-19, PT ;  /* 0x200000001300780b */ /* 0x040fe20003f1e200 */
[----:B------:R-:W4:Y:S01]  /*d260*/  MUFU.RCP R20, R43 ;  /* 0x0000002b00147308 */ /* 0x000f220000001000 */
[----:B------:R-:W-:Y:S02]  /*d270*/  FSETP.GEU.FTZ.AND P1, PT, |R2|, 1.084202172485504434e-19, PT ;  /* 0x200000000200780b */ /* 0x000fe40003f3e200 */
[----:B-1----:R-:W-:Y:S02]  /*d280*/  MOV R18, R39 ;  /* 0x0000002700127202 */ /* 0x002fe40000000f00 */
[----:B------:R-:W-:Y:S02]  /*d290*/  PLOP3.LUT P0, PT, P0, P1, PT, 0xf8, 0x8f ;  /* 0x00000000008f781c */ /* 0x000fe40000703f70 */
[CC--:B------:R-:W-:Y:S02]  /*d2a0*/  FSETP.NEU.FTZ.AND P4, PT, |R19|.reuse, |R2|.reuse, PT ;  /* 0x400000021300720b */ /* 0x0c0fe40003f9d200 */
[----:B------:R-:W-:-:S02]  /*d2b0*/  FSETP.GEU.FTZ.AND P2, PT, |R19|, |R2|, PT ;  /* 0x400000021300720b */ /* 0x000fc40003f5e200 */
[----:B------:R-:W-:Y:S02]  /*d2c0*/  ISETP.GE.AND P6, PT, R19, RZ, PT ;  /* 0x000000ff1300720c */ /* 0x000fe40003fc6270 */
[----:B------:R-:W-:Y:S02]  /*d2d0*/  FSETP.NAN.FTZ.AND P5, PT, |R40|, |R40|, PT ;  /* 0x400000282800720b */ /* 0x000fe40003fb8200 */
[C---:B------:R-:W-:Y:S01]  /*d2e0*/  FSETP.NEU.FTZ.AND P3, PT, R43.reuse, RZ, PT ;  /* 0x000000ff2b00720b */ /* 0x040fe20003f7d000 */
[----:B----4-:R-:W-:Y:S02]  /*d2f0*/  FFMA R21, -R43, R20, 1 ;  /* 0x3f8000002b157423 */ /* 0x010fe40000000114 */
        /* <DEDUP_REMOVED lines=12> */
.L_x_614:
        /* <DEDUP_REMOVED lines=21> */
[----:B------:R-:W-:-:S07]  /*d510*/  FSEL R20, R40, R19, P5 ;  /* 0x0000001328147208 */ /* 0x000fce0002800000 */
.L_x_604:
[----:B------:R-:W-:Y:S01]  /*d520*/  FMUL.FTZ R46, R22, R20 ;  /* 0x00000014162e7220 */ /* 0x000fe20000410000 */
[----:B------:R-:W-:Y:S03]  /*d530*/  BSSY.RECONVERGENT B0, `(.L_x_615) ;  /* 0x000003a000007945 */ /* 0x000fe60003800200 */
[C---:B------:R-:W-:Y:S01]  /*d540*/  FFMA.FTZ R19, R23.reuse, R18, R46 ;  /* 0x0000001217137223 */ /* 0x040fe2000001002e */
        /* <DEDUP_REMOVED lines=31> */
[----:B------:R-:W-:-:S05]  /*d740*/  PRMT R19, R19, 0x9910, RZ ;  /* 0x0000991013137816 */ /* 0x000fca00000000ff */
[----:B------:R-:W-:Y:S01]  /*d750*/  IMAD.IADD R20, R20, 0x1, -R19 ;  /* 0x0000000114147824 */ /* 0x000fe200078e0a13 */
[----:B------:R-:W-:Y:S01]  /*d760*/  LEA R19, R19, 0x3f800000, 0x17 ;  /* 0x3f80000013137811 */ /* 0x000fe200078eb8ff */
[-C--:B-1----:R-:W-:Y:S01]  /*d770*/  FMUL.FTZ R22, R21, R18.reuse ;  /* 0x0000001215167220 */ /* 0x082fe20000410000 */
[----:B------:R-:W-:Y:S02]  /*d780*/  FMUL.FTZ R18, R45, R18 ;  /* 0x000000122d127220 */ /* 0x000fe40000410000 */
[----:B------:R-:W-:Y:S01]  /*d790*/  LEA R20, R20, 0x3f800000, 0x17 ;  /* 0x3f80000014147811 */ /* 0x000fe200078eb8ff */
[C---:B------:R-:W-:Y:S01]  /*d7a0*/  FMUL.FTZ R21, R19.reuse, R22 ;  /* 0x0000001613157220 */ /* 0x040fe20000410000 */
[----:B------:R-:W-:-:S03]  /*d7b0*/  FMUL.FTZ R19, R19, R18 ;  /* 0x0000001213137220 */ /* 0x000fc60000410000 */
[C---:B------:R-:W-:Y:S01]  /*d7c0*/  FMUL.FTZ R18, R20.reuse, R21 ;  /* 0x0000001514127220 */ /* 0x040fe20000410000 */
[----:B------:R-:W-:Y:S01]  /*d7d0*/  FMUL.FTZ R19, R20, R19 ;  /* 0x0000001314137220 */ /* 0x000fe20000410000 */
[----:B------:R-:W-:Y:S06]  /*d7e0*/  BRA `(.L_x_619) ;  /* 0x0000000000387947 */ /* 0x000fec0003800000 */
.L_x_618:
        /* <DEDUP_REMOVED lines=8> */
.L_x_617:
[----:B------:R-:W-:-:S04]  /*d870*/  FMUL.RZ R20, R19, 0.15915493667125701904 ;  /* 0x3e22f98313147820 */ /* 0x000fc8000040c000 */
[----:B------:R1:W4:Y:S08]  /*d880*/  MUFU.COS R18, R20 ;  /* 0x0000001400127308 */ /* 0x0003300000000000 */
[----:B------:R1:W0:Y:S01]  /*d890*/  MUFU.SIN R19, R20 ;  /* 0x0000001400137308 */ /* 0x0002220000000400 */
[----:B------:R-:W-:Y:S05]  /*d8a0*/  BRA `(.L_x_619) ;  /* 0x0000000000087947 */ /* 0x000fea0003800000 */
.L_x_616:
[----:B------:R-:W-:-:S06]  /*d8b0*/  FMUL.FTZ R18, R45, 1.4426950216293334961 ;  /* 0x3fb8aa3b2d127820 */ /* 0x000fcc0000410000 */
[----:B------:R-:W1:Y:S02]  /*d8c0*/  MUFU.EX2 R18, R18 ;  /* 0x0000001200127308 */ /* 0x000e640000000800 */
.L_x_619:
[----:B------:R-:W-:Y:S05]  /*d8d0*/  BSYNC.RECONVERGENT B0 ;  /* 0x0000000000007941 */ /* 0x000fea0003800200 */
.L_x_615:
        /* <DEDUP_REMOVED lines=31> */
.L_x_625:
        /* <DEDUP_REMOVED lines=24> */
.L_x_624:
        /* <DEDUP_REMOVED lines=14> */
.L_x_628:
        /* <DEDUP_REMOVED lines=97> */
.L_x_629:
        /* <DEDUP_REMOVED lines=23> */
.L_x_627:
        /* <DEDUP_REMOVED lines=18> */
.L_x_630:
        /* <DEDUP_REMOVED lines=23> */
.L_x_623:
        /* <DEDUP_REMOVED lines=24> */
.L_x_631:
        /* <DEDUP_REMOVED lines=23> */
.L_x_622:
        /* <DEDUP_REMOVED lines=17> */
[----:B0-234-:R-:W-:Y:S05]  /*eb40*/  CALL.REL.NOINC `($__internal_62_$__cuda_sm3x_div_rn_ftz_f32_slowpath) ;  /* 0x0000002c00dc7944 */ /* 0x01dfea0003c00000 */
.L_x_633:
        /* <DEDUP_REMOVED lines=24> */
.L_x_632:
        /* <DEDUP_REMOVED lines=15> */
[----:B0-234-:R-:W-:Y:S05]  /*edc0*/  CALL.REL.NOINC `($__internal_62_$__cuda_sm3x_div_rn_ftz_f32_slowpath) ;  /* 0x0000002c003c7944 */ /* 0x01dfea0003c00000 */
.L_x_634:
        /* <DEDUP_REMOVED lines=24> */
.L_x_621:
        /* <DEDUP_REMOVED lines=31> */
[----:B------:R-:W5:Y:S01]  /*f140*/  FCHK P0, R0, R43 ;  /* 0x0000002b00007302 */ /* 0x000f620000000000 */
[----:B-1----:R-:W-:Y:S01]  /*f150*/  FFMA.FTZ R20, R22, 0.69314718246459960938, R21 ;  /* 0x3f31721816147823 */ /* 0x002fe20000010015 */
[----:B-----5:R-:W-:Y:S06]  /*f160*/  @!P0 BRA `(.L_x_635) ;  /* 0x00000000000c8947 */ /* 0x020fec0003800000 */
[----:B------:R-:W-:Y:S01]  /*f170*/  IMAD.MOV.U32 R47, RZ, RZ, R43 ;  /* 0x000000ffff2f7224 */ /* 0x000fe200078e002b */
[----:B------:R-:W-:-:S07]  /*f180*/  MOV R46, 0xf1a0 ;  /* 0x0000f1a0002e7802 */ /* 0x000fce0000000f00 */
[----:B0-234-:R-:W-:Y:S05]  /*f190*/  CALL.REL.NOINC `($__internal_62_$__cuda_sm3x_div_rn_ftz_f32_slowpath) ;  /* 0x0000002800487944 */ /* 0x01dfea0003c00000 */
.L_x_635:
        /* <DEDUP_REMOVED lines=23> */
.L_x_620:
[C---:B------:R-:W-:Y:S01]  /*f310*/  FSETP.GEU.FTZ.AND P0, PT, |R21|.reuse, 1.084202172485504434e-19, PT ;  /* 0x200000001500780b */ /* 0x040fe20003f1e200 */
[----:B------:R-:W5:Y:S01]  /*f320*/  MUFU.RCP R22, R43 ;  /* 0x0000002b00167308 */ /* 0x000f620000001000 */
        /* <DEDUP_REMOVED lines=8> */
[----:B-----5:R-:W-:Y:S02]  /*f3b0*/  FFMA R23, -R43, R22, 1 ;  /* 0x3f8000002b177423 */ /* 0x020fe40000000116 */
        /* <DEDUP_REMOVED lines=11> */
[----:B0-234-:R-:W-:Y:S05]  /*f470*/  CALL.REL.NOINC `($__internal_62_$__cuda_sm3x_div_rn_ftz_f32_slowpath) ;  /* 0x0000002400907944 */ /* 0x01dfea0003c00000 */
.L_x_636:
        /* <DEDUP_REMOVED lines=22> */
.L_x_626:
        /* <DEDUP_REMOVED lines=24> */
[----:B------:R-:W-:Y:S08]  /*f760*/  MUFU.COS R21, R22 ;  /* 0x0000001600157308 */ /* 0x000ff00000000000 */
[----:B------:R-:W1:Y:S08]  /*f770*/  MUFU.EX2 R12, R12 ;  /* 0x0000000c000c7308 */ /* 0x000e700000000800 */
[----:B------:R-:W5:Y:S01]  /*f780*/  MUFU.SIN R23, R22 ;  /* 0x0000001600177308 */ /* 0x000f620000000400 */
[----:B-1----:R-:W-:-:S02]  /*f790*/  LEA.HI R13, R12, 0xffffffed, RZ, 0x9 ;  /* 0xffffffed0c0d7811 */ /* 0x002fc400078f48ff */
[----:B------:R-:W-:Y:S02]  /*f7a0*/  LOP3.LUT R12, R12, 0x7fffff, RZ, 0xc0, !PT ;  /* 0x007fffff0c0c7812 */ /* 0x000fe400078ec0ff */
[----:B------:R-:W-:Y:S02]  /*f7b0*/  LOP3.LUT R20, R13, 0xffff, RZ, 0xc0, !PT ;  /* 0x0000ffff0d147812 */ /* 0x000fe400078ec0ff */
[----:B------:R-:W-:Y:S02]  /*f7c0*/  LOP3.LUT R12, R12, 0x7f000000, RZ, 0xfc, !PT ;  /* 0x7f0000000c0c7812 */ /* 0x000fe400078efcff */
[----:B------:R-:W-:-:S03]  /*f7d0*/  LEA.HI R20, R20, R13, RZ, 0x11 ;  /* 0x0000000d14147211 */ /* 0x000fc600078f88ff */
[-C--:B------:R-:W-:Y:S01]  /*f7e0*/  FMUL.FTZ R21, R21, R12.reuse ;  /* 0x0000000c15157220 */ /* 0x080fe20000410000 */
[----:B------:R-:W-:Y:S01]  /*f7f0*/  PRMT R20, R20, 0x9910, RZ ;  /* 0x0000991014147816 */ /* 0x000fe200000000ff */
[----:B-----5:R-:W-:-:S03]  /*f800*/  FMUL.FTZ R23, R23, R12 ;  /* 0x0000000c17177220 */ /* 0x020fc60000410000 */
        /* <DEDUP_REMOVED lines=10> */
.L_x_640:
        /* <DEDUP_REMOVED lines=8> */
.L_x_639:
[----:B------:R-:W-:-:S04]  /*f930*/  FMUL.RZ R12, R21, 0.15915493667125701904 ;  /* 0x3e22f983150c7820 */ /* 0x000fc8000040c000 */
[----:B------:R1:W0:Y:S08]  /*f940*/  MUFU.COS R20, R12 ;  /* 0x0000000c00147308 */ /* 0x0002300000000000 */
[----:B------:R1:W0:Y:S01]  /*f950*/  MUFU.SIN R21, R12 ;  /* 0x0000000c00157308 */ /* 0x0002220000000400 */
[----:B------:R-:W-:Y:S05]  /*f960*/  BRA `(.L_x_641) ;  /* 0x0000000000087947 */ /* 0x000fea0003800000 */
.L_x_638:
[----:B------:R-:W-:-:S06]  /*f970*/  FMUL.FTZ R20, R45, 1.4426950216293334961 ;  /* 0x3fb8aa3b2d147820 */ /* 0x000fcc0000410000 */
[----:B------:R-:W1:Y:S02]  /*f980*/  MUFU.EX2 R20, R20 ;  /* 0x0000001400147308 */ /* 0x000e640000000800 */
.L_x_641:
[----:B------:R-:W-:Y:S05]  /*f990*/  BSYNC.RECONVERGENT B0 ;  /* 0x0000000000007941 */ /* 0x000fea0003800200 */
.L_x_637:
        /* <DEDUP_REMOVED lines=31> */
.L_x_647:
        /* <DEDUP_REMOVED lines=14> */
[----:B------:R-:W-:-:S04]  /*fc70*/  IMAD.MOV.U32 R12, RZ, RZ, R3 ;  /* 0x000000ffff0c7224 */ /* 0x000fc800078e0003 */
        /* <DEDUP_REMOVED lines=8> */
.L_x_646:
        /* <DEDUP_REMOVED lines=14> */
.L_x_650:
        /* <DEDUP_REMOVED lines=83> */
[----:B------:R-:W-:Y:S02]  /*10310*/  @P1 IMAD.MOV.U32 R23, RZ, RZ, 0x7f800000 ;  /* 0x7f800000ff171424 */ /* 0x000fe400078e00ff */
[----:B------:R-:W-:Y:S02]  /*10320*/  FFMA R45, R22, R45, R22 ;  /* 0x0000002d162d7223 */ /* 0x000fe40000000016 */
        /* <DEDUP_REMOVED lines=11> */
[----:B0-234-:R-:W-:Y:S05]  /*103e0*/  CALL.REL.NOINC `($__internal_62_$__cuda_sm3x_div_rn_ftz_f32_slowpath) ;  /* 0x0000001400b47944 */ /* 0x01dfea0003c00000 */
.L_x_651:
        /* <DEDUP_REMOVED lines=22> */
.L_x_649:
        /* <DEDUP_REMOVED lines=18> */
.L_x_652:
        /* <DEDUP_REMOVED lines=22> */
.L_x_645:
        /* <DEDUP_REMOVED lines=24> */
.L_x_653:
        /* <DEDUP_REMOVED lines=22> */
.L_x_644:
        /* <DEDUP_REMOVED lines=18> */
.L_x_655:
        /* <DEDUP_REMOVED lines=23> */
.L_x_654:
[----:B-1----:R-:W-:Y:S01]  /*10d40*/  MOV R12, 0x3f800000 ;  /* 0x3f800000000c7802 */ /* 0x002fe20000000f00 */
[----:B------:R-:W1:Y:S01]  /*10d50*/  FCHK P0, R0, 1 ;  /* 0x3f80000000007902 */ /* 0x000e620000000000 */
[CC--:B------:R-:W-:Y:S02]  /*10d60*/  FSETP.NEU.FTZ.AND P4, PT, |R13|.reuse, |R2|.reuse, PT ;  /* 0x400000020d00720b */ /* 0x0c0fe40003f9d200 */
[C---:B------:R-:W-:Y:S01]  /*10d70*/  FSETP.GEU.FTZ.AND P2, PT, |R13|.reuse, |R2|, PT ;  /* 0x400000020d00720b */ /* 0x040fe20003f5e200 */
        /* <DEDUP_REMOVED lines=12> */
.L_x_656:
        /* <DEDUP_REMOVED lines=23> */
.L_x_643:
[C---:B-1----:R-:W-:Y:S01]  /*10fb0*/  FMUL.FTZ R12, R13.reuse, 0.36787945032119750977 ;  /* 0x3ebc5ab20d0c7820 */ /* 0x042fe20000410000 */
[----:B------:R-:W-:Y:S01]  /*10fc0*/  FMUL.FTZ R22, R2, 0.36787945032119750977 ;  /* 0x3ebc5ab202167820 */ /* 0x000fe20000410000 */
[----:B------:R-:W1:Y:S01]  /*10fd0*/  MUFU.RCP R48, R43 ;  /* 0x0000002b00307308 */ /* 0x000e620000001000 */
        /* <DEDUP_REMOVED lines=31> */
[----:B------:R-:W-:Y:S02]  /*111d0*/  MOV R47, R43 ;  /* 0x0000002b002f7202 */ /* 0x000fe40000000f00 */
[----:B------:R-:W-:-:S07]  /*111e0*/  MOV R46, 0x11200 ;  /* 0x00011200002e7802 */ /* 0x000fce0000000f00 */
[----:B0-234-:R-:W-:Y:S05]  /*111f0*/  CALL.REL.NOINC `($__internal_62_$__cuda_sm3x_div_rn_ftz_f32_slowpath) ;  /* 0x0000000800307944 */ /* 0x01dfea0003c00000 */
.L_x_657:
        /* <DEDUP_REMOVED lines=22> */
.L_x_642:
[C---:B------:R-:W-:Y:S01]  /*11360*/  FSETP.GEU.FTZ.AND P0, PT, |R13|.reuse, 1.084202172485504434e-19, PT ;  /* 0x200000000d00780b */ /* 0x040fe20003f1e200 */
[----:B------:R-:W5:Y:S01]  /*11370*/  MUFU.RCP R22, R43 ;  /* 0x0000002b00167308 */ /* 0x000f620000001000 */
[----:B------:R-:W-:Y:S01]  /*11380*/  FSETP.GEU.FTZ.AND P1, PT, |R2|, 1.084202172485504434e-19, PT ;  /* 0x200000000200780b */ /* 0x000fe20003f3e200 */
[----:B-1----:R-:W-:Y:S01]  /*11390*/  IMAD.MOV.U32 R12, RZ, RZ, R39 ;  /* 0x000000ffff0c7224 */ /* 0x002fe200078e0027 */
[CC--:B------:R-:W-:Y:S02]  /*113a0*/  FSETP.NEU.FTZ.AND P4, PT, |R13|.reuse, |R2|.reuse, PT ;  /* 0x400000020d00720b */ /* 0x0c0fe40003f9d200 */
[----:B------:R-:W-:Y:S02]  /*113b0*/  PLOP3.LUT P0, PT, P0, P1, PT, 0xf8, 0x8f ;  /* 0x00000000008f781c */ /* 0x000fe40000703f70 */
        /* <DEDUP_REMOVED lines=17> */
.L_x_658:
        /* <DEDUP_REMOVED lines=21> */
.L_x_648:
[CC--:B------:R-:W-:Y:S01]  /*11620*/  FMUL.FTZ R2, R14.reuse, R13.reuse ;  /* 0x0000000d0e027220 */ /* 0x0c0fe20000410000 */
[C---:B------:R-:W-:Y:S01]  /*11630*/  FMUL.FTZ R13, R15.reuse, R13 ;  /* 0x0000000d0f0d7220 */ /* 0x040fe20000410000 */
[----:B------:R-:W-:Y:S02]  /*11640*/  BSSY.RECONVERGENT B0, `(.L_x_659) ;  /* 0x0000039000007945 */ /* 0x000fe40003800200 */
[-C--:B------:R-:W-:Y:S01]  /*11650*/  FFMA.FTZ R23, R15, R12.reuse, R2 ;  /* 0x0000000c0f177223 */ /* 0x080fe20000010002 */
[----:B------:R-:W-:-:S04]  /*11660*/  FFMA.FTZ R14, R14, R12, -R13 ;  /* 0x0000000c0e0e7223 */ /* 0x000fc8000001080d */
[----:B------:R-:W-:-:S13]  /*11670*/  LOP3.LUT P0, R2, R23, 0x7fffffff, RZ, 0xc0, !PT ;  /* 0x7fffffff17027812 */ /* 0x000fda000780c0ff */
        /* <DEDUP_REMOVED lines=30> */
[----:B------:R-:W-:-:S04]  /*11860*/  PRMT R13, R13, 0x9910, RZ ;  /* 0x000099100d0d7816 */ /* 0x000fc800000000ff */
[----:B------:R-:W-:Y:S02]  /*11870*/  IADD3 R12, PT, PT, R12, -R13, RZ ;  /* 0x8000000d0c0c7210 */ /* 0x000fe40007ffe0ff */
[----:B------:R-:W-:Y:S02]  /*11880*/  LEA R13, R13, 0x3f800000, 0x17 ;  /* 0x3f8000000d0d7811 */ /* 0x000fe400078eb8ff */
[----:B------:R-:W-:-:S03]  /*11890*/  LEA R12, R12, 0x3f800000, 0x17 ;  /* 0x3f8000000c0c7811 */ /* 0x000fc600078eb8ff */
[C---:B------:R-:W-:Y:S01]  /*118a0*/  FMUL.FTZ R15, R13.reuse, R14 ;  /* 0x0000000e0d0f7220 */ /* 0x040fe20000410000 */
[----:B------:R-:W-:-:S03]  /*118b0*/  FMUL.FTZ R13, R13, R2 ;  /* 0x000000020d0d7220 */ /* 0x000fc60000410000 */
[C---:B------:R-:W-:Y:S01]  /*118c0*/  FMUL.FTZ R22, R12.reuse, R15 ;  /* 0x0000000f0c167220 */ /* 0x040fe20000410000 */
[----:B------:R-:W-:Y:S01]  /*118d0*/  FMUL.FTZ R23, R12, R13 ;  /* 0x0000000d0c177220 */ /* 0x000fe20000410000 */
[----:B------:R-:W-:Y:S06]  /*118e0*/  BRA `(.L_x_663) ;  /* 0x0000000000387947 */ /* 0x000fec0003800000 */
.L_x_662:
[----:B------:R-:W-:-:S13]  /*118f0*/  ISETP.NE.AND P1, PT, R12, 0x7f800000, PT ;  /* 0x7f8000000c00780c */ /* 0x000fda0003f25270 */
[----:B------:R-:W-:Y:S01]  /*11900*/  @P1 FADD.FTZ R23, R23, -R23 ;  /* 0x8000001717171221 */ /* 0x000fe20000010000 */
[----:B------:R-:W-:-:S03]  /*11910*/  @!P1 ISETP.GT.AND P0, PT, R14, -0x1, PT ;  /* 0xffffffff0e00980c */ /* 0x000fc60003f04270 */
[--C-:B------:R-:W-:Y:S01]  /*11920*/  @!P1 FADD.FTZ R2, R23, -R23.reuse ;  /* 0x8000001717029221 */ /* 0x100fe20000010000 */
[----:B------:R-:W-:Y:S01]  /*11930*/  @P1 IMAD.MOV.U32 R22, RZ, RZ, R23 ;  /* 0x000000ffff161224 */ /* 0x000fe200078e0017 */
[----:B------:R-:W-:-:S03]  /*11940*/  @!P1 FSEL R22, R14, RZ, P0 ;  /* 0x000000ff0e169208 */ /* 0x000fc60000000000 */
[----:B------:R-:W-:Y:S01]  /*11950*/  @!P1 FSEL R23, R2, RZ, P0 ;  /* 0x000000ff02179208 */ /* 0x000fe20000000000 */
[----:B------:R-:W-:Y:S06]  /*11960*/  BRA `(.L_x_663) ;  /* 0x0000000000187947 */ /* 0x000fec0003800000 */
.L_x_661:
[----:B------:R-:W-:-:S04]  /*11970*/  FMUL.RZ R2, R23, 0.15915493667125701904 ;  /* 0x3e22f98317027820 */ /* 0x000fc8000040c000 */
[----:B------:R1:W0:Y:S08]  /*11980*/  MUFU.COS R22, R2 ;  /* 0x0000000200167308 */ /* 0x0002300000000000 */
[----:B------:R1:W0:Y:S01]  /*11990*/  MUFU.SIN R23, R2 ;  /* 0x0000000200177308 */ /* 0x0002220000000400 */
[----:B------:R-:W-:Y:S05]  /*119a0*/  BRA `(.L_x_663) ;  /* 0x0000000000087947 */ /* 0x000fea0003800000 */
.L_x_660:
[----:B------:R-:W-:-:S04]  /*119b0*/  FMUL.FTZ R14, R14, 1.4426950216293334961 ;  /* 0x3fb8aa3b0e0e7820 */ /* 0x000fc80000410000 */
[----:B------:R1:W0:Y:S03]  /*119c0*/  MUFU.EX2 R22, R14 ;  /* 0x0000000e00167308 */ /* 0x0002260000000800 */
.L_x_663:
[----:B------:R-:W-:Y:S05]  /*119d0*/  BSYNC.RECONVERGENT B0 ;  /* 0x0000000000007941 */ /* 0x000fea0003800200 */
.L_x_659:
[----:B------:R-:W5:Y:S01]  /*119e0*/  LDCU UR4, c[0x0][0x360] ;  /* 0x00006c00ff0477ac */ /* 0x000f620008000800 */
[----:B------:R-:W-:-:S04]  /*119f0*/  LEA R12, P0, R36, UR6, 0x5 ;  /* 0x00000006240c7c11 */ /* 0x000fc8000f8028ff */
[----:B------:R-:W-:-:S05]  /*11a00*/  LEA.HI.X R13, R36, UR7, R35, 0x5, P0 ;  /* 0x00000007240d7c11 */ /* 0x000fca00080f2c23 */
[----:B0-234-:R0:W-:Y:S01]  /*11a10*/  STG.E.ENL2.256 desc[UR14][R12.64], R16, R20 ;  /* 0xf80000100c14797f */ /* 0x01d1e2000f12180e */
[----:B-----5:R-:W-:-:S04]  /*11a20*/  IADD3 R36, P0, PT, R36, UR4, RZ ;  /* 0x0000000424247c10 */ /* 0x020fc8000ff1e0ff */
[----:B-1----:R-:W-:Y:S02]  /*11a30*/  SHF.L.U32 R2, R36, 0x2, RZ ;  /* 0x0000000224027819 */ /* 0x002fe400000006ff */
[----:B------:R-:W-:Y:S02]  /*11a40*/  IADD3.X R35, PT, PT, RZ, R35, RZ, P0, !PT ;  /* 0x00000023ff237210 */ /* 0x000fe400007fe4ff */
[----:B------:R-:W-:Y:S02]  /*11a50*/  ISETP.LT.U32.AND P1, PT, R2, UR13, PT ;  /* 0x0000000d02007c0c */ /* 0x000fe4000bf21070 */
[C---:B------:R-:W-:Y:S02]  /*11a60*/  LOP3.LUT P0, RZ, R36.reuse, 0xffffc000, RZ, 0xc0, !PT ;  /* 0xffffc00024ff7812 */ /* 0x040fe4000780c0ff */
[----:B------:R-:W-:Y:S02]  /*11a70*/  SHF.L.U64.HI R2, R36, 0x2, R35 ;  /* 0x0000000224027819 */ /* 0x000fe40000010223 */
[----:B------:R-:W-:-:S02]  /*11a80*/  LOP3.LUT P0, RZ, R35, 0x3fffffff, RZ, 0xc0, P0 ;  /* 0x3fffffff23ff7812 */ /* 0x000fc4000000c0ff */
[----:B------:R-:W-:-:S13]  /*11a90*/  ISETP.LT.AND.EX P1, PT, R2, UR10, PT, P1 ;  /* 0x0000000a02007c0c */ /* 0x000fda000bf21310 */
[----:B0-----:R-:W-:Y:S05]  /*11aa0*/  @!P0 BRA P1, `(.L_x_664) ;  /* 0xffffff7c00208947 */ /* 0x001fea000083ffff */
[----:B------:R-:W-:Y:S05]  /*11ab0*/  EXIT ;  /* 0x000000000000794d */ /* 0x000fea0003800000 */
        .weak           $__internal_62_$__cuda_sm3x_div_rn_ftz_f32_slowpath
        .type           $__internal_62_$__cuda_sm3x_div_rn_ftz_f32_slowpath,@function
        .size           $__internal_62_$__cuda_sm3x_div_rn_ftz_f32_slowpath,(.L_x_4763 - $__internal_62_$__cuda_sm3x_div_rn_ftz_f32_slowpath)
$__internal_62_$__cuda_sm3x_div_rn_ftz_f32_slowpath:
[----:B------:R-:W-:Y:S01]  /*11ac0*/  SHF.R.U32.HI R45, RZ, 0x17, R47 ;  /* 0x00000017ff2d7819 */ /* 0x000fe2000001162f */
[----:B------:R-:W-:Y:S01]  /*11ad0*/  BSSY.RECONVERGENT B0, `(.L_x_665) ;  /* 0x0000051000007945 */ /* 0x000fe20003800200 */
[----:B------:R-:W-:-:S03]  /*11ae0*/  SHF.R.U32.HI R48, RZ, 0x17, R0 ;  /* 0x00000017ff307819 */ /* 0x000fc60000011600 */
[----:B------:R-:W-:Y:S01]  /*11af0*/  BSSY.RELIABLE B1, `(.L_x_666) ;  /* 0x0000028000017945 */ /* 0x000fe20003800100 */
[----:B------:R-:W-:Y:S02]  /*11b00*/  LOP3.LUT R45, R45, 0xff, RZ, 0xc0, !PT ;  /* 0x000000ff2d2d7812 */ /* 0x000fe400078ec0ff */
[----:B------:R-:W-:Y:S02]  /*11b10*/  LOP3.LUT R48, R48, 0xff, RZ, 0xc0, !PT ;  /* 0x000000ff30307812 */ /* 0x000fe400078ec0ff */
[----:B------:R-:W-:Y:S02]  /*11b20*/  IADD3 R2, PT, PT, R45, -0x1, RZ ;  /* 0xffffffff2d027810 */ /* 0x000fe40007ffe0ff */
[----:B------:R-:W-:Y:S02]  /*11b30*/  IADD3 R49, PT, PT, R48, -0x1, RZ ;  /* 0xffffffff30317810 */ /* 0x000fe40007ffe0ff */
[----:B------:R-:W-:-:S04]  /*11b40*/  ISETP.GT.U32.AND P0, PT, R2, 0xfd, PT ;  /* 0x000000fd0200780c */ /* 0x000fc80003f04070 */
[----:B------:R-:W-:-:S13]  /*11b50*/  ISETP.GT.U32.OR P0, PT, R49, 0xfd, P0 ;  /* 0x000000fd3100780c */ /* 0x000fda0000704470 */
[----:B------:R-:W-:Y:S05]  /*11b60*/  @!P0 BRA `(.L_x_667) ;  /* 0x0000000000808947 */ /* 0x000fea0003800000 */
[----:B------:R-:W-:Y:S02]  /*11b70*/  FSETP.GTU.FTZ.AND P1, PT, |R0|, +INF , PT ;  /* 0x7f8000000000780b */ /* 0x000fe40003f3c200 */
[----:B------:R-:W-:-:S04]  /*11b80*/  FSETP.GTU.FTZ.AND P0, PT, |R47|, +INF , PT ;  /* 0x7f8000002f00780b */ /* 0x000fc80003f1c200 */
[----:B------:R-:W-:-:S13]  /*11b90*/  PLOP3.LUT P0, PT, P1, P0, PT, 0xf8, 0x8f ;  /* 0x00000000008f781c */ /* 0x000fda0000f01f70 */
[----:B------:R-:W-:Y:S05]  /*11ba0*/  @P0 BREAK.RELIABLE B1 ;  /* 0x0000000000010942 */ /* 0x000fea0003800100 */
[----:B------:R-:W-:Y:S05]  /*11bb0*/  @P0 BRA `(.L_x_668) ;  /* 0x0000000400040947 */ /* 0x000fea0003800000 */
[----:B------:R-:W-:Y:S02]  /*11bc0*/  FSETP.NEU.FTZ.AND P1, PT, R0, RZ, PT ;  /* 0x000000ff0000720b */ /* 0x000fe40003f3d000 */
[----:B------:R-:W-:Y:S02]  /*11bd0*/  LOP3.LUT R44, R44, 0xfffffff7, RZ, 0xc0, !PT ;  /* 0xfffffff72c2c7812 */ /* 0x000fe400078ec0ff */
[----:B------:R-:W-:-:S09]  /*11be0*/  FSETP.NEU.FTZ.AND P0, PT, R0, RZ, PT ;  /* 0x000000ff0000720b */ /* 0x000fd20003f1d000 */
[----:B------:R-:W-:Y:S02]  /*11bf0*/  @P1 LOP3.LUT R44, R44, 0x8, RZ, 0xfc, !PT ;  /* 0x000000082c2c1812 */ /* 0x000fe400078efcff */
[----:B------:R-:W-:Y:S02]  /*11c00*/  FSETP.NEU.FTZ.AND P1, PT, R47, RZ, PT ;  /* 0x000000ff2f00720b */ /* 0x000fe40003f3d000 */
[----:B------:R-:W-:-:S11]  /*11c10*/  LOP3.LUT R44, R44, 0xfffffffd, RZ, 0xc0, !PT ;  /* 0xfffffffd2c2c7812 */ /* 0x000fd600078ec0ff */
[----:B------:R-:W-:Y:S05]  /*11c20*/  @!P1 BREAK.RELIABLE !P0, B1 ;  /* 0x0000000000019942 */ /* 0x000fea0004000100 */
[----:B------:R-:W-:Y:S01]  /*11c30*/  @P1 LOP3.LUT R44, R44, 0x2, RZ, 0xfc, !PT ;  /* 0x000000022c2c1812 */ /* 0x000fe200078efcff */
[----:B------:R-:W-:Y:S06]  /*11c40*/  @!P1 BRA !P0, `(.L_x_669) ;  /* 0x0000000000d89947 */ /* 0x000fec0004000000 */
[----:B------:R-:W-:Y:S02]  /*11c50*/  FSETP.NEU.FTZ.AND P1, PT, |R0|, +INF , PT ;  /* 0x7f8000000000780b */ /* 0x000fe40003f3d200 */
[----:B------:R-:W-:Y:S02]  /*11c60*/  LOP3.LUT R44, R44, 0xfffffffb, RZ, 0xc0, !PT ;  /* 0xfffffffb2c2c7812 */ /* 0x000fe400078ec0ff */
[----:B------:R-:W-:-:S09]  /*11c70*/  FSETP.NEU.FTZ.AND P0, PT, |R0|, +INF , PT ;  /* 0x7f8000000000780b */ /* 0x000fd20003f1d200 */
[----:B------:R-:W-:Y:S02]  /*11c80*/  @P1 LOP3.LUT R44, R44, 0x4, RZ, 0xfc, !PT ;  /* 0x000000042c2c1812 */ /* 0x000fe400078efcff */
[----:B------:R-:W-:Y:S02]  /*11c90*/  FSETP.NEU.FTZ.AND P1, PT, |R47|, +INF , PT ;  /* 0x7f8000002f00780b */ /* 0x000fe40003f3d200 */
[----:B------:R-:W-:-:S11]  /*11ca0*/  LOP3.LUT R44, R44, 0xfffffffe, RZ, 0xc0, !PT ;  /* 0xfffffffe2c2c7812 */ /* 0x000fd600078ec0ff */
[----:B------:R-:W-:Y:S05]  /*11cb0*/  @!P1 BREAK.RELIABLE !P0, B1 ;  /* 0x0000000000019942 */ /* 0x000fea0004000100 */
[----:B------:R-:W-:Y:S01]  /*11cc0*/  @P1 LOP3.LUT R44, R44, 0x1, RZ, 0xfc, !PT ;  /* 0x000000012c2c1812 */ /* 0x000fe200078efcff */
[----:B------:R-:W-:Y:S06]  /*11cd0*/  @!P1 BRA !P0, `(.L_x_669) ;  /* 0x0000000000b49947 */ /* 0x000fec0004000000 */
[----:B------:R-:W-:-:S04]  /*11ce0*/  FSETP.NEU.FTZ.AND P0, PT, R0, RZ, PT ;  /* 0x000000ff0000720b */ /* 0x000fc80003f1d000 */
[----:B------:R-:W-:-:S13]  /*11cf0*/  PLOP3.LUT P0, PT, P1, P0, PT, 0x2f, 0xf2 ;  /* 0x0000000000f2781c */ /* 0x000fda0000f00577 */
[----:B------:R-:W-:Y:S05]  /*11d00*/  @P0 BREAK.RELIABLE B1 ;  /* 0x0000000000010942 */ /* 0x000fea0003800100 */
[----:B------:R-:W-:Y:S05]  /*11d10*/  @P0 BRA `(.L_x_670) ;  /* 0x00000000009c0947 */ /* 0x000fea0003800000 */
[----:B------:R-:W-:Y:S02]  /*11d20*/  FSETP.NEU.FTZ.AND P0, PT, R47, RZ, PT ;  /* 0x000000ff2f00720b */ /* 0x000fe40003f1d000 */
[----:B------:R-:W-:-:S04]  /*11d30*/  FSETP.NEU.FTZ.AND P1, PT, |R0|, +INF , PT ;  /* 0x7f8000000000780b */ /* 0x000fc80003f3d200 */
[----:B------:R-:W-:-:S13]  /*11d40*/  PLOP3.LUT P0, PT, P1, P0, PT, 0x2f, 0xf2 ;  /* 0x0000000000f2781c */ /* 0x000fda0000f00577 */
[----:B------:R-:W-:Y:S05]  /*11d50*/  @P0 BREAK.RELIABLE B1 ;  /* 0x0000000000010942 */ /* 0x000fea0003800100 */
[----:B------:R-:W-:Y:S05]  /*11d60*/  @P0 BRA `(.L_x_671) ;  /* 0x00000000007c0947 */ /* 0x000fea0003800000 */
.L_x_667:
[----:B------:R-:W-:Y:S05]  /*11d70*/  BSYNC.RELIABLE B1 ;  /* 0x0000000000017941 */ /* 0x000fea0003800100 */
.L_x_666:
[----:B------:R-:W-:Y:S01]  /*11d80*/  IADD3 R45, PT, PT, R45, -0x7f, RZ ;  /* 0xffffff812d2d7810 */ /* 0x000fe20007ffe0ff */
[----:B------:R-:W-:Y:S01]  /*11d90*/  VIADD R48, R48, 0xffffff81 ;  /* 0xffffff8130307836 */ /* 0x000fe20000000000 */
[----:B------:R-:W-:Y:S03]  /*11da0*/  BSSY.RECONVERGENT B1, `(.L_x_672) ;  /* 0x000001a000017945 */ /* 0x000fe60003800200 */
[----:B------:R-:W-:Y:S01]  /*11db0*/  IMAD R52, R45, -0x800000, R47 ;  /* 0xff8000002d347824 */ /* 0x000fe200078e022f */
[C---:B------:R-:W-:Y:S01]  /*11dc0*/  IADD3 R45, PT, PT, R48.reuse, -R45, RZ ;  /* 0x8000002d302d7210 */ /* 0x040fe20007ffe0ff */
[----:B------:R-:W-:Y:S02]  /*11dd0*/  IMAD R2, R48, -0x800000, R0 ;  /* 0xff80000030027824 */ /* 0x000fe400078e0200 */
[----:B------:R-:W0:Y:S01]  /*11de0*/  MUFU.RCP R50, R52 ;  /* 0x0000003400327308 */ /* 0x000e220000001000 */
[----:B------:R-:W-:-:S04]  /*11df0*/  FADD.FTZ R47, -R52, -RZ ;  /* 0x800000ff342f7221 */ /* 0x000fc80000010100 */
[----:B0-----:R-:W-:-:S04]  /*11e00*/  FFMA R49, R50, R47, 1 ;  /* 0x3f80000032317423 */ /* 0x001fc8000000002f */
[----:B------:R-:W-:-:S04]  /*11e10*/  FFMA R49, R50, R49, R50 ;  /* 0x0000003132317223 */ /* 0x000fc80000000032 */
[----:B------:R-:W-:-:S04]  /*11e20*/  FFMA R50, R2, R49, RZ ;  /* 0x0000003102327223 */ /* 0x000fc800000000ff */
[----:B------:R-:W-:-:S04]  /*11e30*/  FFMA R51, R47, R50, R2 ;  /* 0x000000322f337223 */ /* 0x000fc80000000002 */
[----:B------:R-:W-:-:S04]  /*11e40*/  FFMA R51, R49, R51, R50 ;  /* 0x0000003331337223 */ /* 0x000fc80000000032 */
[----:B------:R-:W-:-:S04]  /*11e50*/  FFMA R2, R47, R51, R2 ;  /* 0x000000332f027223 */ /* 0x000fc80000000002 */
[----:B------:R-:W-:-:S05]  /*11e60*/  FFMA.FTZ R2, R49, R2, R51 ;  /* 0x0000000231027223 */ /* 0x000fca0000010033 */
[----:B------:R-:W-:-:S04]  /*11e70*/  SHF.R.U32.HI R47, RZ, 0x17, R2 ;  /* 0x00000017ff2f7819 */ /* 0x000fc80000011602 */
[----:B------:R-:W-:-:S04]  /*11e80*/  LOP3.LUT R48, R47, 0xff, RZ, 0xc0, !PT ;  /* 0x000000ff2f307812 */ /* 0x000fc800078ec0ff */
[----:B------:R-:W-:-:S04]  /*11e90*/  IADD3 R47, PT, PT, R48, R45, RZ ;  /* 0x0000002d302f7210 */ /* 0x000fc80007ffe0ff */
[----:B------:R-:W-:-:S04]  /*11ea0*/  IADD3 R48, PT, PT, R47, -0x1, RZ ;  /* 0xffffffff2f307810 */ /* 0x000fc80007ffe0ff */
[----:B------:R-:W-:-:S13]  /*11eb0*/  ISETP.GE.U32.AND P0, PT, R48, 0xfe, PT ;  /* 0x000000fe3000780c */ /* 0x000fda0003f06070 */
[----:B------:R-:W-:Y:S05]  /*11ec0*/  @!P0 BRA `(.L_x_673) ;  /* 0x0000000000188947 */ /* 0x000fea0003800000 */
[----:B------:R-:W-:Y:S02]  /*11ed0*/  ISETP.GT.AND P0, PT, R47, 0xfe, PT ;  /* 0x000000fe2f00780c */ /* 0x000fe40003f04270 */
[----:B------:R-:W-:-:S11]  /*11ee0*/  LOP3.LUT R45, R2, 0x80000000, RZ, 0xc0, !PT ;  /* 0x80000000022d7812 */ /* 0x000fd600078ec0ff */
[----:B------:R-:W-:-:S04]  /*11ef0*/  @!P0 ISETP.GE.AND P1, PT, R47, 0x1, PT ;  /* 0x000000012f00880c */ /* 0x000fc80003f26270 */
[C---:B------:R-:W-:Y:S02]  /*11f00*/  @!P0 SEL R2, R45.reuse, R2, !P1 ;  /* 0x000000022d028207 */ /* 0x040fe40004800000 */
[----:B------:R-:W-:Y:S01]  /*11f10*/  @P0 LOP3.LUT R2, R45, 0x7f800000, RZ, 0xfc, !PT ;  /* 0x7f8000002d020812 */ /* 0x000fe200078efcff */
[----:B------:R-:W-:Y:S06]  /*11f20*/  BRA `(.L_x_674) ;  /* 0x0000000000047947 */ /* 0x000fec0003800000 */
.L_x_673:
[----:B------:R-:W-:-:S07]  /*11f30*/  LEA R2, R45, R2, 0x17 ;  /* 0x000000022d027211 */ /* 0x000fce00078eb8ff */
.L_x_674:
[----:B------:R-:W-:Y:S05]  /*11f40*/  BSYNC.RECONVERGENT B1 ;  /* 0x0000000000017941 */ /* 0x000fea0003800200 */
.L_x_672:
[----:B------:R-:W-:Y:S05]  /*11f50*/  BRA `(.L_x_675) ;  /* 0x0000000000207947 */ /* 0x000fea0003800000 */
.L_x_671:
[----:B------:R-:W-:-:S04]  /*11f60*/  LOP3.LUT R2, R47, 0x80000000, R0, 0x48, !PT ;  /* 0x800000002f027812 */ /* 0x000fc800078e4800 */
[----:B------:R-:W-:Y:S01]  /*11f70*/  LOP3.LUT R2, R2, 0x7f800000, RZ, 0xfc, !PT ;  /* 0x7f80000002027812 */ /* 0x000fe200078efcff */
[----:B------:R-:W-:Y:S06]  /*11f80*/  BRA `(.L_x_675) ;  /* 0x0000000000147947 */ /* 0x000fec0003800000 */
.L_x_670:
[----:B------:R-:W-:Y:S01]  /*11f90*/  LOP3.LUT R2, R47, 0x80000000, R0, 0x48, !PT ;  /* 0x800000002f027812 */ /* 0x000fe200078e4800 */
[----:B------:R-:W-:Y:S06]  /*11fa0*/  BRA `(.L_x_675) ;  /* 0x00000000000c7947 */ /* 0x000fec0003800000 */
.L_x_669:
[----:B------:R-:W0:Y:S01]  /*11fb0*/  MUFU.RSQ R2, -QNAN ;  /* 0xffc0000000027908 */ /* 0x000e220000001400 */
[----:B------:R-:W-:Y:S05]  /*11fc0*/  BRA `(.L_x_675) ;  /* 0x0000000000047947 */ /* 0x000fea0003800000 */
.L_x_668:
[----:B------:R-:W-:-:S07]  /*11fd0*/  FADD.FTZ R2, R0, R47 ;  /* 0x0000002f00027221 */ /* 0x000fce0000010000 */
.L_x_675:
[----:B------:R-:W-:Y:S05]  /*11fe0*/  BSYNC.RECONVERGENT B0 ;  /* 0x0000000000007941 */ /* 0x000fea0003800200 */
.L_x_665:
[----:B------:R-:W-:-:S04]  /*11ff0*/  HFMA2 R47, -RZ, RZ, 0, 0 ;  /* 0x00000000ff2f7431 */ /* 0x000fc800000001ff */
[----:B0-----:R-:W-:Y:S05]  /*12000*/  RET.REL.NODEC R46 `(_ZN2at6native57_GLOBAL__N__f3eca4a2_24_ForeachBinaryOpScalar_cu_86b9896c25multi_tensor_apply_kernelINS1_18TensorListMetadataILi2EEENS1_21BinaryOpScalarFunctorIN3c107complexIfEELi2ELi1ELi1EEEJNS1_21reverse_power_functorIS8_EES8_EEEvT_T0_DpT1_) ;  /* 0xfffffedc2efc7950 */ /* 0x001fea0003c3ffff */
.L_x_676:
        /* <DEDUP_REMOVED lines=15> */
.L_x_4763:


//--------------------- .text._ZN2at6native57_GLOBAL__N__f3eca4a2_24_ForeachBinaryOpScalar_cu_86b9896c25multi_tensor_apply_kernelINS1_18TensorListMetadataILi2EEENS1_21BinaryOpScalarFunctorIN3c107complexIdEELi2ELi1ELi1EEEJNS1_21reverse_power_functorIS8_EES8_EEEvT_T0_DpT1_ --------------------------
	.section	.text._ZN2at6native57_GLOBAL__N__f3eca4a2_24_ForeachBinaryOpScalar_cu_86b9896c25multi_tensor_apply_kernelINS1_18TensorListMetadataILi2EEENS1_21BinaryOpScalarFunctorIN3c107complexIdEELi2ELi1ELi1EEEJNS1_21reverse_power_functorIS8_EES8_EEEvT_T0_DpT1_,"ax",@progbits
	.align	128
.text._ZN2at6native57_GLOBAL__N__f3eca4a2_24_ForeachBinaryOpScalar_cu_86b9896c25multi_tensor_apply_kernelINS1_18TensorListMetadataILi2EEENS1_21BinaryOpScalarFunctorIN3c107complexIdEELi2ELi1ELi1EEEJNS1_21reverse_power_functorIS8_EES8_EEEvT_T0_DpT1_:
        .type           _ZN2at6native57_GLOBAL__N__f3eca4a2_24_ForeachBinaryOpScalar_cu_86b9896c25multi_tensor_apply_kernelINS1_18TensorListMetadataILi2EEENS1_21BinaryOpScalarFunctorIN3c107complexIdEELi2ELi1ELi1EEEJNS1_21reverse_power_functorIS8_EES8_EEEvT_T0_DpT1_,@function
        .size           _ZN2at6native57_GLOBAL__N__f3eca4a2_24_ForeachBinaryOpScalar_cu_86b9896c25multi_tensor_apply_kernelINS1_18TensorListMetadataILi2EEENS1_21BinaryOpScalarFunctorIN3c107complexIdEELi2ELi1ELi1EEEJNS1_21reverse_power_functorIS8_EES8_EEEvT_T0_DpT1_,(.L_x_4765 - _ZN2at6native57_GLOBAL__N__f3eca4a2_24_ForeachBinaryOpScalar_cu_86b9896c25multi_tensor_apply_kernelINS1_18TensorListMetadataILi2EEENS1_21BinaryOpScalarFunctorIN3c107complexIdEELi2ELi1ELi1EEEJNS1_21reverse_power_functorIS8_EES8_EEEvT_T0_DpT1_)
        .other          _ZN2at6native57_GLOBAL__N__f3eca4a2_24_ForeachBinaryOpScalar_cu_86b9896c25multi_tensor_apply_kernelINS1_18TensorListMetadataILi2EEENS1_21BinaryOpScalarFunctorIN3c107complexIdEELi2ELi1ELi1EEEJNS1_21reverse_power_functorIS8_EES8_EEEvT_T0_DpT1_,@"STO_CUDA_ENTRY STV_DEFAULT"
_ZN2at6native57_GLOBAL__N__f3eca4a2_24_ForeachBinaryOpScalar_cu_86b9896c25multi_tensor_apply_kernelINS1_18TensorListMetadataILi2EEENS1_21BinaryOpScalarFunctorIN3c107complexIdEELi2ELi1ELi1EEEJNS1_21reverse_power_functorIS8_EES8_EEEvT_T0_DpT1_:
[----:B------:R-:W0:Y:S01]  /*0000*/  LDC R1, c[0x0][0x37c] ;  /* 0x0000df00ff017b82 */ /* 0x000e220000000800 */
[----:B------:R-:W1:Y:S01]  /*0010*/  S2R R4, SR_CTAID.X ;  /* 0x0000000000047919 */ /* 0x000e620000002500 */
[----:B------:R-:W2:Y:S01]  /*0020*/  LDCU.64 UR8, c[0x0][0x358] ;  /* 0x00006b00ff0877ac */ /* 0x000ea20008000a00 */
[----:B0-----:R-:W-:-:S05]  /*0030*/  VIADD R1, R1, 0xffffffd8 ;  /* 0xffffffd801017836 */ /* 0x001fca0000000000 */
[----:B-1----:R-:W0:Y:S01]  /*0040*/  LDC.U8 R0, c[0x0][R4+0x980] ;  /* 0x0002600004007b82 */ /* 0x002e220000000000 */
[----:B------:R-:W-:-:S07]  /*0050*/  IMAD R6, R4, 0x3, R4 ;  /* 0x0000000304067824 */ /* 0x000fce00078e0204 */
[----:B------:R-:W1:Y:S01]  /*0060*/  LDC R5, c[0x0][R6+0xac0] ;  /* 0x0002b00006057b82 */ /* 0x000e620000000800 */
[----:B0-----:R-:W-:-:S07]  /*0070*/  IMAD.SHL.U32 R7, R0, 0x8, RZ ;  /* 0x0000000800077824 */ /* 0x001fce00078e00ff */
[----:B------:R-:W1:Y:S08]  /*0080*/  LDC.64 R100, c[0x0][R7+0x580] ;  /* 0x0001600007647b82 */ /* 0x000e700000000a00 */
[----:B------:R-:W0:Y:S08]  /*0090*/  LDC.64 R2, c[0x0][R7+0x780] ;  /* 0x0001e00007027b82 */ /* 0x000e300000000a00 */
[----:B------:R-:W3:Y:S01]  /*00a0*/  LDC.64 R102, c[0x0][R7+0x380] ;  /* 0x0000e00007667b82 */ /* 0x000ee20000000a00 */
[----:B-1----:R-:W-:Y:S01]  /*00b0*/  IMAD.WIDE R100, R5, 0x100000, R100 ;  /* 0x0010000005647825 */ /* 0x002fe200078e0264 */
        /* <DEDUP_REMOVED lines=8> */
[----:B--2---:R-:W-:Y:S05]  /*0140*/  @!P0 BRA `(.L_x_677) ;  /* 0x0000017800d88947 */ /* 0x004fea0003800000 */
[----:B------:R-:W-:-:S04]  /*0150*/  ISETP.GE.U32.AND P0, PT, R0, 0x1, PT ;  /* 0x000000010000780c */ /* 0x000fc80003f06070 */
[----:B------:R-:W-:-:S13]  /*0160*/  ISETP.GE.AND.EX P0, PT, R2, RZ, PT, P0 ;  /* 0x000000ff0200720c */ /* 0x000fda0003f06300 */
[----:B------:R-:W-:Y:S05]  /*0170*/  @!P0 EXIT ;  /* 0x000000000000894d */ /* 0x000fea0003800000 */
[----:B------:R-:W0:Y:S01]  /*0180*/  LDC.64 R4, c[0x0][0xfd0] ;  /* 0x0003f400ff047b82 */ /* 0x000e220000000a00 */
[----:B------:R-:W-:-:S04]  /*0190*/  ISETP.LT.U32.AND P1, PT, R0, 0x10000, PT ;  /* 0x000100000000780c */ /* 0x000fc80003f21070 */
[----:B------:R-:W-:-:S03]  /*01a0*/  ISETP.LT.U32.AND.EX P1, PT, R2, RZ, PT, P1 ;  /* 0x000000ff0200720c */ /* 0x000fc60003f21110 */
[----:B------:R-:W1:Y:S01]  /*01b0*/  LDC.64 R6, c[0x0][0xfd8] ;  /* 0x0003f600ff067b82 */ /* 0x000e620000000a00 */
[----:B------:R-:W-:Y:S02]  /*01c0*/  SEL R0, R0, 0x10000, P1 ;  /* 0x0001000000007807 */ /* 0x000fe40000800000 */
[----:B------:R-:W-:Y:S01]  /*01d0*/  SEL R2, R2, RZ, P1 ;  /* 0x000000ff02027207 */ /* 0x000fe20000800000 */
[----:B0-----:R-:W-:Y:S02]  /*01e0*/  DADD R10, -RZ, |R4| ;  /* 0x00000000ff0a7229 */ /* 0x001fe40000000504 */
[--C-:B-1----:R-:W-:Y:S02]  /*01f0*/  DADD R8, -RZ, |R6|.reuse ;  /* 0x00000000ff087229 */ /* 0x102fe40000000506 */
[----:B------:R-:W-:-:S08]  /*0200*/  DSETP.GEU.AND P0, PT, |R4|, |R6|, PT ;  /* 0x400000060400722a */ /* 0x000fd00003f0e200 */
[----:B------:R-:W-:Y:S02]  /*0210*/  FSEL R52, R8, R10, !P0 ;  /* 0x0000000a08347208 */ /* 0x000fe40004000000 */
[----:B------:R-:W-:Y:S02]  /*0220*/  FSEL R53, R9, R11, !P0 ;  /* 0x0000000b09357208 */ /* 0x000fe40004000000 */
[----:B------:R-:W-:Y:S02]  /*0230*/  FSEL R4, R10, R8, !P0 ;  /* 0x000000080a047208 */ /* 0x000fe40004000000 */
[----:B------:R-:W-:Y:S02]  /*0240*/  FSEL R5, R11, R9, !P0 ;  /* 0x000000090b057208 */ /* 0x000fe40004000000 */
[C---:B------:R-:W-:Y:S02]  /*0250*/  DADD R66, R52.reuse, -1 ;  /* 0xbff0000034427429 */ /* 0x040fe40000000000 */
[----:B------:R-:W-:-:S02]  /*0260*/  DADD R6, R52, 1 ;  /* 0x3ff0000034067429 */ /* 0x000fc40000000000 */
[----:B------:R-:W-:-:S08]  /*0270*/  DMUL R22, R4, R4 ;  /* 0x0000000404167228 */ /* 0x000fd00000000000 */
[----:B------:R-:W-:Y:S01]  /*0280*/  DFMA R66, R66, R6, R22 ;  /* 0x000000064242722b */ /* 0x000fe20000000016 */
[----:B------:R-:W-:-:S07]  /*0290*/  IMAD.MOV.U32 R6, RZ, RZ, 0x1 ;  /* 0x00000001ff067424 */ /* 0x000fce00078e00ff */
[C---:B------:R-:W-:Y:S02]  /*02a0*/  DADD R46, R66.reuse, 2 ;  /* 0x40000000422e7429 */ /* 0x040fe40000000000 */
[C---:B------:R-:W-:Y:S01]  /*02b0*/  FSETP.GEU.AND P4, PT, |R67|.reuse, 6.5827683646048100446e-37, PT ;  /* 0x036000004300780b */ /* 0x040fe20003f8e200 */
[----:B------:R-:W-:Y:S01]  /*02c0*/  DADD R10, R66, 1 ;  /* 0x3ff00000420a7429 */ /* 0x000fe20000000000 */
[C---:B------:R-:W-:Y:S02]  /*02d0*/  FSETP.GEU.FTZ.AND P0, PT, R67.reuse, 1.7916666269302368164, PT ;  /* 0x3fe555554300780b */ /* 0x040fe40003f1e000 */
[----:B------:R-:W0:Y:S01]  /*02e0*/  MUFU.RCP64H R7, R47 ;  /* 0x0000002f00077308 */ /* 0x000e220000001800 */
[----:B------:R-:W-:-:S04]  /*02f0*/  FSETP.GT.FTZ.AND P3, PT, R67, -1.6999999284744262695, PT ;  /* 0xbfd999994300780b */ /* 0x000fc80003f74000 */
[----:B------:R-:W-:Y:S01]  /*0300*/  DMUL R78, R10, 1.80143985094819840000e+16 ;  /* 0x435000000a4e7828 */ /* 0x000fe20000000000 */
[----:B------:R-:W-:Y:S02]  /*0310*/  PLOP3.LUT P3, PT, P0, P3, PT, 0x8, 0x80 ;  /* 0x000000000080781c */ /* 0x000fe40000766170 */
[----:B------:R-:W-:Y:S01]  /*0320*/  ISETP.GE.AND P6, PT, R11, 0x100000, PT ;  /* 0x001000000b00780c */ /* 0x000fe20003fc6270 */
[----:B0-----:R-:W-:-:S08]  /*0330*/  DFMA R8, -R46, R6, 1 ;  /* 0x3ff000002e08742b */ /* 0x001fd00000000106 */
[----:B------:R-:W-:-:S08]  /*0340*/  DFMA R8, R8, R8, R8 ;  /* 0x000000080808722b */ /* 0x000fd00000000008 */
[----:B------:R-:W-:-:S08]  /*0350*/  DFMA R8, R6, R8, R6 ;  /* 0x000000080608722b */ /* 0x000fd00000000006 */
[----:B------:R-:W-:-:S08]  /*0360*/  DFMA R6, -R46, R8, 1 ;  /* 0x3ff000002e06742b */ /* 0x000fd00000000108 */
[----:B------:R-:W-:-:S08]  /*0370*/  DFMA R6, R8, R6, R8 ;  /* 0x000000060806722b */ /* 0x000fd00000000008 */
[----:B------:R-:W-:-:S08]  /*0380*/  DMUL R44, R66, R6 ;  /* 0x00000006422c7228 */ /* 0x000fd00000000000 */
[----:B------:R-:W-:-:S08]  /*0390*/  DFMA R8, -R46, R44, R66 ;  /* 0x0000002c2e08722b */ /* 0x000fd00000000142 */
[----:B------:R-:W-:-:S10]  /*03a0*/  DFMA R44, R6, R8, R44 ;  /* 0x00000008062c722b */ /* 0x000fd4000000002c */
[----:B------:R-:W-:-:S05]  /*03b0*/  FFMA R3, RZ, R47, R45 ;  /* 0x0000002fff037223 */ /* 0x000fca000000002d */
[----:B------:R-:W-:-:S13]  /*03c0*/  FSETP.GT.AND P2, PT, |R3|, 1.469367938527859385e-39, PT ;  /* 0x001000000300780b */ /* 0x000fda0003f44200 */
[----:B------:R-:W-:Y:S05]  /*03d0*/  @P2 BRA P4, `(.L_x_678) ;  /* 0x0000000000142947 */ /* 0x000fea0002000000 */
[----:B------:R-:W-:Y:S01]  /*03e0*/  IMAD.MOV.U32 R50, RZ, RZ, R46 ;  /* 0x000000ffff327224 */ /* 0x000fe200078e002e */
[----:B------:R-:W-:Y:S01]  /*03f0*/  MOV R48, 0x430 ;  /* 0x0000043000307802 */ /* 0x000fe20000000f00 */
[----:B------:R-:W-:Y:S02]  /*0400*/  IMAD.MOV.U32 R44, RZ, RZ, R66 ;  /* 0x000000ffff2c7224 */ /* 0x000fe400078e0042 */
[----:B------:R-:W-:-:S07]  /*0410*/  IMAD.MOV.U32 R45, RZ, RZ, R67 ;  /* 0x000000ffff2d7224 */ /* 0x000fce00078e0043 */
[----:B------:R-:W-:Y:S05]  /*0420*/  CALL.REL.NOINC `($__internal_63_$__cuda_sm20_div_rn_f64_full) ;  /* 0x000002f000547944 */ /* 0x000fea0003c00000 */
.L_x_678:
[----:B------:R-:W0:Y:S01]  /*0430*/  MUFU.RCP64H R17, R53 ;  /* 0x0000003500117308 */ /* 0x000e220000001800 */
[C---:B------:R-:W-:Y:S01]  /*0440*/  DMUL R6, R66.reuse, -R44 ;  /* 0x8000002c42067228 */ /* 0x040fe20000000000 */
[----:B------:R-:W-:Y:S01]  /*0450*/  IMAD.MOV.U32 R16, RZ, RZ, 0x1 ;  /* 0x00000001ff107424 */ /* 0x000fe200078e00ff */
[----:B------:R-:W-:Y:S01]  /*0460*/  UMOV UR4, 0x2fbe14b5 ;  /* 0x2fbe14b500047882 */ /* 0x000fe20000000000 */
[----:B------:R-:W-:Y:S01]  /*0470*/  IMAD.MOV.U32 R14, RZ, RZ, -0x314d23bc ;  /* 0xceb2dc44ff0e7424 */ /* 0x000fe200078e00ff */
[----:B------:R-:W-:Y:S01]  /*0480*/  UMOV UR5, 0x3eb372fb ;  /* 0x3eb372fb00057882 */ /* 0x000fe20000000000 */
[----:B------:R-:W-:Y:S01]  /*0490*/  IMAD.MOV.U32 R15, RZ, RZ, 0x3ed087ff ;  /* 0x3ed087ffff0f7424 */ /* 0x000fe200078e00ff */
[----:B------:R-:W-:Y:S02]  /*04a0*/  FSETP.GEU.AND P1, PT, |R5|, 6.5827683646048100446e-37, PT ;  /* 0x036000000500780b */ /* 0x000fe40003f2e200 */
[----:B------:R-:W-:Y:S02]  /*04b0*/  DADD R8, R66, R6 ;  /* 0x0000000042087229 */ /* 0x000fe40000000006 */
[----:B0-----:R-:W-:-:S06]  /*04c0*/  DFMA R18, -R52, R16, 1 ;  /* 0x3ff000003412742b */ /* 0x001fcc0000000110 */
[----:B------:R-:W-:Y:S02]  /*04d0*/  DMUL R12, R8, R8 ;  /* 0x00000008080c7228 */ /* 0x000fe40000000000 */
[----:B------:R-:W-:-:S06]  /*04e0*/  DFMA R18, R18, R18, R18 ;  /* 0x000000121212722b */ /* 0x000fcc0000000012 */
[----:B------:R-:W-:Y:S01]  /*04f0*/  DFMA R14, R12, UR4, R14 ;  /* 0x000000040c0e7c2b */ /* 0x000fe2000800000e */
[----:B------:R-:W-:Y:S01]  /*0500*/  UMOV UR4, 0x890f468c ;  /* 0x890f468c00047882 */ /* 0x000fe20000000000 */
[----:B------:R-:W-:Y:S01]  /*0510*/  UMOV UR5, 0x3ef3b9ff ;  /* 0x3ef3b9ff00057882 */ /* 0x000fe20000000000 */
[----:B------:R-:W-:-:S05]  /*0520*/  DFMA R18, R16, R18, R16 ;  /* 0x000000121012722b */ /* 0x000fca0000000010 */
[----:B------:R-:W-:Y:S01]  /*0530*/  DFMA R14, R12, R14, UR4 ;  /* 0x000000040c0e7e2b */ /* 0x000fe2000800000e */
[----:B------:R-:W-:Y:S01]  /*0540*/  UMOV UR4, 0xfd51baf8 ;  /* 0xfd51baf800047882 */ /* 0x000fe20000000000 */
[----:B------:R-:W-:Y:S01]  /*0550*/  UMOV UR5, 0x3f17457e ;  /* 0x3f17457e00057882 */ /* 0x000fe20000000000 */
[----:B------:R-:W-:-:S05]  /*0560*/  DFMA R16, -R52, R18, 1 ;  /* 0x3ff000003410742b */ /* 0x000fca0000000112 */
[----:B------:R-:W-:Y:S01]  /*0570*/  DFMA R14, R12, R14, UR4 ;  /* 0x000000040c0e7e2b */ /* 0x000fe2000800000e */
[----:B------:R-:W-:Y:S01]  /*0580*/  UMOV UR4, 0xde3ce825 ;  /* 0xde3ce82500047882 */ /* 0x000fe20000000000 */
[----:B------:R-:W-:Y:S01]  /*0590*/  UMOV UR5, 0x3f3c71c8 ;  /* 0x3f3c71c800057882 */ /* 0x000fe20000000000 */
[----:B------:R-:W-:-:S05]  /*05a0*/  DFMA R16, R18, R16, R18 ;  /* 0x000000101210722b */ /* 0x000fca0000000012 */
[----:B------:R-:W-:Y:S01]  /*05b0*/  DFMA R14, R12, R14, UR4 ;  /* 0x000000040c0e7e2b */ /* 0x000fe2000800000e */
[----:B------:R-:W-:Y:S01]  /*05c0*/  UMOV UR4, 0x8fa4661f ;  /* 0x8fa4661f00047882 */ /* 0x000fe20000000000 */
[----:B------:R-:W-:Y:S01]  /*05d0*/  UMOV UR5, 0x3f624924 ;  /* 0x3f62492400057882 */ /* 0x000fe20000000000 */
[----:B------:R-:W-:-:S05]  /*05e0*/  DMUL R44, R4, R16 ;  /* 0x00000010042c7228 */ /* 0x000fca0000000000 */
[----:B------:R-:W-:Y:S01]  /*05f0*/  DFMA R14, R12, R14, UR4 ;  /* 0x000000040c0e7e2b */ /* 0x000fe2000800000e */
[----:B------:R-:W-:Y:S01]  /*0600*/  UMOV UR4, 0x999d70c4 ;  /* 0x999d70c400047882 */ /* 0x000fe20000000000 */
[----:B------:R-:W-:Y:S01]  /*0610*/  UMOV UR5, 0x3f899999 ;  /* 0x3f89999900057882 */ /* 0x000fe20000000000 */
[----:B------:R-:W-:-:S05]  /*0620*/  DFMA R18, -R52, R44, R4 ;  /* 0x0000002c3412722b */ /* 0x000fca0000000104 */
[----:B------:R-:W-:Y:S01]  /*0630*/  DFMA R14, R12, R14, UR4 ;  /* 0x000000040c0e7e2b */ /* 0x000fe2000800000e */
[----:B------:R-:W-:Y:S01]  /*0640*/  UMOV UR4, 0x55555462 ;  /* 0x5555546200047882 */ /* 0x000fe20000000000 */
[----:B------:R-:W-:Y:S01]  /*0650*/  UMOV UR5, 0x3fb55555 ;  /* 0x3fb5555500057882 */ /* 0x000fe20000000000 */
[----:B------:R-:W-:-:S05]  /*0660*/  DFMA R44, R16, R18, R44 ;  /* 0x00000012102c722b */ /* 0x000fca000000002c */
[----:B------:R-:W-:Y:S01]  /*0670*/  DFMA R14, R12, R14, UR4 ;  /* 0x000000040c0e7e2b */ /* 0x000fe2000800000e */
[----:B------:R-:W0:Y:S04]  /*0680*/  LDCU.128 UR4, c[0x0][0xfd0] ;  /* 0x0001fa00ff0477ac */ /* 0x000e280008000c00 */
[----:B------:R-:W-:-:S03]  /*0690*/  FFMA R3, RZ, R53, R45 ;  /* 0x00000035ff037223 */ /* 0x000fc6000000002d */
[----:B------:R-:W-:Y:S02]  /*06a0*/  DMUL R14, R12, R14 ;  /* 0x0000000e0c0e7228 */ /* 0x000fe40000000000 */
[----:B------:R-:W-:-:S06]  /*06b0*/  FSETP.GT.AND P0, PT, |R3|, 1.469367938527859385e-39, PT ;  /* 0x001000000300780b */ /* 0x000fcc0003f04200 */
[----:B------:R-:W-:Y:S02]  /*06c0*/  DFMA R14, R8, R14, R6 ;  /* 0x0000000e080e722b */ /* 0x000fe40000000006 */
[----:B0-----:R-:W-:Y:S02]  /*06d0*/  DADD R8, -RZ, |UR4| ;  /* 0x40000004ff087e29 */ /* 0x001fe40008000100 */
[----:B------:R-:W-:-:S04]  /*06e0*/  DADD R6, -RZ, |UR6| ;  /* 0x40000006ff067e29 */ /* 0x000fc80008000100 */
[----:B------:R-:W-:Y:S01]  /*06f0*/  DADD R66, R66, R14 ;  /* 0x0000000042427229 */ /* 0x000fe2000000000e */
[----:B------:R-:W-:Y:S10]  /*0700*/  @P0 BRA P1, `(.L_x_679) ;  /* 0x0000000000180947 */ /* 0x000ff40000800000 */
[----:B------:R-:W-:Y:S01]  /*0710*/  IMAD.MOV.U32 R44, RZ, RZ, R4 ;  /* 0x000000ffff2c7224 */ /* 0x000fe200078e0004 */
[----:B------:R-:W-:Y:S01]  /*0720*/  MOV R48, 0x770 ;  /* 0x0000077000307802 */ /* 0x000fe20000000f00 */
[----:B------:R-:W-:Y:S02]  /*0730*/  IMAD.MOV.U32 R45, RZ, RZ, R5 ;  /* 0x000000ffff2d7224 */ /* 0x000fe400078e0005 */
[----:B------:R-:W-:Y:S02]  /*0740*/  IMAD.MOV.U32 R50, RZ, RZ, R52 ;  /* 0x000000ffff327224 */ /* 0x000fe400078e0034 */
[----:B------:R-:W-:-:S07]  /*0750*/  IMAD.MOV.U32 R47, RZ, RZ, R53 ;  /* 0x000000ffff2f7224 */ /* 0x000fce00078e0035 */
[----:B------:R-:W-:Y:S05]  /*0760*/  CALL.REL.NOINC `($__internal_63_$__cuda_sm20_div_rn_f64_full) ;  /* 0x000002ec00847944 */ /* 0x000fea0003c00000 */
.L_x_679:
[----:B------:R-:W-:Y:S01]  /*0770*/  DMUL R12, R44, R44 ;  /* 0x0000002c2c0c7228 */ /* 0x000fe20000000000 */
[----:B------:R-:W-:Y:S01]  /*0780*/  IMAD.MOV.U32 R4, RZ, RZ, -0x2449a4b7 ;  /* 0xdbb65b49ff047424 */ /* 0x000fe200078e00ff */
[----:B------:R-:W-:Y:S01]  /*0790*/  UMOV UR4, 0x2a25ff7e ;  /* 0x2a25ff7e00047882 */ /* 0x000fe20000000000 */
[----:B------:R-:W-:Y:S01]  /*07a0*/  IMAD.MOV.U32 R5, RZ, RZ, 0x3f2d3b63 ;  /* 0x3f2d3b63ff057424 */ /* 0x000fe200078e00ff */
[----:B------:R-:W-:Y:S01]  /*07b0*/  UMOV UR5, 0x3ef53e1d ;  /* 0x3ef53e1d00057882 */ /* 0x000fe20000000000 */
[----:B------:R-:W-:Y:S01]  /*07c0*/  DADD R46, R22, 2 ;  /* 0x40000000162e7429 */ /* 0x000fe20000000000 */
[----:B------:R-:W-:Y:S01]  /*07d0*/  IMAD.MOV.U32 R14, RZ, RZ, 0x1 ;  /* 0x00000001ff0e7424 */ /* 0x000fe200078e00ff */
[----:B------:R-:W-:Y:S01]  /*07e0*/  ISETP.GT.U32.AND P1, PT, R8, R6, PT ;  /* 0x000000060800720c */ /* 0x000fe20003f24070 */
[----:B------:R-:W0:Y:S01]  /*07f0*/  LDC.64 R24, c[0x0][0xfd0] ;  /* 0x0003f400ff187b82 */ /* 0x000e220000000a00 */
[C---:B------:R-:W-:Y:S01]  /*0800*/  DFMA R4, R12.reuse, -UR4, R4 ;  /* 0x800000040c047c2b */ /* 0x040fe20008000004 */
[----:B------:R-:W-:Y:S01]  /*0810*/  UMOV UR4, 0x8dde082e ;  /* 0x8dde082e00047882 */ /* 0x000fe20000000000 */
[----:B------:R-:W-:Y:S01]  /*0820*/  UMOV UR5, 0x3f531278 ;  /* 0x3f53127800057882 */ /* 0x000fe20000000000 */
[----:B------:R-:W1:Y:S01]  /*0830*/  MUFU.RCP64H R15, R47 ;  /* 0x0000002f000f7308 */ /* 0x000e620000001800 */
[CC--:B------:R-:W-:Y:S01]  /*0840*/  ISETP.GT.U32.AND.EX P1, PT, R9.reuse, R7.reuse, PT, P1 ;  /* 0x000000070900720c */ /* 0x0c0fe20003f24110 */
[----:B------:R-:W2:Y:S01]  /*0850*/  LDCU UR7, c[0x0][0xfd4] ;  /* 0x0001fa80ff0777ac */ /* 0x000ea20008000800 */
[----:B------:R-:W-:Y:S01]  /*0860*/  ISETP.LT.U32.AND P0, PT, R6, R8, PT ;  /* 0x000000080600720c */ /* 0x000fe20003f01070 */
[----:B------:R-:W0:Y:S01]  /*0870*/  LDC.64 R26, c[0x0][0xfd8] ;  /* 0x0003f600ff1a7b82 */ /* 0x000e220000000a00 */
[C---:B------:R-:W-:Y:S01]  /*0880*/  DFMA R4, R12.reuse, R4, -UR4 ;  /* 0x800000040c047e2b */ /* 0x040fe20008000004 */
[----:B------:R-:W-:Y:S01]  /*0890*/  UMOV UR4, 0xc8249315 ;  /* 0xc824931500047882 */ /* 0x000fe20000000000 */
[----:B------:R-:W-:Y:S01]  /*08a0*/  UMOV UR5, 0x3f6f9690 ;  /* 0x3f6f969000057882 */ /* 0x000fe20000000000 */
[----:B------:R-:W-:Y:S01]  /*08b0*/  SEL R75, R9, R7, P1 ;  /* 0x00000007094b7207 */ /* 0x000fe20000800000 */
[----:B------:R-:W-:Y:S01]  /*08c0*/  UMOV UR10, 0x54442d18 ;  /* 0x54442d18000a7882 */ /* 0x000fe20000000000 */
[----:B------:R-:W-:Y:S01]  /*08d0*/  ISETP.LT.U32.AND.EX P0, PT, R7, R9, PT, P0 ;  /* 0x000000090700720c */ /* 0x000fe20003f01100 */
[----:B------:R-:W-:Y:S01]  /*08e0*/  UMOV UR11, 0x400921fb ;  /* 0x400921fb000b7882 */ /* 0x000fe20000000000 */
[----:B------:R-:W-:Y:S01]  /*08f0*/  LOP3.LUT R86, R75, 0xffc00000, RZ, 0xc0, !PT ;  /* 0xffc000004b567812 */ /* 0x000fe200078ec0ff */
[----:B------:R-:W-:Y:S01]  /*0900*/  DFMA R4, R12, R4, UR4 ;  /* 0x000000040c047e2b */ /* 0x000fe20008000004 */
[----:B------:R-:W-:Y:S01]  /*0910*/  UMOV UR4, 0xabc7cf0d ;  /* 0xabc7cf0d00047882 */ /* 0x000fe20000000000 */
[----:B------:R-:W-:Y:S01]  /*0920*/  UMOV UR5, 0x3f82cf5a ;  /* 0x3f82cf5a00057882 */ /* 0x000fe20000000000 */
[----:B------:R-:W-:Y:S01]  /*0930*/  SEL R74, R8, R6, P1 ;  /* 0x00000006084a7207 */ /* 0x000fe20000800000 */
[----:B-1----:R-:W-:Y:S01]  /*0940*/  DFMA R16, -R46, R14, 1 ;  /* 0x3ff000002e10742b */ /* 0x002fe2000000010e */
[----:B------:R-:W-:-:S02]  /*0950*/  LOP3.LUT R87, R86, 0x100000, RZ, 0xfc, !PT ;  /* 0x0010000056577812 */ /* 0x000fc400078efcff */
[----:B--2---:R-:W-:Y:S01]  /*0960*/  ISETP.LE.AND P1, PT, RZ, UR7, PT ;  /* 0x00000007ff007c0c */ /* 0x004fe2000bf23270 */
[----:B------:R-:W-:Y:S01]  /*0970*/  DFMA R4, R12, R4, -UR4 ;  /* 0x800000040c047e2b */ /* 0x000fe20008000004 */
[----:B------:R-:W-:Y:S01]  /*0980*/  UMOV UR4, 0xb2a3bfde ;  /* 0xb2a3bfde00047882 */ /* 0x000fe20000000000 */
[----:B------:R-:W-:Y:S01]  /*0990*/  UMOV UR5, 0x3f9162b0 ;  /* 0x3f9162b000057882 */ /* 0x000fe20000000000 */
[----:B------:R-:W-:Y:S01]  /*09a0*/  UMOV UR7, 0x3ff921fb ;  /* 0x3ff921fb00077882 */ /* 0x000fe20000000000 */
[----:B------:R-:W-:Y:S02]  /*09b0*/  DFMA R16, R16, R16, R16 ;  /* 0x000000101010722b */ /* 0x000fe40000000010 */
[----:B0-----:R-:W-:Y:S02]  /*09c0*/  DSETP.NEU.AND P4, PT, |R24|, |R26|, PT ;  /* 0x4000001a1800722a */ /* 0x001fe40003f8d200 */
[----:B------:R-:W-:Y:S01]  /*09d0*/  DFMA R4, R12, R4, UR4 ;  /* 0x000000040c047e2b */ /* 0x000fe20008000004 */
[----:B------:R-:W-:Y:S01]  /*09e0*/  UMOV UR4, 0xfeb6fc6b ;  /* 0xfeb6fc6b00047882 */ /* 0x000fe20000000000 */
[----:B------:R-:W-:-:S02]  /*09f0*/  UMOV UR5, 0x3f9a7256 ;  /* 0x3f9a725600057882 */ /* 0x000fc40000000000 */
[----:B------:R-:W-:-:S04]  /*0a00*/  DFMA R16, R14, R16, R14 ;  /* 0x000000100e10722b */ /* 0x000fc8000000000e */
[----:B------:R-:W-:Y:S01]  /*0a10*/  DFMA R4, R12, R4, -UR4 ;  /* 0x800000040c047e2b */ /* 0x000fe20008000004 */
[----:B------:R-:W-:Y:S01]  /*0a20*/  UMOV UR4, 0xce4a489 ;  /* 0x0ce4a48900047882 */ /* 0x000fe20000000000 */
[----:B------:R-:W-:Y:S02]  /*0a30*/  UMOV UR5, 0x3fa17156 ;  /* 0x3fa1715600057882 */ /* 0x000fe40000000000 */
[----:B------:R-:W-:-:S04]  /*0a40*/  DFMA R18, -R46, R16, 1 ;  /* 0x3ff000002e12742b */ /* 0x000fc80000000110 */
[----:B------:R-:W-:Y:S01]  /*0a50*/  DFMA R4, R12, R4, UR4 ;  /* 0x000000040c047e2b */ /* 0x000fe20008000004 */
[----:B------:R-:W-:Y:S01]  /*0a60*/  UMOV UR4, 0x841450e4 ;  /* 0x841450e400047882 */ /* 0x000fe20000000000 */
[----:B------:R-:W-:Y:S02]  /*0a70*/  UMOV UR5, 0x3fa4f44d ;  /* 0x3fa4f44d00057882 */ /* 0x000fe40000000000 */
[----:B------:R-:W-:-:S04]  /*0a80*/  DFMA R18, R16, R18, R16 ;  /* 0x000000121012722b */ /* 0x000fc80000000010 */
[----:B------:R-:W-:Y:S01]  /*0a90*/  DFMA R4, R12, R4, -UR4 ;  /* 0x800000040c047e2b */ /* 0x000fe20008000004 */
[----:B------:R-:W-:Y:S01]  /*0aa0*/  UMOV UR4, 0x3f36bb95 ;  /* 0x3f36bb9500047882 */ /* 0x000fe20000000000 */
[----:B------:R-:W-:Y:S02]  /*0ab0*/  UMOV UR5, 0x3fa7ee3d ;  /* 0x3fa7ee3d00057882 */ /* 0x000fe40000000000 */
[----:B------:R-:W-:-:S04]  /*0ac0*/  DMUL R20, R22, R18 ;  /* 0x0000001216147228 */ /* 0x000fc80000000000 */
[----:B------:R-:W-:Y:S01]  /*0ad0*/  DFMA R4, R12, R4, UR4 ;  /* 0x000000040c047e2b */ /* 0x000fe20008000004 */
[----:B------:R-:W-:Y:S01]  /*0ae0*/  UMOV UR4, 0xe04a9fd1 ;  /* 0xe04a9fd100047882 */ /* 0x000fe20000000000 */
[----:B------:R-:W-:-:S06]  /*0af0*/  UMOV UR5, 0x3faad32a ;  /* 0x3faad32a00057882 */ /* 0x000fcc0000000000 */
[----:B------:R-:W-:Y:S01]  /*0b00*/  DFMA R4, R12, R4, -UR4 ;  /* 0x800000040c047e2b */ /* 0x000fe20008000004 */
[----:B------:R-:W-:Y:S01]  /*0b10*/  UMOV UR4, 0x3d66954f ;  /* 0x3d66954f00047882 */ /* 0x000fe20000000000 */
[----:B------:R-:W-:-:S06]  /*0b20*/  UMOV UR5, 0x3fae1781 ;  /* 0x3fae178100057882 */ /* 0x000fcc0000000000 */
        /* <DEDUP_REMOVED lines=15> */
[C---:B------:R-:W-:Y:S01]  /*0c20*/  DFMA R14, R12.reuse, R4, -UR4 ;  /* 0x800000040c0e7e2b */ /* 0x040fe20008000004 */
[----:B------:R-:W-:Y:S01]  /*0c30*/  UMOV UR4, 0x999840d2 ;  /* 0x999840d200047882 */ /* 0x000fe20000000000 */
[----:B------:R-:W-:Y:S01]  /*0c40*/  SEL R4, R6, R8, P0 ;  /* 0x0000000806047207 */ /* 0x000fe20000000000 */
[----:B------:R-:W-:Y:S01]  /*0c50*/  IMAD.MOV.U32 R8, RZ, RZ, RZ ;  /* 0x000000ffff087224 */ /* 0x000fe200078e00ff */
[C---:B------:R-:W-:Y:S01]  /*0c60*/  SEL R5, R7.reuse, R9, P0 ;  /* 0x0000000907057207 */ /* 0x040fe20000000000 */
[----:B------:R-:W-:Y:S01]  /*0c70*/  UMOV UR5, 0x3fc99999 ;  /* 0x3fc9999900057882 */ /* 0x000fe20000000000 */
[----:B------:R-:W-:Y:S01]  /*0c80*/  LOP3.LUT R9, R86, 0x7fd00000, RZ, 0x3c, !PT ;  /* 0x7fd0000056097812 */ /* 0x000fe200078e3cff */
[----:B------:R-:W-:Y:S01]  /*0c90*/  IMAD.MOV.U32 R86, RZ, RZ, RZ ;  /* 0x000000ffff567224 */ /* 0x000fe200078e00ff */
[----:B------:R-:W-:Y:S01]  /*0ca0*/  DFMA R14, R12, R14, UR4 ;  /* 0x000000040c0e7e2b */ /* 0x000fe2000800000e */
[----:B------:R-:W-:Y:S01]  /*0cb0*/  UMOV UR4, 0x5555544c ;  /* 0x5555544c00047882 */ /* 0x000fe20000000000 */
[----:B------:R-:W-:Y:S01]  /*0cc0*/  UMOV UR5, 0x3fd55555 ;  /* 0x3fd5555500057882 */ /* 0x000fe20000000000 */
[----:B------:R-:W-:Y:S01]  /*0cd0*/  LOP3.LUT R7, R7, 0xfffffffd, RZ, 0xc0, !PT ;  /* 0xfffffffd07077812 */ /* 0x000fe200078ec0ff */
[----:B------:R-:W-:-:S02]  /*0ce0*/  DMUL R16, R8, R4 ;  /* 0x0000000408107228 */ /* 0x000fc40000000000 */
[----:B------:R-:W-:Y:S01]  /*0cf0*/  DMUL R8, R8, R74 ;  /* 0x0000004a08087228 */ /* 0x000fe20000000000 */
[----:B------:R-:W-:Y:S01]  /*0d00*/  @P4 LOP3.LUT R7, R7, 0x2, RZ, 0xfc, !PT ;  /* 0x0000000207074812 */ /* 0x000fe200078efcff */
[----:B------:R-:W-:Y:S01]  /*0d10*/  DFMA R14, R12, R14, -UR4 ;  /* 0x800000040c0e7e2b */ /* 0x000fe2000800000e */
[----:B------:R-:W-:Y:S01]  /*0d20*/  UMOV UR4, 0xffffffff ;  /* 0xffffffff00047882 */ /* 0x000fe20000000000 */
[----:B------:R-:W-:Y:S01]  /*0d30*/  UMOV UR5, 0x7fefffff ;  /* 0x7fefffff00057882 */ /* 0x000fe20000000000 */
[----:B------:R-:W-:Y:S01]  /*0d40*/  FSETP.GEU.FTZ.AND P4, PT, R23, 1.7916666269302368164, PT ;  /* 0x3fe555551700780b */ /* 0x000fe20003f9e000 */
[----:B------:R-:W-:Y:S01]  /*0d50*/  DMUL R90, R16, R16 ;  /* 0x00000010105a7228 */ /* 0x000fe20000000000 */
[----:B------:R-:W-:Y:S01]  /*0d60*/  UMOV UR6, UR5 ;  /* 0x0000000500067c82 */ /* 0x000fe20008000000 */
[----:B------:R-:W-:Y:S01]  /*0d70*/  DFMA R16, -R46, R20, R22 ;  /* 0x000000142e10722b */ /* 0x000fe20000000116 */
[----:B------:R-:W-:Y:S01]  /*0d80*/  IMAD.U32 R5, RZ, RZ, UR6 ;  /* 0x00000006ff057e24 */ /* 0x000fe2000f8e00ff */
[----:B------:R-:W-:Y:S01]  /*0d90*/  DMUL R12, R12, R14 ;  /* 0x0000000e0c0c7228 */ /* 0x000fe20000000000 */
[----:B------:R-:W-:-:S03]  /*0da0*/  LOP3.LUT R7, R7, 0xfffffff7, RZ, 0xc0, !PT ;  /* 0xfffffff707077812 */ /* 0x000fc600078ec0ff */
[----:B------:R-:W-:Y:S02]  /*0db0*/  DFMA R90, R8, R8, R90 ;  /* 0x00000008085a722b */ /* 0x000fe4000000005a */
[----:B------:R-:W-:Y:S02]  /*0dc0*/  DFMA R14, R18, R16, R20 ;  /* 0x00000010120e722b */ /* 0x000fe40000000014 */
[----:B------:R-:W-:Y:S02]  /*0dd0*/  DFMA R12, R12, R44, R44 ;  /* 0x0000002c0c0c722b */ /* 0x000fe4000000002c */
[----:B------:R-:W-:Y:S02]  /*0de0*/  DFMA R18, R52, R52, R22 ;  /* 0x000000343412722b */ /* 0x000fe40000000016 */
[----:B------:R-:W-:Y:S02]  /*0df0*/  DSETP.MIN.AND P2, P0, R90, UR4, PT ;  /* 0x000000045a007e2a */ /* 0x000fe4000b840000 */
[----:B------:R-:W-:-:S02]  /*0e00*/  IMAD.MOV.U32 R3, RZ, RZ, R91 ;  /* 0x000000ffff037224 */ /* 0x000fc400078e005b */
[----:B------:R-:W-:Y:S02]  /*0e10*/  DADD R8, -R12, UR10 ;  /* 0x0000000a0c087e29 */ /* 0x000fe40008000100 */
[----:B------:R-:W-:Y:S01]  /*0e20*/  DADD R16, -RZ, -R12 ;  /* 0x00000000ff107229 */ /* 0x000fe2000000090c */
[----:B------:R-:W-:Y:S01]  /*0e30*/  FSEL R89, R3, UR6, P2 ;  /* 0x0000000603597c08 */ /* 0x000fe20009000000 */
[----:B------:R-:W-:Y:S01]  /*0e40*/  FFMA R3, RZ, R47, R15 ;  /* 0x0000002fff037223 */ /* 0x000fe2000000000f */
[----:B------:R-:W-:Y:S01]  /*0e50*/  UMOV UR6, 0x54442d18 ;  /* 0x54442d1800067882 */ /* 0x000fe20000000000 */
[----:B------:R-:W-:Y:S01]  /*0e60*/  DMUL R76, R18, 1.80143985094819840000e+16 ;  /* 0x43500000124c7828 */ /* 0x000fe20000000000 */
[----:B------:R-:W-:-:S03]  /*0e70*/  ISETP.GE.AND P5, PT, R19, 0x100000, PT ;  /* 0x001000001300780c */ /* 0x000fc60003fa6270 */
[----:B------:R-:W-:Y:S01]  /*0e80*/  @P0 LOP3.LUT R89, R5, 0x80000, RZ, 0xfc, !PT ;  /* 0x0008000005590812 */ /* 0x000fe200078efcff */
[----:B------:R-:W-:Y:S01]  /*0e90*/  IMAD.MOV.U32 R5, RZ, RZ, R90 ;  /* 0x000000ffff057224 */ /* 0x000fe200078e005a */
[----:B------:R-:W-:Y:S02]  /*0ea0*/  FSETP.GT.AND P0, PT, |R3|, 1.469367938527859385e-39, PT ;  /* 0x001000000300780b */ /* 0x000fe40003f04200 */
[----:B------:R-:W-:Y:S02]  /*0eb0*/  FSEL R6, R8, R12, !P1 ;  /* 0x0000000c08067208 */ /* 0x000fe40004800000 */
[----:B------:R-:W-:Y:S01]  /*0ec0*/  SEL R88, R5, UR4, P2 ;  /* 0x0000000405587c07 */ /* 0x000fe20009000000 */
[----:B------:R-:W-:Y:S01]  /*0ed0*/  DSETP.NEU.AND P2, PT, R52, RZ, PT ;  /* 0x000000ff3400722a */ /* 0x000fe20003f4d000 */
[----:B------:R-:W-:Y:S01]  /*0ee0*/  FSEL R3, R9, R13, !P1 ;  /* 0x0000000d09037208 */ /* 0x000fe20004800000 */
[----:B------:R-:W-:Y:S01]  /*0ef0*/  DADD R8, R22, 1 ;  /* 0x3ff0000016087429 */ /* 0x000fe20000000000 */
[----:B------:R-:W-:-:S02]  /*0f00*/  FSEL R20, R12, R16, !P1 ;  /* 0x000000100c147208 */ /* 0x000fc40004800000 */
[----:B------:R-:W-:Y:S01]  /*0f10*/  FSEL R21, R13, R17, !P1 ;  /* 0x000000110d157208 */ /* 0x000fe20004800000 */
[----:B------:R-:W-:Y:S01]  /*0f20*/  DADD R12, |R24|, |R26| ;  /* 0x00000000180c7229 */ /* 0x000fe2000000061a */
[----:B------:R-:W-:-:S03]  /*0f30*/  FSETP.GT.FTZ.AND P1, PT, R23, -1.6999999284744262695, PT ;  /* 0xbfd999991700780b */ /* 0x000fc60003f34000 */
[----:B------:R-:W-:Y:S01]  /*0f40*/  DMUL R80, R8, 1.80143985094819840000e+16 ;  /* 0x4350000008507828 */ /* 0x000fe20000000000 */
[----:B------:R-:W-:Y:S01]  /*0f50*/  PLOP3.LUT P4, PT, P4, P1, PT, 0x8, 0x80 ;  /* 0x000000000080781c */ /* 0x000fe20002782170 */
[----:B------:R-:W-:Y:S01]  /*0f60*/  DADD R20, R20, UR6 ;  /* 0x0000000614147e29 */ /* 0x000fe20008000000 */
[----:B------:R-:W-:Y:S02]  /*0f70*/  FSETP.GEU.AND P1, PT, |R23|, 6.5827683646048100446e-37, PT ;  /* 0x036000001700780b */ /* 0x000fe40003f2e200 */
[----:B------:R-:W-:Y:S01]  /*0f80*/  @P2 LOP3.LUT R7, R7, 0x8, RZ, 0xfc, !PT ;  /* 0x0000000807072812 */ /* 0x000fe200078efcff */
[----:B------:R-:W-:-:S03]  /*0f90*/  DSETP.NAN.AND P2, PT, R12, R12, PT ;  /* 0x0000000c0c00722a */ /* 0x000fc60003f48000 */
[----:B------:R-:W-:-:S11]  /*0fa0*/  LOP3.LUT R7, R7, 0xfffffffb, RZ, 0xc0, !PT ;  /* 0xfffffffb07077812 */ /* 0x000fd600078ec0ff */
[----:B------:R-:W-:Y:S02]  /*0fb0*/  @P2 LOP3.LUT R7, R7, 0x4, RZ, 0xfc, !PT ;  /* 0x0000000407072812 */ /* 0x000fe400078efcff */
[----:B------:R-:W-:Y:S01]  /*0fc0*/  ISETP.GE.AND P2, PT, R9, 0x100000, PT ;  /* 0x001000000900780c */ /* 0x000fe20003f46270 */
[----:B------:R-:W-:-:S12]  /*0fd0*/  @P0 BRA P1, `(.L_x_680) ;  /* 0x00000000001c0947 */ /* 0x000fd80000800000 */
[----:B------:R-:W-:Y:S01]  /*0fe0*/  IMAD.MOV.U32 R50, RZ, RZ, R46 ;  /* 0x000000ffff327224 */ /* 0x000fe200078e002e */
[----:B------:R-:W-:Y:S01]  /*0ff0*/  MOV R48, 0x1030 ;  /* 0x0000103000307802 */ /* 0x000fe20000000f00 */
[----:B------:R-:W-:Y:S02]  /*1000*/  IMAD.MOV.U32 R44, RZ, RZ, R22 ;  /* 0x000000ffff2c7224 */ /* 0x000fe400078e0016 */
[----:B------:R-:W-:-:S07]  /*1010*/  IMAD.MOV.U32 R45, RZ, RZ, R23 ;  /* 0x000000ffff2d7224 */ /* 0x000fce00078e0017 */
[----:B------:R-:W-:Y:S05]  /*1020*/  CALL.REL.NOINC `($__internal_63_$__cuda_sm20_div_rn_f64_full) ;  /* 0x000002e400547944 */ /* 0x000fea0003c00000 */
[----:B------:R-:W-:Y:S02]  /*1030*/  IMAD.MOV.U32 R14, RZ, RZ, R44 ;  /* 0x000000ffff0e7224 */ /* 0x000fe400078e002c */
[----:B------:R-:W-:-:S07]  /*1040*/  IMAD.MOV.U32 R15, RZ, RZ, R45 ;  /* 0x000000ffff0f7224 */ /* 0x000fce00078e002d */
.L_x_680:
[C---:B------:R-:W-:Y:S01]  /*1050*/  DMUL R14, R22.reuse, -R14 ;  /* 0x8000000e160e7228 */ /* 0x040fe20000000000 */
[----:B------:R-:W0:Y:S01]  /*1060*/  MUFU.RCP64H R29, 2.718280792236328125 ;  /* 0x4005bf0a001d7908 */ /* 0x000e220000001800 */
[----:B------:R-:W-:Y:S01]  /*1070*/  IMAD.MOV.U32 R26, RZ, RZ, -0x314d23bc ;  /* 0xceb2dc44ff1a7424 */ /* 0x000fe200078e00ff */
[----:B------:R-:W-:Y:S01]  /*1080*/  UMOV UR4, 0x2fbe14b5 ;  /* 0x2fbe14b500047882 */ /* 0x000fe20000000000 */
[----:B------:R-:W-:Y:S01]  /*1090*/  IMAD.MOV.U32 R27, RZ, RZ, 0x3ed087ff ;  /* 0x3ed087ffff1b7424 */ /* 0x000fe200078e00ff */
[----:B------:R-:W-:Y:S01]  /*10a0*/  UMOV UR5, 0x3eb372fb ;  /* 0x3eb372fb00057882 */ /* 0x000fe20000000000 */
[----:B------:R-:W-:Y:S01]  /*10b0*/  IMAD.MOV.U32 R32, RZ, RZ, -0x74eba897 ;  /* 0x8b145769ff207424 */ /* 0x000fe200078e00ff */
[----:B------:R-:W1:Y:S01]  /*10c0*/  LDCU.64 UR6, c[0x0][0xfd0] ;  /* 0x0001fa00ff0677ac */ /* 0x000e620008000a00 */
[----:B------:R-:W-:Y:S01]  /*10d0*/  DADD R16, R22, R14 ;  /* 0x0000000016107229 */ /* 0x000fe2000000000e */
[----:B------:R-:W-:Y:S01]  /*10e0*/  IMAD.MOV.U32 R33, RZ, RZ, 0x4005bf0a ;  /* 0x4005bf0aff217424 */ /* 0x000fe200078e00ff */
[----:B------:R-:W2:Y:S01]  /*10f0*/  LDC R34, c[0x0][0xfd4] ;  /* 0x0003f500ff227b82 */ /* 0x000ea20000000800 */
[----:B------:R-:W-:-:S05]  /*1100*/  IMAD.MOV.U32 R28, RZ, RZ, 0x1 ;  /* 0x00000001ff1c7424 */ /* 0x000fca00078e00ff */
[----:B------:R-:W-:Y:S02]  /*1110*/  DMUL R24, R16, R16 ;  /* 0x0000001010187228 */ /* 0x000fe40000000000 */
[----:B0-----:R-:W-:-:S06]  /*1120*/  DFMA R30, R28, -R32, 1 ;  /* 0x3ff000001c1e742b */ /* 0x001fcc0000000820 */
[----:B------:R-:W-:Y:S01]  /*1130*/  DFMA R26, R24, UR4, R26 ;  /* 0x00000004181a7c2b */ /* 0x000fe2000800001a */
[----:B------:R-:W-:Y:S01]  /*1140*/  UMOV UR4, 0x890f468c ;  /* 0x890f468c00047882 */ /* 0x000fe20000000000 */
[----:B------:R-:W-:Y:S01]  /*1150*/  UMOV UR5, 0x3ef3b9ff ;  /* 0x3ef3b9ff00057882 */ /* 0x000fe20000000000 */
[----:B------:R-:W-:-:S05]  /*1160*/  DFMA R30, R30, R30, R30 ;  /* 0x0000001e1e1e722b */ /* 0x000fca000000001e */
[----:B------:R-:W-:Y:S01]  /*1170*/  DFMA R26, R24, R26, UR4 ;  /* 0x00000004181a7e2b */ /* 0x000fe2000800001a */
[----:B------:R-:W-:Y:S01]  /*1180*/  UMOV UR4, 0xfd51baf8 ;  /* 0xfd51baf800047882 */ /* 0x000fe20000000000 */
[----:B------:R-:W-:Y:S01]  /*1190*/  UMOV UR5, 0x3f17457e ;  /* 0x3f17457e00057882 */ /* 0x000fe20000000000 */
[----:B------:R-:W-:Y:S01]  /*11a0*/  DFMA R30, R28, R30, R28 ;  /* 0x0000001e1c1e722b */ /* 0x000fe2000000001c */
[----:B--2---:R-:W-:-:S04]  /*11b0*/  FSETP.GEU.AND P0, PT, |R34|, 6.5827683646048100446e-37, PT ;  /* 0x036000002200780b */ /* 0x004fc80003f0e200 */
[----:B------:R-:W-:Y:S01]  /*11c0*/  DFMA R26, R24, R26, UR4 ;  /* 0x00000004181a7e2b */ /* 0x000fe2000800001a */
[----:B------:R-:W-:Y:S01]  /*11d0*/  UMOV UR4, 0xde3ce825 ;  /* 0xde3ce82500047882 */ /* 0x000fe20000000000 */
[----:B------:R-:W-:Y:S01]  /*11e0*/  UMOV UR5, 0x3f3c71c8 ;  /* 0x3f3c71c800057882 */ /* 0x000fe20000000000 */
[----:B------:R-:W-:-:S05]  /*11f0*/  DFMA R28, R30, -R32, 1 ;  /* 0x3ff000001e1c742b */ /* 0x000fca0000000820 */
[----:B------:R-:W-:Y:S01]  /*1200*/  DFMA R26, R24, R26, UR4 ;  /* 0x00000004181a7e2b */ /* 0x000fe2000800001a */
[----:B------:R-:W-:Y:S01]  /*1210*/  UMOV UR4, 0x8fa4661f ;  /* 0x8fa4661f00047882 */ /* 0x000fe20000000000 */
[----:B------:R-:W-:Y:S01]  /*1220*/  UMOV UR5, 0x3f624924 ;  /* 0x3f62492400057882 */ /* 0x000fe20000000000 */
[----:B------:R-:W-:-:S05]  /*1230*/  DFMA R28, R30, R28, R30 ;  /* 0x0000001c1e1c722b */ /* 0x000fca000000001e */
[----:B------:R-:W-:Y:S01]  /*1240*/  DFMA R26, R24, R26, UR4 ;  /* 0x00000004181a7e2b */ /* 0x000fe2000800001a */
[----:B------:R-:W-:Y:S01]  /*1250*/  UMOV UR4, 0x999d70c4 ;  /* 0x999d70c400047882 */ /* 0x000fe20000000000 */
[----:B------:R-:W-:Y:S01]  /*1260*/  UMOV UR5, 0x3f899999 ;  /* 0x3f89999900057882 */ /* 0x000fe20000000000 */
[----:B-1----:R-:W-:-:S05]  /*1270*/  DMUL R30, R28, UR6 ;  /* 0x000000061c1e7c28 */ /* 0x002fca0008000000 */
[----:B------:R-:W-:Y:S01]  /*1280*/  DFMA R26, R24, R26, UR4 ;  /* 0x00000004181a7e2b */ /* 0x000fe2000800001a */
[----:B------:R-:W-:Y:S01]  /*1290*/  UMOV UR4, 0x55555462 ;  /* 0x5555546200047882 */ /* 0x000fe20000000000 */
[----:B------:R-:W-:Y:S01]  /*12a0*/  UMOV UR5, 0x3fb55555 ;  /* 0x3fb5555500057882 */ /* 0x000fe20000000000 */
[----:B------:R-:W-:-:S05]  /*12b0*/  DFMA R32, R30, -R32, UR6 ;  /* 0x000000061e207e2b */ /* 0x000fca0008000820 */
[----:B------:R-:W-:-:S08]  /*12c0*/  DFMA R26, R24, R26, UR4 ;  /* 0x00000004181a7e2b */ /* 0x000fd0000800001a */
[----:B------:R-:W-:Y:S02]  /*12d0*/  DMUL R26, R24, R26 ;  /* 0x0000001a181a7228 */ /* 0x000fe40000000000 */
[----:B------:R-:W-:-:S06]  /*12e0*/  DFMA R24, R28, R32, R30 ;  /* 0x000000201c18722b */ /* 0x000fcc000000001e */
[----:B------:R-:W-:-:S04]  /*12f0*/  DFMA R26, R16, R26, R14 ;  /* 0x0000001a101a722b */ /* 0x000fc8000000000e */
[----:B------:R-:W-:-:S04]  /*1300*/  FFMA R5, RZ, 2.0897850990295410156, R25 ;  /* 0x4005bf0aff057823 */ /* 0x000fc80000000019 */
[----:B------:R-:W-:Y:S01]  /*1310*/  DADD R64, R22, R26 ;  /* 0x0000000016407229 */ /* 0x000fe2000000001a */
[----:B------:R-:W-:-:S13]  /*1320*/  FSETP.GT.AND P1, PT, |R5|, 1.469367938527859385e-39, PT ;  /* 0x001000000500780b */ /* 0x000fda0003f24200 */
[----:B------:R-:W-:Y:S05]  /*1330*/  @P1 BRA P0, `(.L_x_681) ;  /* 0x0000000000241947 */ /* 0x000fea0000000000 */
[----:B------:R-:W0:Y:S01]  /*1340*/  LDCU.64 UR4, c[0x0][0xfd0] ;  /* 0x0001fa00ff0477ac */ /* 0x000e220008000a00 */
[----:B------:R-:W-:Y:S01]  /*1350*/  IMAD.MOV.U32 R50, RZ, RZ, -0x74eba897 ;  /* 0x8b145769ff327424 */ /* 0x000fe200078e00ff */
[----:B------:R-:W-:Y:S01]  /*1360*/  MOV R48, 0x13b0 ;  /* 0x000013b000307802 */ /* 0x000fe20000000f00 */
[----:B------:R-:W-:Y:S02]  /*1370*/  IMAD.MOV.U32 R47, RZ, RZ, 0x4005bf0a ;  /* 0x4005bf0aff2f7424 */ /* 0x000fe400078e00ff */
[----:B0-----:R-:W-:Y:S02]  /*1380*/  IMAD.U32 R44, RZ, RZ, UR4 ;  /* 0x00000004ff2c7e24 */ /* 0x001fe4000f8e00ff */
[----:B------:R-:W-:-:S07]  /*1390*/  IMAD.U32 R45, RZ, RZ, UR5 ;  /* 0x00000005ff2d7e24 */ /* 0x000fce000f8e00ff */
[----:B------:R-:W-:Y:S05]  /*13a0*/  CALL.REL.NOINC `($__internal_63_$__cuda_sm20_div_rn_f64_full) ;  /* 0x000002e000747944 */ /* 0x000fea0003c00000 */
[----:B------:R-:W-:Y:S02]  /*13b0*/  IMAD.MOV.U32 R24, RZ, RZ, R44 ;  /* 0x000000ffff187224 */ /* 0x000fe400078e002c */
[----:B------:R-:W-:-:S07]  /*13c0*/  IMAD.MOV.U32 R25, RZ, RZ, R45 ;  /* 0x000000ffff197224 */ /* 0x000fce00078e002d */
.L_x_681:
[----:B------:R-:W0:Y:S01]  /*13d0*/  MUFU.RCP64H R27, 2.718280792236328125 ;  /* 0x4005bf0a001b7908 */ /* 0x000e220000001800 */
[----:B------:R-:W-:Y:S01]  /*13e0*/  IMAD.MOV.U32 R28, RZ, RZ, -0x74eba897 ;  /* 0x8b145769ff1c7424 */ /* 0x000fe200078e00ff */
[----:B------:R-:W1:Y:S01]  /*13f0*/  LDC.64 R32, c[0x0][0xfd8] ;  /* 0x0003f600ff207b82 */ /* 0x000e620000000a00 */
[----:B------:R-:W-:Y:S01]  /*1400*/  IMAD.MOV.U32 R29, RZ, RZ, 0x4005bf0a ;  /* 0x4005bf0aff1d7424 */ /* 0x000fe200078e00ff */
[----:B------:R-:W2:Y:S01]  /*1410*/  LDCU UR4, c[0x0][0xfd4] ;  /* 0x0001fa80ff0477ac */ /* 0x000ea20008000800 */
[----:B------:R-:W-:Y:S01]  /*1420*/  IMAD.MOV.U32 R26, RZ, RZ, 0x1 ;  /* 0x00000001ff1a7424 */ /* 0x000fe200078e00ff */
[----:B------:R-:W-:Y:S01]  /*1430*/  LOP3.LUT R7, R7, 0xfffffffe, RZ, 0xc0, !PT ;  /* 0xfffffffe07077812 */ /* 0x000fe200078ec0ff */
[----:B------:R-:W-:Y:S02]  /*1440*/  IMAD.MOV.U32 R14, RZ, RZ, 0x54442d18 ;  /* 0x54442d18ff0e7424 */ /* 0x000fe400078e00ff */
[----:B------:R-:W-:Y:S01]  /*1450*/  IMAD.MOV.U32 R15, RZ, RZ, 0x4002d97c ;  /* 0x4002d97cff0f7424 */ /* 0x000fe200078e00ff */
[----:B------:R-:W3:Y:S01]  /*1460*/  LDC.64 R34, c[0x0][0xfd0] ;  /* 0x0003f400ff227b82 */ /* 0x000ee20000000a00 */
[----:B0-----:R-:W-:Y:S01]  /*1470*/  DFMA R30, R26, -R28, 1 ;  /* 0x3ff000001a1e742b */ /* 0x001fe2000000081c */
[----:B--2---:R-:W-:-:S07]  /*1480*/  ISETP.LE.AND P0, PT, RZ, UR4, PT ;  /* 0x00000004ff007c0c */ /* 0x004fce000bf03270 */
[----:B------:R-:W-:Y:S01]  /*1490*/  DFMA R30, R30, R30, R30 ;  /* 0x0000001e1e1e722b */ /* 0x000fe2000000001e */
[----:B------:R-:W-:Y:S01]  /*14a0*/  FSEL R14, R14, 2.38107416347848357412e+38, P0 ;  /* 0x7f3321d20e0e7808 */ /* 0x000fe20000000000 */
[----:B-1----:R-:W-:Y:S01]  /*14b0*/  DADD R38, -RZ, |R32| ;  /* 0x00000000ff267229 */ /* 0x002fe20000000520 */
[----:B------:R-:W-:Y:S02]  /*14c0*/  FSEL R15, R15, 1.8213495016098022461, !P0 ;  /* 0x3fe921fb0f0f7808 */ /* 0x000fe40004000000 */
[----:B------:R-:W-:Y:S02]  /*14d0*/  FSEL R17, RZ, 3.37028055040000000000e+12, P0 ;  /* 0x54442d18ff117808 */ /* 0x000fe40000000000 */
[----:B------:R-:W-:Y:S01]  /*14e0*/  FSEL R16, RZ, 2.1426990032196044922, P0 ;  /* 0x400921fbff107808 */ /* 0x000fe20000000000 */
[----:B------:R-:W-:Y:S02]  /*14f0*/  DFMA R30, R26, R30, R26 ;  /* 0x0000001e1a1e722b */ /* 0x000fe4000000001a */
[----:B---3--:R-:W-:-:S02]  /*1500*/  DADD R36, -RZ, |R34| ;  /* 0x00000000ff247229 */ /* 0x008fc40000000522 */
[----:B------:R-:W-:-:S04]  /*1510*/  DSETP.GEU.AND P1, PT, |R34|, |R32|, PT ;  /* 0x400000202200722a */ /* 0x000fc80003f2e200 */
[----:B------:R-:W-:-:S04]  /*1520*/  DFMA R26, R30, -R28, 1 ;  /* 0x3ff000001e1a742b */ /* 0x000fc8000000081c */
[----:B------:R-:W-:Y:S02]  /*1530*/  FSEL R54, R36, R38, !P1 ;  /* 0x0000002624367208 */ /* 0x000fe40004800000 */
[----:B------:R-:W-:Y:S02]  /*1540*/  FSEL R55, R37, R39, !P1 ;  /* 0x0000002725377208 */ /* 0x000fe40004800000 */
[----:B------:R-:W-:Y:S02]  /*1550*/  DFMA R30, R30, R26, R30 ;  /* 0x0000001a1e1e722b */ /* 0x000fe4000000001e */
[----:B------:R-:W-:-:S06]  /*1560*/  @P1 LOP3.LUT R7, R7, 0x1, RZ, 0xfc, !PT ;  /* 0x0000000107071812 */ /* 0x000fcc00078efcff */
[----:B------:R-:W-:-:S08]  /*1570*/  DMUL R44, R30, R32 ;  /* 0x000000201e2c7228 */ /* 0x000fd00000000000 */
[----:B------:R-:W-:Y:S01]  /*1580*/  DFMA R26, R44, -R28, R32 ;  /* 0x8000001c2c1a722b */ /* 0x000fe20000000020 */
[----:B------:R-:W0:Y:S07]  /*1590*/  LDC R28, c[0x0][0xfdc] ;  /* 0x0003f700ff1c7b82 */ /* 0x000e2e0000000800 */
[----:B------:R-:W-:Y:S02]  /*15a0*/  DFMA R44, R30, R26, R44 ;  /* 0x0000001a1e2c722b */ /* 0x000fe4000000002c */
[----:B------:R-:W-:-:S08]  /*15b0*/  DFMA R26, R54, R54, 1 ;  /* 0x3ff00000361a742b */ /* 0x000fd00000000036 */
[----:B------:R-:W-:Y:S02]  /*15c0*/  FFMA R27, RZ, 2.0897850990295410156, R45 ;  /* 0x4005bf0aff1b7823 */ /* 0x000fe4000000002d */
[----:B------:R-:W-:-:S03]  /*15d0*/  IMAD.MOV.U32 R5, RZ, RZ, R26 ;  /* 0x000000ffff057224 */ /* 0x000fc600078e001a */
[----:B------:R-:W-:Y:S02]  /*15e0*/  FSETP.GT.AND P0, PT, |R27|, 1.469367938527859385e-39, PT ;  /* 0x001000001b00780b */ /* 0x000fe40003f04200 */
[----:B0-----:R-:W-:-:S13]  /*15f0*/  FSETP.GEU.AND P1, PT, |R28|, 6.5827683646048100446e-37, PT ;  /* 0x036000001c00780b */ /* 0x001fda0003f2e200 */
        /* <DEDUP_REMOVED lines=8> */
.L_x_682:
[----:B------:R-:W-:Y:S01]  /*1680*/  P2R R26, PR, RZ, 0x8 ;  /* 0x00000008ff1a7803 */ /* 0x000fe20000000000 */
[----:B------:R-:W-:Y:S01]  /*1690*/  DADD R44, -RZ, |R44| ;  /* 0x00000000ff2c7229 */ /* 0x000fe2000000052c */
[C---:B------:R-:W-:Y:S01]  /*16a0*/  LOP3.LUT P3, RZ, R7.reuse, 0x2, RZ, 0xc0, !PT ;  /* 0x0000000207ff7812 */ /* 0x040fe2000786c0ff */
[----:B------:R-:W-:Y:S01]  /*16b0*/  DSETP.NEU.AND P0, PT, R52, RZ, PT ;  /* 0x000000ff3400722a */ /* 0x000fe20003f0d000 */
[----:B------:R-:W-:Y:S01]  /*16c0*/  LOP3.LUT P1, RZ, R7, 0x1, RZ, 0xc0, !PT ;  /* 0x0000000107ff7812 */ /* 0x000fe2000782c0ff */
[----:B------:R-:W0:Y:S01]  /*16d0*/  LDC.64 R32, c[0x0][0xfd8] ;  /* 0x0003f600ff207b82 */ /* 0x000e220000000a00 */
[C---:B------:R-:W-:Y:S01]  /*16e0*/  FSEL R30, R80.reuse, R8, !P2 ;  /* 0x00000008501e7208 */ /* 0x040fe20005000000 */
[----:B------:R-:W-:Y:S01]  /*16f0*/  IMAD.MOV.U32 R28, RZ, RZ, 0x0 ;  /* 0x00000000ff1c7424 */ /* 0x000fe200078e00ff */
[----:B------:R-:W-:Y:S01]  /*1700*/  FSEL R31, R81, R9, !P2 ;  /* 0x00000009511f7208 */ /* 0x000fe20005000000 */
[----:B------:R-:W-:Y:S01]  /*1710*/  IMAD.MOV.U32 R29, RZ, RZ, 0x7ff00000 ;  /* 0x7ff00000ff1d7424 */ /* 0x000fe200078e00ff */
[----:B------:R-:W-:Y:S01]  /*1720*/  FSEL R27, R77, R19, !P5 ;  /* 0x000000134d1b7208 */ /* 0x000fe20006800000 */
[----:B------:R-:W-:Y:S01]  /*1730*/  UMOV UR4, 0xffffffff ;  /* 0xffffffff00047882 */ /* 0x000fe20000000000 */
[----:B------:R-:W-:Y:S01]  /*1740*/  SEL R80, R80, R5, !P2 ;  /* 0x0000000550507207 */ /* 0x000fe20005000000 */
[----:B------:R-:W-:-:S02]  /*1750*/  UMOV UR5, 0x7fefffff ;  /* 0x7fefffff00057882 */ /* 0x000fc40000000000 */
[----:B------:R-:W-:Y:S01]  /*1760*/  @P3 FSEL R14, R20, R6, !P1 ;  /* 0x00000006140e3208 */ /* 0x000fe20004800000 */
[----:B------:R-:W-:Y:S01]  /*1770*/  DADD R6, -RZ, |R24| ;  /* 0x00000000ff067229 */ /* 0x000fe20000000518 */
[----:B------:R-:W-:Y:S01]  /*1780*/  @P3 FSEL R15, R21, R3, !P1 ;  /* 0x00000003150f3208 */ /* 0x000fe20004800000 */
[----:B------:R-:W-:Y:S01]  /*1790*/  UMOV UR6, UR5 ;  /* 0x0000000500067c82 */ /* 0x000fe20008000000 */
[----:B------:R-:W-:Y:S02]  /*17a0*/  FSEL R57, R17, R14, !P0 ;  /* 0x0000000e11397208 */ /* 0x000fe40004000000 */
[----:B------:R-:W-:Y:S02]  /*17b0*/  FSEL R34, R16, R15, !P0 ;  /* 0x0000000f10227208 */ /* 0x000fe40004000000 */
[----:B------:R-:W1:Y:S01]  /*17c0*/  LDC.64 R14, c[0x0][0xfd0] ;  /* 0x0003f400ff0e7b82 */ /* 0x000e620000000a00 */
[----:B------:R-:W-:Y:S02]  /*17d0*/  SEL R16, R79, R11, !P6 ;  /* 0x0000000b4f107207 */ /* 0x000fe40007000000 */
[----:B------:R-:W-:-:S02]  /*17e0*/  ISETP.LT.U32.AND P0, PT, R44, R6, PT ;  /* 0x000000062c00720c */ /* 0x000fc40003f01070 */
[----:B------:R-:W-:Y:S01]  /*17f0*/  SHF.R.U32.HI R8, RZ, 0x14, R16 ;  /* 0x00000014ff087819 */ /* 0x000fe20000011610 */
[----:B0-----:R-:W-:Y:S01]  /*1800*/  DMUL R20, R32, 4 ;  /* 0x4010000020147828 */ /* 0x001fe20000000000 */
[CC--:B------:R-:W-:Y:S02]  /*1810*/  ISETP.LT.U32.AND.EX P0, PT, R45.reuse, R7.reuse, PT, P0 ;  /* 0x000000072d00720c */ /* 0x0c0fe40003f01100 */
[----:B------:R-:W-:Y:S02]  /*1820*/  ISETP.NE.AND P3, PT, R26, RZ, PT ;  /* 0x000000ff1a00720c */ /* 0x000fe40003f65270 */
[----:B------:R-:W-:Y:S02]  /*1830*/  SEL R72, R44, R6, P0 ;  /* 0x000000062c487207 */ /* 0x000fe40000000000 */
[----:B------:R-:W-:Y:S01]  /*1840*/  SEL R73, R45, R7, P0 ;  /* 0x000000072d497207 */ /* 0x000fe20000000000 */
[----:B------:R-:W-:Y:S01]  /*1850*/  DMUL R20, R20, R20 ;  /* 0x0000001414147228 */ /* 0x000fe20000000000 */
[----:B------:R-:W-:-:S02]  /*1860*/  ISETP.GT.U32.AND P0, PT, R6, R44, PT ;  /* 0x0000002c0600720c */ /* 0x000fc40003f04070 */
[CC--:B------:R-:W-:Y:S02]  /*1870*/  FSEL R26, R76.reuse, R18.reuse, !P5 ;  /* 0x000000124c1a7208 */ /* 0x0c0fe40006800000 */
[CC--:B------:R-:W-:Y:S02]  /*1880*/  ISETP.GT.U32.AND.EX P0, PT, R7.reuse, R45.reuse, PT, P0 ;  /* 0x0000002d0700720c */ /* 0x0c0fe40003f04100 */
[----:B------:R-:W-:Y:S02]  /*1890*/  SEL R76, R76, R18, !P5 ;  /* 0x000000124c4c7207 */ /* 0x000fe40006800000 */
[----:B------:R-:W-:Y:S02]  /*18a0*/  SEL R71, R7, R45, P0 ;  /* 0x0000002d07477207 */ /* 0x000fe40000000000 */
[----:B------:R-:W-:Y:S01]  /*18b0*/  SEL R70, R6, R44, P0 ;  /* 0x0000002c06467207 */ /* 0x000fe20000000000 */
[----:B------:R-:W-:Y:S01]  /*18c0*/  IMAD.MOV.U32 R6, RZ, RZ, RZ ;  /* 0x000000ffff067224 */ /* 0x000fe200078e00ff */
[----:B------:R-:W-:-:S02]  /*18d0*/  LOP3.LUT R58, R71, 0xffc00000, RZ, 0xc0, !PT ;  /* 0xffc00000473a7812 */ /* 0x000fc400078ec0ff */
[----:B------:R-:W-:Y:S01]  /*18e0*/  LEA.HI R3, R16, 0xfffffbcb, RZ, 0xc ;  /* 0xfffffbcb10037811 */ /* 0x000fe200078f60ff */
[----:B------:R-:W-:Y:S01]  /*18f0*/  @P6 VIADD R3, R8, 0xfffffc01 ;  /* 0xfffffc0108036836 */ /* 0x000fe20000000000 */
[----:B------:R-:W-:Y:S02]  /*1900*/  LOP3.LUT R7, R58, 0x7fd00000, RZ, 0x3c, !PT ;  /* 0x7fd000003a077812 */ /* 0x000fe400078e3cff */
[----:B------:R-:W-:Y:S02]  /*1910*/  SEL R18, R81, R9, !P2 ;  /* 0x0000000951127207 */ /* 0x000fe40005000000 */
[CC--:B------:R-:W-:Y:S02]  /*1920*/  FSEL R24, R78.reuse, R10.reuse, !P6 ;  /* 0x0000000a4e187208 */ /* 0x0c0fe40007000000 */
[C---:B------:R-:W-:Y:S01]  /*1930*/  DMUL R8, R6.reuse, R72 ;  /* 0x0000004806087228 */ /* 0x040fe20000000000 */
[----:B------:R-:W-:Y:S01]  /*1940*/  SEL R17, R77, R19, !P5 ;  /* 0x000000134d117207 */ /* 0x000fe20006800000 */
[----:B------:R-:W-:Y:S01]  /*1950*/  DMUL R6, R6, R70 ;  /* 0x0000004606067228 */ /* 0x000fe20000000000 */
[----:B------:R-:W-:Y:S01]  /*1960*/  FSEL R25, R79, R11, !P6 ;  /* 0x0000000b4f197208 */ /* 0x000fe20007000000 */
[----:B------:R-:W0:Y:S01]  /*1970*/  LDC R19, c[0x0][0xfdc] ;  /* 0x0003f700ff137b82 */ /* 0x000e220000000800 */
[----:B------:R-:W-:Y:S01]  /*1980*/  SEL R78, R78, R10, !P6 ;  /* 0x0000000a4e4e7207 */ /* 0x000fe20007000000 */
[----:B-1----:R-:W-:Y:S01]  /*1990*/  DMUL R10, R14, 4 ;  /* 0x401000000e0a7828 */ /* 0x002fe20000000000 */
[----:B------:R-:W-:Y:S01]  /*19a0*/  LOP3.LUT P1, RZ, R25, 0x7fffffff, RZ, 0xc0, !PT ;  /* 0x7fffffff19ff7812 */ /* 0x000fe2000782c0ff */
[----:B------:R-:W-:Y:S01]  /*19b0*/  DMUL R62, R8, R8 ;  /* 0x00000008083e7228 */ /* 0x000fe20000000000 */
[----:B------:R-:W-:Y:S01]  /*19c0*/  LEA.HI R5, R17, 0xfffffbcb, RZ, 0xc ;  /* 0xfffffbcb11057811 */ /* 0x000fe200078f60ff */
[-C--:B------:R-:W-:Y:S01]  /*19d0*/  DFMA R24, R24, R28.reuse, +INF ;  /* 0x7ff000001818742b */ /* 0x080fe2000000001c */
[----:B------:R-:W-:Y:S01]  /*19e0*/  SHF.R.U32.HI R8, RZ, 0x14, R17 ;  /* 0x00000014ff087819 */ /* 0x000fe20000011611 */
[----:B------:R-:W-:Y:S01]  /*19f0*/  DSETP.NAN.AND P6, PT, R12, R12, PT ;  /* 0x0000000c0c00722a */ /* 0x000fe20003fc8000 */
[----:B------:R-:W-:Y:S01]  /*1a00*/  LOP3.LUT P0, RZ, R27, 0x7fffffff, RZ, 0xc0, !PT ;  /* 0x7fffffff1bff7812 */ /* 0x000fe2000780c0ff */
[----:B------:R-:W-:Y:S01]  /*1a10*/  DFMA R26, R26, R28, +INF ;  /* 0x7ff000001a1a742b */ /* 0x000fe2000000001c */
[----:B------:R-:W-:Y:S01]  /*1a20*/  SHF.R.U32.HI R35, RZ, 0x14, R18 ;  /* 0x00000014ff237819 */ /* 0x000fe20000011612 */
[----:B------:R-:W-:Y:S01]  /*1a30*/  @P5 VIADD R5, R8, 0xfffffc01 ;  /* 0xfffffc0108055836 */ /* 0x000fe20000000000 */
[----:B------:R-:W-:Y:S01]  /*1a40*/  DMUL R8, R32, R32 ;  /* 0x0000002020087228 */ /* 0x000fe20000000000 */
[----:B------:R-:W-:Y:S01]  /*1a50*/  LOP3.LUT P5, RZ, R31, 0x7fffffff, RZ, 0xc0, !PT ;  /* 0x7fffffff1fff7812 */ /* 0x000fe200078ac0ff */
[----:B------:R-:W-:Y:S01]  /*1a60*/  DFMA R10, R10, R10, R20 ;  /* 0x0000000a0a0a722b */ /* 0x000fe20000000014 */
[----:B------:R-:W-:Y:S01]  /*1a70*/  FSEL R56, R12, R57, P6 ;  /* 0x000000390c387208 */ /* 0x000fe20003000000 */
[----:B------:R-:W-:Y:S01]  /*1a80*/  DFMA R28, R30, R28, +INF ;  /* 0x7ff000001e1c742b */ /* 0x000fe2000000001c */
[----:B------:R-:W-:Y:S01]  /*1a90*/  VIADD R12, R16, 0x80100000 ;  /* 0x80100000100c7836 */ /* 0x000fe20000000000 */
[----:B------:R-:W-:Y:S01]  /*1aa0*/  DFMA R62, R6, R6, R62 ;  /* 0x00000006063e722b */ /* 0x000fe2000000003e */
[----:B------:R-:W-:Y:S01]  /*1ab0*/  FSEL R84, R26, RZ, P0 ;  /* 0x000000ff1a547208 */ /* 0x000fe20000000000 */
[----:B------:R-:W-:Y:S01]  /*1ac0*/  DFMA R20, R14, R14, R8 ;  /* 0x0000000e0e14722b */ /* 0x000fe20000000008 */
[----:B------:R-:W-:Y:S01]  /*1ad0*/  FSEL R6, R24, RZ, P1 ;  /* 0x000000ff18067208 */ /* 0x000fe20000800000 */
[----:B------:R-:W-:Y:S01]  /*1ae0*/  DADD R30, -RZ, |R32| ;  /* 0x00000000ff1e7229 */ /* 0x000fe20000000520 */
[----:B------:R-:W-:Y:S01]  /*1af0*/  FSEL R7, R25, -QNAN , P1 ;  /* 0xfff0000019077808 */ /* 0x000fe20000800000 */
[----:B------:R-:W-:Y:S01]  /*1b00*/  DMUL R24, R10, 0.0625 ;  /* 0x3fb000000a187828 */ /* 0x000fe20000000000 */
[----:B------:R-:W-:Y:S01]  /*1b10*/  FSEL R85, R27, -QNAN , P0 ;  /* 0xfff000001b557808 */ /* 0x000fe20000000000 */
[----:B------:R-:W-:Y:S01]  /*1b20*/  DADD R26, -RZ, |R14| ;  /* 0x00000000ff1a7229 */ /* 0x000fe2000000050e */
[----:B------:R-:W-:Y:S01]  /*1b30*/  FSEL R9, R28, RZ, P5 ;  /* 0x000000ff1c097208 */ /* 0x000fe20002800000 */
[----:B------:R-:W-:Y:S01]  /*1b40*/  DSETP.MIN.AND P0, P1, R62, UR4, PT ;  /* 0x000000043e007e2a */ /* 0x000fe2000b900000 */
[----:B------:R-:W-:Y:S01]  /*1b50*/  FSEL R10, R29, -QNAN , P5 ;  /* 0xfff000001d0a7808 */ /* 0x000fe20002800000 */
[----:B------:R-:W-:Y:S01]  /*1b60*/  DSETP.GEU.AND P5, PT, |R32|, 1.4916681462400413487e-154, PT ;  /* 0x200000002000742a */ /* 0x000fe20003fae200 */
[----:B0-----:R-:W-:Y:S01]  /*1b70*/  LOP3.LUT R11, R34, 0x80000000, R19, 0xb8, !PT ;  /* 0x80000000220b7812 */ /* 0x001fe200078eb813 */
[----:B------:R-:W-:Y:S01]  /*1b80*/  IMAD.MOV.U32 R19, RZ, RZ, R63 ;  /* 0x000000ffff137224 */ /* 0x000fe200078e003f */
[----:B------:R-:W-:Y:S01]  /*1b90*/  LEA.HI R8, R18, 0xfffffbcb, RZ, 0xc ;  /* 0xfffffbcb12087811 */ /* 0x000fe200078f60ff */
[----:B------:R-:W-:Y:S01]  /*1ba0*/  @P2 VIADD R8, R35, 0xfffffc01 ;  /* 0xfffffc0123082836 */ /* 0x000fe20000000000 */
[----:B------:R-:W-:Y:S01]  /*1bb0*/  FSEL R57, R13, R11, P6 ;  /* 0x0000000b0d397208 */ /* 0x000fe20003000000 */
[----:B------:R-:W-:Y:S01]  /*1bc0*/  VIADD R13, R17, 0xffffffff ;  /* 0xffffffff110d7836 */ /* 0x000fe20000000000 */
[----:B------:R-:W-:Y:S01]  /*1bd0*/  FSEL R69, R24, R20, !P5 ;  /* 0x0000001418457208 */ /* 0x000fe20006800000 */
[----:B------:R-:W-:Y:S01]  /*1be0*/  IMAD.U32 R28, RZ, RZ, UR6 ;  /* 0x00000006ff1c7e24 */ /* 0x000fe2000f8e00ff */
[----:B------:R-:W-:Y:S01]  /*1bf0*/  FSEL R25, R25, R21, !P5 ;  /* 0x0000001519197208 */ /* 0x000fe20006800000 */
[----:B------:R-:W-:Y:S01]  /*1c00*/  DSETP.GEU.AND P5, PT, |R14|, 1.4916681462400413487e-154, PT ;  /* 0x200000000e00742a */ /* 0x000fe20003fae200 */
[----:B------:R-:W-:Y:S01]  /*1c10*/  ISETP.LT.U32.AND P2, PT, R30, R26, PT ;  /* 0x0000001a1e00720c */ /* 0x000fe20003f41070 */
[----:B------:R-:W-:Y:S01]  /*1c20*/  UMOV UR5, URZ ;  /* 0x000000ff00057c82 */ /* 0x000fe20008000000 */
[----:B------:R-:W-:-:S02]  /*1c30*/  LOP3.LUT R15, R17, 0xfffff, RZ, 0xc0, !PT ;  /* 0x000fffff110f7812 */ /* 0x000fc400078ec0ff */
[----:B------:R-:W-:Y:S01]  /*1c40*/  LOP3.LUT R14, R16, 0xfffff, RZ, 0xc0, !PT ;  /* 0x000fffff100e7812 */ /* 0x000fe200078ec0ff */
[C---:B------:R-:W-:Y:S01]  /*1c50*/  VIADD R16, R18.reuse, 0x80100000 ;  /* 0x8010000012107836 */ /* 0x040fe20000000000 */
[----:B------:R-:W-:Y:S02]  /*1c60*/  FSEL R68, R69, R20, !P5 ;  /* 0x0000001445447208 */ /* 0x000fe40006800000 */
[----:B------:R-:W-:Y:S02]  /*1c70*/  LOP3.LUT R17, R18, 0xfffff, RZ, 0xc0, !PT ;  /* 0x000fffff12117812 */ /* 0x000fe400078ec0ff */
[----:B------:R-:W-:Y:S01]  /*1c80*/  FSEL R69, R25, R21, !P5 ;  /* 0x0000001519457208 */ /* 0x000fe20006800000 */
[----:B------:R-:W-:Y:S01]  /*1c90*/  IMAD.MOV.U32 R21, RZ, RZ, R62 ;  /* 0x000000ffff157224 */ /* 0x000fe200078e003e */
[----:B------:R-:W-:Y:S02]  /*1ca0*/  LOP3.LUT R14, R14, 0x3ff00000, RZ, 0xfc, !PT ;  /* 0x3ff000000e0e7812 */ /* 0x000fe400078efcff */
[----:B------:R-:W-:-:S02]  /*1cb0*/  LOP3.LUT R15, R15, 0x3ff00000, RZ, 0xfc, !PT ;  /* 0x3ff000000f0f7812 */ /* 0x000fc400078efcff */
[----:B------:R-:W-:Y:S01]  /*1cc0*/  LOP3.LUT R17, R17, 0x3ff00000, RZ, 0xfc, !PT ;  /* 0x3ff0000011117812 */ /* 0x000fe200078efcff */
[----:B------:R-:W-:Y:S01]  /*1cd0*/  DMUL R82, R68, 1.80143985094819840000e+16 ;  /* 0x4350000044527828 */ /* 0x000fe20000000000 */
[-C--:B------:R-:W-:Y:S01]  /*1ce0*/  ISETP.LT.U32.AND.EX P2, PT, R31, R27.reuse, PT, P2 ;  /* 0x0000001b1f00720c */ /* 0x080fe20003f41120 */
[----:B------:R-:W-:Y:S01]  /*1cf0*/  VIADD R18, R15, 0xfff00000 ;  /* 0xfff000000f127836 */ /* 0x000fe20000000000 */
[----:B------:R-:W-:Y:S01]  /*1d00*/  FSEL R61, R19, UR6, P0 ;  /* 0x00000006133d7c08 */ /* 0x000fe20008000000 */
[----:B------:R-:W-:Y:S01]  /*1d10*/  VIADD R19, R14, 0xfff00000 ;  /* 0xfff000000e137836 */ /* 0x000fe20000000000 */
[----:B------:R-:W-:Y:S01]  /*1d20*/  LOP3.LUT R59, R58, 0x100000, RZ, 0xfc, !PT ;  /* 0x001000003a3b7812 */ /* 0x000fe200078efcff */
[----:B------:R-:W-:Y:S01]  /*1d30*/  VIADD R20, R17, 0xfff00000 ;  /* 0xfff0000011147836 */ /* 0x000fe20000000000 */
[----:B------:R-:W-:Y:S01]  /*1d40*/  @P1 LOP3.LUT R61, R28, 0x80000, RZ, 0xfc, !PT ;  /* 0x000800001c3d1812 */ /* 0x000fe200078efcff */
[----:B------:R-:W-:Y:S01]  /*1d50*/  IMAD.MOV.U32 R58, RZ, RZ, RZ ;  /* 0x000000ffff3a7224 */ /* 0x000fe200078e00ff */
[----:B------:R-:W-:-:S02]  /*1d60*/  SEL R11, R31, R27, P2 ;  /* 0x0000001b1f0b7207 */ /* 0x000fc40001000000 */
[----:B------:R-:W-:Y:S01]  /*1d70*/  SEL R60, R21, UR4, P0 ;  /* 0x00000004153c7c07 */ /* 0x000fe20008000000 */
[----:B------:R-:W-:-:S06]  /*1d80*/  UMOV UR4, URZ ;  /* 0x000000ff00047c82 */ /* 0x000fcc0008000000 */
.L_x_889:
[----:B0-----:R-:W0:Y:S01]  /*1d90*/  S2R R21, SR_TID.X ;  /* 0x0000000000157919 */ /* 0x001e220000002100 */
[----:B------:R-:W1:Y:S01]  /*1da0*/  LDCU UR6, c[0x0][0x360] ;  /* 0x00006c00ff0677ac */ /* 0x000e620008000800 */
[----:B------:R-:W-:Y:S01]  /*1db0*/  CS2R R42, SRZ ;  /* 0x00000000002a7805 */ /* 0x000fe2000001ff00 */
[----:B------:R-:W2:Y:S01]  /*1dc0*/  LDC.64 R48, c[0x0][0xfd0] ;  /* 0x0003f400ff307b82 */ /* 0x000ea20000000a00 */
[----:B0-----:R-:W-:-:S04]  /*1dd0*/  IADD3 R21, P0, PT, R21, UR4, RZ ;  /* 0x0000000415157c10 */ /* 0x001fc8000ff1e0ff */
[C---:B------:R-:W-:Y:S01]  /*1de0*/  ISETP.GE.U32.AND P2, PT, R21.reuse, R0, PT ;  /* 0x000000001500720c */ /* 0x040fe20003f46070 */
[----:B------:R-:W-:Y:S01]  /*1df0*/  IMAD.X R25, RZ, RZ, UR5, P0 ;  /* 0x00000005ff197e24 */ /* 0x000fe200080e06ff */
[----:B-1----:R-:W-:-:S04]  /*1e00*/  IADD3 R27, P0, PT, R21, UR6, RZ ;  /* 0x00000006151b7c10 */ /* 0x002fc8000ff1e0ff */
[----:B------:R-:W-:Y:S01]  /*1e10*/  ISETP.GE.U32.AND.EX P2, PT, R25, R2, PT, P2 ;  /* 0x000000021900720c */ /* 0x000fe20003f46120 */
[----:B------:R-:W-:Y:S01]  /*1e20*/  IMAD.X R29, RZ, RZ, R25, P0 ;  /* 0x000000ffff1d7224 */ /* 0x000fe200000e0619 */
[C---:B------:R-:W-:Y:S02]  /*1e30*/  IADD3 R31, P5, PT, R27.reuse, UR6, RZ ;  /* 0x000000061b1f7c10 */ /* 0x040fe4000ffbe0ff */
[----:B------:R-:W-:Y:S02]  /*1e40*/  ISETP.GE.U32.AND P1, PT, R27, R0, PT ;  /* 0x000000001b00720c */ /* 0x000fe40003f26070 */
[----:B------:R-:W-:Y:S01]  /*1e50*/  IADD3 R35, P6, PT, R31, UR6, RZ ;  /* 0x000000061f237c10 */ /* 0x000fe2000ffde0ff */
[----:B------:R-:W-:Y:S01]  /*1e60*/  IMAD.X R33, RZ, RZ, R29, P5 ;  /* 0x000000ffff217224 */ /* 0x000fe200028e061d */
[----:B------:R-:W-:Y:S02]  /*1e70*/  ISETP.GE.U32.AND.EX P1, PT, R29, R2, PT, P1 ;  /* 0x000000021d00720c */ /* 0x000fe40003f26110 */
[-C--:B------:R-:W-:Y:S01]  /*1e80*/  ISETP.GE.U32.AND P0, PT, R31, R0.reuse, PT ;  /* 0x000000001f00720c */ /* 0x080fe20003f06070 */
[----:B------:R-:W-:Y:S01]  /*1e90*/  IMAD.X R41, RZ, RZ, R33, P6 ;  /* 0x000000ffff297224 */ /* 0x000fe200030e0621 */
[----:B------:R-:W-:-:S02]  /*1ea0*/  ISETP.GE.U32.AND P5, PT, R35, R0, PT ;  /* 0x000000002300720c */ /* 0x000fc40003fa6070 */
[----:B------:R-:W-:Y:S02]  /*1eb0*/  ISETP.GE.U32.AND.EX P0, PT, R33, R2, PT, P0 ;  /* 0x000000022100720c */ /* 0x000fe40003f06100 */
[----:B------:R-:W-:Y:S02]  /*1ec0*/  @!P2 LEA R36, P6, R21, R102, 0x4 ;  /* 0x000000661524a211 */ /* 0x000fe400078c20ff */
[----:B------:R-:W-:Y:S02]  /*1ed0*/  ISETP.GE.U32.AND.EX P5, PT, R41, R2, PT, P5 ;  /* 0x000000022900720c */ /* 0x000fe40003fa6150 */
[----:B------:R-:W-:Y:S02]  /*1ee0*/  @!P2 LEA.HI.X R37, R21, R103, R25, 0x4, P6 ;  /* 0x000000671525a211 */ /* 0x000fe400030f2419 */
[----:B------:R-:W-:Y:S02]  /*1ef0*/  CS2R R24, SRZ ;  /* 0x0000000000187805 */ /* 0x000fe4000001ff00 */
[----:B------:R-:W-:-:S04]  /*1f00*/  @!P1 LEA R38, P6, R27, R102, 0x4 ;  /* 0x000000661b269211 */ /* 0x000fc800078c20ff */
[----:B------:R-:W-:Y:S02]  /*1f10*/  @!P1 LEA.HI.X R39, R27, R103, R29, 0x4, P6 ;  /* 0x000000671b279211 */ /* 0x000fe400030f241d */
[----:B------:R-:W-:Y:S02]  /*1f20*/  CS2R R26, SRZ ;  /* 0x00000000001a7805 */ /* 0x000fe4000001ff00 */
[----:B------:R-:W-:-:S04]  /*1f30*/  @!P0 LEA R44, P6, R31, R102, 0x4 ;  /* 0x000000661f2c8211 */ /* 0x000fc800078c20ff */
[-C--:B------:R-:W-:Y:S01]  /*1f40*/  @!P0 LEA.HI.X R45, R31, R103.reuse, R33, 0x4, P6 ;  /* 0x000000671f2d8211 */ /* 0x080fe200030f2421 */
[----:B------:R0:W5:Y:S01]  /*1f50*/  @!P2 LDG.E.128 R24, desc[UR8][R36.64] ;  /* 0x000000082418a981 */ /* 0x000162000c1e1d00 */
[C---:B------:R-:W-:Y:S02]  /*1f60*/  @!P5 LEA R46, P6, R35.reuse, R102, 0x4 ;  /* 0x00000066232ed211 */ /* 0x040fe400078c20ff */
[----:B------:R-:W-:Y:S02]  /*1f70*/  CS2R R32, SRZ ;  /* 0x0000000000207805 */ /* 0x000fe4000001ff00 */
[----:B------:R-:W-:Y:S02]  /*1f80*/  @!P5 LEA.HI.X R47, R35, R103, R41, 0x4, P6 ;  /* 0x00000067232fd211 */ /* 0x000fe400030f2429 */
[----:B------:R-:W-:Y:S02]  /*1f90*/  CS2R R40, SRZ ;  /* 0x0000000000287805 */ /* 0x000fe4000001ff00 */
[----:B------:R-:W-:Y:S01]  /*1fa0*/  CS2R R34, SRZ ;  /* 0x0000000000227805 */ /* 0x000fe2000001ff00 */
[----:B0-----:R-:W2:Y:S03]  /*1fb0*/  LDC.64 R36, c[0x0][0xfd8] ;  /* 0x0003f600ff247b82 */ /* 0x001ea60000000a00 */
[----:B------:R0:W5:Y:S04]  /*1fc0*/  @!P1 LDG.E.128 R40, desc[UR8][R38.64] ;  /* 0x0000000826289981 */ /* 0x000168000c1e1d00 */
[----:B------:R0:W5:Y:S01]  /*1fd0*/  @!P5 LDG.E.128 R32, desc[UR8][R46.64] ;  /* 0x000000082e20d981 */ /* 0x000162000c1e1d00 */
[----:B------:R-:W-:-:S02]  /*1fe0*/  CS2R R30, SRZ ;  /* 0x00000000001e7805 */ /* 0x000fc4000001ff00 */
[----:B------:R-:W-:-:S06]  /*1ff0*/  CS2R R28, SRZ ;  /* 0x00000000001c7805 */ /* 0x000fcc000001ff00 */
[----:B------:R0:W5:Y:S01]  /*2000*/  @!P0 LDG.E.128 R28, desc[UR8][R44.64] ;  /* 0x000000082c1c8981 */ /* 0x000162000c1e1d00 */
[----:B--2---:R-:W-:-:S14]  /*2010*/  DSETP.NAN.AND P0, PT, R48, R36, PT ;  /* 0x000000243000722a */ /* 0x004fdc0003f08000 */
[----:B0-----:R-:W-:Y:S05]  /*2020*/  @!P0 BRA `(.L_x_683) ;  /* 0x0000000400508947 */ /* 0x001fea0003800000 */
[----:B------:R-:W-:-:S04]  /*2030*/  ISETP.GE.AND P0, PT, R69, 0x100000, PT ;  /* 0x001000004500780c */ /* 0x000fc80003f06270 */
[----:B------:R-:W-:-:S05]  /*2040*/  SEL R21, R83, R69, !P0 ;  /* 0x0000004553157207 */ /* 0x000fca0004000000 */
[----:B------:R-:W-:-:S05]  /*2050*/  VIADD R36, R21, 0xffffffff ;  /* 0xffffffff15247836 */ /* 0x000fca0000000000 */
[----:B------:R-:W-:-:S13]  /*2060*/  ISETP.GT.U32.AND P1, PT, R36, 0x7feffffe, PT ;  /* 0x7feffffe2400780c */ /* 0x000fda0003f24070 */
[----:B------:R-:W-:Y:S05]  /*2070*/  @P1 BRA `(.L_x_684) ;  /* 0x00000004000c1947 */ /* 0x000fea0003800000 */
[----:B------:R-:W-:Y:S01]  /*2080*/  LOP3.LUT R36, R21, 0xfffff, RZ, 0xc0, !PT ;  /* 0x000fffff15247812 */ /* 0x000fe200078ec0ff */
[----:B------:R-:W-:Y:S01]  /*2090*/  IMAD.MOV.U32 R38, RZ, RZ, RZ ;  /* 0x000000ffff267224 */ /* 0x000fe200078e00ff */
[----:B------:R-:W-:Y:S01]  /*20a0*/  UMOV UR6, 0x3ae80f1e ;  /* 0x3ae80f1e00067882 */ /* 0x000fe20000000000 */
[----:B------:R-:W-:Y:S01]  /*20b0*/  IMAD.MOV.U32 R50, RZ, RZ, -0x748574fc ;  /* 0x8b7a8b04ff327424 */ /* 0x000fe200078e00ff */
[----:B------:R-:W-:Y:S01]  /*20c0*/  LOP3.LUT R37, R36, 0x3ff00000, RZ, 0xfc, !PT ;  /* 0x3ff0000024257812 */ /* 0x000fe200078efcff */
[----:B------:R-:W-:Y:S01]  /*20d0*/  IMAD.MOV.U32 R51, RZ, RZ, 0x3ed0ee25 ;  /* 0x3ed0ee25ff337424 */ /* 0x000fe200078e00ff */
[----:B------:R-:W-:Y:S01]  /*20e0*/  SEL R36, R82, R68, !P0 ;  /* 0x0000004452247207 */ /* 0x000fe20004000000 */
[----:B------:R-:W-:Y:S01]  /*20f0*/  UMOV UR7, 0x3eb1380b ;  /* 0x3eb1380b00077882 */ /* 0x000fe20000000000 */
[----:B------:R-:W-:Y:S01]  /*2100*/  ISETP.GE.U32.AND P1, PT, R37, 0x3ff6a09f, PT ;  /* 0x3ff6a09f2500780c */ /* 0x000fe20003f26070 */
[----:B------:R-:W-:Y:S01]  /*2110*/  IMAD.MOV.U32 R95, RZ, RZ, 0x43300000 ;  /* 0x43300000ff5f7424 */ /* 0x000fe200078e00ff */
[----:B------:R-:W-:Y:S01]  /*2120*/  UMOV UR10, 0x80000000 ;  /* 0x80000000000a7882 */ /* 0x000fe20000000000 */
[----:B------:R-:W-:-:S10]  /*2130*/  UMOV UR11, 0x43300000 ;  /* 0x43300000000b7882 */ /* 0x000fd40000000000 */
[----:B------:R-:W-:-:S04]  /*2140*/  @P1 VIADD R39, R37, 0xfff00000 ;  /* 0xfff0000025271836 */ /* 0x000fc80000000000 */
[----:B------:R-:W-:-:S06]  /*2150*/  @P1 IMAD.MOV.U32 R37, RZ, RZ, R39 ;  /* 0x000000ffff251224 */ /* 0x000fcc00078e0027 */
[C---:B------:R-:W-:Y:S02]  /*2160*/  DADD R48, R36.reuse, 1 ;  /* 0x3ff0000024307429 */ /* 0x040fe40000000000 */
[----:B------:R-:W-:-:S04]  /*2170*/  DADD R36, R36, -1 ;  /* 0xbff0000024247429 */ /* 0x000fc80000000000 */
[----:B------:R-:W0:Y:S02]  /*2180*/  MUFU.RCP64H R39, R49 ;  /* 0x0000003100277308 */ /* 0x000e240000001800 */
[----:B0-----:R-:W-:-:S08]  /*2190*/  DFMA R44, -R48, R38, 1 ;  /* 0x3ff00000302c742b */ /* 0x001fd00000000126 */
[----:B------:R-:W-:-:S08]  /*21a0*/  DFMA R44, R44, R44, R44 ;  /* 0x0000002c2c2c722b */ /* 0x000fd0000000002c */
[----:B------:R-:W-:-:S08]  /*21b0*/  DFMA R38, R38, R44, R38 ;  /* 0x0000002c2626722b */ /* 0x000fd00000000026 */
[----:B------:R-:W-:-:S08]  /*21c0*/  DMUL R44, R36, R38 ;  /* 0x00000026242c7228 */ /* 0x000fd00000000000 */
[----:B------:R-:W-:-:S08]  /*21d0*/  DFMA R44, R36, R38, R44 ;  /* 0x00000026242c722b */ /* 0x000fd0000000002c */
[----:B------:R-:W-:Y:S02]  /*21e0*/  DMUL R46, R44, R44 ;  /* 0x0000002c2c2e7228 */ /* 0x000fe40000000000 */
[----:B------:R-:W-:-:S06]  /*21f0*/  DADD R92, R36, -R44 ;  /* 0x00000000245c7229 */ /* 0x000fcc000000082c */
[----:B------:R-:W-:Y:S01]  /*2200*/  DFMA R48, R46, UR6, R50 ;  /* 0x000000062e307c2b */ /* 0x000fe20008000032 */
[----:B------:R-:W-:Y:S01]  /*2210*/  UMOV UR6, 0x9f02676f ;  /* 0x9f02676f00067882 */ /* 0x000fe20000000000 */
[----:B------:R-:W-:Y:S01]  /*2220*/  UMOV UR7, 0x3ef3b266 ;  /* 0x3ef3b26600077882 */ /* 0x000fe20000000000 */
[----:B------:R-:W-:Y:S01]  /*2230*/  SHF.R.U32.HI R50, RZ, 0x14, R21 ;  /* 0x00000014ff327819 */ /* 0x000fe20000011615 */
[----:B------:R-:W-:Y:S01]  /*2240*/  DADD R92, R92, R92 ;  /* 0x000000005c5c7229 */ /* 0x000fe2000000005c */
[----:B------:R-:W-:-:S03]  /*2250*/  LEA.HI R21, R21, 0xfffffbcb, RZ, 0xc ;  /* 0xfffffbcb15157811 */ /* 0x000fc600078f60ff */
[----:B------:R-:W-:Y:S01]  /*2260*/  DFMA R48, R46, R48, UR6 ;  /* 0x000000062e307e2b */ /* 0x000fe20008000030 */
[----:B------:R-:W-:Y:S01]  /*2270*/  UMOV UR6, 0xa9ab0956 ;  /* 0xa9ab095600067882 */ /* 0x000fe20000000000 */
[----:B------:R-:W-:Y:S01]  /*2280*/  UMOV UR7, 0x3f1745cb ;  /* 0x3f1745cb00077882 */ /* 0x000fe20000000000 */
[----:B------:R-:W-:Y:S01]  /*2290*/  @P0 VIADD R21, R50, 0xfffffc01 ;  /* 0xfffffc0132150836 */ /* 0x000fe20000000000 */
[----:B------:R-:W-:-:S03]  /*22a0*/  DFMA R92, R36, -R44, R92 ;  /* 0x8000002c245c722b */ /* 0x000fc6000000005c */
[----:B------:R-:W-:Y:S01]  /*22b0*/  @P1 VIADD R21, R21, 0x1 ;  /* 0x0000000115151836 */ /* 0x000fe20000000000 */
[----:B------:R-:W-:Y:S01]  /*22c0*/  DFMA R48, R46, R48, UR6 ;  /* 0x000000062e307e2b */ /* 0x000fe20008000030 */
[----:B------:R-:W-:Y:S01]  /*22d0*/  UMOV UR6, 0x2d1b5154 ;  /* 0x2d1b515400067882 */ /* 0x000fe20000000000 */
[----:B------:R-:W-:Y:S02]  /*22e0*/  UMOV UR7, 0x3f3c71c7 ;  /* 0x3f3c71c700077882 */ /* 0x000fe40000000000 */
[----:B------:R-:W-:Y:S01]  /*22f0*/  LOP3.LUT R94, R21, 0x80000000, RZ, 0x3c, !PT ;  /* 0x80000000155e7812 */ /* 0x000fe200078e3cff */
[----:B------:R-:W-:-:S03]  /*2300*/  DMUL R92, R38, R92 ;  /* 0x0000005c265c7228 */ /* 0x000fc60000000000 */
[----:B------:R-:W-:Y:S01]  /*2310*/  DFMA R48, R46, R48, UR6 ;  /* 0x000000062e307e2b */ /* 0x000fe20008000030 */
[----:B------:R-:W-:Y:S01]  /*2320*/  UMOV UR6, 0x923be72d ;  /* 0x923be72d00067882 */ /* 0x000fe20000000000 */
[----:B------:R-:W-:-:S06]  /*2330*/  UMOV UR7, 0x3f624924 ;  /* 0x3f62492400077882 */ /* 0x000fcc0000000000 */
[----:B------:R-:W-:Y:S01]  /*2340*/  DFMA R50, R46, R48, UR6 ;  /* 0x000000062e327e2b */ /* 0x000fe20008000030 */
[----:B------:R-:W-:Y:S01]  /*2350*/  UMOV UR6, 0x9999a3c4 ;  /* 0x9999a3c400067882 */ /* 0x000fe20000000000 */
[----:B------:R-:W-:Y:S01]  /*2360*/  UMOV UR7, 0x3f899999 ;  /* 0x3f89999900077882 */ /* 0x000fe20000000000 */
[----:B------:R-:W-:Y:S01]  /*2370*/  DADD R48, R94, -UR10 ;  /* 0x8000000a5e307e29 */ /* 0x000fe20008000000 */
[----:B------:R-:W-:Y:S01]  /*2380*/  UMOV UR10, 0xfefa39ef ;  /* 0xfefa39ef000a7882 */ /* 0x000fe20000000000 */
[----:B------:R-:W-:-:S03]  /*2390*/  UMOV UR11, 0x3fe62e42 ;  /* 0x3fe62e42000b7882 */ /* 0x000fc60000000000 */
[----:B------:R-:W-:Y:S01]  /*23a0*/  DFMA R50, R46, R50, UR6 ;  /* 0x000000062e327e2b */ /* 0x000fe20008000032 */
[----:B------:R-:W-:Y:S01]  /*23b0*/  UMOV UR6, 0x55555554 ;  /* 0x5555555400067882 */ /* 0x000fe20000000000 */
[----:B------:R-:W-:Y:S01]  /*23c0*/  UMOV UR7, 0x3fb55555 ;  /* 0x3fb5555500077882 */ /* 0x000fe20000000000 */
[----:B------:R-:W-:-:S05]  /*23d0*/  DFMA R36, R48, UR10, R44 ;  /* 0x0000000a30247c2b */ /* 0x000fca000800002c */
[----:B------:R-:W-:Y:S01]  /*23e0*/  DFMA R50, R46, R50, UR6 ;  /* 0x000000062e327e2b */ /* 0x000fe20008000032 */
[----:B------:R-:W-:Y:S01]  /*23f0*/  UMOV UR6, 0xfefa39ef ;  /* 0xfefa39ef00067882 */ /* 0x000fe20000000000 */
[----:B------:R-:W-:Y:S02]  /*2400*/  UMOV UR7, 0x3fe62e42 ;  /* 0x3fe62e4200077882 */ /* 0x000fe40000000000 */
[----:B------:R-:W-:Y:S01]  /*2410*/  DFMA R94, R48, -UR6, R36 ;  /* 0x80000006305e7c2b */ /* 0x000fe20008000024 */
[----:B------:R-:W-:Y:S01]  /*2420*/  UMOV UR6, 0x3b39803f ;  /* 0x3b39803f00067882 */ /* 0x000fe20000000000 */
[----:B------:R-:W-:Y:S02]  /*2430*/  UMOV UR7, 0x3c7abc9e ;  /* 0x3c7abc9e00077882 */ /* 0x000fe40000000000 */
[----:B------:R-:W-:-:S04]  /*2440*/  DMUL R50, R46, R50 ;  /* 0x000000322e327228 */ /* 0x000fc80000000000 */
[----:B------:R-:W-:-:S04]  /*2450*/  DADD R94, -R44, R94 ;  /* 0x000000002c5e7229 */ /* 0x000fc8000000015e */
[----:B------:R-:W-:-:S08]  /*2460*/  DFMA R50, R44, R50, R92 ;  /* 0x000000322c32722b */ /* 0x000fd0000000005c */
[----:B------:R-:W-:-:S08]  /*2470*/  DADD R50, R50, -R94 ;  /* 0x0000000032327229 */ /* 0x000fd0000000085e */
[----:B------:R-:W-:-:S08]  /*2480*/  DFMA R50, R48, UR6, R50 ;  /* 0x0000000630327c2b */ /* 0x000fd00008000032 */
[----:B------:R-:W-:Y:S01]  /*2490*/  DADD R36, R36, R50 ;  /* 0x0000000024247229 */ /* 0x000fe20000000032 */
[----:B------:R-:W-:Y:S10]  /*24a0*/  BRA `(.L_x_685) ;  /* 0x0000002c00247947 */ /* 0x000ff40003800000 */
.L_x_684:
[----:B------:R-:W-:Y:S02]  /*24b0*/  IMAD.MOV.U32 R82, RZ, RZ, R68 ;  /* 0x000000ffff527224 */ /* 0x000fe400078e0044 */
[----:B------:R-:W-:Y:S02]  /*24c0*/  IMAD.MOV.U32 R83, RZ, RZ, R69 ;  /* 0x000000ffff537224 */ /* 0x000fe400078e0045 */
[----:B------:R-:W-:Y:S02]  /*24d0*/  IMAD.MOV.U32 R36, RZ, RZ, 0x0 ;  /* 0x00000000ff247424 */ /* 0x000fe400078e00ff */
[----:B------:R-:W-:Y:S02]  /*24e0*/  IMAD.MOV.U32 R37, RZ, RZ, 0x7ff00000 ;  /* 0x7ff00000ff257424 */ /* 0x000fe400078e00ff */
[----:B------:R-:W-:-:S10]  /*24f0*/  DMUL R82, R82, 1.80143985094819840000e+16 ;  /* 0x4350000052527828 */ /* 0x000fd40000000000 */
[----:B------:R-:W-:Y:S02]  /*2500*/  FSEL R38, R82, R68, !P0 ;  /* 0x0000004452267208 */ /* 0x000fe40004000000 */
[----:B------:R-:W-:-:S04]  /*2510*/  FSEL R39, R83, R69, !P0 ;  /* 0x0000004553277208 */ /* 0x000fc80004000000 */
[----:B------:R-:W-:Y:S02]  /*2520*/  LOP3.LUT P0, RZ, R39, 0x7fffffff, RZ, 0xc0, !PT ;  /* 0x7fffffff27ff7812 */ /* 0x000fe4000780c0ff */
[----:B------:R-:W-:-:S10]  /*2530*/  DFMA R36, R38, R36, +INF ;  /* 0x7ff000002624742b */ /* 0x000fd40000000024 */
[----:B------:R-:W-:Y:S02]  /*2540*/  FSEL R36, R36, RZ, P0 ;  /* 0x000000ff24247208 */ /* 0x000fe40000000000 */
[----:B------:R-:W-:Y:S01]  /*2550*/  FSEL R37, R37, -QNAN , P0 ;  /* 0xfff0000025257808 */ /* 0x000fe20000000000 */
[----:B------:R-:W-:Y:S06]  /*2560*/  BRA `(.L_x_685) ;  /* 0x0000002800f47947 */ /* 0x000fec0003800000 */
.L_x_683:
[----:B------:R-:W-:Y:S01]  /*2570*/  UMOV UR6, 0x85ebc8a0 ;  /* 0x85ebc8a000067882 */ /* 0x000fe20000000000 */
[----:B------:R-:W-:Y:S01]  /*2580*/  UMOV UR7, 0x7fd1ccf3 ;  /* 0x7fd1ccf300077882 */ /* 0x000fe20000000000 */
[----:B------:R-:W-:Y:S01]  /*2590*/  BSSY.RECONVERGENT B0, `(.L_x_685) ;  /* 0x00002ba000007945 */ /* 0x000fe20003800200 */
[----:B------:R-:W-:-:S14]  /*25a0*/  DSETP.GT.AND P0, PT, R54, UR6, PT ;  /* 0x0000000636007e2a */ /* 0x000fdc000bf04000 */
[----:B------:R-:W-:Y:S05]  /*25b0*/  @!P0 BRA `(.L_x_686) ;  /* 0x0000000400a08947 */ /* 0x000fea0003800000 */
[----:B------:R-:W0:Y:S01]  /*25c0*/  MUFU.RSQ64H R37, R61 ;  /* 0x0000003d00257308 */ /* 0x000e220000001c00 */
[----:B------:R-:W-:Y:S01]  /*25d0*/  IMAD.MOV.U32 R36, RZ, RZ, RZ ;  /* 0x000000ffff247224 */ /* 0x000fe200078e00ff */
[----:B------:R-:W-:Y:S01]  /*25e0*/  ISETP.GE.U32.AND P0, PT, R73, 0x7ff00000, PT ;  /* 0x7ff000004900780c */ /* 0x000fe20003f06070 */
[----:B------:R-:W-:Y:S02]  /*25f0*/  IMAD.MOV.U32 R44, RZ, RZ, 0x0 ;  /* 0x00000000ff2c7424 */ /* 0x000fe400078e00ff */
[----:B------:R-:W-:Y:S02]  /*2600*/  IMAD.MOV.U32 R45, RZ, RZ, 0x3fd80000 ;  /* 0x3fd80000ff2d7424 */ /* 0x000fe400078e00ff */
[----:B------:R-:W-:Y:S01]  /*2610*/  IMAD.MOV.U32 R92, RZ, RZ, -0x3ff ;  /* 0xfffffc01ff5c7424 */ /* 0x000fe200078e00ff */
[----:B0-----:R-:W-:-:S08]  /*2620*/  DMUL R38, R36, R36 ;  /* 0x0000002424267228 */ /* 0x001fd00000000000 */
[----:B------:R-:W-:-:S08]  /*2630*/  DFMA R38, R60, -R38, 1 ;  /* 0x3ff000003c26742b */ /* 0x000fd00000000826 */
[----:B------:R-:W-:Y:S02]  /*2640*/  DFMA R44, R38, R44, 0.5 ;  /* 0x3fe00000262c742b */ /* 0x000fe4000000002c */
[----:B------:R-:W-:-:S08]  /*2650*/  DMUL R38, R36, R38 ;  /* 0x0000002624267228 */ /* 0x000fd00000000000 */
[----:B------:R-:W-:Y:S01]  /*2660*/  DFMA R38, R44, R38, R36 ;  /* 0x000000262c26722b */ /* 0x000fe20000000024 */
[----:B------:R-:W-:Y:S02]  /*2670*/  IMAD.MOV.U32 R36, RZ, RZ, R72 ;  /* 0x000000ffff247224 */ /* 0x000fe400078e0048 */
[----:B------:R-:W-:-:S05]  /*2680*/  IMAD.MOV.U32 R37, RZ, RZ, R73 ;  /* 0x000000ffff257224 */ /* 0x000fca00078e0049 */
[----:B------:R-:W-:Y:S02]  /*2690*/  DMUL R38, R62, R38 ;  /* 0x000000263e267228 */ /* 0x000fe40000000000 */
[----:B------:R-:W-:-:S06]  /*26a0*/  DSETP.NEU.AND P1, PT, R36, RZ, PT ;  /* 0x000000ff2400722a */ /* 0x000fcc0003f2d000 */
[----:B------:R-:W-:-:S10]  /*26b0*/  DMUL R38, R58, R38 ;  /* 0x000000263a267228 */ /* 0x000fd40000000000 */
[----:B------:R-:W-:Y:S02]  /*26c0*/  FSEL R21, R71, R39, !P1 ;  /* 0x0000002747157208 */ /* 0x000fe40004800000 */
[----:B------:R-:W-:Y:S02]  /*26d0*/  FSEL R39, R70, R38, !P1 ;  /* 0x0000002646277208 */ /* 0x000fe40004800000 */
[----:B------:R-:W-:Y:S02]  /*26e0*/  FSEL R21, R21, R73, !P0 ;  /* 0x0000004915157208 */ /* 0x000fe40004000000 */
[----:B------:R-:W-:Y:S02]  /*26f0*/  FSEL R38, R39, R72, !P0 ;  /* 0x0000004827267208 */ /* 0x000fe40004000000 */
[----:B------:R-:W-:Y:S01]  /*2700*/  ISETP.GT.AND P2, PT, R21, 0xfffff, PT ;  /* 0x000fffff1500780c */ /* 0x000fe20003f44270 */
[----:B------:R-:W-:Y:S02]  /*2710*/  IMAD.MOV.U32 R37, RZ, RZ, R21 ;  /* 0x000000ffff257224 */ /* 0x000fe400078e0015 */
[----:B------:R-:W-:-:S10]  /*2720*/  IMAD.MOV.U32 R36, RZ, RZ, R38 ;  /* 0x000000ffff247224 */ /* 0x000fd400078e0026 */
[----:B------:R-:W-:Y:S01]  /*2730*/  @!P2 DMUL R36, R36, 1.80143985094819840000e+16 ;  /* 0x435000002424a828 */ /* 0x000fe20000000000 */
[----:B------:R-:W-:-:S09]  /*2740*/  @!P2 IMAD.MOV.U32 R92, RZ, RZ, -0x435 ;  /* 0xfffffbcbff5ca424 */ /* 0x000fd200078e00ff */
[----:B------:R-:W-:Y:S02]  /*2750*/  @!P2 IMAD.MOV.U32 R21, RZ, RZ, R37 ;  /* 0x000000ffff15a224 */ /* 0x000fe400078e0025 */
[----:B------:R-:W-:Y:S02]  /*2760*/  @!P2 IMAD.MOV.U32 R38, RZ, RZ, R36 ;  /* 0x000000ffff26a224 */ /* 0x000fe400078e0024 */
[----:B------:R-:W-:-:S05]  /*2770*/  VIADD R39, R21, 0xffffffff ;  /* 0xffffffff15277836 */ /* 0x000fca0000000000 */
[----:B------:R-:W-:-:S13]  /*2780*/  ISETP.GT.U32.AND P0, PT, R39, 0x7feffffe, PT ;  /* 0x7feffffe2700780c */ /* 0x000fda0003f04070 */
[----:B------:R-:W-:Y:S05]  /*2790*/  @P0 BRA `(.L_x_687) ;  /* 0x0000000400080947 */ /* 0x000fea0003800000 */
[----:B------:R-:W-:Y:S01]  /*27a0*/  LOP3.LUT R36, R21, 0xfffff, RZ, 0xc0, !PT ;  /* 0x000fffff15247812 */ /* 0x000fe200078ec0ff */
[----:B------:R-:W-:Y:S01]  /*27b0*/  IMAD.MOV.U32 R50, RZ, RZ, -0x748574fc ;  /* 0x8b7a8b04ff327424 */ /* 0x000fe200078e00ff */
[----:B------:R-:W-:Y:S01]  /*27c0*/  UMOV UR6, 0x3ae80f1e ;  /* 0x3ae80f1e00067882 */ /* 0x000fe20000000000 */
[----:B------:R-:W-:Y:S01]  /*27d0*/  IMAD.MOV.U32 R51, RZ, RZ, 0x3ed0ee25 ;  /* 0x3ed0ee25ff337424 */ /* 0x000fe200078e00ff */
[----:B------:R-:W-:Y:S01]  /*27e0*/  LOP3.LUT R37, R36, 0x3ff00000, RZ, 0xfc, !PT ;  /* 0x3ff0000024257812 */ /* 0x000fe200078efcff */
[----:B------:R-:W-:Y:S01]  /*27f0*/  IMAD.MOV.U32 R36, RZ, RZ, R38 ;  /* 0x000000ffff247224 */ /* 0x000fe200078e0026 */
[----:B------:R-:W-:Y:S01]  /*2800*/  UMOV UR7, 0x3eb1380b ;  /* 0x3eb1380b00077882 */ /* 0x000fe20000000000 */
[----:B------:R-:W-:Y:S01]  /*2810*/  IMAD.MOV.U32 R38, RZ, RZ, RZ ;  /* 0x000000ffff267224 */ /* 0x000fe200078e00ff */
[----:B------:R-:W-:Y:S01]  /*2820*/  ISETP.GE.U32.AND P0, PT, R37, 0x3ff6a09f, PT ;  /* 0x3ff6a09f2500780c */ /* 0x000fe20003f06070 */
[----:B------:R-:W-:Y:S01]  /*2830*/  IMAD.MOV.U32 R95, RZ, RZ, 0x43300000 ;  /* 0x43300000ff5f7424 */ /* 0x000fe200078e00ff */
[----:B------:R-:W-:Y:S01]  /*2840*/  LEA.HI R21, R21, R92, RZ, 0xc ;  /* 0x0000005c15157211 */ /* 0x000fe200078f60ff */
[----:B------:R-:W-:Y:S01]  /*2850*/  UMOV UR10, 0x80000000 ;  /* 0x80000000000a7882 */ /* 0x000fe20000000000 */
[----:B------:R-:W-:-:S09]  /*2860*/  UMOV UR11, 0x43300000 ;  /* 0x43300000000b7882 */ /* 0x000fd20000000000 */
[----:B------:R-:W-:Y:S02]  /*2870*/  @P0 VIADD R39, R37, 0xfff00000 ;  /* 0xfff0000025270836 */ /* 0x000fe40000000000 */
[----:B------:R-:W-:Y:S02]  /*2880*/  @P0 VIADD R21, R21, 0x1 ;  /* 0x0000000115150836 */ /* 0x000fe40000000000 */
[----:B------:R-:W-:-:S03]  /*2890*/  @P0 IMAD.MOV.U32 R37, RZ, RZ, R39 ;  /* 0x000000ffff250224 */ /* 0x000fc600078e0027 */
[----:B------:R-:W-:-:S03]  /*28a0*/  LOP3.LUT R94, R21, 0x80000000, RZ, 0x3c, !PT ;  /* 0x80000000155e7812 */ /* 0x000fc600078e3cff */
        /* <DEDUP_REMOVED lines=13> */
[----:B------:R-:W-:-:S05]  /*2980*/  DADD R92, R92, R92 ;  /* 0x000000005c5c7229 */ /* 0x000fca000000005c */
[----:B------:R-:W-:Y:S01]  /*2990*/  DFMA R48, R46, R48, UR6 ;  /* 0x000000062e307e2b */ /* 0x000fe20008000030 */
[----:B------:R-:W-:Y:S01]  /*29a0*/  UMOV UR6, 0xa9ab0956 ;  /* 0xa9ab095600067882 */ /* 0x000fe20000000000 */
[----:B------:R-:W-:Y:S01]  /*29b0*/  UMOV UR7, 0x3f1745cb ;  /* 0x3f1745cb00077882 */ /* 0x000fe20000000000 */
[----:B------:R-:W-:-:S05]  /*29c0*/  DFMA R92, R36, -R44, R92 ;  /* 0x8000002c245c722b */ /* 0x000fca000000005c */
[----:B------:R-:W-:Y:S01]  /*29d0*/  DFMA R48, R46, R48, UR6 ;  /* 0x000000062e307e2b */ /* 0x000fe20008000030 */
[----:B------:R-:W-:Y:S01]  /*29e0*/  UMOV UR6, 0x2d1b5154 ;  /* 0x2d1b515400067882 */ /* 0x000fe20000000000 */
[----:B------:R-:W-:Y:S01]  /*29f0*/  UMOV UR7, 0x3f3c71c7 ;  /* 0x3f3c71c700077882 */ /* 0x000fe20000000000 */
[----:B------:R-:W-:-:S05]  /*2a00*/  DMUL R92, R38, R92 ;  /* 0x0000005c265c7228 */ /* 0x000fca0000000000 */
        /* <DEDUP_REMOVED lines=24> */
[----:B------:R-:W-:-:S08]  /*2b90*/  DADD R36, R36, R50 ;  /* 0x0000000024247229 */ /* 0x000fd00000000032 */
[----:B------:R-:W-:Y:S01]  /*2ba0*/  DADD R36, R36, 1 ;  /* 0x3ff0000024247429 */ /* 0x000fe20000000000 */
[----:B------:R-:W-:Y:S10]  /*2bb0*/  BRA `(.L_x_688) ;  /* 0x00000024005c7947 */ /* 0x000ff40003800000 */
.L_x_687:
[----:B------:R-:W-:Y:S01]  /*2bc0*/  IMAD.MOV.U32 R38, RZ, RZ, 0x0 ;  /* 0x00000000ff267424 */ /* 0x000fe200078e00ff */
[----:B------:R-:W-:Y:S01]  /*2bd0*/  LOP3.LUT P0, RZ, R37, 0x7fffffff, RZ, 0xc0, !PT ;  /* 0x7fffffff25ff7812 */ /* 0x000fe2000780c0ff */
[----:B------:R-:W-:-:S06]  /*2be0*/  IMAD.MOV.U32 R39, RZ, RZ, 0x7ff00000 ;  /* 0x7ff00000ff277424 */ /* 0x000fcc00078e00ff */
[----:B------:R-:W-:-:S10]  /*2bf0*/  DFMA R38, R36, R38, +INF ;  /* 0x7ff000002426742b */ /* 0x000fd40000000026 */
[----:B------:R-:W-:Y:S02]  /*2c00*/  FSEL R36, R38, RZ, P0 ;  /* 0x000000ff26247208 */ /* 0x000fe40000000000 */
[----:B------:R-:W-:-:S06]  /*2c10*/  FSEL R37, R39, -QNAN , P0 ;  /* 0xfff0000027257808 */ /* 0x000fcc0000000000 */
[----:B------:R-:W-:Y:S01]  /*2c20*/  DADD R36, R36, 1 ;  /* 0x3ff0000024247429 */ /* 0x000fe20000000000 */
[----:B------:R-:W-:Y:S10]  /*2c30*/  BRA `(.L_x_688) ;  /* 0x00000024003c7947 */ /* 0x000ff40003800000 */
.L_x_686:
[----:B------:R-:W-:-:S14]  /*2c40*/  DSETP.NEU.AND P0, PT, R52, 1, PT ;  /* 0x3ff000003400742a */ /* 0x000fdc0003f0d000 */
[----:B------:R-:W-:Y:S05]  /*2c50*/  @P0 BRA `(.L_x_689) ;  /* 0x0000000400200947 */ /* 0x000fea0003800000 */
[----:B------:R-:W-:Y:S01]  /*2c60*/  UMOV UR6, 0x6a3f9475 ;  /* 0x6a3f947500067882 */ /* 0x000fe20000000000 */
[----:B------:R-:W-:Y:S01]  /*2c70*/  UMOV UR7, 0x20ca2fe7 ;  /* 0x20ca2fe700077882 */ /* 0x000fe20000000000 */
[C---:B------:R-:W-:Y:S02]  /*2c80*/  DMUL R36, R54.reuse, 0.5 ;  /* 0x3fe0000036247828 */ /* 0x040fe40000000000 */
[----:B------:R-:W-:-:S06]  /*2c90*/  DSETP.GEU.AND P0, PT, R54, UR6, PT ;  /* 0x0000000636007e2a */ /* 0x000fcc000bf0e000 */
[----:B------:R-:W-:-:S08]  /*2ca0*/  DMUL R36, R54, R36 ;  /* 0x0000002436247228 */ /* 0x000fd00000000000 */
[----:B------:R-:W-:Y:S05]  /*2cb0*/  @!P0 BRA `(.L_x_688) ;  /* 0x00000024001c8947 */ /* 0x000fea0003800000 */
[----:B------:R-:W-:Y:S02]  /*2cc0*/  ISETP.LT.U32.OR P0, PT, R16, -0x7fefffff, P4 ;  /* 0x801000011000780c */ /* 0x000fe40002701470 */
[----:B------:R-:W-:Y:S02]  /*2cd0*/  FSEL R36, R64, R9, P4 ;  /* 0x0000000940247208 */ /* 0x000fe40002000000 */
[----:B------:R-:W-:-:S09]  /*2ce0*/  FSEL R37, R65, R10, P4 ;  /* 0x0000000a41257208 */ /* 0x000fd20002000000 */
[----:B------:R-:W-:Y:S05]  /*2cf0*/  @P0 BRA `(.L_x_690) ;  /* 0x0000000000f00947 */ /* 0x000fea0003800000 */
[----:B------:R-:W-:Y:S01]  /*2d00*/  ISETP.GT.U32.AND P0, PT, R17, 0x3ff6a09e, PT ;  /* 0x3ff6a09e1100780c */ /* 0x000fe20003f04070 */
[----:B------:R-:W-:Y:S01]  /*2d10*/  IMAD.MOV.U32 R38, RZ, RZ, RZ ;  /* 0x000000ffff267224 */ /* 0x000fe200078e00ff */
[----:B------:R-:W-:Y:S01]  /*2d20*/  UMOV UR6, 0x3ae80f1e ;  /* 0x3ae80f1e00067882 */ /* 0x000fe20000000000 */
[----:B------:R-:W-:Y:S01]  /*2d30*/  IMAD.MOV.U32 R50, RZ, RZ, -0x748574fc ;  /* 0x8b7a8b04ff327424 */ /* 0x000fe200078e00ff */
[----:B------:R-:W-:Y:S01]  /*2d40*/  FSEL R81, R20, R17, P0 ;  /* 0x0000001114517208 */ /* 0x000fe20000000000 */
[----:B------:R-:W-:Y:S01]  /*2d50*/  IMAD.MOV.U32 R51, RZ, RZ, 0x3ed0ee25 ;  /* 0x3ed0ee25ff337424 */ /* 0x000fe200078e00ff */
[----:B------:R-:W-:Y:S01]  /*2d60*/  UMOV UR7, 0x3eb1380b ;  /* 0x3eb1380b00077882 */ /* 0x000fe20000000000 */
[----:B------:R-:W-:Y:S01]  /*2d70*/  VIADD R94, R8, 0x1 ;  /* 0x00000001085e7836 */ /* 0x000fe20000000000 */
[----:B------:R-:W-:Y:S01]  /*2d80*/  UMOV UR10, 0x80000000 ;  /* 0x80000000000a7882 */ /* 0x000fe20000000000 */
[----:B------:R-:W-:Y:S01]  /*2d90*/  IMAD.MOV.U32 R95, RZ, RZ, 0x43300000 ;  /* 0x43300000ff5f7424 */ /* 0x000fe200078e00ff */
[----:B------:R-:W-:Y:S01]  /*2da0*/  DADD R48, R80, 1 ;  /* 0x3ff0000050307429 */ /* 0x000fe20000000000 */
[----:B------:R-:W-:-:S02]  /*2db0*/  UMOV UR11, 0x43300000 ;  /* 0x43300000000b7882 */ /* 0x000fc40000000000 */
[----:B------:R-:W-:-:S03]  /*2dc0*/  @!P0 IMAD.MOV R94, RZ, RZ, R8 ;  /* 0x000000ffff5e8224 */ /* 0x000fc600078e0208 */
[----:B------:R-:W0:Y:S02]  /*2dd0*/  MUFU.RCP64H R39, R49 ;  /* 0x0000003100277308 */ /* 0x000e240000001800 */
[----:B------:R-:W-:Y:S01]  /*2de0*/  LOP3.LUT R94, R94, 0x80000000, RZ, 0x3c, !PT ;  /* 0x800000005e5e7812 */ /* 0x000fe200078e3cff */
[----:B0-----:R-:W-:-:S08]  /*2df0*/  DFMA R36, -R48, R38, 1 ;  /* 0x3ff000003024742b */ /* 0x001fd00000000126 */
[----:B------:R-:W-:Y:S02]  /*2e00*/  DFMA R44, R36, R36, R36 ;  /* 0x00000024242c722b */ /* 0x000fe40000000024 */
[----:B------:R-:W-:-:S06]  /*2e10*/  DADD R36, R80, -1 ;  /* 0xbff0000050247429 */ /* 0x000fcc0000000000 */
        /* <DEDUP_REMOVED lines=41> */
[----:B------:R-:W-:-:S11]  /*30b0*/  DADD R36, R36, R50 ;  /* 0x0000000024247229 */ /* 0x000fd60000000032 */
.L_x_690:
[----:B------:R-:W-:Y:S01]  /*30c0*/  DMUL R36, R36, 0.5 ;  /* 0x3fe0000024247828 */ /* 0x000fe20000000000 */
[----:B------:R-:W-:Y:S10]  /*30d0*/  BRA `(.L_x_688) ;  /* 0x0000002000147947 */ /* 0x000ff40003800000 */
.L_x_689:
[C-C-:B------:R-:W-:Y:S01]  /*30e0*/  DSETP.MIN.AND P0, P1, R52.reuse, R54.reuse, PT ;  /* 0x000000363400722a */ /* 0x140fe20003900000 */
[----:B------:R-:W-:Y:S01]  /*30f0*/  IMAD.MOV.U32 R21, RZ, RZ, R52 ;  /* 0x000000ffff157224 */ /* 0x000fe200078e0034 */
[----:B------:R-:W-:Y:S01]  /*3100*/  DSETP.MAX.AND P2, P5, R52, R54, PT ;  /* 0x000000363400722a */ /* 0x000fe20003d4f000 */
[----:B------:R-:W-:Y:S01]  /*3110*/  IMAD.MOV.U32 R36, RZ, RZ, R54 ;  /* 0x000000ffff247224 */ /* 0x000fe200078e0036 */
[----:B------:R-:W-:Y:S01]  /*3120*/  UMOV UR6, 0x4ad4b81f ;  /* 0x4ad4b81f00067882 */ /* 0x000fe20000000000 */
[----:B------:R-:W-:Y:S01]  /*3130*/  IMAD.MOV.U32 R37, RZ, RZ, R53 ;  /* 0x000000ffff257224 */ /* 0x000fe200078e0035 */
[----:B------:R-:W-:Y:S01]  /*3140*/  UMOV UR7, 0x358dee7a ;  /* 0x358dee7a00077882 */ /* 0x000fe20000000000 */
[----:B------:R-:W-:Y:S01]  /*3150*/  IMAD.MOV.U32 R38, RZ, RZ, R55 ;  /* 0x000000ffff267224 */ /* 0x000fe200078e0037 */
[----:B------:R-:W-:Y:S01]  /*3160*/  SEL R36, R21, R36, P0 ;  /* 0x0000002415247207 */ /* 0x000fe20000000000 */
[----:B------:R-:W-:Y:S02]  /*3170*/  IMAD.MOV.U32 R21, RZ, RZ, R53 ;  /* 0x000000ffff157224 */ /* 0x000fe400078e0035 */
[----:B------:R-:W-:Y:S01]  /*3180*/  IMAD.MOV.U32 R44, RZ, RZ, R55 ;  /* 0x000000ffff2c7224 */ /* 0x000fe200078e0037 */
[----:B------:R-:W-:-:S02]  /*3190*/  FSEL R37, R37, R38, P0 ;  /* 0x0000002625257208 */ /* 0x000fc40000000000 */
[----:B------:R-:W-:Y:S01]  /*31a0*/  @P1 LOP3.LUT R37, R38, 0x80000, RZ, 0xfc, !PT ;  /* 0x0008000026251812 */ /* 0x000fe200078efcff */
[----:B------:R-:W-:Y:S01]  /*31b0*/  IMAD.MOV.U32 R38, RZ, RZ, R54 ;  /* 0x000000ffff267224 */ /* 0x000fe200078e0036 */
[----:B------:R-:W-:Y:S01]  /*31c0*/  FSEL R39, R21, R44, P2 ;  /* 0x0000002c15277208 */ /* 0x000fe20001000000 */
[----:B------:R-:W-:Y:S01]  /*31d0*/  IMAD.MOV.U32 R21, RZ, RZ, R52 ;  /* 0x000000ffff157224 */ /* 0x000fe200078e0034 */
[----:B------:R-:W-:Y:S02]  /*31e0*/  @P5 LOP3.LUT R39, R44, 0x80000, RZ, 0xfc, !PT ;  /* 0x000800002c275812 */ /* 0x000fe400078efcff */
[----:B------:R-:W-:Y:S01]  /*31f0*/  DSETP.GEU.AND P0, PT, R36, UR6, PT ;  /* 0x0000000624007e2a */ /* 0x000fe2000bf0e000 */
[----:B------:R-:W-:Y:S01]  /*3200*/  UMOV UR6, 0xc57e649a ;  /* 0xc57e649a00067882 */ /* 0x000fe20000000000 */
[----:B------:R-:W-:Y:S01]  /*3210*/  SEL R38, R21, R38, P2 ;  /* 0x0000002615267207 */ /* 0x000fe20001000000 */
[----:B------:R-:W-:-:S05]  /*3220*/  UMOV UR7, 0x4a511b0e ;  /* 0x4a511b0e00077882 */ /* 0x000fca0000000000 */
[----:B------:R-:W-:-:S14]  /*3230*/  DSETP.LEU.AND P1, PT, R38, UR6, PT ;  /* 0x0000000626007e2a */ /* 0x000fdc000bf2b000 */
[----:B------:R-:W-:Y:S05]  /*3240*/  @P0 BRA P1, `(.L_x_691) ;  /* 0x0000000400980947 */ /* 0x000fea0000800000 */
        /* <DEDUP_REMOVED lines=95> */
.L_x_692:
[----:B------:R-:W-:Y:S01]  /*3840*/  IMAD.MOV.U32 R38, RZ, RZ, 0x0 ;  /* 0x00000000ff267424 */ /* 0x000fe200078e00ff */
[----:B------:R-:W-:Y:S01]  /*3850*/  LOP3.LUT P0, RZ, R37, 0x7fffffff, RZ, 0xc0, !PT ;  /* 0x7fffffff25ff7812 */ /* 0x000fe2000780c0ff */
[----:B------:R-:W-:-:S06]  /*3860*/  IMAD.MOV.U32 R39, RZ, RZ, 0x7ff00000 ;  /* 0x7ff00000ff277424 */ /* 0x000fcc00078e00ff */
[----:B------:R-:W-:-:S10]  /*3870*/  DFMA R38, R36, R38, +INF ;  /* 0x7ff000002426742b */ /* 0x000fd40000000026 */
[----:B------:R-:W-:Y:S02]  /*3880*/  FSEL R36, R38, RZ, P0 ;  /* 0x000000ff26247208 */ /* 0x000fe40000000000 */
[----:B------:R-:W-:Y:S01]  /*3890*/  FSEL R37, R39, -QNAN , P0 ;  /* 0xfff0000027257808 */ /* 0x000fe20000000000 */
[----:B------:R-:W-:Y:S06]  /*38a0*/  BRA `(.L_x_688) ;  /* 0x0000001800207947 */ /* 0x000fec0003800000 */
.L_x_691:
[----:B------:R-:W-:-:S14]  /*38b0*/  DSETP.GE.AND P0, PT, R52, 1, PT ;  /* 0x3ff000003400742a */ /* 0x000fdc0003f06000 */
        /* <DEDUP_REMOVED lines=65> */
.L_x_694:
[----:B------:R-:W-:Y:S01]  /*3cd0*/  DMUL R36, R36, 0.5 ;  /* 0x3fe0000024247828 */ /* 0x000fe20000000000 */
[----:B------:R-:W-:Y:S10]  /*3ce0*/  BRA `(.L_x_688) ;  /* 0x0000001400107947 */ /* 0x000ff40003800000 */
.L_x_693:
[----:B------:R-:W-:Y:S01]  /*3cf0*/  DFMA R36, R52, R52, R22 ;  /* 0x000000343424722b */ /* 0x000fe20000000016 */
[----:B------:R-:W-:Y:S01]  /*3d00*/  UMOV UR6, 0x66666666 ;  /* 0x6666666600067882 */ /* 0x000fe20000000000 */
[----:B------:R-:W-:-:S06]  /*3d10*/  UMOV UR7, 0x3fe66666 ;  /* 0x3fe6666600077882 */ /* 0x000fcc0000000000 */
[----:B------:R-:W-:-:S14]  /*3d20*/  DSETP.GTU.AND P0, PT, R36, UR6, PT ;  /* 0x0000000624007e2a */ /* 0x000fdc000bf0c000 */
[----:B------:R-:W-:Y:S05]  /*3d30*/  @!P0 BRA `(.L_x_695) ;  /* 0x0000000c00f88947 */ /* 0x000fea0003800000 */
[----:B------:R-:W-:Y:S01]  /*3d40*/  LOP3.LUT R45, R53, 0xfffffff8, RZ, 0xc0, !PT ;  /* 0xfffffff8352d7812 */ /* 0x000fe200078ec0ff */
[----:B------:R-:W-:Y:S01]  /*3d50*/  IMAD.MOV.U32 R44, RZ, RZ, RZ ;  /* 0x000000ffff2c7224 */ /* 0x000fe200078e00ff */
[----:B------:R-:W-:Y:S01]  /*3d60*/  LOP3.LUT R39, R55, 0xfffffff8, RZ, 0xc0, !PT ;  /* 0xfffffff837277812 */ /* 0x000fe200078ec0ff */
[----:B------:R-:W-:Y:S02]  /*3d70*/  IMAD.MOV.U32 R38, RZ, RZ, RZ ;  /* 0x000000ffff267224 */ /* 0x000fe400078e00ff */
[----:B------:R-:W-:Y:S02]  /*3d80*/  IMAD.MOV.U32 R104, RZ, RZ, RZ ;  /* 0x000000ffff687224 */ /* 0x000fe400078e00ff */
[----:B------:R-:W-:Y:S01]  /*3d90*/  DADD R92, R52, -R44 ;  /* 0x00000000345c7229 */ /* 0x000fe2000000082c */
[----:B------:R-:W-:Y:S01]  /*3da0*/  IMAD.MOV.U32 R110, RZ, RZ, RZ ;  /* 0x000000ffff6e7224 */ /* 0x000fe200078e00ff */
[----:B------:R-:W-:Y:S02]  /*3db0*/  DADD R50, R54, -R38 ;  /* 0x0000000036327229 */ /* 0x000fe40000000826 */
[----:B------:R-:W-:-:S02]  /*3dc0*/  DADD R46, R44, R44 ;  /* 0x000000002c2e7229 */ /* 0x000fc4000000002c */
[----:B------:R-:W-:Y:S02]  /*3dd0*/  DADD R98, R38, R38 ;  /* 0x0000000026627229 */ /* 0x000fe40000000026 */
[----:B------:R-:W-:Y:S02]  /*3de0*/  DMUL R44, R44, R44 ;  /* 0x0000002c2c2c7228 */ /* 0x000fe40000000000 */
[----:B------:R-:W-:Y:S01]  /*3df0*/  LOP3.LUT R105, R93, 0xfffffff8, RZ, 0xc0, !PT ;  /* 0xfffffff85d697812 */ /* 0x000fe200078ec0ff */
[----:B------:R-:W-:Y:S01]  /*3e00*/  DMUL R38, R38, R38 ;  /* 0x0000002626267228 */ /* 0x000fe20000000000 */
[----:B------:R-:W-:-:S04]  /*3e10*/  LOP3.LUT R111, R51, 0xfffffff8, RZ, 0xc0, !PT ;  /* 0xfffffff8336f7812 */ /* 0x000fc800078ec0ff */
[----:B------:R-:W-:Y:S02]  /*3e20*/  DADD R92, R92, -R104 ;  /* 0x000000005c5c7229 */ /* 0x000fe40000000868 */
[----:B------:R-:W-:Y:S02]  /*3e30*/  DADD R50, R50, -R110 ;  /* 0x0000000032327229 */ /* 0x000fe4000000086e */
[----:B------:R-:W-:Y:S02]  /*3e40*/  DADD R96, R104, R104 ;  /* 0x0000000068607229 */ /* 0x000fe40000000068 */
[----:B------:R-:W-:Y:S02]  /*3e50*/  DADD R94, R110, R110 ;  /* 0x000000006e5e7229 */ /* 0x000fe4000000006e */
[----:B------:R-:W-:Y:S02]  /*3e60*/  DMUL R36, R46, R104 ;  /* 0x000000682e247228 */ /* 0x000fe40000000000 */
[----:B------:R-:W-:-:S02]  /*3e70*/  DMUL R48, R98, R110 ;  /* 0x0000006e62307228 */ /* 0x000fc40000000000 */
[----:B------:R-:W-:Y:S02]  /*3e80*/  DMUL R46, R46, R92 ;  /* 0x0000005c2e2e7228 */ /* 0x000fe40000000000 */
[----:B------:R-:W-:Y:S02]  /*3e90*/  DMUL R98, R98, R50 ;  /* 0x0000003262627228 */ /* 0x000fe40000000000 */
[----:B------:R-:W-:Y:S02]  /*3ea0*/  DMUL R96, R92, R96 ;  /* 0x000000605c607228 */ /* 0x000fe40000000000 */
[----:B------:R-:W-:Y:S02]  /*3eb0*/  DMUL R94, R50, R94 ;  /* 0x0000005e325e7228 */ /* 0x000fe40000000000 */
[----:B------:R-:W-:Y:S02]  /*3ec0*/  DMUL R104, R104, R104 ;  /* 0x0000006868687228 */ /* 0x000fe40000000000 */
[----:B------:R-:W-:-:S02]  /*3ed0*/  DMUL R110, R110, R110 ;  /* 0x0000006e6e6e7228 */ /* 0x000fc40000000000 */
[----:B------:R-:W-:Y:S02]  /*3ee0*/  DMUL R92, R92, R92 ;  /* 0x0000005c5c5c7228 */ /* 0x000fe40000000000 */
[----:B------:R-:W-:-:S11]  /*3ef0*/  DMUL R50, R50, R50 ;  /* 0x0000003232327228 */ /* 0x000fd60000000000 */
.L_x_696:
[----:B------:R-:W-:-:S06]  /*3f00*/  DSETP.GEU.AND P0, PT, R44, R38, PT ;  /* 0x000000262c00722a */ /* 0x000fcc0003f0e000 */
[----:B------:R-:W-:Y:S02]  /*3f10*/  FSEL R106, R38, R44, P0 ;  /* 0x0000002c266a7208 */ /* 0x000fe40000000000 */
[----:B------:R-:W-:Y:S02]  /*3f20*/  FSEL R107, R39, R45, P0 ;  /* 0x0000002d276b7208 */ /* 0x000fe40000000000 */
[----:B------:R-:W-:Y:S02]  /*3f30*/  FSEL R45, R45, R39, P0 ;  /* 0x000000272d2d7208 */ /* 0x000fe40000000000 */
[----:B------:R-:W-:Y:S02]  /*3f40*/  FSEL R44, R44, R38, P0 ;  /* 0x000000262c2c7208 */ /* 0x000fe40000000000 */
[C-C-:B------:R-:W-:Y:S02]  /*3f50*/  DSETP.GEU.AND P5, PT, R106.reuse, R36.reuse, PT ;  /* 0x000000246a00722a */ /* 0x140fe40003fae000 */
[----:B------:R-:W-:-:S04]  /*3f60*/  DSETP.GEU.AND P0, PT, R106, R36, P0 ;  /* 0x000000246a00722a */ /* 0x000fc8000070e000 */
[----:B------:R-:W-:Y:S02]  /*3f70*/  FSEL R112, R36, R106, P5 ;  /* 0x0000006a24707208 */ /* 0x000fe40002800000 */
[----:B------:R-:W-:Y:S02]  /*3f80*/  FSEL R113, R37, R107, P5 ;  /* 0x0000006b25717208 */ /* 0x000fe40002800000 */
[----:B------:R-:W-:Y:S02]  /*3f90*/  FSEL R38, R106, R36, P5 ;  /* 0x000000246a267208 */ /* 0x000fe40002800000 */
[----:B------:R-:W-:Y:S02]  /*3fa0*/  FSEL R39, R107, R37, P5 ;  /* 0x000000256b277208 */ /* 0x000fe40002800000 */
[----:B------:R-:W-:-:S06]  /*3fb0*/  DSETP.GEU.AND P2, PT, R112, R48, PT ;  /* 0x000000307000722a */ /* 0x000fcc0003f4e000 */
        /* <DEDUP_REMOVED lines=8> */
[----:B------:R-:W-:Y:S01]  /*4040*/  FSEL R104, R116, R104, P1 ;  /* 0x0000006874687208 */ /* 0x000fe20000800000 */
[----:B------:R-:W-:Y:S02]  /*4050*/  DSETP.GEU.AND P1, PT, R112, R48, P1 ;  /* 0x000000307000722a */ /* 0x000fe40000f2e000 */
[----:B------:R-:W-:Y:S01]  /*4060*/  DSETP.GEU.AND P6, PT, R118, R110, PT ;  /* 0x0000006e7600722a */ /* 0x000fe20003fce000 */
[----:B------:R-:W-:-:S02]  /*4070*/  IMAD.MOV.U32 R49, RZ, RZ, R21 ;  /* 0x000000ffff317224 */ /* 0x000fc400078e0015 */
[----:B------:R-:W-:-:S03]  /*4080*/  IMAD.MOV.U32 R48, RZ, RZ, R104 ;  /* 0x000000ffff307224 */ /* 0x000fc600078e0068 */
[----:B------:R-:W-:Y:S02]  /*4090*/  FSEL R108, R110, R118, P6 ;  /* 0x000000766e6c7208 */ /* 0x000fe40003000000 */
[----:B------:R-:W-:Y:S02]  /*40a0*/  FSEL R109, R111, R119, P6 ;  /* 0x000000776f6d7208 */ /* 0x000fe40003000000 */
[----:B------:R-:W-:Y:S02]  /*40b0*/  FSEL R107, R118, R110, P6 ;  /* 0x0000006e766b7208 */ /* 0x000fe40003000000 */
[----:B------:R-:W-:Y:S02]  /*40c0*/  FSEL R106, R119, R111, P6 ;  /* 0x0000006f776a7208 */ /* 0x000fe40003000000 */
[----:B------:R-:W-:Y:S01]  /*40d0*/  DSETP.GEU.AND P5, PT, R108, R46, PT ;  /* 0x0000002e6c00722a */ /* 0x000fe20003fae000 */
[----:B------:R-:W-:Y:S02]  /*40e0*/  IMAD.MOV.U32 R104, RZ, RZ, R107 ;  /* 0x000000ffff687224 */ /* 0x000fe400078e006b */
[----:B------:R-:W-:-:S03]  /*40f0*/  IMAD.MOV.U32 R105, RZ, RZ, R106 ;  /* 0x000000ffff697224 */ /* 0x000fc600078e006a */
[----:B------:R-:W-:Y:S01]  /*4100*/  FSEL R115, R47, R109, P5 ;  /* 0x0000006d2f737208 */ /* 0x000fe20002800000 */
[----:B------:R-:W-:Y:S01]  /*4110*/  DSETP.GEU.AND P2, PT, R118, R110, P5 ;  /* 0x0000006e7600722a */ /* 0x000fe20002f4e000 */
        /* <DEDUP_REMOVED lines=27> */
[C-C-:B------:R-:W-:Y:S02]  /*42d0*/  DSETP.GEU.AND P2, PT, R110.reuse, R50.reuse, P2 ;  /* 0x000000326e00722a */ /* 0x140fe4000174e000 */
[----:B------:R-:W-:-:S04]  /*42e0*/  DSETP.GEU.AND P6, PT, R110, R50, PT ;  /* 0x000000326e00722a */ /* 0x000fc80003fce000 */
[----:B------:R-:W-:Y:S02]  /*42f0*/  PLOP3.LUT P0, PT, P0, P2, P1, 0x80, 0x0 ;  /* 0x000000000000781c */ /* 0x000fe40000705010 */
[----:B------:R-:W-:Y:S02]  /*4300*/  FSEL R93, R111, R51, P6 ;  /* 0x000000336f5d7208 */ /* 0x000fe40003000000 */
[----:B------:R-:W-:Y:S01]  /*4310*/  FSEL R51, R51, R111, P6 ;  /* 0x0000006f33337208 */ /* 0x000fe20003000000 */
[----:B------:R-:W-:Y:S01]  /*4320*/  IMAD.MOV.U32 R111, RZ, RZ, R47 ;  /* 0x000000ffff6f7224 */ /* 0x000fe200078e002f */
[----:B------:R-:W-:Y:S01]  /*4330*/  FSEL R92, R110, R50, P6 ;  /* 0x000000326e5c7208 */ /* 0x000fe20003000000 */
[----:B------:R-:W-:Y:S01]  /*4340*/  IMAD.MOV.U32 R47, RZ, RZ, R99 ;  /* 0x000000ffff2f7224 */ /* 0x000fe200078e0063 */
[----:B------:R-:W-:Y:S01]  /*4350*/  FSEL R50, R50, R110, P6 ;  /* 0x0000006e32327208 */ /* 0x000fe20003000000 */
[----:B------:R-:W-:Y:S02]  /*4360*/  IMAD.MOV.U32 R99, RZ, RZ, R97 ;  /* 0x000000ffff637224 */ /* 0x000fe400078e0061 */
[----:B------:R-:W-:-:S02]  /*4370*/  IMAD.MOV.U32 R97, RZ, RZ, R95 ;  /* 0x000000ffff617224 */ /* 0x000fc400078e005f */
[----:B------:R-:W-:Y:S02]  /*4380*/  IMAD.MOV.U32 R110, RZ, RZ, R108 ;  /* 0x000000ffff6e7224 */ /* 0x000fe400078e006c */
[----:B------:R-:W-:Y:S01]  /*4390*/  IMAD.MOV.U32 R95, RZ, RZ, R109 ;  /* 0x000000ffff5f7224 */ /* 0x000fe200078e006d */
[----:B------:R-:W-:Y:S06]  /*43a0*/  @!P0 BRA `(.L_x_696) ;  /* 0xfffffff800d48947 */ /* 0x000fec000383ffff */
[----:B------:R-:W-:-:S08]  /*43b0*/  DADD R44, R44, -1 ;  /* 0xbff000002c2c7429 */ /* 0x000fd00000000000 */
[----:B------:R-:W-:-:S08]  /*43c0*/  DADD R44, R38, R44 ;  /* 0x00000000262c7229 */ /* 0x000fd0000000002c */
        /* <DEDUP_REMOVED lines=9> */
[----:B------:R-:W-:-:S10]  /*4460*/  DADD R36, R50, R36 ;  /* 0x0000000032247229 */ /* 0x000fd40000000024 */
[C---:B------:R-:W-:Y:S02]  /*4470*/  FSETP.GEU.FTZ.AND P0, PT, R37.reuse, 1.7916666269302368164, PT ;  /* 0x3fe555552500780b */ /* 0x040fe40003f1e000 */
[----:B------:R-:W-:-:S04]  /*4480*/  FSETP.GT.FTZ.AND P1, PT, R37, -1.6999999284744262695, PT ;  /* 0xbfd999992500780b */ /* 0x000fc80003f34000 */
[----:B------:R-:W-:-:S13]  /*4490*/  PLOP3.LUT P0, PT, P0, P1, PT, 0xf2, 0x2f ;  /* 0x00000000002f781c */ /* 0x000fda0000703e72 */
[----:B------:R-:W-:Y:S05]  /*44a0*/  @P0 BRA `(.L_x_697) ;  /* 0x0000000000c80947 */ /* 0x000fea0003800000 */
[----:B------:R-:W-:Y:S01]  /*44b0*/  DADD R46, R36, 2 ;  /* 0x40000000242e7429 */ /* 0x000fe20000000000 */
[----:B------:R-:W-:Y:S01]  /*44c0*/  IMAD.MOV.U32 R38, RZ, RZ, 0x1 ;  /* 0x00000001ff267424 */ /* 0x000fe200078e00ff */
[----:B------:R-:W-:-:S04]  /*44d0*/  FSETP.GEU.AND P1, PT, |R37|, 6.5827683646048100446e-37, PT ;  /* 0x036000002500780b */ /* 0x000fc80003f2e200 */
[----:B------:R-:W0:Y:S02]  /*44e0*/  MUFU.RCP64H R39, R47 ;  /* 0x0000002f00277308 */ /* 0x000e240000001800 */
        /* <DEDUP_REMOVED lines=15> */
[----:B-----5:R-:W-:Y:S05]  /*45e0*/  CALL.REL.NOINC `($__internal_63_$__cuda_sm20_div_rn_f64_full) ;  /* 0x000002ac00e47944 */ /* 0x020fea0003c00000 */
.L_x_698:
[----:B------:R-:W-:Y:S01]  /*45f0*/  DMUL R44, R36, -R44 ;  /* 0x8000002c242c7228 */ /* 0x000fe20000000000 */
[----:B------:R-:W-:Y:S01]  /*4600*/  IMAD.MOV.U32 R48, RZ, RZ, -0x314d23bc ;  /* 0xceb2dc44ff307424 */ /* 0x000fe200078e00ff */
[----:B------:R-:W-:Y:S01]  /*4610*/  UMOV UR6, 0x2fbe14b5 ;  /* 0x2fbe14b500067882 */ /* 0x000fe20000000000 */
[----:B------:R-:W-:Y:S01]  /*4620*/  IMAD.MOV.U32 R49, RZ, RZ, 0x3ed087ff ;  /* 0x3ed087ffff317424 */ /* 0x000fe200078e00ff */
[----:B------:R-:W-:-:S04]  /*4630*/  UMOV UR7, 0x3eb372fb ;  /* 0x3eb372fb00077882 */ /* 0x000fc80000000000 */
[----:B------:R-:W-:-:S08]  /*4640*/  DADD R38, R36, R44 ;  /* 0x0000000024267229 */ /* 0x000fd0000000002c */
[----:B------:R-:W-:-:S08]  /*4650*/  DMUL R46, R38, R38 ;  /* 0x00000026262e7228 */ /* 0x000fd00000000000 */
[----:B------:R-:W-:Y:S01]  /*4660*/  DFMA R48, R46, UR6, R48 ;  /* 0x000000062e307c2b */ /* 0x000fe20008000030 */
[----:B------:R-:W-:Y:S01]  /*4670*/  UMOV UR6, 0x890f468c ;  /* 0x890f468c00067882 */ /* 0x000fe20000000000 */
[----:B------:R-:W-:-:S06]  /*4680*/  UMOV UR7, 0x3ef3b9ff ;  /* 0x3ef3b9ff00077882 */ /* 0x000fcc0000000000 */
[----:B------:R-:W-:Y:S01]  /*4690*/  DFMA R48, R46, R48, UR6 ;  /* 0x000000062e307e2b */ /* 0x000fe20008000030 */
        /* <DEDUP_REMOVED lines=14> */
[----:B------:R-:W-:-:S08]  /*4780*/  DFMA R48, R46, R48, UR6 ;  /* 0x000000062e307e2b */ /* 0x000fd00008000030 */
[----:B------:R-:W-:-:S08]  /*4790*/  DMUL R48, R46, R48 ;  /* 0x000000302e307228 */ /* 0x000fd00000000000 */
[----:B------:R-:W-:-:S08]  /*47a0*/  DFMA R48, R38, R48, R44 ;  /* 0x000000302630722b */ /* 0x000fd0000000002c */
[----:B------:R-:W-:Y:S01]  /*47b0*/  DADD R36, R36, R48 ;  /* 0x0000000024247229 */ /* 0x000fe20000000030 */
[----:B------:R-:W-:Y:S10]  /*47c0*/  BRA `(.L_x_699) ;  /* 0x00000004004c7947 */ /* 0x000ff40003800000 */
.L_x_697:
[----:B------:R-:W-:Y:S01]  /*47d0*/  DADD R36, R36, 1 ;  /* 0x3ff0000024247429 */ /* 0x000fe20000000000 */
[----:B------:R-:W-:-:S09]  /*47e0*/  IMAD.MOV.U32 R92, RZ, RZ, -0x3ff ;  /* 0xfffffc01ff5c7424 */ /* 0x000fd200078e00ff */
[----:B------:R-:W-:Y:S01]  /*47f0*/  ISETP.GT.AND P0, PT, R37, 0xfffff, PT ;  /* 0x000fffff2500780c */ /* 0x000fe20003f04270 */
[----:B------:R-:W-:Y:S02]  /*4800*/  IMAD.MOV.U32 R38, RZ, RZ, R36 ;  /* 0x000000ffff267224 */ /* 0x000fe400078e0024 */
[--C-:B------:R-:W-:Y:S02]  /*4810*/  IMAD.MOV.U32 R39, RZ, RZ, R37.reuse ;  /* 0x000000ffff277224 */ /* 0x100fe400078e0025 */
[----:B------:R-:W-:-:S08]  /*4820*/  IMAD.MOV.U32 R21, RZ, RZ, R37 ;  /* 0x000000ffff157224 */ /* 0x000fd000078e0025 */
        /* <DEDUP_REMOVED lines=13> */
[----:B------:R-:W-:Y:S01]  /*4900*/  UMOV UR7, 0x3eb1380b ;  /* 0x3eb1380b00077882 */ /* 0x000fe20000000000 */
[----:B------:R-:W-:Y:S01]  /*4910*/  LEA.HI R21, R21, R92, RZ, 0xc ;  /* 0x0000005c15157211 */ /* 0x000fe200078f60ff */
[----:B------:R-:W-:Y:S01]  /*4920*/  IMAD.MOV.U32 R95, RZ, RZ, 0x43300000 ;  /* 0x43300000ff5f7424 */ /* 0x000fe200078e00ff */
[----:B------:R-:W-:Y:S01]  /*4930*/  ISETP.GE.U32.AND P0, PT, R37, 0x3ff6a09f, PT ;  /* 0x3ff6a09f2500780c */ /* 0x000fe20003f06070 */
[----:B------:R-:W-:Y:S01]  /*4940*/  UMOV UR10, 0x80000000 ;  /* 0x80000000000a7882 */ /* 0x000fe20000000000 */
[----:B------:R-:W-:-:S11]  /*4950*/  UMOV UR11, 0x43300000 ;  /* 0x43300000000b7882 */ /* 0x000fd60000000000 */
        /* <DEDUP_REMOVED lines=52> */
.L_x_700:
[----:B------:R-:W-:Y:S01]  /*4ca0*/  IMAD.MOV.U32 R36, RZ, RZ, 0x0 ;  /* 0x00000000ff247424 */ /* 0x000fe200078e00ff */
[----:B------:R-:W-:Y:S01]  /*4cb0*/  LOP3.LUT P0, RZ, R39, 0x7fffffff, RZ, 0xc0, !PT ;  /* 0x7fffffff27ff7812 */ /* 0x000fe2000780c0ff */
[----:B------:R-:W-:-:S06]  /*4cc0*/  IMAD.MOV.U32 R37, RZ, RZ, 0x7ff00000 ;  /* 0x7ff00000ff257424 */ /* 0x000fcc00078e00ff */
[----:B------:R-:W-:-:S10]  /*4cd0*/  DFMA R36, R38, R36, +INF ;  /* 0x7ff000002624742b */ /* 0x000fd40000000024 */
[----:B------:R-:W-:Y:S02]  /*4ce0*/  FSEL R36, R36, RZ, P0 ;  /* 0x000000ff24247208 */ /* 0x000fe40000000000 */
[----:B------:R-:W-:-:S07]  /*4cf0*/  FSEL R37, R37, -QNAN , P0 ;  /* 0xfff0000025257808 */ /* 0x000fce0000000000 */
.L_x_699:
[----:B------:R-:W-:Y:S01]  /*4d00*/  DMUL R36, R36, 0.5 ;  /* 0x3fe0000024247828 */ /* 0x000fe20000000000 */
[----:B------:R-:W-:Y:S10]  /*4d10*/  BRA `(.L_x_688) ;  /* 0x0000000400047947 */ /* 0x000ff40003800000 */
.L_x_695:
[----:B------:R-:W-:Y:S01]  /*4d20*/  ISETP.GT.U32.AND P0, PT, R13, 0x7feffffe, PT ;  /* 0x7feffffe0d00780c */ /* 0x000fe20003f04070 */
[----:B------:R-:W-:Y:S02]  /*4d30*/  IMAD.MOV.U32 R36, RZ, RZ, R84 ;  /* 0x000000ffff247224 */ /* 0x000fe400078e0054 */
[----:B------:R-:W-:-:S10]  /*4d40*/  IMAD.MOV.U32 R37, RZ, RZ, R85 ;  /* 0x000000ffff257224 */ /* 0x000fd400078e0055 */
        /* <DEDUP_REMOVED lines=61> */
.L_x_701:
[----:B------:R-:W-:-:S11]  /*5120*/  DMUL R36, R36, 0.5 ;  /* 0x3fe0000024247828 */ /* 0x000fd60000000000 */
.L_x_688:
[----:B------:R-:W-:Y:S05]  /*5130*/  BSYNC.RECONVERGENT B0 ;  /* 0x0000000000007941 */ /* 0x000fea0003800200 */
.L_x_685:
[----:B-----5:R-:W-:Y:S01]  /*5140*/  DMUL R38, R56, R24 ;  /* 0x0000001838267228 */ /* 0x020fe20000000000 */
[----:B------:R-:W-:Y:S07]  /*5150*/  BSSY.RECONVERGENT B2, `(.L_x_702) ;  /* 0x000024c000027945 */ /* 0x000fee0003800200 */
[-C--:B------:R-:W-:Y:S02]  /*5160*/  DFMA R38, R36, R26.reuse, R38 ;  /* 0x0000001a2426722b */ /* 0x080fe40000000026 */
[----:B------:R-:W-:-:S08]  /*5170*/  DMUL R26, R56, R26 ;  /* 0x0000001a381a7228 */ /* 0x000fd00000000000 */
[----:B------:R-:W-:Y:S01]  /*5180*/  LOP3.LUT R21, R39, 0x7fffffff, RZ, 0xc0, !PT ;  /* 0x7fffffff27157812 */ /* 0x000fe200078ec0ff */
[----:B------:R-:W-:-:S03]  /*5190*/  DFMA R24, R36, R24, -R26 ;  /* 0x000000182418722b */ /* 0x000fc6000000081a */
[----:B------:R-:W-:-:S13]  /*51a0*/  LOP3.LUT P0, RZ, R21, R38, RZ, 0xfc, !PT ;  /* 0x0000002615ff7212 */ /* 0x000fda000780fcff */
[----:B------:R-:W-:Y:S05]  /*51b0*/  @P0 BRA `(.L_x_703) ;  /* 0x0000000000f00947 */ /* 0x000fea0003800000 */
[----:B------:R-:W-:Y:S01]  /*51c0*/  IMAD.MOV.U32 R26, RZ, RZ, 0x652b82fe ;  /* 0x652b82feff1a7424 */ /* 0x000fe200078e00ff */
[----:B------:R-:W-:Y:S01]  /*51d0*/  UMOV UR6, 0xfefa39ef ;  /* 0xfefa39ef00067882 */ /* 0x000fe20000000000 */
[----:B------:R-:W-:Y:S01]  /*51e0*/  IMAD.MOV.U32 R27, RZ, RZ, 0x3ff71547 ;  /* 0x3ff71547ff1b7424 */ /* 0x000fe200078e00ff */
[----:B------:R-:W-:Y:S01]  /*51f0*/  UMOV UR7, 0x3fe62e42 ;  /* 0x3fe62e4200077882 */ /* 0x000fe20000000000 */
[----:B------:R-:W-:-:S04]  /*5200*/  FSETP.GEU.FTZ.AND P0, PT, |R25|, 4.1917929649353027344, PT ;  /* 0x4086232b1900780b */ /* 0x000fc80003f1e200 */
[----:B------:R-:W-:-:S08]  /*5210*/  DFMA R26, R24, R26, 6.75539944105574400000e+15 ;  /* 0x43380000181a742b */ /* 0x000fd0000000001a */
[----:B------:R-:W-:-:S08]  /*5220*/  DADD R36, R26, -6.75539944105574400000e+15 ;  /* 0xc33800001a247429 */ /* 0x000fd00000000000 */
[----:B------:R-:W-:Y:S01]  /*5230*/  DFMA R44, R36, -UR6, R24 ;  /* 0x80000006242c7c2b */ /* 0x000fe20008000018 */
[----:B------:R-:W-:Y:S01]  /*5240*/  UMOV UR6, 0x3b39803f ;  /* 0x3b39803f00067882 */ /* 0x000fe20000000000 */
[----:B------:R-:W-:-:S06]  /*5250*/  UMOV UR7, 0x3c7abc9e ;  /* 0x3c7abc9e00077882 */ /* 0x000fcc0000000000 */
[----:B------:R-:W-:Y:S01]  /*5260*/  DFMA R36, R36, -UR6, R44 ;  /* 0x8000000624247c2b */ /* 0x000fe2000800002c */
[----:B------:R-:W-:Y:S01]  /*5270*/  UMOV UR6, 0x69ce2bdf ;  /* 0x69ce2bdf00067882 */ /* 0x000fe20000000000 */
[----:B------:R-:W-:Y:S01]  /*5280*/  IMAD.MOV.U32 R44, RZ, RZ, -0x35dec16 ;  /* 0xfca213eaff2c7424 */ /* 0x000fe200078e00ff */
[----:B------:R-:W-:Y:S01]  /*5290*/  UMOV UR7, 0x3e5ade15 ;  /* 0x3e5ade1500077882 */ /* 0x000fe20000000000 */
[----:B------:R-:W-:-:S06]  /*52a0*/  IMAD.MOV.U32 R45, RZ, RZ, 0x3e928af3 ;  /* 0x3e928af3ff2d7424 */ /* 0x000fcc00078e00ff */
        /* <DEDUP_REMOVED lines=25> */
[----:B------:R-:W-:-:S08]  /*5440*/  DFMA R44, R36, R44, 1 ;  /* 0x3ff00000242c742b */ /* 0x000fd0000000002c */
[----:B------:R-:W-:-:S10]  /*5450*/  DFMA R44, R36, R44, 1 ;  /* 0x3ff00000242c742b */ /* 0x000fd4000000002c */
[----:B------:R-:W-:Y:S02]  /*5460*/  IMAD R37, R26, 0x100000, R45 ;  /* 0x001000001a257824 */ /* 0x000fe400078e022d */
[----:B------:R-:W-:Y:S01]  /*5470*/  IMAD.MOV.U32 R36, RZ, RZ, R44 ;  /* 0x000000ffff247224 */ /* 0x000fe200078e002c */
[----:B------:R-:W-:Y:S06]  /*5480*/  @!P0 BRA `(.L_x_704) ;  /* 0x0000002000608947 */ /* 0x000fec0003800000 */
[----:B------:R-:W-:Y:S01]  /*5490*/  FSETP.GEU.FTZ.AND P0, PT, |R25|, 4.2275390625, PT ;  /* 0x408748001900780b */ /* 0x000fe20003f1e200 */
[C---:B------:R-:W-:Y:S02]  /*54a0*/  DADD R36, R24.reuse, +INF ;  /* 0x7ff0000018247429 */ /* 0x040fe40000000000 */
[----:B------:R-:W-:-:S08]  /*54b0*/  DSETP.GEU.AND P1, PT, R24, RZ, PT ;  /* 0x000000ff1800722a */ /* 0x000fd00003f2e000 */
[----:B------:R-:W-:Y:S02]  /*54c0*/  FSEL R36, R36, RZ, P1 ;  /* 0x000000ff24247208 */ /* 0x000fe40000800000 */
[----:B------:R-:W-:Y:S01]  /*54d0*/  FSEL R37, R37, RZ, P1 ;  /* 0x000000ff25257208 */ /* 0x000fe20000800000 */
[----:B------:R-:W-:Y:S06]  /*54e0*/  @P0 BRA `(.L_x_704) ;  /* 0x0000002000480947 */ /* 0x000fec0003800000 */
[----:B------:R-:W-:Y:S01]  /*54f0*/  LEA.HI R21, R26, R26, RZ, 0x1 ;  /* 0x0000001a1a157211 */ /* 0x000fe200078f08ff */
[----:B------:R-:W-:-:S03]  /*5500*/  IMAD.MOV.U32 R36, RZ, RZ, R44 ;  /* 0x000000ffff247224 */ /* 0x000fc600078e002c */
[----:B------:R-:W-:-:S05]  /*5510*/  SHF.R.S32.HI R21, RZ, 0x1, R21 ;  /* 0x00000001ff157819 */ /* 0x000fca0000011415 */
[----:B------:R-:W-:Y:S02]  /*5520*/  IMAD.IADD R24, R26, 0x1, -R21 ;  /* 0x000000011a187824 */ /* 0x000fe400078e0a15 */
[----:B------:R-:W-:-:S03]  /*5530*/  IMAD R37, R21, 0x100000, R45 ;  /* 0x0010000015257824 */ /* 0x000fc600078e022d */
[----:B------:R-:W-:Y:S01]  /*5540*/  LEA R25, R24, 0x3ff00000, 0x14 ;  /* 0x3ff0000018197811 */ /* 0x000fe200078ea0ff */
[----:B------:R-:W-:-:S06]  /*5550*/  IMAD.MOV.U32 R24, RZ, RZ, RZ ;  /* 0x000000ffff187224 */ /* 0x000fcc00078e00ff */
[----:B------:R-:W-:Y:S01]  /*5560*/  DMUL R36, R36, R24 ;  /* 0x0000001824247228 */ /* 0x000fe20000000000 */
[----:B------:R-:W-:Y:S10]  /*5570*/  BRA `(.L_x_704) ;  /* 0x0000002000247947 */ /* 0x000ff40003800000 */
.L_x_703:
[----:B------:R-:W-:-:S04]  /*5580*/  LOP3.LUT R27, R25, 0x7fffffff, RZ, 0xc0, !PT ;  /* 0x7fffffff191b7812 */ /* 0x000fc800078ec0ff */
[----:B------:R-:W-:-:S13]  /*5590*/  LOP3.LUT P0, RZ, R27, R24, RZ, 0xfc, !PT ;  /* 0x000000181bff7212 */ /* 0x000fda000780fcff */
[----:B------:R-:W-:Y:S05]  /*55a0*/  @P0 BRA `(.L_x_705) ;  /* 0x0000000400dc0947 */ /* 0x000fea0003800000 */
[----:B------:R-:W-:Y:S01]  /*55b0*/  DSETP.NEU.AND P0, PT, |R38|, +INF , PT ;  /* 0x7ff000002600742a */ /* 0x000fe20003f0d200 */
[----:B------:R-:W-:-:S13]  /*55c0*/  BSSY.RECONVERGENT B3, `(.L_x_706) ;  /* 0x000001d000037945 */ /* 0x000fda0003800200 */
[----:B------:R-:W-:Y:S01]  /*55d0*/  @!P0 DMUL R36, RZ, R38 ;  /* 0x00000026ff248228 */ /* 0x000fe20000000000 */
[----:B------:R-:W-:Y:S01]  /*55e0*/  @!P0 IMAD.MOV.U32 R21, RZ, RZ, 0x1 ;  /* 0x00000001ff158424 */ /* 0x000fe200078e00ff */
[----:B------:R-:W-:Y:S09]  /*55f0*/  @!P0 BRA `(.L_x_707) ;  /* 0x0000000000648947 */ /* 0x000ff20003800000 */
[----:B------:R-:W-:Y:S01]  /*5600*/  UMOV UR6, 0x6dc9c883 ;  /* 0x6dc9c88300067882 */ /* 0x000fe20000000000 */
[----:B------:R-:W-:Y:S01]  /*5610*/  UMOV UR7, 0x3fe45f30 ;  /* 0x3fe45f3000077882 */ /* 0x000fe20000000000 */
[C---:B------:R-:W-:Y:S01]  /*5620*/  DSETP.GE.AND P0, PT, |R38|.reuse, 2.14748364800000000000e+09, PT ;  /* 0x41e000002600742a */ /* 0x040fe20003f06200 */
[----:B------:R-:W-:Y:S01]  /*5630*/  BSSY.RECONVERGENT B4, `(.L_x_708) ;  /* 0x0000014000047945 */ /* 0x000fe20003800200 */
[----:B------:R-:W-:Y:S01]  /*5640*/  DMUL R24, R38, UR6 ;  /* 0x0000000626187c28 */ /* 0x000fe20008000000 */
[----:B------:R-:W-:Y:S01]  /*5650*/  UMOV UR6, 0x54442d18 ;  /* 0x54442d1800067882 */ /* 0x000fe20000000000 */
[----:B------:R-:W-:-:S04]  /*5660*/  UMOV UR7, 0x3ff921fb ;  /* 0x3ff921fb00077882 */ /* 0x000fc80000000000 */
[----:B------:R-:W0:Y:S08]  /*5670*/  F2I.F64 R47, R24 ;  /* 0x00000018002f7311 */ /* 0x000e300000301100 */
[----:B0-----:R-:W0:Y:S02]  /*5680*/  I2F.F64 R36, R47 ;  /* 0x0000002f00247312 */ /* 0x001e240000201c00 */
[----:B0-----:R-:W-:Y:S01]  /*5690*/  DFMA R26, R36, -UR6, R38 ;  /* 0x80000006241a7c2b */ /* 0x001fe20008000026 */
[----:B------:R-:W-:Y:S01]  /*56a0*/  UMOV UR6, 0x33145c00 ;  /* 0x33145c0000067882 */ /* 0x000fe20000000000 */
[----:B------:R-:W-:-:S06]  /*56b0*/  UMOV UR7, 0x3c91a626 ;  /* 0x3c91a62600077882 */ /* 0x000fcc0000000000 */
[----:B------:R-:W-:Y:S01]  /*56c0*/  DFMA R26, R36, -UR6, R26 ;  /* 0x80000006241a7c2b */ /* 0x000fe2000800001a */
[----:B------:R-:W-:Y:S01]  /*56d0*/  UMOV UR6, 0x252049c0 ;  /* 0x252049c000067882 */ /* 0x000fe20000000000 */
[----:B------:R-:W-:-:S06]  /*56e0*/  UMOV UR7, 0x397b839a ;  /* 0x397b839a00077882 */ /* 0x000fcc0000000000 */
[----:B------:R-:W-:Y:S01]  /*56f0*/  DFMA R36, R36, -UR6, R26 ;  /* 0x8000000624247c2b */ /* 0x000fe2000800001a */
[----:B------:R-:W-:Y:S10]  /*5700*/  @!P0 BRA `(.L_x_709) ;  /* 0x0000000000188947 */ /* 0x000ff40003800000 */
[----:B------:R-:W-:Y:S01]  /*5710*/  IMAD.MOV.U32 R46, RZ, RZ, R38 ;  /* 0x000000ffff2e7224 */ /* 0x000fe200078e0026 */
[----:B------:R-:W-:Y:S01]  /*5720*/  MOV R108, 0x5750 ;  /* 0x00005750006c7802 */ /* 0x000fe20000000f00 */
[----:B------:R-:W-:-:S07]  /*5730*/  IMAD.MOV.U32 R109, RZ, RZ, R39 ;  /* 0x000000ffff6d7224 */ /* 0x000fce00078e0027 */
[----:B------:R-:W-:Y:S05]  /*5740*/  CALL.REL.NOINC `($_ZN2at6native57_GLOBAL__N__f3eca4a2_24_ForeachBinaryOpScalar_cu_86b9896c25multi_tensor_apply_kernelINS1_18TensorListMetadataILi2EEENS1_21BinaryOpScalarFunctorIN3c107complexIdEELi2ELi1ELi1EEEJNS1_21reverse_power_functorIS8_EES8_EEEvT_T0_DpT1_$__internal_trig_reduction_slowpathd) ;  /* 0x000002a400207944 */ /* 0x000fea0003c00000 */
[----:B------:R-:W-:Y:S02]  /*5750*/  IMAD.MOV.U32 R36, RZ, RZ, R44 ;  /* 0x000000ffff247224 */ /* 0x000fe400078e002c */
[----:B------:R-:W-:-:S07]  /*5760*/  IMAD.MOV.U32 R37, RZ, RZ, R45 ;  /* 0x000000ffff257224 */ /* 0x000fce00078e002d */
.L_x_709:
[----:B------:R-:W-:Y:S05]  /*5770*/  BSYNC.RECONVERGENT B4 ;  /* 0x0000000000047941 */ /* 0x000fea0003800200 */
.L_x_708:
[----:B------:R-:W-:-:S07]  /*5780*/  VIADD R21, R47, 0x1 ;  /* 0x000000012f157836 */ /* 0x000fce0000000000 */
.L_x_707:
[----:B------:R-:W-:Y:S05]  /*5790*/  BSYNC.RECONVERGENT B3 ;  /* 0x0000000000037941 */ /* 0x000fea0003800200 */
.L_x_706:
[----:B------:R-:W0:Y:S01]  /*57a0*/  LDCU.64 UR6, c[0x4][0xe8] ;  /* 0x01001d00ff0677ac */ /* 0x000e220008000a00 */
[----:B------:R-:W-:-:S05]  /*57b0*/  IMAD.SHL.U32 R24, R21, 0x40, RZ ;  /* 0x0000004015187824 */ /* 0x000fca00078e00ff */
[----:B------:R-:W-:-:S04]  /*57c0*/  LOP3.LUT R24, R24, 0x40, RZ, 0xc0, !PT ;  /* 0x0000004018187812 */ /* 0x000fc800078ec0ff */
[----:B0-----:R-:W-:-:S05]  /*57d0*/  IADD3 R94, P0, PT, R24, UR6, RZ ;  /* 0x00000006185e7c10 */ /* 0x001fca000ff1e0ff */
[----:B------:R-:W-:-:S05]  /*57e0*/  IMAD.X R95, RZ, RZ, UR7, P0 ;  /* 0x00000007ff5f7e24 */ /* 0x000fca00080e06ff */
[----:B------:R-:W2:Y:S04]  /*57f0*/  LDG.E.128.CONSTANT R24, desc[UR8][R94.64] ;  /* 0x000000085e187981 */ /* 0x000ea8000c1e9d00 */
[----:B------:R-:W3:Y:S04]  /*5800*/  LDG.E.128.CONSTANT R44, desc[UR8][R94.64+0x10] ;  /* 0x000010085e2c7981 */ /* 0x000ee8000c1e9d00 */
[----:B------:R-:W4:Y:S01]  /*5810*/  LDG.E.128.CONSTANT R48, desc[UR8][R94.64+0x20] ;  /* 0x000020085e307981 */ /* 0x000f22000c1e9d00 */
[----:B------:R-:W-:Y:S01]  /*5820*/  LOP3.LUT R92, R21, 0x1, RZ, 0xc0, !PT ;  /* 0x00000001155c7812 */ /* 0x000fe200078ec0ff */
[----:B------:R-:W-:Y:S01]  /*5830*/  IMAD.MOV.U32 R96, RZ, RZ, 0x20fd8164 ;  /* 0x20fd8164ff607424 */ /* 0x000fe200078e00ff */
[----:B------:R-:W-:Y:S01]  /*5840*/  DSETP.NEU.AND P1, PT, |R38|, +INF , PT ;  /* 0x7ff000002600742a */ /* 0x000fe20003f2d200 */
[----:B------:R-:W-:Y:S01]  /*5850*/  IMAD.MOV.U32 R97, RZ, RZ, 0x3da8ff83 ;  /* 0x3da8ff83ff617424 */ /* 0x000fe200078e00ff */
[----:B------:R-:W-:Y:S01]  /*5860*/  ISETP.NE.U32.AND P0, PT, R92, 0x1, PT ;  /* 0x000000015c00780c */ /* 0x000fe20003f05070 */
[----:B------:R-:W-:Y:S01]  /*5870*/  DMUL R92, R36, R36 ;  /* 0x00000024245c7228 */ /* 0x000fe20000000000 */
[----:B------:R-:W-:Y:S02]  /*5880*/  BSSY.RECONVERGENT B3, `(.L_x_710) ;  /* 0x000002b000037945 */ /* 0x000fe40003800200 */
[----:B------:R-:W-:-:S02]  /*5890*/  FSEL R96, R96, -8.06006814911005101289e+34, !P0 ;  /* 0xf9785eba60607808 */ /* 0x000fc40004000000 */
[----:B------:R-:W-:-:S06]  /*58a0*/  FSEL R97, -R97, 0.11223486810922622681, !P0 ;  /* 0x3de5db6561617808 */ /* 0x000fcc0004000100 */
[----:B--2---:R-:W-:-:S08]  /*58b0*/  DFMA R24, R92, R96, R24 ;  /* 0x000000605c18722b */ /* 0x004fd00000000018 */
[----:B------:R-:W-:-:S08]  /*58c0*/  DFMA R24, R92, R24, R26 ;  /* 0x000000185c18722b */ /* 0x000fd0000000001a */
[----:B---3--:R-:W-:-:S08]  /*58d0*/  DFMA R24, R92, R24, R44 ;  /* 0x000000185c18722b */ /* 0x008fd0000000002c */
[----:B------:R-:W-:-:S08]  /*58e0*/  DFMA R24, R92, R24, R46 ;  /* 0x000000185c18722b */ /* 0x000fd0000000002e */
[----:B----4-:R-:W-:-:S08]  /*58f0*/  DFMA R24, R92, R24, R48 ;  /* 0x000000185c18722b */ /* 0x010fd00000000030 */
[----:B------:R-:W-:-:S08]  /*5900*/  DFMA R24, R92, R24, R50 ;  /* 0x000000185c18722b */ /* 0x000fd00000000032 */
[----:B------:R-:W-:Y:S02]  /*5910*/  DFMA R36, R24, R36, R36 ;  /* 0x000000241824722b */ /* 0x000fe40000000024 */
[----:B------:R-:W-:Y:S02]  /*5920*/  DFMA R24, R92, R24, 1 ;  /* 0x3ff000005c18742b */ /* 0x000fe40000000018 */
[----:B------:R-:W-:-:S08]  /*5930*/  @!P1 DMUL R92, RZ, R38 ;  /* 0x00000026ff5c9228 */ /* 0x000fd00000000000 */
[----:B------:R-:W-:Y:S02]  /*5940*/  FSEL R26, R24, R36, !P0 ;  /* 0x00000024181a7208 */ /* 0x000fe40004000000 */
[----:B------:R-:W-:Y:S02]  /*5950*/  FSEL R27, R25, R37, !P0 ;  /* 0x00000025191b7208 */ /* 0x000fe40004000000 */
[----:B------:R-:W-:Y:S01]  /*5960*/  LOP3.LUT P0, RZ, R21, 0x2, RZ, 0xc0, !PT ;  /* 0x0000000215ff7812 */ /* 0x000fe2000780c0ff */
[----:B------:R-:W-:-:S03]  /*5970*/  @!P1 IMAD.MOV.U32 R21, RZ, RZ, RZ ;  /* 0x000000ffff159224 */ /* 0x000fc600078e00ff */
[----:B------:R-:W-:-:S10]  /*5980*/  DADD R24, RZ, -R26 ;  /* 0x00000000ff187229 */ /* 0x000fd4000000081a */
[----:B------:R-:W-:Y:S02]  /*5990*/  FSEL R36, R26, R24, !P0 ;  /* 0x000000181a247208 */ /* 0x000fe40004000000 */
[----:B------:R-:W-:Y:S01]  /*59a0*/  FSEL R37, R27, R25, !P0 ;  /* 0x000000191b257208 */ /* 0x000fe20004000000 */
[----:B------:R-:W-:Y:S06]  /*59b0*/  @!P1 BRA `(.L_x_711) ;  /* 0x00000000005c9947 */ /* 0x000fec0003800000 */
[----:B------:R-:W-:Y:S01]  /*59c0*/  UMOV UR6, 0x6dc9c883 ;  /* 0x6dc9c88300067882 */ /* 0x000fe20000000000 */
[----:B------:R-:W-:Y:S01]  /*59d0*/  UMOV UR7, 0x3fe45f30 ;  /* 0x3fe45f3000077882 */ /* 0x000fe20000000000 */
[C---:B------:R-:W-:Y:S02]  /*59e0*/  DSETP.GE.AND P0, PT, |R38|.reuse, 2.14748364800000000000e+09, PT ;  /* 0x41e000002600742a */ /* 0x040fe40003f06200 */
        /* <DEDUP_REMOVED lines=18> */
[----:B------:R-:W-:Y:S02]  /*5b10*/  IMAD.MOV.U32 R92, RZ, RZ, R44 ;  /* 0x000000ffff5c7224 */ /* 0x000fe400078e002c */
[----:B------:R-:W-:-:S07]  /*5b20*/  IMAD.MOV.U32 R93, RZ, RZ, R45 ;  /* 0x000000ffff5d7224 */ /* 0x000fce00078e002d */
.L_x_711:
[----:B------:R-:W-:Y:S05]  /*5b30*/  BSYNC.RECONVERGENT B3 ;  /* 0x0000000000037941 */ /* 0x000fea0003800200 */
.L_x_710:
        /* <DEDUP_REMOVED lines=9> */
[----:B------:R-:W-:-:S02]  /*5bd0*/  IMAD.MOV.U32 R96, RZ, RZ, 0x20fd8164 ;  /* 0x20fd8164ff607424 */ /* 0x000fc400078e00ff */
[----:B------:R-:W-:Y:S01]  /*5be0*/  IMAD.MOV.U32 R97, RZ, RZ, 0x3da8ff83 ;  /* 0x3da8ff83ff617424 */ /* 0x000fe200078e00ff */
[----:B------:R-:W-:Y:S01]  /*5bf0*/  ISETP.NE.U32.AND P0, PT, R38, 0x1, PT ;  /* 0x000000012600780c */ /* 0x000fe20003f05070 */
[----:B------:R-:W-:-:S03]  /*5c00*/  DMUL R38, R92, R92 ;  /* 0x0000005c5c267228 */ /* 0x000fc60000000000 */
[----:B------:R-:W-:Y:S02]  /*5c10*/  FSEL R96, R96, -8.06006814911005101289e+34, !P0 ;  /* 0xf9785eba60607808 */ /* 0x000fe40004000000 */
        /* <DEDUP_REMOVED lines=8> */
[----:B------:R-:W-:-:S10]  /*5ca0*/  DFMA R24, R38, R24, 1 ;  /* 0x3ff000002618742b */ /* 0x000fd40000000018 */
[----:B------:R-:W-:Y:S02]  /*5cb0*/  FSEL R26, R24, R92, !P0 ;  /* 0x0000005c181a7208 */ /* 0x000fe40004000000 */
[----:B------:R-:W-:Y:S02]  /*5cc0*/  FSEL R27, R25, R93, !P0 ;  /* 0x0000005d191b7208 */ /* 0x000fe40004000000 */
[----:B------:R-:W-:-:S04]  /*5cd0*/  LOP3.LUT P0, RZ, R21, 0x2, RZ, 0xc0, !PT ;  /* 0x0000000215ff7812 */ /* 0x000fc8000780c0ff */
[----:B------:R-:W-:-:S10]  /*5ce0*/  DADD R24, RZ, -R26 ;  /* 0x00000000ff187229 */ /* 0x000fd4000000081a */
[----:B------:R-:W-:Y:S02]  /*5cf0*/  FSEL R38, R26, R24, !P0 ;  /* 0x000000181a267208 */ /* 0x000fe40004000000 */
[----:B------:R-:W-:Y:S01]  /*5d00*/  FSEL R39, R27, R25, !P0 ;  /* 0x000000191b277208 */ /* 0x000fe20004000000 */
[----:B------:R-:W-:Y:S06]  /*5d10*/  BRA `(.L_x_704) ;  /* 0x00000018003c7947 */ /* 0x000fec0003800000 */
.L_x_705:
[----:B------:R-:W-:-:S13]  /*5d20*/  ISETP.GE.U32.AND P0, PT, R21, 0x7ff00000, PT ;  /* 0x7ff000001500780c */ /* 0x000fda0003f06070 */
[----:B------:R-:W-:Y:S05]  /*5d30*/  @!P0 BRA `(.L_x_712) ;  /* 0x0000000000348947 */ /* 0x000fea0003800000 */
[----:B------:R-:W-:-:S04]  /*5d40*/  ISETP.NE.AND P0, PT, R27, 0x7ff00000, PT ;  /* 0x7ff000001b00780c */ /* 0x000fc80003f05270 */
[----:B------:R-:W-:-:S13]  /*5d50*/  ISETP.EQ.AND P0, PT, R24, RZ, !P0 ;  /* 0x000000ff1800720c */ /* 0x000fda0004702270 */
[----:B------:R-:W-:-:S10]  /*5d60*/  @!P0 DADD R36, R38, -R38 ;  /* 0x0000000026248229 */ /* 0x000fd40000000826 */
[----:B------:R-:W-:Y:S02]  /*5d70*/  @!P0 IMAD.MOV.U32 R38, RZ, RZ, R36 ;  /* 0x000000ffff268224 */ /* 0x000fe400078e0024 */
[----:B------:R-:W-:Y:S01]  /*5d80*/  @!P0 IMAD.MOV.U32 R39, RZ, RZ, R37 ;  /* 0x000000ffff278224 */ /* 0x000fe200078e0025 */
[----:B------:R-:W-:Y:S06]  /*5d90*/  @!P0 BRA `(.L_x_704) ;  /* 0x00000018001c8947 */ /* 0x000fec0003800000 */
[----:B------:R-:W-:Y:S01]  /*5da0*/  DADD R38, R38, -R38 ;  /* 0x0000000026267229 */ /* 0x000fe20000000826 */
[----:B------:R-:W-:-:S04]  /*5db0*/  ISETP.GT.AND P0, PT, R25, -0x1, PT ;  /* 0xffffffff1900780c */ /* 0x000fc80003f04270 */
[----:B------:R-:W-:Y:S02]  /*5dc0*/  FSEL R36, R24, RZ, P0 ;  /* 0x000000ff18247208 */ /* 0x000fe40000000000 */
[----:B------:R-:W-:-:S03]  /*5dd0*/  FSEL R37, R25, RZ, P0 ;  /* 0x000000ff19257208 */ /* 0x000fc60000000000 */
[----:B------:R-:W-:Y:S02]  /*5de0*/  FSEL R38, R38, RZ, P0 ;  /* 0x000000ff26267208 */ /* 0x000fe40000000000 */
[----:B------:R-:W-:Y:S01]  /*5df0*/  FSEL R39, R39, RZ, P0 ;  /* 0x000000ff27277208 */ /* 0x000fe20000000000 */
[----:B------:R-:W-:Y:S06]  /*5e00*/  BRA `(.L_x_704) ;  /* 0x0000001800007947 */ /* 0x000fec0003800000 */
.L_x_712:
[----:B------:R-:W-:-:S05]  /*5e10*/  VIADD R21, R25, 0xbf79d1be ;  /* 0xbf79d1be19157836 */ /* 0x000fca0000000000 */
[----:B------:R-:W-:-:S13]  /*5e20*/  ISETP.GT.U32.AND P0, PT, R21, 0x108aa2, PT ;  /* 0x00108aa21500780c */ /* 0x000fda0003f04070 */
[----:B------:R-:W-:Y:S05]  /*5e30*/  @P0 BRA `(.L_x_713) ;  /* 0x0000000c00280947 */ /* 0x000fea0003800000 */
[----:B------:R-:W-:Y:S01]  /*5e40*/  UMOV UR6, 0x19ba0da4 ;  /* 0x19ba0da400067882 */ /* 0x000fe20000000000 */
[----:B------:R-:W-:Y:S01]  /*5e50*/  UMOV UR7, 0x40937be3 ;  /* 0x40937be300077882 */ /* 0x000fe20000000000 */
[----:B------:R-:W-:Y:S01]  /*5e60*/  IMAD.MOV.U32 R26, RZ, RZ, 0x652b82fe ;  /* 0x652b82feff1a7424 */ /* 0x000fe200078e00ff */
[----:B------:R-:W-:Y:S01]  /*5e70*/  DADD R24, R24, -UR6 ;  /* 0x8000000618187e29 */ /* 0x000fe20008000000 */
[----:B------:R-:W-:Y:S01]  /*5e80*/  IMAD.MOV.U32 R27, RZ, RZ, 0x3ff71547 ;  /* 0x3ff71547ff1b7424 */ /* 0x000fe200078e00ff */
[----:B------:R-:W-:Y:S01]  /*5e90*/  UMOV UR6, 0xfefa39ef ;  /* 0xfefa39ef00067882 */ /* 0x000fe20000000000 */
[----:B------:R-:W-:Y:S01]  /*5ea0*/  UMOV UR7, 0x3fe62e42 ;  /* 0x3fe62e4200077882 */ /* 0x000fe20000000000 */
[----:B------:R-:W-:Y:S04]  /*5eb0*/  BSSY.RECONVERGENT B0, `(.L_x_714) ;  /* 0x0000037000007945 */ /* 0x000fe80003800200 */
[----:B------:R-:W-:-:S02]  /*5ec0*/  DFMA R26, R24, R26, 6.75539944105574400000e+15 ;  /* 0x43380000181a742b */ /* 0x000fc4000000001a */
[----:B------:R-:W-:-:S06]  /*5ed0*/  FSETP.GEU.FTZ.AND P0, PT, |R25|, 4.1917929649353027344, PT ;  /* 0x4086232b1900780b */ /* 0x000fcc0003f1e200 */
        /* <DEDUP_REMOVED lines=43> */
[----:B------:R-:W-:Y:S01]  /*6190*/  @!P0 LEA.HI R21, R26, R26, RZ, 0x1 ;  /* 0x0000001a1a158211 */ /* 0x000fe200078f08ff */
[----:B------:R-:W-:Y:S01]  /*61a0*/  @!P0 IMAD.MOV.U32 R24, RZ, RZ, R44 ;  /* 0x000000ffff188224 */ /* 0x000fe200078e002c */
[----:B------:R-:W-:Y:S02]  /*61b0*/  FSEL R93, R37, RZ, P1 ;  /* 0x000000ff255d7208 */ /* 0x000fe40000800000 */
[----:B------:R-:W-:-:S05]  /*61c0*/  @!P0 SHF.R.S32.HI R21, RZ, 0x1, R21 ;  /* 0x00000001ff158819 */ /* 0x000fca0000011415 */
[----:B------:R-:W-:Y:S02]  /*61d0*/  @!P0 IMAD.IADD R26, R26, 0x1, -R21 ;  /* 0x000000011a1a8824 */ /* 0x000fe400078e0a15 */
[----:B------:R-:W-:-:S03]  /*61e0*/  @!P0 IMAD R25, R21, 0x100000, R45 ;  /* 0x0010000015198824 */ /* 0x000fc600078e022d */
[----:B------:R-:W-:Y:S01]  /*61f0*/  @!P0 LEA R27, R26, 0x3ff00000, 0x14 ;  /* 0x3ff000001a1b8811 */ /* 0x000fe200078ea0ff */
[----:B------:R-:W-:-:S06]  /*6200*/  @!P0 IMAD.MOV.U32 R26, RZ, RZ, RZ ;  /* 0x000000ffff1a8224 */ /* 0x000fcc00078e00ff */
[----:B------:R-:W-:-:S11]  /*6210*/  @!P0 DMUL R92, R24, R26 ;  /* 0x0000001a185c8228 */ /* 0x000fd60000000000 */
.L_x_715:
[----:B------:R-:W-:Y:S05]  /*6220*/  BSYNC.RECONVERGENT B0 ;  /* 0x0000000000007941 */ /* 0x000fea0003800200 */
.L_x_714:
[C---:B------:R-:W-:Y:S01]  /*6230*/  LEA.HI R21, R93.reuse, 0xffffff09, RZ, 0xc ;  /* 0xffffff095d157811 */ /* 0x040fe200078f60ff */
[----:B------:R-:W-:Y:S01]  /*6240*/  DSETP.NEU.AND P5, PT, |R38|, +INF , PT ;  /* 0x7ff000002600742a */ /* 0x000fe20003fad200 */
[----:B------:R-:W-:Y:S01]  /*6250*/  LOP3.LUT R93, R93, 0xfffff, RZ, 0xc0, !PT ;  /* 0x000fffff5d5d7812 */ /* 0x000fe200078ec0ff */
[----:B------:R-:W-:Y:S01]  /*6260*/  BSSY.RECONVERGENT B3, `(.L_x_716) ;  /* 0x0000025000037945 */ /* 0x000fe20003800200 */
[----:B------:R-:W-:Y:S02]  /*6270*/  LOP3.LUT R24, R21, 0xffff, RZ, 0xc0, !PT ;  /* 0x0000ffff15187812 */ /* 0x000fe400078ec0ff */
[----:B------:R-:W-:Y:S02]  /*6280*/  LOP3.LUT R93, R93, 0x7fe00000, RZ, 0xfc, !PT ;  /* 0x7fe000005d5d7812 */ /* 0x000fe400078efcff */
[----:B------:R-:W-:-:S04]  /*6290*/  LEA.HI R24, R24, R21, RZ, 0x11 ;  /* 0x0000001518187211 */ /* 0x000fc800078f88ff */
[----:B------:R-:W-:-:S03]  /*62a0*/  PRMT R36, R24, 0x9910, RZ ;  /* 0x0000991018247816 */ /* 0x000fc600000000ff */
[----:B------:R-:W-:Y:S01]  /*62b0*/  @!P5 DMUL R94, RZ, R38 ;  /* 0x00000026ff5ed228 */ /* 0x000fe20000000000 */
[----:B------:R-:W-:Y:S01]  /*62c0*/  SHF.R.S32.HI R36, RZ, 0x1, R36 ;  /* 0x00000001ff247819 */ /* 0x000fe20000011424 */
[----:B------:R-:W-:-:S03]  /*62d0*/  @!P5 IMAD.MOV.U32 R37, RZ, RZ, 0x1 ;  /* 0x00000001ff25d424 */ /* 0x000fc600078e00ff */
[----:B------:R-:W-:-:S05]  /*62e0*/  LOP3.LUT R36, R36, 0xffff, RZ, 0xc0, !PT ;  /* 0x0000ffff24247812 */ /* 0x000fca00078ec0ff */
[----:B------:R-:W-:-:S05]  /*62f0*/  IMAD.IADD R21, R21, 0x1, -R36 ;  /* 0x0000000115157824 */ /* 0x000fca00078e0a24 */
[----:B------:R-:W-:Y:S01]  /*6300*/  LEA R21, R21, 0x3ff00000, 0x14 ;  /* 0x3ff0000015157811 */ /* 0x000fe200078ea0ff */
[----:B------:R-:W-:Y:S06]  /*6310*/  @!P5 BRA `(.L_x_717) ;  /* 0x000000000064d947 */ /* 0x000fec0003800000 */
        /* <DEDUP_REMOVED lines=23> */
.L_x_719:
[----:B------:R-:W-:Y:S05]  /*6490*/  BSYNC.RECONVERGENT B4 ;  /* 0x0000000000047941 */ /* 0x000fea0003800200 */
.L_x_718:
[----:B------:R-:W-:-:S07]  /*64a0*/  VIADD R37, R47, 0x1 ;  /* 0x000000012f257836 */ /* 0x000fce0000000000 */
.L_x_717:
[----:B------:R-:W-:Y:S05]  /*64b0*/  BSYNC.RECONVERGENT B3 ;  /* 0x0000000000037941 */ /* 0x000fea0003800200 */
.L_x_716:
[----:B------:R-:W0:Y:S01]  /*64c0*/  LDCU.64 UR6, c[0x4][0xe8] ;  /* 0x01001d00ff0677ac */ /* 0x000e220008000a00 */
[----:B------:R-:W-:-:S05]  /*64d0*/  IMAD.SHL.U32 R24, R37, 0x40, RZ ;  /* 0x0000004025187824 */ /* 0x000fca00078e00ff */
[----:B------:R-:W-:-:S04]  /*64e0*/  LOP3.LUT R24, R24, 0x40, RZ, 0xc0, !PT ;  /* 0x0000004018187812 */ /* 0x000fc800078ec0ff */
[----:B0-----:R-:W-:-:S05]  /*64f0*/  IADD3 R104, P0, PT, R24, UR6, RZ ;  /* 0x0000000618687c10 */ /* 0x001fca000ff1e0ff */
[----:B------:R-:W-:-:S05]  /*6500*/  IMAD.X R105, RZ, RZ, UR7, P0 ;  /* 0x00000007ff697e24 */ /* 0x000fca00080e06ff */
[----:B------:R-:W2:Y:S04]  /*6510*/  LDG.E.128.CONSTANT R24, desc[UR8][R104.64] ;  /* 0x0000000868187981 */ /* 0x000ea8000c1e9d00 */
[----:B------:R-:W3:Y:S04]  /*6520*/  LDG.E.128.CONSTANT R44, desc[UR8][R104.64+0x10] ;  /* 0x00001008682c7981 */ /* 0x000ee8000c1e9d00 */
[----:B------:R0:W4:Y:S01]  /*6530*/  LDG.E.128.CONSTANT R48, desc[UR8][R104.64+0x20] ;  /* 0x0000200868307981 */ /* 0x000122000c1e9d00 */
[----:B------:R-:W-:Y:S01]  /*6540*/  LOP3.LUT R96, R37, 0x1, RZ, 0xc0, !PT ;  /* 0x0000000125607812 */ /* 0x000fe200078ec0ff */
[----:B------:R-:W-:Y:S01]  /*6550*/  IMAD.MOV.U32 R98, RZ, RZ, 0x20fd8164 ;  /* 0x20fd8164ff627424 */ /* 0x000fe200078e00ff */
[----:B------:R-:W-:Y:S01]  /*6560*/  BSSY.RECONVERGENT B3, `(.L_x_720) ;  /* 0x0000032000037945 */ /* 0x000fe20003800200 */
[----:B------:R-:W-:Y:S01]  /*6570*/  IMAD.MOV.U32 R99, RZ, RZ, 0x3da8ff83 ;  /* 0x3da8ff83ff637424 */ /* 0x000fe200078e00ff */
[----:B------:R-:W-:Y:S01]  /*6580*/  ISETP.NE.U32.AND P0, PT, R96, 0x1, PT ;  /* 0x000000016000780c */ /* 0x000fe20003f05070 */
[----:B------:R-:W-:-:S03]  /*6590*/  DMUL R96, R94, R94 ;  /* 0x0000005e5e607228 */ /* 0x000fc60000000000 */
[----:B------:R-:W-:Y:S01]  /*65a0*/  FSEL R98, R98, -8.06006814911005101289e+34, !P0 ;  /* 0xf9785eba62627808 */ /* 0x000fe20004000000 */
[----:B0-----:R-:W-:Y:S01]  /*65b0*/  @!P5 IMAD.MOV.U32 R104, RZ, RZ, RZ ;  /* 0x000000ffff68d224 */ /* 0x001fe200078e00ff */
[----:B------:R-:W-:-:S06]  /*65c0*/  FSEL R99, -R99, 0.11223486810922622681, !P0 ;  /* 0x3de5db6563637808 */ /* 0x000fcc0004000100 */
[----:B--2---:R-:W-:-:S08]  /*65d0*/  DFMA R24, R96, R98, R24 ;  /* 0x000000626018722b */ /* 0x004fd00000000018 */
[----:B------:R-:W-:-:S08]  /*65e0*/  DFMA R24, R96, R24, R26 ;  /* 0x000000186018722b */ /* 0x000fd0000000001a */
[----:B---3--:R-:W-:-:S08]  /*65f0*/  DFMA R24, R96, R24, R44 ;  /* 0x000000186018722b */ /* 0x008fd0000000002c */
[----:B------:R-:W-:-:S08]  /*6600*/  DFMA R24, R96, R24, R46 ;  /* 0x000000186018722b */ /* 0x000fd0000000002e */
[----:B----4-:R-:W-:Y:S02]  /*6610*/  DFMA R24, R96, R24, R48 ;  /* 0x000000186018722b */ /* 0x010fe40000000030 */
[----:B------:R-:W-:-:S06]  /*6620*/  @!P5 DMUL R48, RZ, R38 ;  /* 0x00000026ff30d228 */ /* 0x000fcc0000000000 */
[----:B------:R-:W-:-:S08]  /*6630*/  DFMA R24, R96, R24, R50 ;  /* 0x000000186018722b */ /* 0x000fd00000000032 */
[----:B------:R-:W-:Y:S02]  /*6640*/  DFMA R94, R24, R94, R94 ;  /* 0x0000005e185e722b */ /* 0x000fe4000000005e */
[----:B------:R-:W-:Y:S01]  /*6650*/  DFMA R24, R96, R24, 1 ;  /* 0x3ff000006018742b */ /* 0x000fe20000000018 */
[----:B------:R-:W-:Y:S01]  /*6660*/  LEA R97, R36, 0x3ff00000, 0x14 ;  /* 0x3ff0000024617811 */ /* 0x000fe200078ea0ff */
[----:B------:R-:W-:-:S08]  /*6670*/  IMAD.MOV.U32 R96, RZ, RZ, RZ ;  /* 0x000000ffff607224 */ /* 0x000fd000078e00ff */
[----:B------:R-:W-:Y:S02]  /*6680*/  FSEL R26, R24, R94, !P0 ;  /* 0x0000005e181a7208 */ /* 0x000fe40004000000 */
[----:B------:R-:W-:Y:S02]  /*6690*/  FSEL R27, R25, R95, !P0 ;  /* 0x0000005f191b7208 */ /* 0x000fe40004000000 */
[----:B------:R-:W-:-:S04]  /*66a0*/  LOP3.LUT P0, RZ, R37, 0x2, RZ, 0xc0, !PT ;  /* 0x0000000225ff7812 */ /* 0x000fc8000780c0ff */
[----:B------:R-:W-:-:S10]  /*66b0*/  DADD R24, RZ, -R26 ;  /* 0x00000000ff187229 */ /* 0x000fd4000000081a */
[----:B------:R-:W-:Y:S02]  /*66c0*/  FSEL R94, R26, R24, !P0 ;  /* 0x000000181a5e7208 */ /* 0x000fe40004000000 */
[----:B------:R-:W-:-:S06]  /*66d0*/  FSEL R95, R27, R25, !P0 ;  /* 0x000000191b5f7208 */ /* 0x000fcc0004000000 */
[----:B------:R-:W-:-:S08]  /*66e0*/  DMUL R94, R92, R94 ;  /* 0x0000005e5c5e7228 */ /* 0x000fd00000000000 */
[----:B------:R-:W-:Y:S01]  /*66f0*/  DMUL R94, R94, R96 ;  /* 0x000000605e5e7228 */ /* 0x000fe20000000000 */
[----:B------:R-:W-:Y:S10]  /*6700*/  @!P5 BRA `(.L_x_721) ;  /* 0x00000000005cd947 */ /* 0x000ff40003800000 */
[----:B------:R-:W-:Y:S01]  /*6710*/  UMOV UR6, 0x6dc9c883 ;  /* 0x6dc9c88300067882 */ /* 0x000fe20000000000 */
[----:B------:R-:W-:Y:S01]  /*6720*/  UMOV UR7, 0x3fe45f30 ;  /* 0x3fe45f3000077882 */ /* 0x000fe20000000000 */
[C---:B------:R-:W-:Y:S02]  /*6730*/  DSETP.GE.AND P0, PT, |R38|.reuse, 2.14748364800000000000e+09, PT ;  /* 0x41e000002600742a */ /* 0x040fe40003f06200 */
[----:B------:R-:W-:Y:S01]  /*6740*/  DMUL R104, R38, UR6 ;  /* 0x0000000626687c28 */ /* 0x000fe20008000000 */
[----:B------:R-:W-:Y:S01]  /*6750*/  UMOV UR6, 0x54442d18 ;  /* 0x54442d1800067882 */ /* 0x000fe20000000000 */
[----:B------:R-:W-:-:S08]  /*6760*/  UMOV UR7, 0x3ff921fb ;  /* 0x3ff921fb00077882 */ /* 0x000fd00000000000 */
        /* <DEDUP_REMOVED lines=17> */
.L_x_721:
[----:B------:R-:W-:Y:S05]  /*6880*/  BSYNC.RECONVERGENT B3 ;  /* 0x0000000000037941 */ /* 0x000fea0003800200 */
.L_x_720:
        /* <DEDUP_REMOVED lines=14> */
[----:B------:R-:W-:Y:S01]  /*6970*/  FSEL R99, -R96, 0.11223486810922622681, !P0 ;  /* 0x3de5db6560637808 */ /* 0x000fe20004000100 */
[----:B------:R-:W-:-:S05]  /*6980*/  IMAD.MOV.U32 R96, RZ, RZ, RZ ;  /* 0x000000ffff607224 */ /* 0x000fca00078e00ff */
[----:B--2---:R-:W-:-:S08]  /*6990*/  DFMA R24, R50, R98, R24 ;  /* 0x000000623218722b */ /* 0x004fd00000000018 */
[----:B------:R-:W-:-:S08]  /*69a0*/  DFMA R24, R50, R24, R26 ;  /* 0x000000183218722b */ /* 0x000fd0000000001a */
[----:B---3--:R-:W-:-:S08]  /*69b0*/  DFMA R24, R50, R24, R36 ;  /* 0x000000183218722b */ /* 0x008fd00000000024 */
[----:B------:R-:W-:Y:S01]  /*69c0*/  DFMA R24, R50, R24, R38 ;  /* 0x000000183218722b */ /* 0x000fe20000000026 */
[----:B------:R-:W-:Y:S02]  /*69d0*/  IMAD.MOV.U32 R38, RZ, RZ, RZ ;  /* 0x000000ffff267224 */ /* 0x000fe400078e00ff */
[----:B------:R-:W-:-:S05]  /*69e0*/  IMAD.MOV.U32 R39, RZ, RZ, R21 ;  /* 0x000000ffff277224 */ /* 0x000fca00078e0015 */
[----:B----4-:R-:W-:Y:S02]  /*69f0*/  DFMA R24, R50, R24, R44 ;  /* 0x000000183218722b */ /* 0x010fe4000000002c */
[----:B------:R-:W-:-:S06]  /*6a00*/  DMUL R36, R94, R38 ;  /* 0x000000265e247228 */ /* 0x000fcc0000000000 */
        /* <DEDUP_REMOVED lines=8> */
[----:B------:R-:W-:-:S06]  /*6a90*/  FSEL R25, R27, R25, !P0 ;  /* 0x000000191b197208 */ /* 0x000fcc0004000000 */
[----:B------:R-:W-:-:S08]  /*6aa0*/  DMUL R92, R92, R24 ;  /* 0x000000185c5c7228 */ /* 0x000fd00000000000 */
[----:B------:R-:W-:-:S08]  /*6ab0*/  DMUL R92, R96, R92 ;  /* 0x0000005c605c7228 */ /* 0x000fd00000000000 */
[----:B------:R-:W-:Y:S01]  /*6ac0*/  DMUL R38, R38, R92 ;  /* 0x0000005c26267228 */ /* 0x000fe20000000000 */
[----:B------:R-:W-:Y:S10]  /*6ad0*/  BRA `(.L_x_704) ;  /* 0x0000000800cc7947 */ /* 0x000ff40003800000 */
.L_x_713:
[----:B------:R-:W-:Y:S01]  /*6ae0*/  IMAD.MOV.U32 R26, RZ, RZ, 0x652b82fe ;  /* 0x652b82feff1a7424 */ /* 0x000fe200078e00ff */
[----:B------:R-:W-:Y:S01]  /*6af0*/  UMOV UR6, 0xfefa39ef ;  /* 0xfefa39ef00067882 */ /* 0x000fe20000000000 */
[----:B------:R-:W-:Y:S01]  /*6b00*/  IMAD.MOV.U32 R27, RZ, RZ, 0x3ff71547 ;  /* 0x3ff71547ff1b7424 */ /* 0x000fe200078e00ff */
[----:B------:R-:W-:Y:S01]  /*6b10*/  UMOV UR7, 0x3fe62e42 ;  /* 0x3fe62e4200077882 */ /* 0x000fe20000000000 */
[----:B------:R-:W-:Y:S01]  /*6b20*/  DSETP.NEU.AND P5, PT, |R38|, +INF , PT ;  /* 0x7ff000002600742a */ /* 0x000fe20003fad200 */
[----:B------:R-:W-:Y:S01]  /*6b30*/  FSETP.GEU.FTZ.AND P0, PT, |R25|, 4.1917929649353027344, PT ;  /* 0x4086232b1900780b */ /* 0x000fe20003f1e200 */
[----:B------:R-:W-:Y:S02]  /*6b40*/  BSSY.RECONVERGENT B0, `(.L_x_722) ;  /* 0x0000037000007945 */ /* 0x000fe40003800200 */
        /* <DEDUP_REMOVED lines=36> */
[----:B------:R-:W-:Y:S02]  /*6d90*/  DFMA R44, R36, R44, 1 ;  /* 0x3ff00000242c742b */ /* 0x000fe4000000002c */
[----:B------:R-:W-:-:S08]  /*6da0*/  @!P5 DMUL R36, RZ, R38 ;  /* 0x00000026ff24d228 */ /* 0x000fd00000000000 */
        /* <DEDUP_REMOVED lines=16> */
.L_x_723:
[----:B------:R-:W-:Y:S05]  /*6eb0*/  BSYNC.RECONVERGENT B0 ;  /* 0x0000000000007941 */ /* 0x000fea0003800200 */
.L_x_722:
[----:B------:R-:W-:Y:S01]  /*6ec0*/  BSSY.RECONVERGENT B3, `(.L_x_724) ;  /* 0x000001c000037945 */ /* 0x000fe20003800200 */
[----:B------:R-:W-:-:S03]  /*6ed0*/  @!P5 IMAD.MOV.U32 R21, RZ, RZ, 0x1 ;  /* 0x00000001ff15d424 */ /* 0x000fc600078e00ff */
[----:B------:R-:W-:Y:S05]  /*6ee0*/  @!P5 BRA `(.L_x_725) ;  /* 0x000000000064d947 */ /* 0x000fea0003800000 */
        /* <DEDUP_REMOVED lines=23> */
.L_x_727:
[----:B------:R-:W-:Y:S05]  /*7060*/  BSYNC.RECONVERGENT B4 ;  /* 0x0000000000047941 */ /* 0x000fea0003800200 */
.L_x_726:
[----:B------:R-:W-:-:S07]  /*7070*/  VIADD R21, R47, 0x1 ;  /* 0x000000012f157836 */ /* 0x000fce0000000000 */
.L_x_725:
[----:B------:R-:W-:Y:S05]  /*7080*/  BSYNC.RECONVERGENT B3 ;  /* 0x0000000000037941 */ /* 0x000fea0003800200 */
.L_x_724:
        /* <DEDUP_REMOVED lines=10> */
[----:B------:R-:W-:Y:S01]  /*7130*/  BSSY.RECONVERGENT B3, `(.L_x_728) ;  /* 0x000002e000037945 */ /* 0x000fe20003800200 */
        /* <DEDUP_REMOVED lines=13> */
[----:B------:R-:W-:-:S10]  /*7210*/  DFMA R24, R94, R24, 1 ;  /* 0x3ff000005e18742b */ /* 0x000fd40000000018 */
        /* <DEDUP_REMOVED lines=31> */
.L_x_729:
[----:B------:R-:W-:Y:S05]  /*7410*/  BSYNC.RECONVERGENT B3 ;  /* 0x0000000000037941 */ /* 0x000fea0003800200 */
.L_x_728:
        /* <DEDUP_REMOVED lines=17> */
[----:B---3--:R-:W-:Y:S02]  /*7530*/  DFMA R24, R50, R24, R36 ;  /* 0x000000183218722b */ /* 0x008fe40000000024 */
[----:B------:R-:W-:-:S06]  /*7540*/  DMUL R36, R92, R94 ;  /* 0x0000005e5c247228 */ /* 0x000fcc0000000000 */
        /* <DEDUP_REMOVED lines=11> */
[----:B------:R-:W-:-:S11]  /*7600*/  DMUL R38, R92, R38 ;  /* 0x000000265c267228 */ /* 0x000fd60000000000 */
.L_x_704:
[----:B------:R-:W-:Y:S05]  /*7610*/  BSYNC.RECONVERGENT B2 ;  /* 0x0000000000027941 */ /* 0x000fea0003800200 */
.L_x_702:
[----:B------:R-:W0:Y:S08]  /*7620*/  LDC.64 R24, c[0x0][0xfd0] ;  /* 0x0003f400ff187b82 */ /* 0x000e300000000a00 */
[----:B------:R-:W0:Y:S02]  /*7630*/  LDC.64 R26, c[0x0][0xfd8] ;  /* 0x0003f600ff1a7b82 */ /* 0x000e240000000a00 */
[----:B0-----:R-:W-:-:S14]  /*7640*/  DSETP.NAN.AND P0, PT, R24, R26, PT ;  /* 0x0000001a1800722a */ /* 0x001fdc0003f08000 */
[----:B------:R-:W-:Y:S05]  /*7650*/  @P0 BRA `(.L_x_730) ;  /* 0x0000002c00040947 */ /* 0x000fea0003800000 */
[----:B------:R-:W-:Y:S01]  /*7660*/  UMOV UR6, 0x85ebc8a0 ;  /* 0x85ebc8a000067882 */ /* 0x000fe20000000000 */
[----:B------:R-:W-:Y:S02]  /*7670*/  UMOV UR7, 0x7fd1ccf3 ;  /* 0x7fd1ccf300077882 */ /* 0x000fe40000000000 */
[----:B------:R-:W-:-:S14]  /*7680*/  DSETP.GT.AND P0, PT, R54, UR6, PT ;  /* 0x0000000636007e2a */ /* 0x000fdc000bf04000 */
[----:B------:R-:W-:Y:S05]  /*7690*/  @P0 BRA `(.L_x_731) ;  /* 0x0000002400500947 */ /* 0x000fea0003800000 */
[----:B------:R-:W-:-:S14]  /*76a0*/  DSETP.NEU.AND P0, PT, R52, 1, PT ;  /* 0x3ff000003400742a */ /* 0x000fdc0003f0d000 */
[----:B------:R-:W-:Y:S05]  /*76b0*/  @!P0 BRA `(.L_x_732) ;  /* 0x0000002000248947 */ /* 0x000fea0003800000 */
        /* <DEDUP_REMOVED lines=21> */
[----:B------:R-:W-:-:S14]  /*7810*/  DSETP.GT.OR P0, PT, R26, UR6, !P0 ;  /* 0x000000061a007e2a */ /* 0x000fdc000c704400 */
[----:B------:R-:W-:Y:S05]  /*7820*/  @P0 BRA `(.L_x_733) ;  /* 0x0000001800300947 */ /* 0x000fea0003800000 */
[----:B------:R-:W-:-:S14]  /*7830*/  DSETP.GE.AND P0, PT, R52, 1, PT ;  /* 0x3ff000003400742a */ /* 0x000fdc0003f06000 */
[----:B------:R-:W-:Y:S05]  /*7840*/  @!P0 BRA `(.L_x_734) ;  /* 0x00000004000c8947 */ /* 0x000fea0003800000 */
[----:B------:R-:W-:Y:S02]  /*7850*/  ISETP.LT.U32.OR P0, PT, R12, -0x7fefffff, P3 ;  /* 0x801000010c00780c */ /* 0x000fe40001f01470 */
[----:B------:R-:W-:Y:S02]  /*7860*/  FSEL R24, R66, R6, P3 ;  /* 0x0000000642187208 */ /* 0x000fe40001800000 */
[----:B------:R-:W-:-:S09]  /*7870*/  FSEL R25, R67, R7, P3 ;  /* 0x0000000743197208 */ /* 0x000fd20001800000 */
[----:B------:R-:W-:Y:S05]  /*7880*/  @P0 BRA `(.L_x_735) ;  /* 0x0000000000f40947 */ /* 0x000fea0003800000 */
[----:B------:R-:W-:Y:S01]  /*7890*/  ISETP.GT.U32.AND P0, PT, R14, 0x3ff6a09e, PT ;  /* 0x3ff6a09e0e00780c */ /* 0x000fe20003f04070 */
[----:B------:R-:W-:Y:S01]  /*78a0*/  IMAD.MOV.U32 R24, RZ, RZ, R78 ;  /* 0x000000ffff187224 */ /* 0x000fe200078e004e */
[----:B------:R-:W-:Y:S01]  /*78b0*/  UMOV UR6, 0x3ae80f1e ;  /* 0x3ae80f1e00067882 */ /* 0x000fe20000000000 */
[----:B------:R-:W-:Y:S01]  /*78c0*/  IMAD.MOV.U32 R26, RZ, RZ, RZ ;  /* 0x000000ffff1a7224 */ /* 0x000fe200078e00ff */
[----:B------:R-:W-:Y:S01]  /*78d0*/  FSEL R25, R19, R14, P0 ;  /* 0x0000000e13197208 */ /* 0x000fe20000000000 */
[----:B------:R-:W-:Y:S01]  /*78e0*/  IMAD.MOV.U32 R50, RZ, RZ, -0x748574fc ;  /* 0x8b7a8b04ff327424 */ /* 0x000fe200078e00ff */
[----:B------:R-:W-:Y:S01]  /*78f0*/  UMOV UR7, 0x3eb1380b ;  /* 0x3eb1380b00077882 */ /* 0x000fe20000000000 */
[----:B------:R-:W-:Y:S01]  /*7900*/  IMAD.MOV.U32 R51, RZ, RZ, 0x3ed0ee25 ;  /* 0x3ed0ee25ff337424 */ /* 0x000fe200078e00ff */
[----:B------:R-:W-:Y:S01]  /*7910*/  UMOV UR10, 0x80000000 ;  /* 0x80000000000a7882 */ /* 0x000fe20000000000 */
[----:B------:R-:W-:Y:S01]  /*7920*/  UMOV UR11, 0x43300000 ;  /* 0x43300000000b7882 */ /* 0x000fe20000000000 */
[----:B------:R-:W-:-:S02]  /*7930*/  DADD R48, R24, 1 ;  /* 0x3ff0000018307429 */ /* 0x000fc40000000000 */
[----:B------:R-:W-:-:S04]  /*7940*/  DADD R24, R24, -1 ;  /* 0xbff0000018187429 */ /* 0x000fc80000000000 */
[----:B------:R-:W0:Y:S02]  /*7950*/  MUFU.RCP64H R27, R49 ;  /* 0x00000031001b7308 */ /* 0x000e240000001800 */
[----:B0-----:R-:W-:Y:S01]  /*7960*/  DFMA R44, -R48, R26, 1 ;  /* 0x3ff00000302c742b */ /* 0x001fe2000000011a */
[----:B------:R-:W-:Y:S02]  /*7970*/  VIADD R48, R3, 0x1 ;  /* 0x0000000103307836 */ /* 0x000fe40000000000 */
[----:B------:R-:W-:Y:S02]  /*7980*/  @!P0 IMAD.MOV R48, RZ, RZ, R3 ;  /* 0x000000ffff308224 */ /* 0x000fe400078e0203 */
[----:B------:R-:W-:-:S03]  /*7990*/  IMAD.MOV.U32 R49, RZ, RZ, 0x43300000 ;  /* 0x43300000ff317424 */ /* 0x000fc600078e00ff */
[----:B------:R-:W-:Y:S01]  /*79a0*/  DFMA R44, R44, R44, R44 ;  /* 0x0000002c2c2c722b */ /* 0x000fe2000000002c */
[----:B------:R-:W-:-:S06]  /*79b0*/  LOP3.LUT R48, R48, 0x80000000, RZ, 0x3c, !PT ;  /* 0x8000000030307812 */ /* 0x000fcc00078e3cff */
[----:B------:R-:W-:Y:S01]  /*79c0*/  DADD R48, R48, -UR10 ;  /* 0x8000000a30307e29 */ /* 0x000fe20008000000 */
[----:B------:R-:W-:Y:S01]  /*79d0*/  UMOV UR10, 0xfefa39ef ;  /* 0xfefa39ef000a7882 */ /* 0x000fe20000000000 */
[----:B------:R-:W-:Y:S01]  /*79e0*/  DFMA R26, R26, R44, R26 ;  /* 0x0000002c1a1a722b */ /* 0x000fe2000000001a */
[----:B------:R-:W-:-:S07]  /*79f0*/  UMOV UR11, 0x3fe62e42 ;  /* 0x3fe62e42000b7882 */ /* 0x000fce0000000000 */
        /* <DEDUP_REMOVED lines=11> */
[----:B------:R-:W-:Y:S02]  /*7ab0*/  DFMA R94, R24, -R44, R92 ;  /* 0x8000002c185e722b */ /* 0x000fe4000000005c */
[----:B------:R-:W-:-:S03]  /*7ac0*/  DFMA R24, R48, UR10, R44 ;  /* 0x0000000a30187c2b */ /* 0x000fc6000800002c */
        /* <DEDUP_REMOVED lines=25> */
.L_x_735:
[----:B------:R-:W-:Y:S01]  /*7c60*/  DMUL R24, R24, 0.5 ;  /* 0x3fe0000018187828 */ /* 0x000fe20000000000 */
[----:B------:R-:W-:Y:S10]  /*7c70*/  BRA `(.L_x_736) ;  /* 0x0000002800c87947 */ /* 0x000ff40003800000 */
.L_x_734:
        /* <DEDUP_REMOVED lines=33> */
.L_x_738:
        /* <DEDUP_REMOVED lines=88> */
[----:B------:R-:W-:-:S13]  /*8410*/  FSETP.GT.FTZ.AND P0, PT, R25, -1.6999999284744262695, PT ;  /* 0xbfd999991900780b */ /* 0x000fda0003f14000 */
[----:B------:R-:W-:Y:S05]  /*8420*/  @P0 BRA !P1, `(.L_x_739) ;  /* 0x0000000400580947 */ /* 0x000fea0004800000 */
        /* <DEDUP_REMOVED lines=11> */
[----:B------:R-:W-:-:S13]  /*84e0*/  ISETP.GE.U32.AND P1, PT, R25, 0x7fefffff, PT ;  /* 0x7fefffff1900780c */ /* 0x000fda0003f26070 */
[----:B------:R-:W-:Y:S05]  /*84f0*/  @!P1 BRA `(.L_x_740) ;  /* 0x0000000000209947 */ /* 0x000fea0003800000 */
[----:B------:R-:W-:Y:S01]  /*8500*/  IMAD.MOV.U32 R24, RZ, RZ, 0x0 ;  /* 0x00000000ff187424 */ /* 0x000fe200078e00ff */
[----:B------:R-:W-:Y:S01]  /*8510*/  LOP3.LUT P0, RZ, R27, 0x7fffffff, RZ, 0xc0, !PT ;  /* 0x7fffffff1bff7812 */ /* 0x000fe2000780c0ff */
[----:B------:R-:W-:-:S06]  /*8520*/  IMAD.MOV.U32 R25, RZ, RZ, 0x7ff00000 ;  /* 0x7ff00000ff197424 */ /* 0x000fcc00078e00ff */
[----:B------:R-:W-:-:S10]  /*8530*/  DFMA R24, R26, R24, +INF ;  /* 0x7ff000001a18742b */ /* 0x000fd40000000018 */
[----:B------:R-:W-:Y:S02]  /*8540*/  FSEL R24, R24, RZ, P0 ;  /* 0x000000ff18187208 */ /* 0x000fe40000000000 */
[----:B------:R-:W-:-:S06]  /*8550*/  FSEL R25, R25, -QNAN , P0 ;  /* 0xfff0000019197808 */ /* 0x000fcc0000000000 */
[----:B------:R-:W-:Y:S01]  /*8560*/  DMUL R24, R24, 0.5 ;  /* 0x3fe0000018187828 */ /* 0x000fe20000000000 */
[----:B------:R-:W-:Y:S10]  /*8570*/  BRA `(.L_x_736) ;  /* 0x0000002000887947 */ /* 0x000ff40003800000 */
.L_x_740:
        /* <DEDUP_REMOVED lines=63> */
[----:B------:R-:W-:Y:S01]  /*8970*/  DMUL R24, R24, 0.5 ;  /* 0x3fe0000018187828 */ /* 0x000fe20000000000 */
[----:B------:R-:W-:Y:S10]  /*8980*/  BRA `(.L_x_736) ;  /* 0x0000001c00847947 */ /* 0x000ff40003800000 */
.L_x_739:
        /* <DEDUP_REMOVED lines=20> */
.L_x_741:
        /* <DEDUP_REMOVED lines=28> */
[----:B------:R-:W-:-:S08]  /*8c90*/  DADD R24, R24, R48 ;  /* 0x0000000018187229 */ /* 0x000fd00000000030 */
[----:B------:R-:W-:Y:S01]  /*8ca0*/  DMUL R24, R24, 0.5 ;  /* 0x3fe0000018187828 */ /* 0x000fe20000000000 */
[----:B------:R-:W-:Y:S10]  /*8cb0*/  BRA `(.L_x_736) ;  /* 0x0000001800b87947 */ /* 0x000ff40003800000 */
.L_x_737:
[----:B------:R-:W-:Y:S01]  /*8cc0*/  ISETP.GT.U32.AND P0, PT, R13, 0x7feffffe, PT ;  /* 0x7feffffe0d00780c */ /* 0x000fe20003f04070 */
[----:B------:R-:W-:Y:S02]  /*8cd0*/  IMAD.MOV.U32 R24, RZ, RZ, R84 ;  /* 0x000000ffff187224 */ /* 0x000fe400078e0054 */
[----:B------:R-:W-:-:S10]  /*8ce0*/  IMAD.MOV.U32 R25, RZ, RZ, R85 ;  /* 0x000000ffff197224 */ /* 0x000fd400078e0055 */
        /* <DEDUP_REMOVED lines=62> */
.L_x_742:
[----:B------:R-:W-:Y:S01]  /*90d0*/  DMUL R24, R24, 0.5 ;  /* 0x3fe0000018187828 */ /* 0x000fe20000000000 */
[----:B------:R-:W-:Y:S10]  /*90e0*/  BRA `(.L_x_736) ;  /* 0x0000001400ac7947 */ /* 0x000ff40003800000 */
.L_x_733:
        /* <DEDUP_REMOVED lines=35> */
[----:B------:R-:W-:Y:S01]  /*9320*/  FSEL R25, R27, -QNAN , P0 ;  /* 0xfff000001b197808 */ /* 0x000fe20000000000 */
[----:B------:R-:W-:Y:S06]  /*9330*/  BRA `(.L_x_736) ;  /* 0x0000001400187947 */ /* 0x000fec0003800000 */
.L_x_743:
        /* <DEDUP_REMOVED lines=65> */
.L_x_732:
        /* <DEDUP_REMOVED lines=71> */
.L_x_744:
[----:B------:R-:W-:Y:S01]  /*9bc0*/  DMUL R24, R24, 0.5 ;  /* 0x3fe0000018187828 */ /* 0x000fe20000000000 */
[----:B------:R-:W-:Y:S10]  /*9bd0*/  BRA `(.L_x_736) ;  /* 0x0000000800f07947 */ /* 0x000ff40003800000 */
.L_x_731:
[----:B------:R-:W0:Y:S01]  /*9be0*/  MUFU.RSQ64H R25, R61 ;  /* 0x0000003d00197308 */ /* 0x000e220000001c00 */
[----:B------:R-:W-:Y:S01]  /*9bf0*/  IMAD.MOV.U32 R24, RZ, RZ, RZ ;  /* 0x000000ffff187224 */ /* 0x000fe200078e00ff */
[----:B------:R-:W-:Y:S01]  /*9c00*/  ISETP.GE.U32.AND P0, PT, R73, 0x7ff00000, PT ;  /* 0x7ff000004900780c */ /* 0x000fe20003f06070 */
[----:B------:R-:W-:Y:S01]  /*9c10*/  IMAD.MOV.U32 R44, RZ, RZ, 0x0 ;  /* 0x00000000ff2c7424 */ /* 0x000fe200078e00ff */
[----:B------:R-:W-:Y:S01]  /*9c20*/  BSSY.RECONVERGENT B0, `(.L_x_745) ;  /* 0x0000063000007945 */ /* 0x000fe20003800200 */
        /* <DEDUP_REMOVED lines=25> */
[----:B------:R-:W-:Y:S01]  /*9dc0*/  @P0 IMAD.MOV.U32 R24, RZ, RZ, 0x0 ;  /* 0x00000000ff180424 */ /* 0x000fe200078e00ff */
[----:B------:R-:W-:Y:S01]  /*9dd0*/  @P0 LOP3.LUT P1, RZ, R27, 0x7fffffff, RZ, 0xc0, !PT ;  /* 0x7fffffff1bff0812 */ /* 0x000fe2000782c0ff */
[----:B------:R-:W-:-:S06]  /*9de0*/  @P0 IMAD.MOV.U32 R25, RZ, RZ, 0x7ff00000 ;  /* 0x7ff00000ff190424 */ /* 0x000fcc00078e00ff */
[----:B------:R-:W-:-:S10]  /*9df0*/  @P0 DFMA R24, R26, R24, +INF ;  /* 0x7ff000001a18042b */ /* 0x000fd40000000018 */
[----:B------:R-:W-:Y:S02]  /*9e00*/  @P0 FSEL R24, R24, RZ, P1 ;  /* 0x000000ff18180208 */ /* 0x000fe40000800000 */
[----:B------:R-:W-:-:S06]  /*9e10*/  @P0 FSEL R25, R25, -QNAN , P1 ;  /* 0xfff0000019190808 */ /* 0x000fcc0000800000 */
[----:B------:R-:W-:Y:S01]  /*9e20*/  @P0 DADD R24, R24, 1 ;  /* 0x3ff0000018180429 */ /* 0x000fe20000000000 */
[----:B------:R-:W-:Y:S10]  /*9e30*/  @P0 BRA `(.L_x_746) ;  /* 0x0000000400040947 */ /* 0x000ff40003800000 */
[----:B------:R-:W-:Y:S01]  /*9e40*/  LOP3.LUT R24, R21, 0xfffff, RZ, 0xc0, !PT ;  /* 0x000fffff15187812 */ /* 0x000fe200078ec0ff */
[----:B------:R-:W-:Y:S01]  /*9e50*/  IMAD.MOV.U32 R26, RZ, RZ, RZ ;  /* 0x000000ffff1a7224 */ /* 0x000fe200078e00ff */
[----:B------:R-:W-:Y:S01]  /*9e60*/  UMOV UR6, 0x3ae80f1e ;  /* 0x3ae80f1e00067882 */ /* 0x000fe20000000000 */
[----:B------:R-:W-:Y:S01]  /*9e70*/  IMAD.MOV.U32 R50, RZ, RZ, -0x748574fc ;  /* 0x8b7a8b04ff327424 */ /* 0x000fe200078e00ff */
[----:B------:R-:W-:Y:S01]  /*9e80*/  LOP3.LUT R25, R24, 0x3ff00000, RZ, 0xfc, !PT ;  /* 0x3ff0000018197812 */ /* 0x000fe200078efcff */
[----:B------:R-:W-:Y:S01]  /*9e90*/  IMAD.MOV.U32 R24, RZ, RZ, R44 ;  /* 0x000000ffff187224 */ /* 0x000fe200078e002c */
[----:B------:R-:W-:Y:S01]  /*9ea0*/  UMOV UR7, 0x3eb1380b ;  /* 0x3eb1380b00077882 */ /* 0x000fe20000000000 */
[----:B------:R-:W-:Y:S01]  /*9eb0*/  IMAD.MOV.U32 R51, RZ, RZ, 0x3ed0ee25 ;  /* 0x3ed0ee25ff337424 */ /* 0x000fe200078e00ff */
        /* <DEDUP_REMOVED lines=56> */
[----:B------:R-:W-:-:S11]  /*a240*/  DADD R24, R24, 1 ;  /* 0x3ff0000018187429 */ /* 0x000fd60000000000 */
.L_x_746:
[----:B------:R-:W-:Y:S05]  /*a250*/  BSYNC.RECONVERGENT B0 ;  /* 0x0000000000007941 */ /* 0x000fea0003800200 */
.L_x_745:
[----:B------:R-:W-:Y:S05]  /*a260*/  BRA `(.L_x_736) ;  /* 0x00000004004c7947 */ /* 0x000fea0003800000 */
.L_x_730:
[----:B------:R-:W-:-:S04]  /*a270*/  ISETP.GE.AND P1, PT, R69, 0x100000, PT ;  /* 0x001000004500780c */ /* 0x000fc80003f26270 */
[----:B------:R-:W-:-:S05]  /*a280*/  SEL R94, R83, R69, !P1 ;  /* 0x00000045535e7207 */ /* 0x000fca0004800000 */
[----:B------:R-:W-:-:S05]  /*a290*/  VIADD R21, R94, 0xffffffff ;  /* 0xffffffff5e157836 */ /* 0x000fca0000000000 */
[----:B------:R-:W-:-:S13]  /*a2a0*/  ISETP.GE.U32.AND P0, PT, R21, 0x7fefffff, PT ;  /* 0x7fefffff1500780c */ /* 0x000fda0003f06070 */
[----:B------:R-:W-:Y:S05]  /*a2b0*/  @!P0 BRA `(.L_x_747) ;  /* 0x0000000000308947 */ /* 0x000fea0003800000 */
        /* <DEDUP_REMOVED lines=12> */
.L_x_747:
[----:B------:R-:W-:Y:S01]  /*a380*/  LOP3.LUT R21, R94, 0xfffff, RZ, 0xc0, !PT ;  /* 0x000fffff5e157812 */ /* 0x000fe200078ec0ff */
[----:B------:R-:W-:Y:S01]  /*a390*/  IMAD.MOV.U32 R26, RZ, RZ, RZ ;  /* 0x000000ffff1a7224 */ /* 0x000fe200078e00ff */
[----:B------:R-:W-:Y:S01]  /*a3a0*/  SEL R24, R82, R68, !P1 ;  /* 0x0000004452187207 */ /* 0x000fe20004800000 */
[----:B------:R-:W-:Y:S01]  /*a3b0*/  IMAD.MOV.U32 R50, RZ, RZ, -0x748574fc ;  /* 0x8b7a8b04ff327424 */ /* 0x000fe200078e00ff */
[----:B------:R-:W-:Y:S01]  /*a3c0*/  LOP3.LUT R25, R21, 0x3ff00000, RZ, 0xfc, !PT ;  /* 0x3ff0000015197812 */ /* 0x000fe200078efcff */
[----:B------:R-:W-:Y:S01]  /*a3d0*/  IMAD.MOV.U32 R51, RZ, RZ, 0x3ed0ee25 ;  /* 0x3ed0ee25ff337424 */ /* 0x000fe200078e00ff */
[----:B------:R-:W-:Y:S01]  /*a3e0*/  UMOV UR6, 0x3ae80f1e ;  /* 0x3ae80f1e00067882 */ /* 0x000fe20000000000 */
[----:B------:R-:W-:Y:S01]  /*a3f0*/  UMOV UR7, 0x3eb1380b ;  /* 0x3eb1380b00077882 */ /* 0x000fe20000000000 */
[----:B------:R-:W-:Y:S01]  /*a400*/  ISETP.GE.U32.AND P0, PT, R25, 0x3ff6a09f, PT ;  /* 0x3ff6a09f1900780c */ /* 0x000fe20003f06070 */
[----:B------:R-:W-:Y:S01]  /*a410*/  IMAD.MOV.U32 R95, RZ, RZ, 0x43300000 ;  /* 0x43300000ff5f7424 */ /* 0x000fe200078e00ff */
[----:B------:R-:W-:Y:S01]  /*a420*/  UMOV UR10, 0x80000000 ;  /* 0x80000000000a7882 */ /* 0x000fe20000000000 */
[----:B------:R-:W-:-:S10]  /*a430*/  UMOV UR11, 0x43300000 ;  /* 0x43300000000b7882 */ /* 0x000fd40000000000 */
[----:B------:R-:W-:-:S04]  /*a440*/  @P0 VIADD R21, R25, 0xfff00000 ;  /* 0xfff0000019150836 */ /* 0x000fc80000000000 */
[----:B------:R-:W-:Y:S01]  /*a450*/  @P0 IMAD.MOV.U32 R25, RZ, RZ, R21 ;  /* 0x000000ffff190224 */ /* 0x000fe200078e0015 */
[----:B------:R-:W-:Y:S02]  /*a460*/  SHF.R.U32.HI R21, RZ, 0x14, R94 ;  /* 0x00000014ff157819 */ /* 0x000fe4000001165e */
[----:B------:R-:W-:-:S03]  /*a470*/  LEA.HI R94, R94, 0xfffffbcb, RZ, 0xc ;  /* 0xfffffbcb5e5e7811 */ /* 0x000fc600078f60ff */
[C---:B------:R-:W-:Y:S01]  /*a480*/  DADD R48, R24.reuse, 1 ;  /* 0x3ff0000018307429 */ /* 0x040fe20000000000 */
[----:B------:R-:W-:Y:S01]  /*a490*/  @P1 VIADD R94, R21, 0xfffffc01 ;  /* 0xfffffc01155e1836 */ /* 0x000fe20000000000 */
[----:B------:R-:W-:-:S03]  /*a4a0*/  DADD R24, R24, -1 ;  /* 0xbff0000018187429 */ /* 0x000fc60000000000 */
[----:B------:R-:W-:Y:S01]  /*a4b0*/  @P0 VIADD R94, R94, 0x1 ;  /* 0x000000015e5e0836 */ /* 0x000fe20000000000 */
[----:B------:R-:W0:Y:S04]  /*a4c0*/  MUFU.RCP64H R27, R49 ;  /* 0x00000031001b7308 */ /* 0x000e280000001800 */
[----:B------:R-:W-:Y:S01]  /*a4d0*/  LOP3.LUT R94, R94, 0x80000000, RZ, 0x3c, !PT ;  /* 0x800000005e5e7812 */ /* 0x000fe200078e3cff */
        /* <DEDUP_REMOVED lines=44> */
.L_x_736:
[----:B------:R-:W-:Y:S01]  /*a7a0*/  DMUL R26, R56, R40 ;  /* 0x00000028381a7228 */ /* 0x000fe20000000000 */
[----:B------:R-:W-:Y:S07]  /*a7b0*/  BSSY.RECONVERGENT B2, `(.L_x_748) ;  /* 0x0000252000027945 */ /* 0x000fee0003800200 */
[-C--:B------:R-:W-:Y:S02]  /*a7c0*/  DFMA R26, R24, R42.reuse, R26 ;  /* 0x0000002a181a722b */ /* 0x080fe4000000001a */
[----:B------:R-:W-:-:S08]  /*a7d0*/  DMUL R42, R56, R42 ;  /* 0x0000002a382a7228 */ /* 0x000fd00000000000 */
[----:B------:R-:W-:Y:S01]  /*a7e0*/  LOP3.LUT R21, R27, 0x7fffffff, RZ, 0xc0, !PT ;  /* 0x7fffffff1b157812 */ /* 0x000fe200078ec0ff */
[----:B------:R-:W-:-:S03]  /*a7f0*/  DFMA R40, R24, R40, -R42 ;  /* 0x000000281828722b */ /* 0x000fc6000000082a */
[----:B------:R-:W-:-:S13]  /*a800*/  LOP3.LUT P0, RZ, R21, R26, RZ, 0xfc, !PT ;  /* 0x0000001a15ff7212 */ /* 0x000fda000780fcff */
[----:B------:R-:W-:Y:S05]  /*a810*/  @!P0 BRA `(.L_x_749) ;  /* 0x0000002000448947 */ /* 0x000fea0003800000 */
[----:B------:R-:W-:-:S04]  /*a820*/  LOP3.LUT R25, R41, 0x7fffffff, RZ, 0xc0, !PT ;  /* 0x7fffffff29197812 */ /* 0x000fc800078ec0ff */
[----:B------:R-:W-:-:S13]  /*a830*/  LOP3.LUT P0, RZ, R25, R40, RZ, 0xfc, !PT ;  /* 0x0000002819ff7212 */ /* 0x000fda000780fcff */
[----:B------:R-:W-:Y:S05]  /*a840*/  @!P0 BRA `(.L_x_750) ;  /* 0x0000001800548947 */ /* 0x000fea0003800000 */
[----:B------:R-:W-:-:S13]  /*a850*/  ISETP.GT.U32.AND P0, PT, R21, 0x7fefffff, PT ;  /* 0x7fefffff1500780c */ /* 0x000fda0003f04070 */
[----:B------:R-:W-:Y:S05]  /*a860*/  @P0 BRA `(.L_x_751) ;  /* 0x0000001800140947 */ /* 0x000fea0003800000 */
[----:B------:R-:W-:-:S05]  /*a870*/  VIADD R21, R41, 0xbf79d1be ;  /* 0xbf79d1be29157836 */ /* 0x000fca0000000000 */
[----:B------:R-:W-:-:S13]  /*a880*/  ISETP.GE.U32.AND P0, PT, R21, 0x108aa3, PT ;  /* 0x00108aa31500780c */ /* 0x000fda0003f06070 */
[----:B------:R-:W-:Y:S05]  /*a890*/  @!P0 BRA `(.L_x_752) ;  /* 0x0000000800d88947 */ /* 0x000fea0003800000 */
[----:B------:R-:W-:Y:S01]  /*a8a0*/  IMAD.MOV.U32 R24, RZ, RZ, 0x652b82fe ;  /* 0x652b82feff187424 */ /* 0x000fe200078e00ff */
[----:B------:R-:W-:Y:S01]  /*a8b0*/  UMOV UR6, 0xfefa39ef ;  /* 0xfefa39ef00067882 */ /* 0x000fe20000000000 */
[----:B------:R-:W-:Y:S01]  /*a8c0*/  IMAD.MOV.U32 R25, RZ, RZ, 0x3ff71547 ;  /* 0x3ff71547ff197424 */ /* 0x000fe200078e00ff */
[----:B------:R-:W-:Y:S01]  /*a8d0*/  UMOV UR7, 0x3fe62e42 ;  /* 0x3fe62e4200077882 */ /* 0x000fe20000000000 */
[----:B------:R-:W-:Y:S01]  /*a8e0*/  FSETP.GEU.FTZ.AND P0, PT, |R41|, 4.1917929649353027344, PT ;  /* 0x4086232b2900780b */ /* 0x000fe20003f1e200 */
[----:B------:R-:W-:Y:S01]  /*a8f0*/  BSSY.RECONVERGENT B0, `(.L_x_753) ;  /* 0x0000037000007945 */ /* 0x000fe20003800200 */
[----:B------:R-:W-:Y:S02]  /*a900*/  DSETP.NEU.AND P5, PT, |R26|, +INF , PT ;  /* 0x7ff000001a00742a */ /* 0x000fe40003fad200 */
        /* <DEDUP_REMOVED lines=45> */
[----:B------:R-:W-:Y:S01]  /*abe0*/  @!P0 IMAD.MOV.U32 R40, RZ, RZ, RZ ;  /* 0x000000ffff288224 */ /* 0x000fe200078e00ff */
[----:B------:R-:W-:Y:S02]  /*abf0*/  FSEL R93, R43, RZ, P1 ;  /* 0x000000ff2b5d7208 */ /* 0x000fe40000800000 */
[----:B------:R-:W-:-:S05]  /*ac00*/  @!P0 SHF.R.S32.HI R21, RZ, 0x1, R21 ;  /* 0x00000001ff158819 */ /* 0x000fca0000011415 */
[----:B------:R-:W-:Y:S02]  /*ac10*/  @!P0 IMAD.IADD R24, R24, 0x1, -R21 ;  /* 0x0000000118188824 */ /* 0x000fe400078e0a15 */
[----:B------:R-:W-:-:S03]  /*ac20*/  @!P0 IMAD R25, R21, 0x100000, R45 ;  /* 0x0010000015198824 */ /* 0x000fc600078e022d */
[----:B------:R-:W-:Y:S01]  /*ac30*/  @!P0 LEA R41, R24, 0x3ff00000, 0x14 ;  /* 0x3ff0000018298811 */ /* 0x000fe200078ea0ff */
[----:B------:R-:W-:-:S06]  /*ac40*/  @!P0 IMAD.MOV.U32 R24, RZ, RZ, R44 ;  /* 0x000000ffff188224 */ /* 0x000fcc00078e002c */
[----:B------:R-:W-:-:S11]  /*ac50*/  @!P0 DMUL R92, R24, R40 ;  /* 0x00000028185c8228 */ /* 0x000fd60000000000 */
.L_x_754:
[----:B------:R-:W-:Y:S05]  /*ac60*/  BSYNC.RECONVERGENT B0 ;  /* 0x0000000000007941 */ /* 0x000fea0003800200 */
.L_x_753:
[----:B------:R-:W-:Y:S04]  /*ac70*/  BSSY.RECONVERGENT B3, `(.L_x_755) ;  /* 0x000001e000037945 */ /* 0x000fe80003800200 */
        /* <DEDUP_REMOVED lines=24> */
.L_x_758:
[----:B------:R-:W-:Y:S05]  /*ae00*/  BSYNC.RECONVERGENT B4 ;  /* 0x0000000000047941 */ /* 0x000fea0003800200 */
.L_x_757:
[----:B------:R-:W-:Y:S01]  /*ae10*/  VIADD R21, R47, 0x1 ;  /* 0x000000012f157836 */ /* 0x000fe20000000000 */
[----:B------:R-:W-:Y:S06]  /*ae20*/  BRA `(.L_x_759) ;  /* 0x0000000000087947 */ /* 0x000fec0003800000 */
.L_x_756:
[----:B------:R-:W-:Y:S01]  /*ae30*/  DMUL R24, RZ, R26 ;  /* 0x0000001aff187228 */ /* 0x000fe20000000000 */
[----:B------:R-:W-:-:S10]  /*ae40*/  IMAD.MOV.U32 R21, RZ, RZ, 0x1 ;  /* 0x00000001ff157424 */ /* 0x000fd400078e00ff */
.L_x_759:
[----:B------:R-:W-:Y:S05]  /*ae50*/  BSYNC.RECONVERGENT B3 ;  /* 0x0000000000037941 */ /* 0x000fea0003800200 */
.L_x_755:
        /* <DEDUP_REMOVED lines=53> */
[----:B------:R-:W-:Y:S01]  /*b1b0*/  IMAD.MOV.U32 R49, RZ, RZ, R45 ;  /* 0x000000ffff317224 */ /* 0x000fe200078e002d */
[----:B------:R-:W-:Y:S06]  /*b1c0*/  BRA `(.L_x_762) ;  /* 0x0000000000087947 */ /* 0x000fec0003800000 */
.L_x_761:
[----:B------:R-:W-:Y:S01]  /*b1d0*/  DMUL R48, RZ, R26 ;  /* 0x0000001aff307228 */ /* 0x000fe20000000000 */
[----:B------:R-:W-:-:S10]  /*b1e0*/  IMAD.MOV.U32 R21, RZ, RZ, RZ ;  /* 0x000000ffff157224 */ /* 0x000fd400078e00ff */
.L_x_762:
[----:B------:R-:W-:Y:S05]  /*b1f0*/  BSYNC.RECONVERGENT B3 ;  /* 0x0000000000037941 */ /* 0x000fea0003800200 */
.L_x_760:
        /* <DEDUP_REMOVED lines=29> */
[----:B------:R-:W-:-:S05]  /*b3d0*/  DMUL R24, R92, R94 ;  /* 0x0000005e5c187228 */ /* 0x000fca0000000000 */
[----:B------:R-:W-:Y:S01]  /*b3e0*/  DMUL R26, R92, R26 ;  /* 0x0000001a5c1a7228 */ /* 0x000fe20000000000 */
[----:B------:R-:W-:Y:S10]  /*b3f0*/  BRA `(.L_x_763) ;  /* 0x0000001800347947 */ /* 0x000ff40003800000 */
.L_x_752:
        /* <DEDUP_REMOVED lines=62> */
.L_x_765:
[----:B------:R-:W-:Y:S05]  /*b7e0*/  BSYNC.RECONVERGENT B0 ;  /* 0x0000000000007941 */ /* 0x000fea0003800200 */
.L_x_764:
[C---:B------:R-:W-:Y:S01]  /*b7f0*/  LEA.HI R21, R93.reuse, 0xffffff09, RZ, 0xc ;  /* 0xffffff095d157811 */ /* 0x040fe200078f60ff */
[----:B------:R-:W-:Y:S01]  /*b800*/  DSETP.NEU.AND P5, PT, |R26|, +INF , PT ;  /* 0x7ff000001a00742a */ /* 0x000fe20003fad200 */
[----:B------:R-:W-:Y:S01]  /*b810*/  LOP3.LUT R93, R93, 0xfffff, RZ, 0xc0, !PT ;  /* 0x000fffff5d5d7812 */ /* 0x000fe200078ec0ff */
[----:B------:R-:W-:Y:S01]  /*b820*/  BSSY.RECONVERGENT B3, `(.L_x_766) ;  /* 0x0000026000037945 */ /* 0x000fe20003800200 */
[----:B------:R-:W-:Y:S02]  /*b830*/  LOP3.LUT R24, R21, 0xffff, RZ, 0xc0, !PT ;  /* 0x0000ffff15187812 */ /* 0x000fe400078ec0ff */
[----:B------:R-:W-:Y:S02]  /*b840*/  LOP3.LUT R93, R93, 0x7fe00000, RZ, 0xfc, !PT ;  /* 0x7fe000005d5d7812 */ /* 0x000fe400078efcff */
[----:B------:R-:W-:-:S04]  /*b850*/  LEA.HI R24, R24, R21, RZ, 0x11 ;  /* 0x0000001518187211 */ /* 0x000fc800078f88ff */
[----:B------:R-:W-:-:S04]  /*b860*/  PRMT R24, R24, 0x9910, RZ ;  /* 0x0000991018187816 */ /* 0x000fc800000000ff */
[----:B------:R-:W-:-:S04]  /*b870*/  SHF.R.S32.HI R24, RZ, 0x1, R24 ;  /* 0x00000001ff187819 */ /* 0x000fc80000011418 */
        /* <DEDUP_REMOVED lines=27> */
.L_x_769:
[----:B------:R-:W-:Y:S05]  /*ba30*/  BSYNC.RECONVERGENT B4 ;  /* 0x0000000000047941 */ /* 0x000fea0003800200 */
.L_x_768:
[----:B------:R-:W-:Y:S01]  /*ba40*/  VIADD R25, R47, 0x1 ;  /* 0x000000012f197836 */ /* 0x000fe20000000000 */
[----:B------:R-:W-:Y:S06]  /*ba50*/  BRA `(.L_x_770) ;  /* 0x0000000000087947 */ /* 0x000fec0003800000 */
.L_x_767:
[----:B------:R-:W-:Y:S01]  /*ba60*/  DMUL R94, RZ, R26 ;  /* 0x0000001aff5e7228 */ /* 0x000fe20000000000 */
[----:B------:R-:W-:-:S10]  /*ba70*/  IMAD.MOV.U32 R25, RZ, RZ, 0x1 ;  /* 0x00000001ff197424 */ /* 0x000fd400078e00ff */
.L_x_770:
[----:B------:R-:W-:Y:S05]  /*ba80*/  BSYNC.RECONVERGENT B3 ;  /* 0x0000000000037941 */ /* 0x000fea0003800200 */
.L_x_766:
        /* <DEDUP_REMOVED lines=59> */
.L_x_772:
[----:B------:R-:W-:Y:S01]  /*be40*/  DMUL R48, RZ, R26 ;  /* 0x0000001aff307228 */ /* 0x000fe20000000000 */
[----:B------:R-:W-:-:S10]  /*be50*/  IMAD.MOV.U32 R104, RZ, RZ, RZ ;  /* 0x000000ffff687224 */ /* 0x000fd400078e00ff */
.L_x_773:
[----:B------:R-:W-:Y:S05]  /*be60*/  BSYNC.RECONVERGENT B3 ;  /* 0x0000000000037941 */ /* 0x000fea0003800200 */
.L_x_771:
        /* <DEDUP_REMOVED lines=28> */
[----:B------:R-:W-:Y:S01]  /*c030*/  FSEL R24, R26, R24, !P0 ;  /* 0x000000181a187208 */ /* 0x000fe20004000000 */
[----:B------:R-:W-:Y:S01]  /*c040*/  IMAD.MOV.U32 R26, RZ, RZ, RZ ;  /* 0x000000ffff1a7224 */ /* 0x000fe200078e00ff */
[----:B------:R-:W-:Y:S01]  /*c050*/  FSEL R25, R27, R25, !P0 ;  /* 0x000000191b197208 */ /* 0x000fe20004000000 */
[----:B------:R-:W-:-:S05]  /*c060*/  IMAD.MOV.U32 R27, RZ, RZ, R21 ;  /* 0x000000ffff1b7224 */ /* 0x000fca00078e0015 */
[----:B------:R-:W-:Y:S02]  /*c070*/  DMUL R92, R92, R24 ;  /* 0x000000185c5c7228 */ /* 0x000fe40000000000 */
[----:B------:R-:W-:-:S06]  /*c080*/  DMUL R24, R94, R26 ;  /* 0x0000001a5e187228 */ /* 0x000fcc0000000000 */
[----:B------:R-:W-:-:S08]  /*c090*/  DMUL R92, R96, R92 ;  /* 0x0000005c605c7228 */ /* 0x000fd00000000000 */
[----:B------:R-:W-:Y:S01]  /*c0a0*/  DMUL R26, R26, R92 ;  /* 0x0000005c1a1a7228 */ /* 0x000fe20000000000 */
[----:B------:R-:W-:Y:S10]  /*c0b0*/  BRA `(.L_x_763) ;  /* 0x0000000c00047947 */ /* 0x000ff40003800000 */
.L_x_751:
[----:B------:R-:W-:-:S04]  /*c0c0*/  ISETP.NE.AND P0, PT, R25, 0x7ff00000, PT ;  /* 0x7ff000001900780c */ /* 0x000fc80003f05270 */
[----:B------:R-:W-:-:S13]  /*c0d0*/  ISETP.NE.OR P0, PT, R40, RZ, P0 ;  /* 0x000000ff2800720c */ /* 0x000fda0000705670 */
[----:B------:R-:W-:Y:S05]  /*c0e0*/  @P0 BRA `(.L_x_774) ;  /* 0x00000000001c0947 */ /* 0x000fea0003800000 */
[----:B------:R-:W-:Y:S01]  /*c0f0*/  DADD R26, R26, -R26 ;  /* 0x000000001a1a7229 */ /* 0x000fe2000000081a */
[----:B------:R-:W-:-:S04]  /*c100*/  ISETP.GT.AND P0, PT, R41, -0x1, PT ;  /* 0xffffffff2900780c */ /* 0x000fc80003f04270 */
[----:B------:R-:W-:Y:S02]  /*c110*/  FSEL R24, R40, RZ, P0 ;  /* 0x000000ff28187208 */ /* 0x000fe40000000000 */
[----:B------:R-:W-:-:S03]  /*c120*/  FSEL R25, R41, RZ, P0 ;  /* 0x000000ff29197208 */ /* 0x000fc60000000000 */
[----:B------:R-:W-:Y:S02]  /*c130*/  FSEL R26, R26, RZ, P0 ;  /* 0x000000ff1a1a7208 */ /* 0x000fe40000000000 */
[----:B------:R-:W-:Y:S01]  /*c140*/  FSEL R27, R27, RZ, P0 ;  /* 0x000000ff1b1b7208 */ /* 0x000fe20000000000 */
[----:B------:R-:W-:Y:S06]  /*c150*/  BRA `(.L_x_763) ;  /* 0x0000000800dc7947 */ /* 0x000fec0003800000 */
.L_x_774:
[----:B------:R-:W-:-:S10]  /*c160*/  DADD R24, R26, -R26 ;  /* 0x000000001a187229 */ /* 0x000fd4000000081a */
[----:B------:R-:W-:Y:S02]  /*c170*/  IMAD.MOV.U32 R26, RZ, RZ, R24 ;  /* 0x000000ffff1a7224 */ /* 0x000fe400078e0018 */
[----:B------:R-:W-:Y:S01]  /*c180*/  IMAD.MOV.U32 R27, RZ, RZ, R25 ;  /* 0x000000ffff1b7224 */ /* 0x000fe200078e0019 */
[----:B------:R-:W-:Y:S06]  /*c190*/  BRA `(.L_x_763) ;  /* 0x0000000800cc7947 */ /* 0x000fec0003800000 */
.L_x_750:
[----:B------:R-:W-:Y:S01]  /*c1a0*/  DSETP.NEU.AND P0, PT, |R26|, +INF , PT ;  /* 0x7ff000001a00742a */ /* 0x000fe20003f0d200 */
[----:B------:R-:W-:-:S13]  /*c1b0*/  BSSY.RECONVERGENT B3, `(.L_x_775) ;  /* 0x000001e000037945 */ /* 0x000fda0003800200 */
        /* <DEDUP_REMOVED lines=24> */
.L_x_778:
[----:B------:R-:W-:Y:S05]  /*c340*/  BSYNC.RECONVERGENT B4 ;  /* 0x0000000000047941 */ /* 0x000fea0003800200 */
.L_x_777:
[----:B------:R-:W-:Y:S01]  /*c350*/  VIADD R21, R47, 0x1 ;  /* 0x000000012f157836 */ /* 0x000fe20000000000 */
[----:B------:R-:W-:Y:S06]  /*c360*/  BRA `(.L_x_779) ;  /* 0x0000000000087947 */ /* 0x000fec0003800000 */
.L_x_776:
[----:B------:R-:W-:Y:S01]  /*c370*/  DMUL R24, RZ, R26 ;  /* 0x0000001aff187228 */ /* 0x000fe20000000000 */
[----:B------:R-:W-:-:S10]  /*c380*/  IMAD.MOV.U32 R21, RZ, RZ, 0x1 ;  /* 0x00000001ff157424 */ /* 0x000fd400078e00ff */
.L_x_779:
[----:B------:R-:W-:Y:S05]  /*c390*/  BSYNC.RECONVERGENT B3 ;  /* 0x0000000000037941 */ /* 0x000fea0003800200 */
.L_x_775:
        /* <DEDUP_REMOVED lines=56> */
.L_x_781:
[----:B------:R-:W-:Y:S01]  /*c720*/  DMUL R92, RZ, R26 ;  /* 0x0000001aff5c7228 */ /* 0x000fe20000000000 */
[----:B------:R-:W-:-:S10]  /*c730*/  IMAD.MOV.U32 R21, RZ, RZ, RZ ;  /* 0x000000ffff157224 */ /* 0x000fd400078e00ff */
.L_x_782:
[----:B------:R-:W-:Y:S05]  /*c740*/  BSYNC.RECONVERGENT B3 ;  /* 0x0000000000037941 */ /* 0x000fea0003800200 */
.L_x_780:
        /* <DEDUP_REMOVED lines=30> */
.L_x_749:
        /* <DEDUP_REMOVED lines=58> */
.L_x_763:
[----:B------:R-:W-:Y:S05]  /*ccd0*/  BSYNC.RECONVERGENT B2 ;  /* 0x0000000000027941 */ /* 0x000fea0003800200 */
.L_x_748:
        /* <DEDUP_REMOVED lines=100> */
.L_x_788:
[----:B------:R-:W-:Y:S01]  /*d320*/  DMUL R40, R40, 0.5 ;  /* 0x3fe0000028287828 */ /* 0x000fe20000000000 */
[----:B------:R-:W-:Y:S10]  /*d330*/  BRA `(.L_x_789) ;  /* 0x0000002800c87947 */ /* 0x000ff40003800000 */
.L_x_787:
        /* <DEDUP_REMOVED lines=33> */
.L_x_791:
        /* <DEDUP_REMOVED lines=111> */
.L_x_793:
        /* <DEDUP_REMOVED lines=65> */
.L_x_792:
        /* <DEDUP_REMOVED lines=20> */
.L_x_794:
        /* <DEDUP_REMOVED lines=31> */
.L_x_790:
        /* <DEDUP_REMOVED lines=65> */
.L_x_795:
[----:B------:R-:W-:Y:S01]  /*e790*/  DMUL R40, R40, 0.5 ;  /* 0x3fe0000028287828 */ /* 0x000fe20000000000 */
[----:B------:R-:W-:Y:S10]  /*e7a0*/  BRA `(.L_x_789) ;  /* 0x0000001400ac7947 */ /* 0x000ff40003800000 */
.L_x_786:
        /* <DEDUP_REMOVED lines=37> */
.L_x_796:
        /* <DEDUP_REMOVED lines=65> */
.L_x_785:
        /* <DEDUP_REMOVED lines=71> */
.L_x_797:
[----:B------:R-:W-:Y:S01]  /*f280*/  DMUL R40, R40, 0.5 ;  /* 0x3fe0000028287828 */ /* 0x000fe20000000000 */
[----:B------:R-:W-:Y:S10]  /*f290*/  BRA `(.L_x_789) ;  /* 0x0000000800f07947 */ /* 0x000ff40003800000 */
.L_x_784:
        /* <DEDUP_REMOVED lines=103> */
.L_x_799:
[----:B------:R-:W-:Y:S05]  /*f910*/  BSYNC.RECONVERGENT B0 ;  /* 0x0000000000007941 */ /* 0x000fea0003800200 */
.L_x_798:
[----:B------:R-:W-:Y:S05]  /*f920*/  BRA `(.L_x_789) ;  /* 0x00000004004c7947 */ /* 0x000fea0003800000 */
.L_x_783:
        /* <DEDUP_REMOVED lines=17> */
.L_x_800:
        /* <DEDUP_REMOVED lines=66> */
.L_x_789:
        /* <DEDUP_REMOVED lines=76> */
.L_x_807:
[----:B------:R-:W-:Y:S05]  /*10320*/  BSYNC.RECONVERGENT B0 ;  /* 0x0000000000007941 */ /* 0x000fea0003800200 */
.L_x_806:
        /* <DEDUP_REMOVED lines=25> */
.L_x_811:
[----:B------:R-:W-:Y:S05]  /*104c0*/  BSYNC.RECONVERGENT B4 ;  /* 0x0000000000047941 */ /* 0x000fea0003800200 */
.L_x_810:
[----:B------:R-:W-:Y:S01]  /*104d0*/  VIADD R21, R47, 0x1 ;  /* 0x000000012f157836 */ /* 0x000fe20000000000 */
[----:B------:R-:W-:Y:S06]  /*104e0*/  BRA `(.L_x_812) ;  /* 0x0000000000087947 */ /* 0x000fec0003800000 */
.L_x_809:
[----:B------:R-:W-:Y:S01]  /*104f0*/  DMUL R40, RZ, R42 ;  /* 0x0000002aff287228 */ /* 0x000fe20000000000 */
[----:B------:R-:W-:-:S10]  /*10500*/  IMAD.MOV.U32 R21, RZ, RZ, 0x1 ;  /* 0x00000001ff157424 */ /* 0x000fd400078e00ff */
.L_x_812:
[----:B------:R-:W-:Y:S05]  /*10510*/  BSYNC.RECONVERGENT B3 ;  /* 0x0000000000037941 */ /* 0x000fea0003800200 */
.L_x_808:
        /* <DEDUP_REMOVED lines=55> */
.L_x_814:
[----:B------:R-:W-:Y:S01]  /*10890*/  DMUL R48, RZ, R42 ;  /* 0x0000002aff307228 */ /* 0x000fe20000000000 */
[----:B------:R-:W-:-:S10]  /*108a0*/  IMAD.MOV.U32 R21, RZ, RZ, RZ ;  /* 0x000000ffff157224 */ /* 0x000fd400078e00ff */
.L_x_815:
[----:B------:R-:W-:Y:S05]  /*108b0*/  BSYNC.RECONVERGENT B3 ;  /* 0x0000000000037941 */ /* 0x000fea0003800200 */
.L_x_813:
        /* <DEDUP_REMOVED lines=30> */
[----:B------:R-:W-:Y:S01]  /*10aa0*/  DMUL R42, R92, R42 ;  /* 0x0000002a5c2a7228 */ /* 0x000fe20000000000 */
[----:B------:R-:W-:Y:S10]  /*10ab0*/  BRA `(.L_x_816) ;  /* 0x0000001800347947 */ /* 0x000ff40003800000 */
.L_x_805:
        /* <DEDUP_REMOVED lines=62> */
.L_x_818:
[----:B------:R-:W-:Y:S05]  /*10ea0*/  BSYNC.RECONVERGENT B0 ;  /* 0x0000000000007941 */ /* 0x000fea0003800200 */
.L_x_817:
        /* <DEDUP_REMOVED lines=36> */
.L_x_822:
[----:B------:R-:W-:Y:S05]  /*110f0*/  BSYNC.RECONVERGENT B4 ;  /* 0x0000000000047941 */ /* 0x000fea0003800200 */
.L_x_821:
[----:B------:R-:W-:Y:S01]  /*11100*/  VIADD R41, R47, 0x1 ;  /* 0x000000012f297836 */ /* 0x000fe20000000000 */
[----:B------:R-:W-:Y:S06]  /*11110*/  BRA `(.L_x_823) ;  /* 0x0000000000087947 */ /* 0x000fec0003800000 */
.L_x_820:
[----:B------:R-:W-:Y:S01]  /*11120*/  DMUL R94, RZ, R42 ;  /* 0x0000002aff5e7228 */ /* 0x000fe20000000000 */
[----:B------:R-:W-:-:S10]  /*11130*/  IMAD.MOV.U32 R41, RZ, RZ, 0x1 ;  /* 0x00000001ff297424 */ /* 0x000fd400078e00ff */
.L_x_823:
[----:B------:R-:W-:Y:S05]  /*11140*/  BSYNC.RECONVERGENT B3 ;  /* 0x0000000000037941 */ /* 0x000fea0003800200 */
.L_x_819:
        /* <DEDUP_REMOVED lines=59> */
.L_x_825:
[----:B------:R-:W-:Y:S01]  /*11500*/  DMUL R48, RZ, R42 ;  /* 0x0000002aff307228 */ /* 0x000fe20000000000 */
[----:B------:R-:W-:-:S10]  /*11510*/  IMAD.MOV.U32 R104, RZ, RZ, RZ ;  /* 0x000000ffff687224 */ /* 0x000fd400078e00ff */
.L_x_826:
[----:B------:R-:W-:Y:S05]  /*11520*/  BSYNC.RECONVERGENT B3 ;  /* 0x0000000000037941 */ /* 0x000fea0003800200 */
.L_x_824:
        /* <DEDUP_REMOVED lines=37> */
.L_x_804:
        /* <DEDUP_REMOVED lines=10> */
.L_x_827:
[----:B------:R-:W-:-:S10]  /*11820*/  DADD R40, R42, -R42 ;  /* 0x000000002a287229 */ /* 0x000fd4000000082a */
[----:B------:R-:W-:Y:S02]  /*11830*/  IMAD.MOV.U32 R42, RZ, RZ, R40 ;  /* 0x000000ffff2a7224 */ /* 0x000fe400078e0028 */
[----:B------:R-:W-:Y:S01]  /*11840*/  IMAD.MOV.U32 R43, RZ, RZ, R41 ;  /* 0x000000ffff2b7224 */ /* 0x000fe200078e0029 */
[----:B------:R-:W-:Y:S06]  /*11850*/  BRA `(.L_x_816) ;  /* 0x0000000800cc7947 */ /* 0x000fec0003800000 */
.L_x_803:
        /* <DEDUP_REMOVED lines=26> */
.L_x_831:
[----:B------:R-:W-:Y:S05]  /*11a00*/  BSYNC.RECONVERGENT B4 ;  /* 0x0000000000047941 */ /* 0x000fea0003800200 */
.L_x_830:
[----:B------:R-:W-:Y:S01]  /*11a10*/  VIADD R21, R47, 0x1 ;  /* 0x000000012f157836 */ /* 0x000fe20000000000 */
[----:B------:R-:W-:Y:S06]  /*11a20*/  BRA `(.L_x_832) ;  /* 0x0000000000087947 */ /* 0x000fec0003800000 */
.L_x_829:
[----:B------:R-:W-:Y:S01]  /*11a30*/  DMUL R40, RZ, R42 ;  /* 0x0000002aff287228 */ /* 0x000fe20000000000 */
[----:B------:R-:W-:-:S10]  /*11a40*/  IMAD.MOV.U32 R21, RZ, RZ, 0x1 ;  /* 0x00000001ff157424 */ /* 0x000fd400078e00ff */
.L_x_832:
[----:B------:R-:W-:Y:S05]  /*11a50*/  BSYNC.RECONVERGENT B3 ;  /* 0x0000000000037941 */ /* 0x000fea0003800200 */
.L_x_828:
        /* <DEDUP_REMOVED lines=56> */
.L_x_834:
[----:B------:R-:W-:Y:S01]  /*11de0*/  DMUL R92, RZ, R42 ;  /* 0x0000002aff5c7228 */ /* 0x000fe20000000000 */
[----:B------:R-:W-:-:S10]  /*11df0*/  IMAD.MOV.U32 R21, RZ, RZ, RZ ;  /* 0x000000ffff157224 */ /* 0x000fd400078e00ff */
.L_x_835:
[----:B------:R-:W-:Y:S05]  /*11e00*/  BSYNC.RECONVERGENT B3 ;  /* 0x0000000000037941 */ /* 0x000fea0003800200 */
.L_x_833:
        /* <DEDUP_REMOVED lines=30> */
.L_x_802:
        /* <DEDUP_REMOVED lines=58> */
.L_x_816:
[----:B------:R-:W-:Y:S05]  /*12390*/  BSYNC.RECONVERGENT B2 ;  /* 0x0000000000027941 */ /* 0x000fea0003800200 */
.L_x_801:
        /* <DEDUP_REMOVED lines=100> */
.L_x_841:
[----:B------:R-:W-:Y:S01]  /*129e0*/  DMUL R28, R28, 0.5 ;  /* 0x3fe000001c1c7828 */ /* 0x000fe20000000000 */
[----:B------:R-:W-:Y:S10]  /*129f0*/  BRA `(.L_x_842) ;  /* 0x0000002800c87947 */ /* 0x000ff40003800000 */
.L_x_840:
        /* <DEDUP_REMOVED lines=33> */
.L_x_844:
        /* <DEDUP_REMOVED lines=111> */
.L_x_846:
        /* <DEDUP_REMOVED lines=65> */
.L_x_845:
        /* <DEDUP_REMOVED lines=20> */
.L_x_847:
        /* <DEDUP_REMOVED lines=31> */
.L_x_843:
        /* <DEDUP_REMOVED lines=65> */
.L_x_848:
[----:B------:R-:W-:Y:S01]  /*13e50*/  DMUL R28, R28, 0.5 ;  /* 0x3fe000001c1c7828 */ /* 0x000fe20000000000 */
[----:B------:R-:W-:Y:S10]  /*13e60*/  BRA `(.L_x_842) ;  /* 0x0000001400ac7947 */ /* 0x000ff40003800000 */
.L_x_839:
        /* <DEDUP_REMOVED lines=37> */
.L_x_849:
        /* <DEDUP_REMOVED lines=65> */
.L_x_838:
        /* <DEDUP_REMOVED lines=71> */
.L_x_850:
[----:B------:R-:W-:Y:S01]  /*14940*/  DMUL R28, R28, 0.5 ;  /* 0x3fe000001c1c7828 */ /* 0x000fe20000000000 */
[----:B------:R-:W-:Y:S10]  /*14950*/  BRA `(.L_x_842) ;  /* 0x0000000800f07947 */ /* 0x000ff40003800000 */
.L_x_837:
        /* <DEDUP_REMOVED lines=103> */
.L_x_852:
[----:B------:R-:W-:Y:S05]  /*14fd0*/  BSYNC.RECONVERGENT B0 ;  /* 0x0000000000007941 */ /* 0x000fea0003800200 */
.L_x_851:
[----:B------:R-:W-:Y:S05]  /*14fe0*/  BRA `(.L_x_842) ;  /* 0x00000004004c7947 */ /* 0x000fea0003800000 */
.L_x_836:
        /* <DEDUP_REMOVED lines=17> */
.L_x_853:
        /* <DEDUP_REMOVED lines=66> */
.L_x_842:
        /* <DEDUP_REMOVED lines=76> */
.L_x_860:
[----:B------:R-:W-:Y:S05]  /*159e0*/  BSYNC.RECONVERGENT B0 ;  /* 0x0000000000007941 */ /* 0x000fea0003800200 */
.L_x_859:
        /* <DEDUP_REMOVED lines=25> */
.L_x_864:
[----:B------:R-:W-:Y:S05]  /*15b80*/  BSYNC.RECONVERGENT B4 ;  /* 0x0000000000047941 */ /* 0x000fea0003800200 */
.L_x_863:
[----:B------:R-:W-:Y:S01]  /*15b90*/  VIADD R21, R47, 0x1 ;  /* 0x000000012f157836 */ /* 0x000fe20000000000 */
[----:B------:R-:W-:Y:S06]  /*15ba0*/  BRA `(.L_x_865) ;  /* 0x0000000000087947 */ /* 0x000fec0003800000 */
.L_x_862:
[----:B------:R-:W-:Y:S01]  /*15bb0*/  DMUL R28, RZ, R30 ;  /* 0x0000001eff1c7228 */ /* 0x000fe20000000000 */
[----:B------:R-:W-:-:S10]  /*15bc0*/  IMAD.MOV.U32 R21, RZ, RZ, 0x1 ;  /* 0x00000001ff157424 */ /* 0x000fd400078e00ff */
.L_x_865:
[----:B------:R-:W-:Y:S05]  /*15bd0*/  BSYNC.RECONVERGENT B3 ;  /* 0x0000000000037941 */ /* 0x000fea0003800200 */
.L_x_861:
        /* <DEDUP_REMOVED lines=55> */
.L_x_867:
[----:B------:R-:W-:Y:S01]  /*15f50*/  DMUL R48, RZ, R30 ;  /* 0x0000001eff307228 */ /* 0x000fe20000000000 */
[----:B------:R-:W-:-:S10]  /*15f60*/  IMAD.MOV.U32 R21, RZ, RZ, RZ ;  /* 0x000000ffff157224 */ /* 0x000fd400078e00ff */
.L_x_868:
[----:B------:R-:W-:Y:S05]  /*15f70*/  BSYNC.RECONVERGENT B3 ;  /* 0x0000000000037941 */ /* 0x000fea0003800200 */
.L_x_866:
        /* <DEDUP_REMOVED lines=32> */
.L_x_858:
        /* <DEDUP_REMOVED lines=62> */
.L_x_871:
[----:B------:R-:W-:Y:S05]  /*16560*/  BSYNC.RECONVERGENT B0 ;  /* 0x0000000000007941 */ /* 0x000fea0003800200 */
.L_x_870:
        /* <DEDUP_REMOVED lines=36> */
.L_x_875:
[----:B------:R-:W-:Y:S05]  /*167b0*/  BSYNC.RECONVERGENT B4 ;  /* 0x0000000000047941 */ /* 0x000fea0003800200 */
.L_x_874:
[----:B------:R-:W-:Y:S01]  /*167c0*/  VIADD R29, R47, 0x1 ;  /* 0x000000012f1d7836 */ /* 0x000fe20000000000 */
[----:B------:R-:W-:Y:S06]  /*167d0*/  BRA `(.L_x_876) ;  /* 0x0000000000087947 */ /* 0x000fec0003800000 */
.L_x_873:
[----:B------:R-:W-:Y:S01]  /*167e0*/  DMUL R94, RZ, R30 ;  /* 0x0000001eff5e7228 */ /* 0x000fe20000000000 */
[----:B------:R-:W-:-:S10]  /*167f0*/  IMAD.MOV.U32 R29, RZ, RZ, 0x1 ;  /* 0x00000001ff1d7424 */ /* 0x000fd400078e00ff */
.L_x_876:
[----:B------:R-:W-:Y:S05]  /*16800*/  BSYNC.RECONVERGENT B3 ;  /* 0x0000000000037941 */ /* 0x000fea0003800200 */
.L_x_872:
        /* <DEDUP_REMOVED lines=59> */
.L_x_878:
[----:B------:R-:W-:Y:S01]  /*16bc0*/  DMUL R48, RZ, R30 ;  /* 0x0000001eff307228 */ /* 0x000fe20000000000 */
[----:B------:R-:W-:-:S10]  /*16bd0*/  IMAD.MOV.U32 R104, RZ, RZ, RZ ;  /* 0x000000ffff687224 */ /* 0x000fd400078e00ff */
.L_x_879:
[----:B------:R-:W-:Y:S05]  /*16be0*/  BSYNC.RECONVERGENT B3 ;  /* 0x0000000000037941 */ /* 0x000fea0003800200 */
.L_x_877:
        /* <DEDUP_REMOVED lines=37> */
.L_x_857:
        /* <DEDUP_REMOVED lines=10> */
.L_x_880:
[----:B------:R-:W-:-:S10]  /*16ee0*/  DADD R28, R30, -R30 ;  /* 0x000000001e1c7229 */ /* 0x000fd4000000081e */
[----:B------:R-:W-:Y:S02]  /*16ef0*/  IMAD.MOV.U32 R30, RZ, RZ, R28 ;  /* 0x000000ffff1e7224 */ /* 0x000fe400078e001c */
[----:B------:R-:W-:Y:S01]  /*16f00*/  IMAD.MOV.U32 R31, RZ, RZ, R29 ;  /* 0x000000ffff1f7224 */ /* 0x000fe200078e001d */
[----:B------:R-:W-:Y:S06]  /*16f10*/  BRA `(.L_x_869) ;  /* 0x0000000800cc7947 */ /* 0x000fec0003800000 */
.L_x_856:
        /* <DEDUP_REMOVED lines=26> */
.L_x_884:
[----:B------:R-:W-:Y:S05]  /*170c0*/  BSYNC.RECONVERGENT B4 ;  /* 0x0000000000047941 */ /* 0x000fea0003800200 */
.L_x_883:
[----:B------:R-:W-:Y:S01]  /*170d0*/  VIADD R21, R47, 0x1 ;  /* 0x000000012f157836 */ /* 0x000fe20000000000 */
[----:B------:R-:W-:Y:S06]  /*170e0*/  BRA `(.L_x_885) ;  /* 0x0000000000087947 */ /* 0x000fec0003800000 */
.L_x_882:
[----:B------:R-:W-:Y:S01]  /*170f0*/  DMUL R28, RZ, R30 ;  /* 0x0000001eff1c7228 */ /* 0x000fe20000000000 */
[----:B------:R-:W-:-:S10]  /*17100*/  IMAD.MOV.U32 R21, RZ, RZ, 0x1 ;  /* 0x00000001ff157424 */ /* 0x000fd400078e00ff */
.L_x_885:
[----:B------:R-:W-:Y:S05]  /*17110*/  BSYNC.RECONVERGENT B3 ;  /* 0x0000000000037941 */ /* 0x000fea0003800200 */
.L_x_881:
        /* <DEDUP_REMOVED lines=56> */
.L_x_887:
[----:B------:R-:W-:Y:S01]  /*174a0*/  DMUL R92, RZ, R30 ;  /* 0x0000001eff5c7228 */ /* 0x000fe20000000000 */
[----:B------:R-:W-:-:S10]  /*174b0*/  IMAD.MOV.U32 R21, RZ, RZ, RZ ;  /* 0x000000ffff157224 */ /* 0x000fd400078e00ff */
.L_x_888:
[----:B------:R-:W-:Y:S05]  /*174c0*/  BSYNC.RECONVERGENT B3 ;  /* 0x0000000000037941 */ /* 0x000fea0003800200 */
.L_x_886:
        /* <DEDUP_REMOVED lines=30> */
.L_x_855:
        /* <DEDUP_REMOVED lines=58> */
.L_x_869:
[----:B------:R-:W-:Y:S05]  /*17a50*/  BSYNC.RECONVERGENT B2 ;  /* 0x0000000000027941 */ /* 0x000fea0003800200 */
.L_x_854:
[----:B------:R-:W0:Y:S01]  /*17a60*/  S2R R21, SR_TID.X ;  /* 0x0000000000157919 */ /* 0x000e220000002100 */
[----:B------:R-:W1:Y:S01]  /*17a70*/  LDCU UR6, c[0x0][0x360] ;  /* 0x00006c00ff0677ac */ /* 0x000e620008000800 */
[----:B0-----:R-:W-:Y:S01]  /*17a80*/  IADD3 R33, P0, PT, R21, UR4, RZ ;  /* 0x0000000415217c10 */ /* 0x001fe2000ff1e0ff */
[----:B-1----:R-:W-:-:S03]  /*17a90*/  ULEA UR4, UP0, UR6, UR4, 0x2 ;  /* 0x0000000406047291 */ /* 0x002fc6000f8010ff */
[C---:B------:R-:W-:Y:S01]  /*17aa0*/  IADD3 R21, P2, PT, R33.reuse, UR6, RZ ;  /* 0x0000000621157c10 */ /* 0x040fe2000ff5e0ff */
[----:B------:R-:W-:Y:S01]  /*17ab0*/  IMAD.X R93, RZ, RZ, UR5, P0 ;  /* 0x00000005ff5d7e24 */ /* 0x000fe200080e06ff */
[-C--:B------:R-:W-:Y:S01]  /*17ac0*/  ISETP.GE.U32.AND P1, PT, R33, R0.reuse, PT ;  /* 0x000000002100720c */ /* 0x080fe20003f26070 */
[----:B------:R-:W-:Y:S01]  /*17ad0*/  UIADD3.X UR5, UPT, UPT, URZ, UR5, URZ, UP0, !UPT ;  /* 0x00000005ff057290 */ /* 0x000fe200087fe4ff */
[C---:B------:R-:W-:Y:S01]  /*17ae0*/  ISETP.GE.U32.AND P0, PT, R21.reuse, R0, PT ;  /* 0x000000001500720c */ /* 0x040fe20003f06070 */
[----:B------:R-:W-:Y:S01]  /*17af0*/  IMAD.X R35, RZ, RZ, R93, P2 ;  /* 0x000000ffff237224 */ /* 0x000fe200010e065d */
[----:B------:R-:W-:Y:S02]  /*17b00*/  IADD3 R45, P2, PT, R21, UR6, RZ ;  /* 0x00000006152d7c10 */ /* 0x000fe4000ff5e0ff */
[-C--:B------:R-:W-:Y:S02]  /*17b10*/  ISETP.GE.U32.AND.EX P1, PT, R93, R2.reuse, PT, P1 ;  /* 0x000000025d00720c */ /* 0x080fe40003f26110 */
[----:B------:R-:W-:Y:S01]  /*17b20*/  IADD3 R49, P6, PT, R45, UR6, RZ ;  /* 0x000000062d317c10 */ /* 0x000fe2000ffde0ff */
[----:B------:R-:W-:Y:S01]  /*17b30*/  IMAD.X R47, RZ, RZ, R35, P2 ;  /* 0x000000ffff2f7224 */ /* 0x000fe200010e0623 */
[----:B------:R-:W-:-:S02]  /*17b40*/  ISETP.GE.U32.AND.EX P0, PT, R35, R2, PT, P0 ;  /* 0x000000022300720c */ /* 0x000fc40003f06100 */
[-C--:B------:R-:W-:Y:S01]  /*17b50*/  ISETP.GE.U32.AND P5, PT, R45, R0.reuse, PT ;  /* 0x000000002d00720c */ /* 0x080fe20003fa6070 */
[----:B------:R-:W-:Y:S01]  /*17b60*/  IMAD.X R51, RZ, RZ, R47, P6 ;  /* 0x000000ffff337224 */ /* 0x000fe200030e062f */
[----:B------:R-:W-:Y:S02]  /*17b70*/  ISETP.GE.U32.AND P2, PT, R49, R0, PT ;  /* 0x000000003100720c */ /* 0x000fe40003f46070 */
[-C--:B------:R-:W-:Y:S02]  /*17b80*/  ISETP.GE.U32.AND.EX P5, PT, R47, R2.reuse, PT, P5 ;  /* 0x000000022f00720c */ /* 0x080fe40003fa6150 */
[----:B------:R-:W-:Y:S02]  /*17b90*/  ISETP.GE.U32.AND.EX P2, PT, R51, R2, PT, P2 ;  /* 0x000000023300720c */ /* 0x000fe40003f46120 */
[----:B------:R-:W-:-:S04]  /*17ba0*/  @!P1 LEA R32, P6, R33, R100, 0x4 ;  /* 0x0000006421209211 */ /* 0x000fc800078c20ff */
[----:B------:R-:W-:Y:S02]  /*17bb0*/  @!P1 LEA.HI.X R33, R33, R101, R93, 0x4, P6 ;  /* 0x0000006521219211 */ /* 0x000fe400030f245d */
[----:B------:R-:W-:-:S03]  /*17bc0*/  @!P0 LEA R34, P6, R21, R100, 0x4 ;  /* 0x0000006415228211 */ /* 0x000fc600078c20ff */
[----:B------:R0:W-:Y:S01]  /*17bd0*/  @!P1 STG.E.128 desc[UR8][R32.64], R36 ;  /* 0x0000002420009986 */ /* 0x0001e2000c101d08 */
[-C--:B------:R-:W-:Y:S01]  /*17be0*/  @!P0 LEA.HI.X R35, R21, R101.reuse, R35, 0x4, P6 ;  /* 0x0000006515238211 */ /* 0x080fe200030f2423 */
[----:B------:R-:W-:Y:S01]  /*17bf0*/  IMAD.U32 R21, RZ, RZ, UR5 ;  /* 0x00000005ff157e24 */ /* 0x000fe2000f8e00ff */
[-C--:B------:R-:W-:Y:S02]  /*17c00*/  @!P5 LEA R44, P1, R45, R100.reuse, 0x4 ;  /* 0x000000642d2cd211 */ /* 0x080fe400078220ff */
[----:B------:R-:W-:Y:S01]  /*17c10*/  @!P2 LEA R46, P6, R49, R100, 0x4 ;  /* 0x00000064312ea211 */ /* 0x000fe200078c20ff */
[----:B------:R0:W-:Y:S01]  /*17c20*/  @!P0 STG.E.128 desc[UR8][R34.64], R24 ;  /* 0x0000001822008986 */ /* 0x0001e2000c101d08 */
[-C--:B------:R-:W-:Y:S02]  /*17c30*/  @!P5 LEA.HI.X R45, R45, R101.reuse, R47, 0x4, P1 ;  /* 0x000000652d2dd211 */ /* 0x080fe400008f242f */
[----:B------:R-:W-:Y:S02]  /*17c40*/  @!P2 LEA.HI.X R47, R49, R101, R51, 0x4, P6 ;  /* 0x00000065312fa211 */ /* 0x000fe400030f2433 */
[----:B------:R-:W-:Y:S01]  /*17c50*/  ISETP.LE.U32.AND P0, PT, R0, UR4, PT ;  /* 0x0000000400007c0c */ /* 0x000fe2000bf03070 */
[----:B------:R0:W-:Y:S03]  /*17c60*/  @!P5 STG.E.128 desc[UR8][R44.64], R40 ;  /* 0x000000282c00d986 */ /* 0x0001e6000c101d08 */
[----:B------:R-:W-:Y:S01]  /*17c70*/  ISETP.GE.U32.AND.EX P0, PT, R21, R2, PT, P0 ;  /* 0x000000021500720c */ /* 0x000fe20003f06100 */
[----:B------:R0:W-:-:S12]  /*17c80*/  @!P2 STG.E.128 desc[UR8][R46.64], R28 ;  /* 0x0000001c2e00a986 */ /* 0x0001d8000c101d08 */
[----:B------:R-:W-:Y:S05]  /*17c90*/  @!P0 BRA `(.L_x_889) ;  /* 0xfffffea0003c8947 */ /* 0x000fea000383ffff */
[----:B------:R-:W-:Y:S05]  /*17ca0*/  EXIT ;  /* 0x000000000000794d */ /* 0x000fea0003800000 */
.L_x_677:
[----:B------:R-:W0:Y:S02]  /*17cb0*/  S2R R3, SR_TID.X ;  /* 0x0000000000037919 */ /* 0x000e240000002100 */
[----:B0-----:R-:W-:-:S03]  /*17cc0*/  IMAD.WIDE.U32 R4, R3, 0x4, RZ ;  /* 0x0000000403047825 */ /* 0x001fc600078e00ff */
[----:B------:R-:W-:-:S04]  /*17cd0*/  ISETP.GE.U32.AND P0, PT, R4, R0, PT ;  /* 0x000000000400720c */ /* 0x000fc80003f06070 */
[----:B------:R-:W-:-:S13]  /*17ce0*/  ISETP.GE.AND.EX P0, PT, R5, R2, PT, P0 ;  /* 0x000000020500720c */ /* 0x000fda0003f06300 */
[----:B------:R-:W-:Y:S05]  /*17cf0*/  @P0 EXIT ;  /* 0x000000000000094d */ /* 0x000fea0003800000 */
[----:B------:R-:W0:Y:S08]  /*17d00*/  LDC.64 R4, c[0x0][0xfd0] ;  /* 0x0003f400ff047b82 */ /* 0x000e300000000a00 */
[----:B------:R-:W1:Y:S01]  /*17d10*/  LDC.64 R6, c[0x0][0xfd8] ;  /* 0x0003f600ff067b82 */ /* 0x000e620000000a00 */
[----:B0-----:R-:W-:Y:S02]  /*17d20*/  DADD R10, -RZ, |R4| ;  /* 0x00000000ff0a7229 */ /* 0x001fe40000000504 */
[----:B-1----:R-:W-:-:S02]  /*17d30*/  DADD R8, -RZ, |R6| ;  /* 0x00000000ff087229 */ /* 0x002fc40000000506 */
        /* <DEDUP_REMOVED lines=28> */
[----:B------:R-:W-:Y:S01]  /*17f00*/  FSETP.GT.AND P1, PT, |R4|, 1.469367938527859385e-39, PT ;  /* 0x001000000400780b */ /* 0x000fe20003f24200 */
[----:B------:R-:W-:-:S12]  /*17f10*/  IMAD.MOV.U32 R4, RZ, RZ, RZ ;  /* 0x000000ffff047224 */ /* 0x000fd800078e00ff */
[----:B------:R-:W-:Y:S05]  /*17f20*/  @P1 BRA P2, `(.L_x_890) ;  /* 0x0000000000141947 */ /* 0x000fea0001000000 */
[----:B------:R-:W-:Y:S01]  /*17f30*/  IMAD.MOV.U32 R50, RZ, RZ, R46 ;  /* 0x000000ffff327224 */ /* 0x000fe200078e002e */
[----:B------:R-:W-:Y:S01]  /*17f40*/  MOV R48, 0x17f80 ;  /* 0x00017f8000307802 */ /* 0x000fe20000000f00 */
[----:B------:R-:W-:Y:S02]  /*17f50*/  IMAD.MOV.U32 R44, RZ, RZ, R94 ;  /* 0x000000ffff2c7224 */ /* 0x000fe400078e005e */
[----:B------:R-:W-:-:S07]  /*17f60*/  IMAD.MOV.U32 R45, RZ, RZ, R95 ;  /* 0x000000ffff2d7224 */ /* 0x000fce00078e005f */
[----:B------:R-:W-:Y:S05]  /*17f70*/  CALL.REL.NOINC `($__internal_63_$__cuda_sm20_div_rn_f64_full) ;  /* 0x0000017400807944 */ /* 0x000fea0003c00000 */
.L_x_890:
[C---:B------:R-:W-:Y:S01]  /*17f80*/  DMUL R6, R94.reuse, -R44 ;  /* 0x8000002c5e067228 */ /* 0x040fe20000000000 */
[----:B------:R-:W0:Y:S01]  /*17f90*/  MUFU.RCP64H R11, R83 ;  /* 0x00000053000b7308 */ /* 0x000e220000001800 */
[----:B------:R-:W-:Y:S01]  /*17fa0*/  IMAD.MOV.U32 R10, RZ, RZ, 0x1 ;  /* 0x00000001ff0a7424 */ /* 0x000fe200078e00ff */
[----:B------:R-:W-:Y:S01]  /*17fb0*/  UMOV UR4, 0x2fbe14b5 ;  /* 0x2fbe14b500047882 */ /* 0x000fe20000000000 */
[----:B------:R-:W-:Y:S01]  /*17fc0*/  IMAD.MOV.U32 R8, RZ, RZ, -0x314d23bc ;  /* 0xceb2dc44ff087424 */ /* 0x000fe200078e00ff */
[----:B------:R-:W-:Y:S01]  /*17fd0*/  UMOV UR5, 0x3eb372fb ;  /* 0x3eb372fb00057882 */ /* 0x000fe20000000000 */
[----:B------:R-:W-:Y:S01]  /*17fe0*/  IMAD.MOV.U32 R9, RZ, RZ, 0x3ed087ff ;  /* 0x3ed087ffff097424 */ /* 0x000fe200078e00ff */
[----:B------:R-:W1:Y:S01]  /*17ff0*/  LDC.64 R26, c[0x0][0xfd0] ;  /* 0x0003f400ff1a7b82 */ /* 0x000e620000000a00 */
[----:B------:R-:W-:Y:S01]  /*18000*/  DADD R14, R94, R6 ;  /* 0x000000005e0e7229 */ /* 0x000fe20000000006 */
[----:B------:R-:W-:-:S06]  /*18010*/  FSETP.GEU.AND P2, PT, |R13|, 6.5827683646048100446e-37, PT ;  /* 0x036000000d00780b */ /* 0x000fcc0003f4e200 */
[----:B------:R-:W1:Y:S01]  /*18020*/  LDC.64 R28, c[0x0][0xfd8] ;  /* 0x0003f600ff1c7b82 */ /* 0x000e620000000a00 */
[----:B------:R-:W-:Y:S02]  /*18030*/  DMUL R16, R14, R14 ;  /* 0x0000000e0e107228 */ /* 0x000fe40000000000 */
[----:B0-----:R-:W-:-:S06]  /*18040*/  DFMA R18, -R82, R10, 1 ;  /* 0x3ff000005212742b */ /* 0x001fcc000000010a */
[----:B------:R-:W-:Y:S01]  /*18050*/  DFMA R8, R16, UR4, R8 ;  /* 0x0000000410087c2b */ /* 0x000fe20008000008 */
[----:B------:R-:W-:Y:S01]  /*18060*/  UMOV UR4, 0x890f468c ;  /* 0x890f468c00047882 */ /* 0x000fe20000000000 */
[----:B------:R-:W-:Y:S01]  /*18070*/  UMOV UR5, 0x3ef3b9ff ;  /* 0x3ef3b9ff00057882 */ /* 0x000fe20000000000 */
[----:B------:R-:W-:-:S05]  /*18080*/  DFMA R18, R18, R18, R18 ;  /* 0x000000121212722b */ /* 0x000fca0000000012 */
[----:B------:R-:W-:Y:S01]  /*18090*/  DFMA R8, R16, R8, UR4 ;  /* 0x0000000410087e2b */ /* 0x000fe20008000008 */
[----:B------:R-:W-:Y:S01]  /*180a0*/  UMOV UR4, 0xfd51baf8 ;  /* 0xfd51baf800047882 */ /* 0x000fe20000000000 */
[----:B------:R-:W-:Y:S01]  /*180b0*/  UMOV UR5, 0x3f17457e ;  /* 0x3f17457e00057882 */ /* 0x000fe20000000000 */
[----:B------:R-:W-:Y:S02]  /*180c0*/  DFMA R18, R10, R18, R10 ;  /* 0x000000120a12722b */ /* 0x000fe4000000000a */
[----:B-1----:R-:W-:-:S03]  /*180d0*/  DSETP.GEU.AND P0, PT, |R26|, |R28|, PT ;  /* 0x4000001c1a00722a */ /* 0x002fc60003f0e200 */
        /* <DEDUP_REMOVED lines=15> */
[----:B------:R-:W-:Y:S02]  /*181d0*/  DFMA R24, -R82, R20, R12 ;  /* 0x000000145218722b */ /* 0x000fe4000000010c */
[----:B------:R-:W-:-:S03]  /*181e0*/  DADD R8, -RZ, |R26| ;  /* 0x00000000ff087229 */ /* 0x000fc6000000051a */
[----:B------:R-:W-:Y:S02]  /*181f0*/  DFMA R18, R16, R10, UR4 ;  /* 0x0000000410127e2b */ /* 0x000fe4000800000a */
[----:B------:R-:W-:Y:S02]  /*18200*/  DADD R10, -RZ, |R28| ;  /* 0x00000000ff0a7229 */ /* 0x000fe4000000051c */
[----:B------:R-:W-:-:S04]  /*18210*/  DFMA R44, R44, R24, R20 ;  /* 0x000000182c2c722b */ /* 0x000fc80000000014 */
[----:B------:R-:W-:-:S04]  /*18220*/  DMUL R18, R16, R18 ;  /* 0x0000001210127228 */ /* 0x000fc80000000000 */
[----:B------:R-:W-:-:S04]  /*18230*/  FSEL R5, R11, R9, !P0 ;  /* 0x000000090b057208 */ /* 0x000fc80004000000 */
[----:B------:R-:W-:Y:S01]  /*18240*/  DFMA R18, R14, R18, R6 ;  /* 0x000000120e12722b */ /* 0x000fe20000000006 */
[----:B------:R-:W-:Y:S01]  /*18250*/  FFMA R6, RZ, R5, R45 ;  /* 0x00000005ff067223 */ /* 0x000fe2000000002d */
[----:B------:R-:W-:-:S04]  /*18260*/  FSEL R7, R9, R11, !P0 ;  /* 0x0000000b09077208 */ /* 0x000fc80004000000 */
[----:B------:R-:W-:Y:S02]  /*18270*/  FSETP.GT.AND P1, PT, |R6|, 1.469367938527859385e-39, PT ;  /* 0x001000000600780b */ /* 0x000fe40003f24200 */
[----:B------:R-:W-:-:S11]  /*18280*/  DADD R94, R94, R18 ;  /* 0x000000005e5e7229 */ /* 0x000fd60000000012 */
[----:B------:R-:W-:Y:S05]  /*18290*/  @P1 BRA P2, `(.L_x_891) ;  /* 0x0000000000181947 */ /* 0x000fea0001000000 */
[----:B------:R-:W-:Y:S01]  /*182a0*/  IMAD.MOV.U32 R44, RZ, RZ, R12 ;  /* 0x000000ffff2c7224 */ /* 0x000fe200078e000c */
[----:B------:R-:W-:Y:S01]  /*182b0*/  MOV R48, 0x18300 ;  /* 0x0001830000307802 */ /* 0x000fe20000000f00 */
[----:B------:R-:W-:Y:S02]  /*182c0*/  IMAD.MOV.U32 R50, RZ, RZ, R82 ;  /* 0x000000ffff327224 */ /* 0x000fe400078e0052 */
[----:B------:R-:W-:Y:S02]  /*182d0*/  IMAD.MOV.U32 R45, RZ, RZ, R7 ;  /* 0x000000ffff2d7224 */ /* 0x000fe400078e0007 */
[----:B------:R-:W-:-:S07]  /*182e0*/  IMAD.MOV.U32 R47, RZ, RZ, R5 ;  /* 0x000000ffff2f7224 */ /* 0x000fce00078e0005 */
[----:B------:R-:W-:Y:S05]  /*182f0*/  CALL.REL.NOINC `($__internal_63_$__cuda_sm20_div_rn_f64_full) ;  /* 0x0000017000a07944 */ /* 0x000fea0003c00000 */
.L_x_891:
        /* <DEDUP_REMOVED lines=8> */
[----:B------:R-:W0:Y:S01]  /*18380*/  LDCU UR7, c[0x0][0xfd4] ;  /* 0x0001fa80ff0777ac */ /* 0x000e220008000800 */
[C---:B------:R-:W-:Y:S01]  /*18390*/  DFMA R16, R14.reuse, -UR4, R16 ;  /* 0x800000040e107c2b */ /* 0x040fe20008000010 */
[CC--:B------:R-:W-:Y:S01]  /*183a0*/  ISETP.LT.U32.AND P0, PT, R10.reuse, R8.reuse, PT ;  /* 0x000000080a00720c */ /* 0x0c0fe20003f01070 */
[----:B------:R-:W1:Y:S01]  /*183b0*/  MUFU.RCP64H R19, R47 ;  /* 0x0000002f00137308 */ /* 0x000e620000001800 */
[----:B------:R-:W-:Y:S01]  /*183c0*/  UMOV UR4, 0x8dde082e ;  /* 0x8dde082e00047882 */ /* 0x000fe20000000000 */
[----:B------:R-:W-:Y:S01]  /*183d0*/  UMOV UR5, 0x3f531278 ;  /* 0x3f53127800057882 */ /* 0x000fe20000000000 */
[----:B------:R-:W-:Y:S01]  /*183e0*/  ISETP.GT.U32.AND.EX P1, PT, R9, R11, PT, P1 ;  /* 0x0000000b0900720c */ /* 0x000fe20003f24110 */
[----:B------:R-:W-:Y:S01]  /*183f0*/  UMOV UR10, 0x54442d18 ;  /* 0x54442d18000a7882 */ /* 0x000fe20000000000 */
[----:B------:R-:W-:Y:S01]  /*18400*/  ISETP.LT.U32.AND.EX P0, PT, R11, R9, PT, P0 ;  /* 0x000000090b00720c */ /* 0x000fe20003f01100 */
[----:B------:R-:W-:Y:S01]  /*18410*/  DFMA R16, R14, R16, -UR4 ;  /* 0x800000040e107e2b */ /* 0x000fe20008000010 */
[----:B------:R-:W-:Y:S01]  /*18420*/  UMOV UR4, 0xc8249315 ;  /* 0xc824931500047882 */ /* 0x000fe20000000000 */
[----:B------:R-:W-:Y:S01]  /*18430*/  UMOV UR5, 0x3f6f9690 ;  /* 0x3f6f969000057882 */ /* 0x000fe20000000000 */
[----:B------:R-:W-:Y:S01]  /*18440*/  SEL R73, R9, R11, P1 ;  /* 0x0000000b09497207 */ /* 0x000fe20000800000 */
[----:B------:R-:W-:Y:S01]  /*18450*/  UMOV UR11, 0x400921fb ;  /* 0x400921fb000b7882 */ /* 0x000fe20000000000 */
[----:B------:R-:W-:-:S02]  /*18460*/  SEL R6, R10, R8, P0 ;  /* 0x000000080a067207 */ /* 0x000fc40000000000 */
[----:B------:R-:W-:Y:S01]  /*18470*/  LOP3.LUT R66, R73, 0xffc00000, RZ, 0xc0, !PT ;  /* 0xffc0000049427812 */ /* 0x000fe200078ec0ff */
[----:B------:R-:W-:Y:S01]  /*18480*/  DFMA R16, R14, R16, UR4 ;  /* 0x000000040e107e2b */ /* 0x000fe20008000010 */
[----:B------:R-:W-:Y:S01]  /*18490*/  UMOV UR4, 0xabc7cf0d ;  /* 0xabc7cf0d00047882 */ /* 0x000fe20000000000 */
[----:B------:R-:W-:Y:S01]  /*184a0*/  UMOV UR5, 0x3f82cf5a ;  /* 0x3f82cf5a00057882 */ /* 0x000fe20000000000 */
[----:B-1----:R-:W-:Y:S01]  /*184b0*/  DFMA R20, -R46, R18, 1 ;  /* 0x3ff000002e14742b */ /* 0x002fe20000000112 */
[----:B------:R-:W-:Y:S01]  /*184c0*/  SEL R72, R8, R10, P1 ;  /* 0x0000000a08487207 */ /* 0x000fe20000800000 */
[----:B------:R-:W-:Y:S01]  /*184d0*/  IMAD.MOV.U32 R10, RZ, RZ, RZ ;  /* 0x000000ffff0a7224 */ /* 0x000fe200078e00ff */
[----:B0-----:R-:W-:Y:S01]  /*184e0*/  ISETP.LE.AND P1, PT, RZ, UR7, PT ;  /* 0x00000007ff007c0c */ /* 0x001fe2000bf23270 */
[----:B------:R-:W-:Y:S01]  /*184f0*/  UMOV UR7, 0x3ff921fb ;  /* 0x3ff921fb00077882 */ /* 0x000fe20000000000 */
[----:B------:R-:W-:Y:S01]  /*18500*/  DFMA R16, R14, R16, -UR4 ;  /* 0x800000040e107e2b */ /* 0x000fe20008000010 */
[----:B------:R-:W-:Y:S01]  /*18510*/  UMOV UR4, 0xb2a3bfde ;  /* 0xb2a3bfde00047882 */ /* 0x000fe20000000000 */
[----:B------:R-:W-:Y:S01]  /*18520*/  UMOV UR5, 0x3f9162b0 ;  /* 0x3f9162b000057882 */ /* 0x000fe20000000000 */
[----:B------:R-:W-:Y:S01]  /*18530*/  DFMA R20, R20, R20, R20 ;  /* 0x000000141414722b */ /* 0x000fe20000000014 */
[----:B------:R-:W-:-:S04]  /*18540*/  LOP3.LUT R67, R66, 0x100000, RZ, 0xfc, !PT ;  /* 0x0010000042437812 */ /* 0x000fc800078efcff */
[----:B------:R-:W-:Y:S01]  /*18550*/  DFMA R16, R14, R16, UR4 ;  /* 0x000000040e107e2b */ /* 0x000fe20008000010 */
[----:B------:R-:W-:Y:S01]  /*18560*/  UMOV UR4, 0xfeb6fc6b ;  /* 0xfeb6fc6b00047882 */ /* 0x000fe20000000000 */
[----:B------:R-:W-:Y:S01]  /*18570*/  UMOV UR5, 0x3f9a7256 ;  /* 0x3f9a725600057882 */ /* 0x000fe20000000000 */
[----:B------:R-:W-:Y:S01]  /*18580*/  DFMA R24, R18, R20, R18 ;  /* 0x000000141218722b */ /* 0x000fe20000000012 */
[----:B------:R-:W-:Y:S01]  /*18590*/  LOP3.LUT R19, R5, 0xfffffff8, RZ, 0xc0, !PT ;  /* 0xfffffff805137812 */ /* 0x000fe200078ec0ff */
[----:B------:R-:W-:Y:S01]  /*185a0*/  IMAD.MOV.U32 R18, RZ, RZ, RZ ;  /* 0x000000ffff127224 */ /* 0x000fe200078e00ff */
[----:B------:R-:W-:Y:S02]  /*185b0*/  SEL R21, R11, R9, P0 ;  /* 0x000000090b157207 */ /* 0x000fe40000000000 */
[----:B------:R-:W-:Y:S01]  /*185c0*/  DFMA R16, R14, R16, -UR4 ;  /* 0x800000040e107e2b */ /* 0x000fe20008000010 */
[----:B------:R-:W-:Y:S01]  /*185d0*/  UMOV UR4, 0xce4a489 ;  /* 0x0ce4a48900047882 */ /* 0x000fe20000000000 */
[----:B------:R-:W-:Y:S01]  /*185e0*/  UMOV UR5, 0x3fa17156 ;  /* 0x3fa1715600057882 */ /* 0x000fe20000000000 */
[----:B------:R-:W-:Y:S01]  /*185f0*/  DFMA R26, -R46, R24, 1 ;  /* 0x3ff000002e1a742b */ /* 0x000fe20000000118 */
[----:B------:R-:W-:Y:S01]  /*18600*/  LOP3.LUT R11, R66, 0x7fd00000, RZ, 0x3c, !PT ;  /* 0x7fd00000420b7812 */ /* 0x000fe200078e3cff */
[----:B------:R-:W-:Y:S01]  /*18610*/  IMAD.MOV.U32 R20, RZ, RZ, R6 ;  /* 0x000000ffff147224 */ /* 0x000fe200078e0006 */
[----:B------:R-:W-:Y:S01]  /*18620*/  DADD R8, R82, -R18 ;  /* 0x0000000052087229 */ /* 0x000fe20000000812 */
[----:B------:R-:W-:Y:S01]  /*18630*/  IMAD.MOV.U32 R66, RZ, RZ, RZ ;  /* 0x000000ffff427224 */ /* 0x000fe200078e00ff */
[----:B------:R-:W-:Y:S01]  /*18640*/  DFMA R16, R14, R16, UR4 ;  /* 0x000000040e107e2b */ /* 0x000fe20008000010 */
[----:B------:R-:W-:Y:S01]  /*18650*/  UMOV UR4, 0x841450e4 ;  /* 0x841450e400047882 */ /* 0x000fe20000000000 */
[----:B------:R-:W-:Y:S01]  /*18660*/  UMOV UR5, 0x3fa4f44d ;  /* 0x3fa4f44d00057882 */ /* 0x000fe20000000000 */
[----:B------:R-:W-:-:S02]  /*18670*/  DFMA R26, R24, R26, R24 ;  /* 0x0000001a181a722b */ /* 0x000fc40000000018 */
[----:B------:R-:W-:Y:S01]  /*18680*/  DMUL R20, R10, R20 ;  /* 0x000000140a147228 */ /* 0x000fe20000000000 */
[C---:B------:R-:W-:Y:S01]  /*18690*/  LOP3.LUT R25, R7.reuse, 0xfffffff8, RZ, 0xc0, !PT ;  /* 0xfffffff807197812 */ /* 0x040fe200078ec0ff */
[----:B------:R-:W-:Y:S01]  /*186a0*/  DADD R80, R18, R18 ;  /* 0x0000000012507229 */ /* 0x000fe20000000012 */
[----:B------:R-:W-:Y:S01]  /*186b0*/  IMAD.MOV.U32 R24, RZ, RZ, RZ ;  /* 0x000000ffff187224 */ /* 0x000fe200078e00ff */
[----:B------:R-:W-:Y:S01]  /*186c0*/  DFMA R16, R14, R16, -UR4 ;  /* 0x800000040e107e2b */ /* 0x000fe20008000010 */
[----:B------:R-:W-:Y:S01]  /*186d0*/  UMOV UR4, 0x3f36bb95 ;  /* 0x3f36bb9500047882 */ /* 0x000fe20000000000 */
[----:B------:R-:W-:Y:S01]  /*186e0*/  UMOV UR5, 0x3fa7ee3d ;  /* 0x3fa7ee3d00057882 */ /* 0x000fe20000000000 */
[----:B------:R-:W-:Y:S01]  /*186f0*/  DMUL R28, R92, R26 ;  /* 0x0000001a5c1c7228 */ /* 0x000fe20000000000 */
[----:B------:R-:W-:Y:S01]  /*18700*/  LOP3.LUT R7, R7, 0xfffffffb, RZ, 0xc0, !PT ;  /* 0xfffffffb07077812 */ /* 0x000fe200078ec0ff */
[----:B------:R-:W-:Y:S02]  /*18710*/  DMUL R70, R10, R72 ;  /* 0x000000480a467228 */ /* 0x000fe40000000000 */
[----:B------:R-:W-:Y:S01]  /*18720*/  DMUL R20, R20, R20 ;  /* 0x0000001414147228 */ /* 0x000fe20000000000 */
[----:B------:R-:W-:Y:S01]  /*18730*/  LOP3.LUT R11, R9, 0xfffffff8, RZ, 0xc0, !PT ;  /* 0xfffffff8090b7812 */ /* 0x000fe200078ec0ff */
[----:B------:R-:W-:Y:S01]  /*18740*/  DFMA R16, R14, R16, UR4 ;  /* 0x000000040e107e2b */ /* 0x000fe20008000010 */
[----:B------:R-:W-:Y:S01]  /*18750*/  UMOV UR4, 0xe04a9fd1 ;  /* 0xe04a9fd100047882 */ /* 0x000fe20000000000 */
[----:B------:R-:W-:Y:S01]  /*18760*/  UMOV UR5, 0x3faad32a ;  /* 0x3faad32a00057882 */ /* 0x000fe20000000000 */
[----:B------:R-:W-:-:S02]  /*18770*/  DFMA R18, -R46, R28, R92 ;  /* 0x0000001c2e12722b */ /* 0x000fc4000000015c */
[--C-:B------:R-:W-:Y:S02]  /*18780*/  DADD R8, R8, -R10.reuse ;  /* 0x0000000008087229 */ /* 0x100fe4000000080a */
[----:B------:R-:W-:Y:S02]  /*18790*/  DADD R76, R10, R10 ;  /* 0x000000000a4c7229 */ /* 0x000fe4000000000a */
[----:B------:R-:W-:Y:S01]  /*187a0*/  DFMA R16, R14, R16, -UR4 ;  /* 0x800000040e107e2b */ /* 0x000fe20008000010 */
[----:B------:R-:W-:Y:S01]  /*187b0*/  UMOV UR4, 0x3d66954f ;  /* 0x3d66954f00047882 */ /* 0x000fe20000000000 */
[----:B------:R-:W-:Y:S01]  /*187c0*/  UMOV UR5, 0x3fae1781 ;  /* 0x3fae178100057882 */ /* 0x000fe20000000000 */
[----:B------:R-:W-:Y:S02]  /*187d0*/  DADD R10, R12, -R24 ;  /* 0x000000000c0a7229 */ /* 0x000fe40000000818 */
[----:B------:R-:W-:Y:S02]  /*187e0*/  DFMA R70, R70, R70, R20 ;  /* 0x000000464646722b */ /* 0x000fe40000000014 */
[----:B------:R-:W-:Y:S01]  /*187f0*/  DFMA R12, R26, R18, R28 ;  /* 0x000000121a0c722b */ /* 0x000fe2000000001c */
[----:B------:R-:W0:Y:S01]  /*18800*/  LDC.64 R20, c[0x0][0xfd8] ;  /* 0x0003f600ff147b82 */ /* 0x000e220000000a00 */
[----:B------:R-:W-:Y:S01]  /*18810*/  DFMA R16, R14, R16, UR4 ;  /* 0x000000040e107e2b */ /* 0x000fe20008000010 */
[----:B------:R-:W-:Y:S01]  /*18820*/  UMOV UR4, 0xca9a5bcd ;  /* 0xca9a5bcd00047882 */ /* 0x000fe20000000000 */
[----:B------:R-:W-:Y:S01]  /*18830*/  UMOV UR5, 0x3fb11089 ;  /* 0x3fb1108900057882 */ /* 0x000fe20000000000 */
[----:B------:R-:W-:-:S02]  /*18840*/  DMUL R80, R80, R8 ;  /* 0x0000000850507228 */ /* 0x000fc40000000000 */
[----:B------:R-:W-:Y:S02]  /*18850*/  DMUL R76, R8, R76 ;  /* 0x0000004c084c7228 */ /* 0x000fe40000000000 */
[----:B------:R-:W0:Y:S01]  /*18860*/  LDC.64 R18, c[0x0][0xfd0] ;  /* 0x0003f400ff127b82 */ /* 0x000e220000000a00 */
[----:B------:R-:W-:Y:S01]  /*18870*/  DFMA R16, R14, R16, -UR4 ;  /* 0x800000040e107e2b */ /* 0x000fe20008000010 */
[----:B------:R-:W-:Y:S01]  /*18880*/  UMOV UR4, 0x2db51738 ;  /* 0x2db5173800047882 */ /* 0x000fe20000000000 */
[----:B------:R-:W-:Y:S01]  /*18890*/  UMOV UR5, 0x3fb3b12b ;  /* 0x3fb3b12b00057882 */ /* 0x000fe20000000000 */
[----:B------:R-:W-:Y:S01]  /*188a0*/  LOP3.LUT R9, R11, 0xfffffff8, RZ, 0xc0, !PT ;  /* 0xfffffff80b097812 */ /* 0x000fe200078ec0ff */
[----:B------:R-:W-:Y:S01]  /*188b0*/  IMAD.MOV.U32 R8, RZ, RZ, RZ ;  /* 0x000000ffff087224 */ /* 0x000fe200078e00ff */
[----:B------:R-:W-:Y:S01]  /*188c0*/  DADD R78, R24, R24 ;  /* 0x00000000184e7229 */ /* 0x000fe20000000018 */
[----:B------:R-:W-:Y:S02]  /*188d0*/  FFMA R24, RZ, R47, R13 ;  /* 0x0000002fff187223 */ /* 0x000fe4000000000d */
[----:B------:R-:W-:Y:S01]  /*188e0*/  DFMA R16, R14, R16, UR4 ;  /* 0x000000040e107e2b */ /* 0x000fe20008000010 */
[----:B------:R-:W-:Y:S01]  /*188f0*/  UMOV UR4, 0x22f8dc5c ;  /* 0x22f8dc5c00047882 */ /* 0x000fe20000000000 */
[----:B------:R-:W-:Y:S01]  /*18900*/  UMOV UR5, 0x3fb745d0 ;  /* 0x3fb745d000057882 */ /* 0x000fe20000000000 */
[----:B------:R-:W-:-:S02]  /*18910*/  DADD R10, R10, -R8 ;  /* 0x000000000a0a7229 */ /* 0x000fc40000000808 */
[----:B------:R-:W-:-:S03]  /*18920*/  DADD R74, R8, R8 ;  /* 0x00000000084a7229 */ /* 0x000fc60000000008 */
[----:B------:R-:W-:Y:S01]  /*18930*/  DFMA R16, R14, R16, -UR4 ;  /* 0x800000040e107e2b */ /* 0x000fe20008000010 */
[----:B------:R-:W-:Y:S01]  /*18940*/  UMOV UR4, 0x9dfe927 ;  /* 0x09dfe92700047882 */ /* 0x000fe20000000000 */
[----:B------:R-:W-:Y:S01]  /*18950*/  UMOV UR5, 0x3fbc71c7 ;  /* 0x3fbc71c700057882 */ /* 0x000fe20000000000 */
[----:B------:R-:W-:Y:S02]  /*18960*/  DMUL R78, R78, R10 ;  /* 0x0000000a4e4e7228 */ /* 0x000fe40000000000 */
[----:B------:R-:W-:Y:S02]  /*18970*/  DMUL R74, R10, R74 ;  /* 0x0000004a0a4a7228 */ /* 0x000fe40000000000 */
[----:B0-----:R-:W-:Y:S02]  /*18980*/  DSETP.NEU.AND P4, PT, |R18|, |R20|, PT ;  /* 0x400000141200722a */ /* 0x001fe40003f8d200 */
[----:B------:R-:W-:Y:S01]  /*18990*/  DFMA R16, R14, R16, UR4 ;  /* 0x000000040e107e2b */ /* 0x000fe20008000010 */
[----:B------:R-:W-:Y:S01]  /*189a0*/  UMOV UR4, 0x91fa1744 ;  /* 0x91fa174400047882 */ /* 0x000fe20000000000 */
[----:B------:R-:W-:-:S06]  /*189b0*/  UMOV UR5, 0x3fc24924 ;  /* 0x3fc2492400057882 */ /* 0x000fcc0000000000 */
[C---:B------:R-:W-:Y:S01]  /*189c0*/  DFMA R16, R14.reuse, R16, -UR4 ;  /* 0x800000040e107e2b */ /* 0x040fe20008000010 */
[----:B------:R-:W-:Y:S01]  /*189d0*/  UMOV UR4, 0x999840d2 ;  /* 0x999840d200047882 */ /* 0x000fe20000000000 */
[----:B------:R-:W-:Y:S02]  /*189e0*/  UMOV UR5, 0x3fc99999 ;  /* 0x3fc9999900057882 */ /* 0x000fe40000000000 */
[----:B------:R-:W-:Y:S02]  /*189f0*/  @P4 LOP3.LUT R7, R7, 0x4, RZ, 0xfc, !PT ;  /* 0x0000000407074812 */ /* 0x000fe400078efcff */
[----:B------:R-:W-:Y:S02]  /*18a00*/  FSETP.GEU.FTZ.AND P4, PT, R93, 1.7916666269302368164, PT ;  /* 0x3fe555555d00780b */ /* 0x000fe40003f9e000 */
[----:B------:R-:W-:Y:S01]  /*18a10*/  DFMA R16, R14, R16, UR4 ;  /* 0x000000040e107e2b */ /* 0x000fe20008000010 */
[----:B------:R-:W-:Y:S01]  /*18a20*/  UMOV UR4, 0x5555544c ;  /* 0x5555544c00047882 */ /* 0x000fe20000000000 */
[----:B------:R-:W-:Y:S01]  /*18a30*/  UMOV UR5, 0x3fd55555 ;  /* 0x3fd5555500057882 */ /* 0x000fe20000000000 */
[----:B------:R-:W-:-:S05]  /*18a40*/  LOP3.LUT R7, R7, 0xfffffff7, RZ, 0xc0, !PT ;  /* 0xfffffff707077812 */ /* 0x000fca00078ec0ff */
[----:B------:R-:W-:Y:S01]  /*18a50*/  DFMA R16, R14, R16, -UR4 ;  /* 0x800000040e107e2b */ /* 0x000fe20008000010 */
[----:B------:R-:W-:Y:S01]  /*18a60*/  UMOV UR4, 0xffffffff ;  /* 0xffffffff00047882 */ /* 0x000fe20000000000 */
[----:B------:R-:W-:Y:S02]  /*18a70*/  UMOV UR5, 0x7fefffff ;  /* 0x7fefffff00057882 */ /* 0x000fe40000000000 */
[----:B------:R-:W-:Y:S01]  /*18a80*/  DSETP.MIN.AND P2, P0, R70, UR4, PT ;  /* 0x0000000446007e2a */ /* 0x000fe2000b840000 */
[----:B------:R-:W-:Y:S02]  /*18a90*/  UMOV UR6, UR5 ;  /* 0x0000000500067c82 */ /* 0x000fe40008000000 */
[----:B------:R-:W-:Y:S01]  /*18aa0*/  IMAD.U32 R25, RZ, RZ, UR6 ;  /* 0x00000006ff197e24 */ /* 0x000fe2000f8e00ff */
[----:B------:R-:W-:Y:S01]  /*18ab0*/  DMUL R16, R14, R16 ;  /* 0x000000100e107228 */ /* 0x000fe20000000000 */
[----:B------:R-:W-:-:S05]  /*18ac0*/  IMAD.MOV.U32 R14, RZ, RZ, R71 ;  /* 0x000000ffff0e7224 */ /* 0x000fca00078e0047 */
[----:B------:R-:W-:Y:S02]  /*18ad0*/  FSEL R69, R14, UR6, P2 ;  /* 0x000000060e457c08 */ /* 0x000fe40009000000 */
[----:B------:R-:W-:Y:S01]  /*18ae0*/  DFMA R16, R16, R44, R44 ;  /* 0x0000002c1010722b */ /* 0x000fe2000000002c */
[----:B------:R-:W-:Y:S01]  /*18af0*/  UMOV UR6, 0x54442d18 ;  /* 0x54442d1800067882 */ /* 0x000fe20000000000 */
[----:B------:R-:W-:Y:S02]  /*18b00*/  @P0 LOP3.LUT R69, R25, 0x80000, RZ, 0xfc, !PT ;  /* 0x0008000019450812 */ /* 0x000fe400078efcff */
[----:B------:R-:W-:-:S04]  /*18b10*/  FSETP.GT.AND P0, PT, |R24|, 1.469367938527859385e-39, PT ;  /* 0x001000001800780b */ /* 0x000fc80003f04200 */
[----:B------:R-:W-:Y:S02]  /*18b20*/  DADD R8, -R16, UR10 ;  /* 0x0000000a10087e29 */ /* 0x000fe40008000100 */
[----:B------:R-:W-:-:S08]  /*18b30*/  DADD R14, -RZ, -R16 ;  /* 0x00000000ff0e7229 */ /* 0x000fd00000000910 */
[----:B------:R-:W-:Y:S01]  /*18b40*/  FSEL R11, R8, R16, !P1 ;  /* 0x00000010080b7208 */ /* 0x000fe20004800000 */
[----:B------:R-:W-:Y:S01]  /*18b50*/  IMAD.MOV.U32 R8, RZ, RZ, R70 ;  /* 0x000000ffff087224 */ /* 0x000fe200078e0046 */
[----:B------:R-:W-:Y:S02]  /*18b60*/  FSEL R24, R16, R14, !P1 ;  /* 0x0000000e10187208 */ /* 0x000fe40004800000 */
[----:B------:R-:W-:Y:S01]  /*18b70*/  FSEL R25, R17, R15, !P1 ;  /* 0x0000000f11197208 */ /* 0x000fe20004800000 */
[----:B------:R-:W-:Y:S01]  /*18b80*/  DADD R14, |R18|, |R20| ;  /* 0x00000000120e7229 */ /* 0x000fe20000000614 */
[----:B------:R-:W-:Y:S01]  /*18b90*/  SEL R68, R8, UR4, P2 ;  /* 0x0000000408447c07 */ /* 0x000fe20009000000 */
[C---:B------:R-:W-:Y:S01]  /*18ba0*/  DSETP.NEU.AND P2, PT, R82.reuse, RZ, PT ;  /* 0x000000ff5200722a */ /* 0x040fe20003f4d000 */
[----:B------:R-:W-:Y:S01]  /*18bb0*/  FSEL R10, R9, R17, !P1 ;  /* 0x00000011090a7208 */ /* 0x000fe20004800000 */
[----:B------:R-:W-:Y:S01]  /*18bc0*/  DFMA R20, R82, R82, R92 ;  /* 0x000000525214722b */ /* 0x000fe2000000005c */
[----:B------:R-:W-:Y:S01]  /*18bd0*/  FSETP.GT.FTZ.AND P1, PT, R93, -1.6999999284744262695, PT ;  /* 0xbfd999995d00780b */ /* 0x000fe20003f34000 */
[----:B------:R-:W-:-:S02]  /*18be0*/  DADD R18, R92, 1 ;  /* 0x3ff000005c127429 */ /* 0x000fc40000000000 */
[----:B------:R-:W-:Y:S01]  /*18bf0*/  DADD R24, R24, UR6 ;  /* 0x0000000618187e29 */ /* 0x000fe20008000000 */
[----:B------:R-:W-:Y:S02]  /*18c00*/  PLOP3.LUT P4, PT, P4, P1, PT, 0x8, 0x80 ;  /* 0x000000000080781c */ /* 0x000fe40002782170 */
[----:B------:R-:W-:Y:S01]  /*18c10*/  FSETP.GEU.AND P1, PT, |R93|, 6.5827683646048100446e-37, PT ;  /* 0x036000005d00780b */ /* 0x000fe20003f2e200 */
[----:B------:R-:W-:Y:S02]  /*18c20*/  DMUL R52, R20, 1.80143985094819840000e+16 ;  /* 0x4350000014347828 */ /* 0x000fe40000000000 */
[----:B------:R-:W-:Y:S01]  /*18c30*/  DMUL R8, R18, 1.80143985094819840000e+16 ;  /* 0x4350000012087828 */ /* 0x000fe20000000000 */
[----:B------:R-:W-:Y:S02]  /*18c40*/  ISETP.GE.AND P5, PT, R21, 0x100000, PT ;  /* 0x001000001500780c */ /* 0x000fe40003fa6270 */
        /* <DEDUP_REMOVED lines=13> */
.L_x_892:
        /* <DEDUP_REMOVED lines=56> */
.L_x_893:
        /* <DEDUP_REMOVED lines=10> */
[----:B0-----:R-:W-:-:S07]  /*19140*/  DFMA R32, R28, -R30, 1 ;  /* 0x3ff000001c20742b */ /* 0x001fce000000081e */
[----:B------:R-:W0:Y:S01]  /*19150*/  LDC R40, c[0x0][0xfdc] ;  /* 0x0003f700ff287b82 */ /* 0x000e220000000800 */
[----:B--2---:R-:W-:Y:S01]  /*19160*/  ISETP.LE.AND P0, PT, RZ, UR4, PT ;  /* 0x00000004ff007c0c */ /* 0x004fe2000bf03270 */
[----:B------:R-:W-:-:S03]  /*19170*/  DFMA R32, R32, R32, R32 ;  /* 0x000000202020722b */ /* 0x000fc60000000020 */
[----:B------:R-:W-:Y:S01]  /*19180*/  FSEL R12, R12, 2.38107416347848357412e+38, P0 ;  /* 0x7f3321d20c0c7808 */ /* 0x000fe20000000000 */
[----:B-1----:R-:W-:Y:S01]  /*19190*/  DADD R38, -RZ, |R34| ;  /* 0x00000000ff267229 */ /* 0x002fe20000000522 */
[----:B------:R-:W-:Y:S02]  /*191a0*/  FSEL R13, R13, 1.8213495016098022461, !P0 ;  /* 0x3fe921fb0d0d7808 */ /* 0x000fe40004000000 */
[----:B------:R-:W-:Y:S02]  /*191b0*/  FSEL R17, RZ, 3.37028055040000000000e+12, P0 ;  /* 0x54442d18ff117808 */ /* 0x000fe40000000000 */
[----:B------:R-:W-:Y:S01]  /*191c0*/  FSEL R16, RZ, 2.1426990032196044922, P0 ;  /* 0x400921fbff107808 */ /* 0x000fe20000000000 */
[----:B------:R-:W-:Y:S02]  /*191d0*/  DFMA R32, R28, R32, R28 ;  /* 0x000000201c20722b */ /* 0x000fe4000000001c */
[----:B---3--:R-:W-:-:S06]  /*191e0*/  DSETP.GEU.AND P1, PT, |R36|, |R34|, PT ;  /* 0x400000222400722a */ /* 0x008fcc0003f2e200 */
[----:B------:R-:W-:-:S08]  /*191f0*/  DFMA R28, R32, -R30, 1 ;  /* 0x3ff00000201c742b */ /* 0x000fd0000000081e */
[----:B------:R-:W-:Y:S01]  /*19200*/  DFMA R28, R32, R28, R32 ;  /* 0x0000001c201c722b */ /* 0x000fe20000000020 */
[----:B------:R-:W-:Y:S01]  /*19210*/  @P1 LOP3.LUT R7, R7, 0x1, RZ, 0xfc, !PT ;  /* 0x0000000107071812 */ /* 0x000fe200078efcff */
[----:B------:R-:W-:-:S06]  /*19220*/  DADD R32, -RZ, |R36| ;  /* 0x00000000ff207229 */ /* 0x000fcc0000000524 */
[----:B------:R-:W-:-:S04]  /*19230*/  DMUL R44, R28, R34 ;  /* 0x000000221c2c7228 */ /* 0x000fc80000000000 */
[----:B------:R-:W-:Y:S02]  /*19240*/  FSEL R64, R32, R38, !P1 ;  /* 0x0000002620407208 */ /* 0x000fe40004800000 */
[----:B------:R-:W-:Y:S02]  /*19250*/  FSEL R65, R33, R39, !P1 ;  /* 0x0000002721417208 */ /* 0x000fe40004800000 */
[----:B------:R-:W-:Y:S01]  /*19260*/  DFMA R30, R44, -R30, R34 ;  /* 0x8000001e2c1e722b */ /* 0x000fe20000000022 */
[----:B0-----:R-:W-:-:S03]  /*19270*/  FSETP.GEU.AND P1, PT, |R40|, 6.5827683646048100446e-37, PT ;  /* 0x036000002800780b */ /* 0x001fc60003f2e200 */
[----:B------:R-:W-:-:S04]  /*19280*/  DFMA R56, R64, R64, 1 ;  /* 0x3ff000004038742b */ /* 0x000fc80000000040 */
[----:B------:R-:W-:-:S10]  /*19290*/  DFMA R44, R28, R30, R44 ;  /* 0x0000001e1c2c722b */ /* 0x000fd4000000002c */
[----:B------:R-:W-:-:S05]  /*192a0*/  FFMA R28, RZ, 2.0897850990295410156, R45 ;  /* 0x4005bf0aff1c7823 */ /* 0x000fca000000002d */
        /* <DEDUP_REMOVED lines=9> */
.L_x_894:
[----:B------:R-:W-:Y:S01]  /*19340*/  P2R R28, PR, RZ, 0x8 ;  /* 0x00000008ff1c7803 */ /* 0x000fe20000000000 */
[----:B------:R-:W-:Y:S01]  /*19350*/  DADD R44, -RZ, |R44| ;  /* 0x00000000ff2c7229 */ /* 0x000fe2000000052c */
[C---:B------:R-:W-:Y:S01]  /*19360*/  LOP3.LUT P3, RZ, R7.reuse, 0x4, RZ, 0xc0, !PT ;  /* 0x0000000407ff7812 */ /* 0x040fe2000786c0ff */
[----:B------:R-:W-:Y:S01]  /*19370*/  DADD R26, -RZ, |R26| ;  /* 0x00000000ff1a7229 */ /* 0x000fe2000000051a */
[----:B------:R-:W-:Y:S01]  /*19380*/  LOP3.LUT P1, RZ, R7, 0x1, RZ, 0xc0, !PT ;  /* 0x0000000107ff7812 */ /* 0x000fe2000782c0ff */
[----:B------:R-:W-:Y:S01]  /*19390*/  DSETP.NEU.AND P0, PT, R82, RZ, PT ;  /* 0x000000ff5200722a */ /* 0x000fe20003f0d000 */
[----:B------:R-:W0:Y:S01]  /*193a0*/  LDC.64 R30, c[0x0][0xfd8] ;  /* 0x0003f600ff1e7b82 */ /* 0x000e220000000a00 */
[CC--:B------:R-:W-:Y:S01]  /*193b0*/  FSEL R29, R55.reuse, R23.reuse, !P6 ;  /* 0x00000017371d7208 */ /* 0x0c0fe20007000000 */
[----:B------:R-:W-:Y:S01]  /*193c0*/  IMAD.MOV.U32 R32, RZ, RZ, 0x0 ;  /* 0x00000000ff207424 */ /* 0x000fe200078e00ff */
[----:B------:R-:W-:Y:S01]  /*193d0*/  SEL R23, R55, R23, !P6 ;  /* 0x0000001737177207 */ /* 0x000fe20007000000 */
[----:B------:R-:W-:Y:S01]  /*193e0*/  IMAD.MOV.U32 R33, RZ, RZ, 0x7ff00000 ;  /* 0x7ff00000ff217424 */ /* 0x000fe200078e00ff */
[----:B------:R-:W-:Y:S01]  /*193f0*/  FSEL R39, R9, R19, !P2 ;  /* 0x0000001309277208 */ /* 0x000fe20005000000 */
[----:B------:R-:W-:Y:S01]  /*19400*/  UMOV UR4, 0xffffffff ;  /* 0xffffffff00047882 */ /* 0x000fe20000000000 */
[----:B------:R-:W-:Y:S01]  /*19410*/  FSEL R38, R8, R18, !P2 ;  /* 0x0000001208267208 */ /* 0x000fe20005000000 */
[----:B------:R-:W-:Y:S01]  /*19420*/  UMOV UR5, 0x7fefffff ;  /* 0x7fefffff00057882 */ /* 0x000fe20000000000 */
[----:B------:R-:W-:Y:S01]  /*19430*/  @P3 FSEL R12, R24, R11, !P1 ;  /* 0x0000000b180c3208 */ /* 0x000fe20004800000 */
[----:B------:R-:W-:Y:S01]  /*19440*/  UMOV UR6, UR5 ;  /* 0x0000000500067c82 */ /* 0x000fe20008000000 */
[----:B------:R-:W-:-:S02]  /*19450*/  @P3 FSEL R13, R25, R10, !P1 ;  /* 0x0000000a190d3208 */ /* 0x000fc40004800000 */
[----:B------:R-:W-:Y:S01]  /*19460*/  FSEL R85, R17, R12, !P0 ;  /* 0x0000000c11557208 */ /* 0x000fe20004000000 */
[----:B------:R-:W1:Y:S01]  /*19470*/  LDC R25, c[0x0][0xfdc] ;  /* 0x0003f700ff197b82 */ /* 0x000e620000000800 */
[----:B------:R-:W-:Y:S02]  /*19480*/  FSEL R24, R16, R13, !P0 ;  /* 0x0000000d10187208 */ /* 0x000fe40004000000 */
[----:B------:R-:W-:Y:S02]  /*19490*/  ISETP.LT.U32.AND P0, PT, R44, R26, PT ;  /* 0x0000001a2c00720c */ /* 0x000fe40003f01070 */
[----:B------:R-:W-:Y:S02]  /*194a0*/  SEL R19, R9, R19, !P2 ;  /* 0x0000001309137207 */ /* 0x000fe40005000000 */
[CC--:B------:R-:W-:Y:S01]  /*194b0*/  ISETP.LT.U32.AND.EX P0, PT, R45.reuse, R27.reuse, PT, P0 ;  /* 0x0000001b2d00720c */ /* 0x0c0fe20003f01100 */
[----:B------:R-:W2:Y:S01]  /*194c0*/  LDC.64 R16, c[0x0][0xfd0] ;  /* 0x0003f400ff107b82 */ /* 0x000ea20000000a00 */
[----:B------:R-:W-:Y:S01]  /*194d0*/  SEL R56, R8, R56, !P2 ;  /* 0x0000003808387207 */ /* 0x000fe20005000000 */
[----:B------:R-:W-:Y:S01]  /*194e0*/  IMAD.MOV.U32 R8, RZ, RZ, RZ ;  /* 0x000000ffff087224 */ /* 0x000fe200078e00ff */
[----:B------:R-:W-:Y:S01]  /*194f0*/  SEL R98, R44, R26, P0 ;  /* 0x0000001a2c627207 */ /* 0x000fe20000000000 */
[----:B0-----:R-:W-:Y:S01]  /*19500*/  DMUL R12, R30, 4 ;  /* 0x401000001e0c7828 */ /* 0x001fe20000000000 */
[----:B------:R-:W-:-:S02]  /*19510*/  SEL R99, R45, R27, P0 ;  /* 0x0000001b2d637207 */ /* 0x000fc40000000000 */
[----:B------:R-:W-:Y:S02]  /*19520*/  ISETP.GT.U32.AND P0, PT, R26, R44, PT ;  /* 0x0000002c1a00720c */ /* 0x000fe40003f04070 */
[----:B------:R-:W-:Y:S02]  /*19530*/  SHF.R.U32.HI R10, RZ, 0x14, R23 ;  /* 0x00000014ff0a7819 */ /* 0x000fe40000011617 */
[CC--:B------:R-:W-:Y:S02]  /*19540*/  ISETP.GT.U32.AND.EX P0, PT, R27.reuse, R45.reuse, PT, P0 ;  /* 0x0000002d1b00720c */ /* 0x0c0fe40003f04100 */
[----:B------:R-:W-:Y:S02]  /*19550*/  ISETP.NE.AND P3, PT, R28, RZ, PT ;  /* 0x000000ff1c00720c */ /* 0x000fe40003f65270 */
[----:B------:R-:W-:Y:S02]  /*19560*/  SEL R97, R27, R45, P0 ;  /* 0x0000002d1b617207 */ /* 0x000fe40000000000 */
[----:B------:R-:W-:Y:S01]  /*19570*/  LEA.HI R7, R23, 0xfffffbcb, RZ, 0xc ;  /* 0xfffffbcb17077811 */ /* 0x000fe200078f60ff */
[----:B------:R-:W-:Y:S01]  /*19580*/  @P6 VIADD R7, R10, 0xfffffc01 ;  /* 0xfffffc010a076836 */ /* 0x000fe20000000000 */
[----:B------:R-:W-:-:S02]  /*19590*/  LOP3.LUT R86, R97, 0xffc00000, RZ, 0xc0, !PT ;  /* 0xffc0000061567812 */ /* 0x000fc400078ec0ff */
[----:B------:R-:W-:Y:S02]  /*195a0*/  FSEL R28, R54, R22, !P6 ;  /* 0x00000016361c7208 */ /* 0x000fe40007000000 */
[----:B------:R-:W-:Y:S02]  /*195b0*/  LOP3.LUT R9, R86, 0x7fd00000, RZ, 0x3c, !PT ;  /* 0x7fd0000056097812 */ /* 0x000fe400078e3cff */
[----:B------:R-:W-:Y:S01]  /*195c0*/  SEL R96, R26, R44, P0 ;  /* 0x0000002c1a607207 */ /* 0x000fe20000000000 */
[----:B--2---:R-:W-:Y:S01]  /*195d0*/  DMUL R26, R16, 4 ;  /* 0x40100000101a7828 */ /* 0x004fe20000000000 */
[----:B------:R-:W-:Y:S01]  /*195e0*/  LOP3.LUT P1, RZ, R29, 0x7fffffff, RZ, 0xc0, !PT ;  /* 0x7fffffff1dff7812 */ /* 0x000fe2000782c0ff */
[----:B------:R-:W-:Y:S01]  /*195f0*/  DFMA R34, R28, R32, +INF ;  /* 0x7ff000001c22742b */ /* 0x000fe20000000020 */
[CC--:B------:R-:W-:Y:S01]  /*19600*/  FSEL R36, R52.reuse, R20.reuse, !P5 ;  /* 0x0000001434247208 */ /* 0x0c0fe20006800000 */
[----:B------:R-:W-:Y:S01]  /*19610*/  DMUL R10, R8, R98 ;  /* 0x00000062080a7228 */ /* 0x000fe20000000000 */
[CC--:B------:R-:W-:Y:S01]  /*19620*/  FSEL R37, R53.reuse, R21.reuse, !P5 ;  /* 0x0000001535257208 */ /* 0x0c0fe20006800000 */
[----:B------:R-:W-:Y:S01]  /*19630*/  DMUL R28, R12, R12 ;  /* 0x0000000c0c1c7228 */ /* 0x000fe20000000000 */
[----:B------:R-:W-:Y:S01]  /*19640*/  SEL R21, R53, R21, !P5 ;  /* 0x0000001535157207 */ /* 0x000fe20006800000 */
[----:B------:R-:W-:Y:S01]  /*19650*/  DMUL R90, R8, R96 ;  /* 0x00000060085a7228 */ /* 0x000fe20000000000 */
[----:B------:R-:W-:Y:S01]  /*19660*/  LOP3.LUT P0, RZ, R37, 0x7fffffff, RZ, 0xc0, !PT ;  /* 0x7fffffff25ff7812 */ /* 0x000fe2000780c0ff */
[----:B------:R-:W-:Y:S01]  /*19670*/  DMUL R12, R30, R30 ;  /* 0x0000001e1e0c7228 */ /* 0x000fe20000000000 */
[----:B------:R-:W-:Y:S01]  /*19680*/  SHF.R.U32.HI R9, RZ, 0x14, R21 ;  /* 0x00000014ff097819 */ /* 0x000fe20000011615 */
[----:B------:R-:W-:Y:S01]  /*19690*/  DMUL R10, R10, R10 ;  /* 0x0000000a0a0a7228 */ /* 0x000fe20000000000 */
[----:B------:R-:W-:Y:S01]  /*196a0*/  LEA.HI R8, R21, 0xfffffbcb, RZ, 0xc ;  /* 0xfffffbcb15087811 */ /* 0x000fe200078f60ff */
[----:B------:R-:W-:Y:S01]  /*196b0*/  DFMA R36, R36, R32, +INF ;  /* 0x7ff000002424742b */ /* 0x000fe20000000020 */
[----:B------:R-:W-:Y:S01]  /*196c0*/  SEL R52, R52, R20, !P5 ;  /* 0x0000001434347207 */ /* 0x000fe20006800000 */
[----:B------:R-:W-:Y:S01]  /*196d0*/  DFMA R28, R26, R26, R28 ;  /* 0x0000001a1a1c722b */ /* 0x000fe2000000001c */
[----:B------:R-:W-:Y:S01]  /*196e0*/  @P5 VIADD R8, R9, 0xfffffc01 ;  /* 0xfffffc0109085836 */ /* 0x000fe20000000000 */
[----:B------:R-:W-:Y:S01]  /*196f0*/  DFMA R32, R38, R32, +INF ;  /* 0x7ff000002620742b */ /* 0x000fe20000000020 */
[----:B------:R-:W-:Y:S01]  /*19700*/  LOP3.LUT P5, RZ, R39, 0x7fffffff, RZ, 0xc0, !PT ;  /* 0x7fffffff27ff7812 */ /* 0x000fe200078ac0ff */
[----:B------:R-:W-:Y:S01]  /*19710*/  DFMA R90, R90, R90, R10 ;  /* 0x0000005a5a5a722b */ /* 0x000fe2000000000a */
[----:B------:R-:W-:Y:S01]  /*19720*/  FSEL R9, R34, RZ, P1 ;  /* 0x000000ff22097208 */ /* 0x000fe20000800000 */
[----:B------:R-:W-:Y:S01]  /*19730*/  DFMA R26, R16, R16, R12 ;  /* 0x00000010101a722b */ /* 0x000fe2000000000c */
[----:B------:R-:W-:Y:S01]  /*19740*/  FSEL R10, R35, -QNAN , P1 ;  /* 0xfff00000230a7808 */ /* 0x000fe20000800000 */
[----:B------:R-:W-:Y:S01]  /*19750*/  DMUL R28, R28, 0.0625 ;  /* 0x3fb000001c1c7828 */ /* 0x000fe20000000000 */
[----:B------:R-:W-:Y:S01]  /*19760*/  FSEL R62, R36, RZ, P0 ;  /* 0x000000ff243e7208 */ /* 0x000fe20000000000 */
[----:B------:R-:W-:Y:S01]  /*19770*/  DADD R34, -RZ, |R16| ;  /* 0x00000000ff227229 */ /* 0x000fe20000000510 */
[----:B------:R-:W-:Y:S01]  /*19780*/  FSEL R63, R37, -QNAN , P0 ;  /* 0xfff00000253f7808 */ /* 0x000fe20000000000 */
[----:B------:R-:W-:Y:S01]  /*19790*/  DSETP.MIN.AND P0, P1, R90, UR4, PT ;  /* 0x000000045a007e2a */ /* 0x000fe2000b900000 */
[----:B------:R-:W-:Y:S01]  /*197a0*/  FSEL R12, R32, RZ, P5 ;  /* 0x000000ff200c7208 */ /* 0x000fe20002800000 */
[----:B------:R-:W-:Y:S01]  /*197b0*/  DADD R36, -RZ, |R30| ;  /* 0x00000000ff247229 */ /* 0x000fe2000000051e */
[----:B------:R-:W-:Y:S01]  /*197c0*/  FSEL R13, R33, -QNAN , P5 ;  /* 0xfff00000210d7808 */ /* 0x000fe20002800000 */
[----:B------:R-:W-:Y:S01]  /*197d0*/  DSETP.GEU.AND P5, PT, |R30|, 1.4916681462400413487e-154, PT ;  /* 0x200000001e00742a */ /* 0x000fe20003fae200 */
[----:B------:R-:W-:Y:S01]  /*197e0*/  SHF.R.U32.HI R18, RZ, 0x14, R19 ;  /* 0x00000014ff127819 */ /* 0x000fe20000011613 */
[----:B------:R-:W-:Y:S01]  /*197f0*/  IMAD.U32 R20, RZ, RZ, UR6 ;  /* 0x00000006ff147e24 */ /* 0x000fe2000f8e00ff */
[----:B------:R-:W-:-:S02]  /*19800*/  LEA.HI R11, R19, 0xfffffbcb, RZ, 0xc ;  /* 0xfffffbcb130b7811 */ /* 0x000fc400078f60ff */
[----:B------:R-:W-:Y:S01]  /*19810*/  SEL R54, R54, R22, !P6 ;  /* 0x0000001636367207 */ /* 0x000fe20007000000 */
[----:B------:R-:W-:Y:S01]  /*19820*/  @P2 VIADD R11, R18, 0xfffffc01 ;  /* 0xfffffc01120b2836 */ /* 0x000fe20000000000 */
[----:B------:R-:W-:Y:S01]  /*19830*/  FSEL R61, R28, R26, !P5 ;  /* 0x0000001a1c3d7208 */ /* 0x000fe20006800000 */
[----:B------:R-:W-:Y:S01]  /*19840*/  IMAD.MOV.U32 R18, RZ, RZ, R91 ;  /* 0x000000ffff127224 */ /* 0x000fe200078e005b */
[----:B------:R-:W-:Y:S01]  /*19850*/  FSEL R29, R29, R27, !P5 ;  /* 0x0000001b1d1d7208 */ /* 0x000fe20006800000 */
[----:B------:R-:W-:Y:S01]  /*19860*/  DSETP.GEU.AND P5, PT, |R16|, 1.4916681462400413487e-154, PT ;  /* 0x200000001000742a */ /* 0x000fe20003fae200 */
[----:B------:R-:W-:Y:S01]  /*19870*/  ISETP.LT.U32.AND P2, PT, R36, R34, PT ;  /* 0x000000222400720c */ /* 0x000fe20003f41070 */
[----:B------:R-:W-:Y:S01]  /*19880*/  DSETP.NAN.AND P6, PT, R14, R14, PT ;  /* 0x0000000e0e00722a */ /* 0x000fe20003fc8000 */
[----:B------:R-:W-:Y:S01]  /*19890*/  FSEL R89, R18, UR6, P0 ;  /* 0x0000000612597c08 */ /* 0x000fe20008000000 */
[----:B------:R-:W-:Y:S01]  /*198a0*/  VIADD R16, R21, 0xffffffff ;  /* 0xffffffff15107836 */ /* 0x000fe20000000000 */
[----:B------:R-:W-:-:S02]  /*198b0*/  @P1 LOP3.LUT R89, R20, 0x80000, RZ, 0xfc, !PT ;  /* 0x0008000014591812 */ /* 0x000fc400078efcff */
[----:B------:R-:W-:Y:S02]  /*198c0*/  FSEL R60, R61, R26, !P5 ;  /* 0x0000001a3d3c7208 */ /* 0x000fe40006800000 */
[----:B------:R-:W-:Y:S02]  /*198d0*/  LOP3.LUT R17, R23, 0xfffff, RZ, 0xc0, !PT ;  /* 0x000fffff17117812 */ /* 0x000fe400078ec0ff */
[----:B------:R-:W-:Y:S02]  /*198e0*/  LOP3.LUT R18, R21, 0xfffff, RZ, 0xc0, !PT ;  /* 0x000fffff15127812 */ /* 0x000fe400078ec0ff */
[C---:B------:R-:W-:Y:S01]  /*198f0*/  LOP3.LUT R20, R19.reuse, 0xfffff, RZ, 0xc0, !PT ;  /* 0x000fffff13147812 */ /* 0x040fe200078ec0ff */
[----:B------:R-:W-:Y:S01]  /*19900*/  VIADD R19, R19, 0x80100000 ;  /* 0x8010000013137836 */ /* 0x000fe20000000000 */
[----:B------:R-:W-:Y:S02]  /*19910*/  FSEL R61, R29, R27, !P5 ;  /* 0x0000001b1d3d7208 */ /* 0x000fe40006800000 */
[----:B-1----:R-:W-:Y:S01]  /*19920*/  LOP3.LUT R25, R24, 0x80000000, R25, 0xb8, !PT ;  /* 0x8000000018197812 */ /* 0x002fe200078eb819 */
[----:B------:R-:W-:Y:S01]  /*19930*/  IMAD.MOV.U32 R24, RZ, RZ, R90 ;  /* 0x000000ffff187224 */ /* 0x000fe200078e005a */
[----:B------:R-:W-:-:S02]  /*19940*/  LOP3.LUT R17, R17, 0x3ff00000, RZ, 0xfc, !PT ;  /* 0x3ff0000011117812 */ /* 0x000fc400078efcff */
[----:B------:R-:W-:Y:S01]  /*19950*/  LOP3.LUT R18, R18, 0x3ff00000, RZ, 0xfc, !PT ;  /* 0x3ff0000012127812 */ /* 0x000fe200078efcff */
[----:B------:R-:W-:Y:S01]  /*19960*/  DMUL R58, R60, 1.80143985094819840000e+16 ;  /* 0x435000003c3a7828 */ /* 0x000fe20000000000 */
[----:B------:R-:W-:Y:S01]  /*19970*/  LOP3.LUT R20, R20, 0x3ff00000, RZ, 0xfc, !PT ;  /* 0x3ff0000014147812 */ /* 0x000fe200078efcff */
[----:B------:R-:W-:Y:S01]  /*19980*/  VIADD R22, R17, 0xfff00000 ;  /* 0xfff0000011167836 */ /* 0x000fe20000000000 */
[----:B------:R-:W-:Y:S01]  /*19990*/  ISETP.LT.U32.AND.EX P2, PT, R37, R35, PT, P2 ;  /* 0x000000232500720c */ /* 0x000fe20003f41120 */
[----:B------:R-:W-:Y:S01]  /*199a0*/  VIADD R21, R18, 0xfff00000 ;  /* 0xfff0000012157836 */ /* 0x000fe20000000000 */
[----:B------:R-:W-:Y:S01]  /*199b0*/  FSEL R84, R14, R85, P6 ;  /* 0x000000550e547208 */ /* 0x000fe20003000000 */
[----:B------:R-:W-:Y:S01]  /*199c0*/  VIADD R14, R23, 0x80100000 ;  /* 0x80100000170e7836 */ /* 0x000fe20000000000 */
[----:B------:R-:W-:Y:S01]  /*199d0*/  FSEL R85, R15, R25, P6 ;  /* 0x000000190f557208 */ /* 0x000fe20003000000 */
[----:B------:R-:W-:Y:S01]  /*199e0*/  VIADD R23, R20, 0xfff00000 ;  /* 0xfff0000014177836 */ /* 0x000fe20000000000 */
[----:B------:R-:W-:Y:S01]  /*199f0*/  LOP3.LUT R87, R86, 0x100000, RZ, 0xfc, !PT ;  /* 0x0010000056577812 */ /* 0x000fe200078efcff */
[----:B------:R-:W-:Y:S01]  /*19a00*/  IMAD.MOV.U32 R86, RZ, RZ, RZ ;  /* 0x000000ffff567224 */ /* 0x000fe200078e00ff */
[----:B------:R-:W-:-:S02]  /*19a10*/  SEL R15, R37, R35, P2 ;  /* 0x00000023250f7207 */ /* 0x000fc40001000000 */
[----:B------:R-:W-:-:S07]  /*19a20*/  SEL R88, R24, UR4, P0 ;  /* 0x0000000418587c07 */ /* 0x000fce0008000000 */
.L_x_1098:
[C---:B------:R-:W-:Y:S01]  /*19a30*/  LEA R36, P0, R3.reuse, R102, 0x6 ;  /* 0x0000006603247211 */ /* 0x040fe200078030ff */
[----:B------:R-:W0:Y:S03]  /*19a40*/  LDC.64 R38, c[0x0][0xfd0] ;  /* 0x0003f400ff267b82 */ /* 0x000e260000000a00 */
[----:B------:R-:W-:-:S05]  /*19a50*/  LEA.HI.X R37, R3, R103, R4, 0x6, P0 ;  /* 0x0000006703257211 */ /* 0x000fca00000f3404 */
[----:B------:R1:W5:Y:S01]  /*19a60*/  LDG.E.ENL2.256 R24, R40, desc[UR8][R36.64] ;  /* 0xfe0000082428797e */ /* 0x0003620008121918 */
[----:B------:R-:W0:Y:S03]  /*19a70*/  LDC.64 R44, c[0x0][0xfd8] ;  /* 0x0003f600ff2c7b82 */ /* 0x000e260000000a00 */
[----:B------:R1:W5:Y:S01]  /*19a80*/  LDG.E.ENL2.256 R32, R28, desc[UR8][R36.64+0x20] ;  /* 0xfe000108241c797e */ /* 0x0003620008121920 */
[----:B------:R-:W-:Y:S01]  /*19a90*/  BSSY.RECONVERGENT B0, `(.L_x_895) ;  /* 0x0000315000007945 */ /* 0x000fe20003800200 */
[----:B0-----:R-:W-:-:S14]  /*19aa0*/  DSETP.NAN.AND P0, PT, R38, R44, PT ;  /* 0x0000002c2600722a */ /* 0x001fdc0003f08000 */
[----:B-1----:R-:W-:Y:S05]  /*19ab0*/  @!P0 BRA `(.L_x_896) ;  /* 0x0000000400508947 */ /* 0x002fea0003800000 */
[----:B------:R-:W-:-:S04]  /*19ac0*/  ISETP.GE.AND P0, PT, R61, 0x100000, PT ;  /* 0x001000003d00780c */ /* 0x000fc80003f06270 */
[----:B------:R-:W-:-:S05]  /*19ad0*/  SEL R48, R59, R61, !P0 ;  /* 0x0000003d3b307207 */ /* 0x000fca0004000000 */
[----:B------:R-:W-:-:S05]  /*19ae0*/  VIADD R36, R48, 0xffffffff ;  /* 0xffffffff30247836 */ /* 0x000fca0000000000 */
[----:B------:R-:W-:-:S13]  /*19af0*/  ISETP.GT.U32.AND P1, PT, R36, 0x7feffffe, PT ;  /* 0x7feffffe2400780c */ /* 0x000fda0003f24070 */
[----:B------:R-:W-:Y:S05]  /*19b00*/  @P1 BRA `(.L_x_897) ;  /* 0x00000004000c1947 */ /* 0x000fea0003800000 */
[----:B------:R-:W-:Y:S01]  /*19b10*/  LOP3.LUT R36, R48, 0xfffff, RZ, 0xc0, !PT ;  /* 0x000fffff30247812 */ /* 0x000fe200078ec0ff */
[----:B------:R-:W-:Y:S01]  /*19b20*/  IMAD.MOV.U32 R106, RZ, RZ, RZ ;  /* 0x000000ffff6a7224 */ /* 0x000fe200078e00ff */
[----:B------:R-:W-:Y:S01]  /*19b30*/  SEL R44, R58, R60, !P0 ;  /* 0x0000003c3a2c7207 */ /* 0x000fe20004000000 */
[----:B------:R-:W-:Y:S01]  /*19b40*/  UMOV UR4, 0x3ae80f1e ;  /* 0x3ae80f1e00047882 */ /* 0x000fe20000000000 */
[----:B------:R-:W-:Y:S01]  /*19b50*/  LOP3.LUT R45, R36, 0x3ff00000, RZ, 0xfc, !PT ;  /* 0x3ff00000242d7812 */ /* 0x000fe200078efcff */
[----:B------:R-:W-:Y:S01]  /*19b60*/  UMOV UR5, 0x3eb1380b ;  /* 0x3eb1380b00057882 */ /* 0x000fe20000000000 */
[----:B------:R-:W-:Y:S01]  /*19b70*/  UMOV UR6, 0x80000000 ;  /* 0x8000000000067882 */ /* 0x000fe20000000000 */
[----:B------:R-:W-:Y:S01]  /*19b80*/  UMOV UR7, 0x43300000 ;  /* 0x4330000000077882 */ /* 0x000fe20000000000 */
[----:B------:R-:W-:-:S13]  /*19b90*/  ISETP.GE.U32.AND P1, PT, R45, 0x3ff6a09f, PT ;  /* 0x3ff6a09f2d00780c */ /* 0x000fda0003f26070 */
[----:B------:R-:W-:-:S04]  /*19ba0*/  @P1 VIADD R37, R45, 0xfff00000 ;  /* 0xfff000002d251836 */ /* 0x000fc80000000000 */
[----:B------:R-:W-:-:S06]  /*19bb0*/  @P1 IMAD.MOV.U32 R45, RZ, RZ, R37 ;  /* 0x000000ffff2d1224 */ /* 0x000fcc00078e0025 */
[C---:B------:R-:W-:Y:S02]  /*19bc0*/  DADD R38, R44.reuse, 1 ;  /* 0x3ff000002c267429 */ /* 0x040fe40000000000 */
[----:B------:R-:W-:-:S04]  /*19bd0*/  DADD R44, R44, -1 ;  /* 0xbff000002c2c7429 */ /* 0x000fc80000000000 */
[----:B------:R-:W0:Y:S02]  /*19be0*/  MUFU.RCP64H R107, R39 ;  /* 0x00000027006b7308 */ /* 0x000e240000001800 */
[----:B0-----:R-:W-:-:S08]  /*19bf0*/  DFMA R36, -R38, R106, 1 ;  /* 0x3ff000002624742b */ /* 0x001fd0000000016a */
[----:B------:R-:W-:-:S08]  /*19c00*/  DFMA R36, R36, R36, R36 ;  /* 0x000000242424722b */ /* 0x000fd00000000024 */
[----:B------:R-:W-:Y:S01]  /*19c10*/  DFMA R106, R106, R36, R106 ;  /* 0x000000246a6a722b */ /* 0x000fe2000000006a */
[----:B------:R-:W-:Y:S02]  /*19c20*/  IMAD.MOV.U32 R36, RZ, RZ, -0x748574fc ;  /* 0x8b7a8b04ff247424 */ /* 0x000fe400078e00ff */
[----:B------:R-:W-:-:S05]  /*19c30*/  IMAD.MOV.U32 R37, RZ, RZ, 0x3ed0ee25 ;  /* 0x3ed0ee25ff257424 */ /* 0x000fca00078e00ff */
        /* <DEDUP_REMOVED lines=14> */
[----:B------:R-:W-:Y:S01]  /*19d20*/  SHF.R.U32.HI R37, RZ, 0x14, R48 ;  /* 0x00000014ff257819 */ /* 0x000fe20000011630 */
[----:B------:R-:W-:Y:S01]  /*19d30*/  UMOV UR5, 0x3f3c71c7 ;  /* 0x3f3c71c700057882 */ /* 0x000fe20000000000 */
[----:B------:R-:W-:Y:S01]  /*19d40*/  LEA.HI R36, R48, 0xfffffbcb, RZ, 0xc ;  /* 0xfffffbcb30247811 */ /* 0x000fe200078f60ff */
[----:B------:R-:W-:Y:S02]  /*19d50*/  DMUL R38, R106, R38 ;  /* 0x000000266a267228 */ /* 0x000fe40000000000 */
[----:B------:R-:W-:Y:S01]  /*19d60*/  @P0 VIADD R36, R37, 0xfffffc01 ;  /* 0xfffffc0125240836 */ /* 0x000fe20000000000 */
[----:B------:R-:W-:Y:S01]  /*19d70*/  DFMA R46, R50, R46, UR4 ;  /* 0x00000004322e7e2b */ /* 0x000fe2000800002e */
[----:B------:R-:W-:Y:S01]  /*19d80*/  UMOV UR4, 0x923be72d ;  /* 0x923be72d00047882 */ /* 0x000fe20000000000 */
[----:B------:R-:W-:Y:S01]  /*19d90*/  UMOV UR5, 0x3f624924 ;  /* 0x3f62492400057882 */ /* 0x000fe20000000000 */
[----:B------:R-:W-:-:S02]  /*19da0*/  @P1 VIADD R36, R36, 0x1 ;  /* 0x0000000124241836 */ /* 0x000fc40000000000 */
[----:B------:R-:W-:-:S03]  /*19db0*/  IMAD.MOV.U32 R37, RZ, RZ, 0x43300000 ;  /* 0x43300000ff257424 */ /* 0x000fc600078e00ff */
[----:B------:R-:W-:Y:S01]  /*19dc0*/  DFMA R46, R50, R46, UR4 ;  /* 0x00000004322e7e2b */ /* 0x000fe2000800002e */
[----:B------:R-:W-:Y:S01]  /*19dd0*/  LOP3.LUT R36, R36, 0x80000000, RZ, 0x3c, !PT ;  /* 0x8000000024247812 */ /* 0x000fe200078e3cff */
[----:B------:R-:W-:Y:S01]  /*19de0*/  UMOV UR4, 0x9999a3c4 ;  /* 0x9999a3c400047882 */ /* 0x000fe20000000000 */
[----:B------:R-:W-:-:S04]  /*19df0*/  UMOV UR5, 0x3f899999 ;  /* 0x3f89999900057882 */ /* 0x000fc80000000000 */
[----:B------:R-:W-:Y:S01]  /*19e00*/  DADD R36, R36, -UR6 ;  /* 0x8000000624247e29 */ /* 0x000fe20008000000 */
[----:B------:R-:W-:Y:S01]  /*19e10*/  UMOV UR6, 0xfefa39ef ;  /* 0xfefa39ef00067882 */ /* 0x000fe20000000000 */
[----:B------:R-:W-:Y:S01]  /*19e20*/  DFMA R46, R50, R46, UR4 ;  /* 0x00000004322e7e2b */ /* 0x000fe2000800002e */
[----:B------:R-:W-:Y:S01]  /*19e30*/  UMOV UR7, 0x3fe62e42 ;  /* 0x3fe62e4200077882 */ /* 0x000fe20000000000 */
[----:B------:R-:W-:Y:S01]  /*19e40*/  UMOV UR4, 0x55555554 ;  /* 0x5555555400047882 */ /* 0x000fe20000000000 */
[----:B------:R-:W-:-:S03]  /*19e50*/  UMOV UR5, 0x3fb55555 ;  /* 0x3fb5555500057882 */ /* 0x000fc60000000000 */
[----:B------:R-:W-:Y:S02]  /*19e60*/  DFMA R44, R36, UR6, R104 ;  /* 0x00000006242c7c2b */ /* 0x000fe40008000068 */
[----:B------:R-:W-:Y:S01]  /*19e70*/  DFMA R46, R50, R46, UR4 ;  /* 0x00000004322e7e2b */ /* 0x000fe2000800002e */
[----:B------:R-:W-:Y:S01]  /*19e80*/  UMOV UR4, 0xfefa39ef ;  /* 0xfefa39ef00047882 */ /* 0x000fe20000000000 */
[----:B------:R-:W-:-:S04]  /*19e90*/  UMOV UR5, 0x3fe62e42 ;  /* 0x3fe62e4200057882 */ /* 0x000fc80000000000 */
[----:B------:R-:W-:Y:S01]  /*19ea0*/  DFMA R48, R36, -UR4, R44 ;  /* 0x8000000424307c2b */ /* 0x000fe2000800002c */
[----:B------:R-:W-:Y:S01]  /*19eb0*/  UMOV UR4, 0x3b39803f ;  /* 0x3b39803f00047882 */ /* 0x000fe20000000000 */
[----:B------:R-:W-:Y:S01]  /*19ec0*/  DMUL R46, R50, R46 ;  /* 0x0000002e322e7228 */ /* 0x000fe20000000000 */
[----:B------:R-:W-:-:S05]  /*19ed0*/  UMOV UR5, 0x3c7abc9e ;  /* 0x3c7abc9e00057882 */ /* 0x000fca0000000000 */
[C---:B------:R-:W-:Y:S02]  /*19ee0*/  DADD R48, -R104.reuse, R48 ;  /* 0x0000000068307229 */ /* 0x040fe40000000130 */
[----:B------:R-:W-:-:S08]  /*19ef0*/  DFMA R38, R104, R46, R38 ;  /* 0x0000002e6826722b */ /* 0x000fd00000000026 */
[----:B------:R-:W-:-:S08]  /*19f00*/  DADD R38, R38, -R48 ;  /* 0x0000000026267229 */ /* 0x000fd00000000830 */
[----:B------:R-:W-:-:S08]  /*19f10*/  DFMA R38, R36, UR4, R38 ;  /* 0x0000000424267c2b */ /* 0x000fd00008000026 */
[----:B------:R-:W-:Y:S01]  /*19f20*/  DADD R44, R44, R38 ;  /* 0x000000002c2c7229 */ /* 0x000fe20000000026 */
[----:B------:R-:W-:Y:S10]  /*19f30*/  BRA `(.L_x_898) ;  /* 0x0000002c00287947 */ /* 0x000ff40003800000 */
.L_x_897:
        /* <DEDUP_REMOVED lines=12> */
.L_x_896:
[----:B------:R-:W-:Y:S01]  /*1a000*/  UMOV UR4, 0x85ebc8a0 ;  /* 0x85ebc8a000047882 */ /* 0x000fe20000000000 */
[----:B------:R-:W-:Y:S02]  /*1a010*/  UMOV UR5, 0x7fd1ccf3 ;  /* 0x7fd1ccf300057882 */ /* 0x000fe40000000000 */
[----:B------:R-:W-:-:S14]  /*1a020*/  DSETP.GT.AND P0, PT, R64, UR4, PT ;  /* 0x0000000440007e2a */ /* 0x000fdc000bf04000 */
[----:B------:R-:W-:Y:S05]  /*1a030*/  @!P0 BRA `(.L_x_899) ;  /* 0x00000004009c8947 */ /* 0x000fea0003800000 */
[----:B------:R-:W0:Y:S01]  /*1a040*/  MUFU.RSQ64H R37, R89 ;  /* 0x0000005900257308 */ /* 0x000e220000001c00 */
[----:B------:R-:W-:Y:S01]  /*1a050*/  IMAD.MOV.U32 R36, RZ, RZ, RZ ;  /* 0x000000ffff247224 */ /* 0x000fe200078e00ff */
[----:B------:R-:W-:Y:S01]  /*1a060*/  ISETP.GE.U32.AND P0, PT, R99, 0x7ff00000, PT ;  /* 0x7ff000006300780c */ /* 0x000fe20003f06070 */
[----:B------:R-:W-:Y:S02]  /*1a070*/  IMAD.MOV.U32 R44, RZ, RZ, 0x0 ;  /* 0x00000000ff2c7424 */ /* 0x000fe400078e00ff */
[----:B------:R-:W-:Y:S02]  /*1a080*/  IMAD.MOV.U32 R45, RZ, RZ, 0x3fd80000 ;  /* 0x3fd80000ff2d7424 */ /* 0x000fe400078e00ff */
        /* <DEDUP_REMOVED lines=17> */
[----:B------:R-:W-:-:S10]  /*1a1a0*/  @!P2 DMUL R36, R36, 1.80143985094819840000e+16 ;  /* 0x435000002424a828 */ /* 0x000fd40000000000 */
[----:B------:R-:W-:Y:S02]  /*1a1b0*/  @!P2 IMAD.MOV.U32 R39, RZ, RZ, R37 ;  /* 0x000000ffff27a224 */ /* 0x000fe400078e0025 */
[----:B------:R-:W-:Y:S02]  /*1a1c0*/  @!P2 IMAD.MOV.U32 R44, RZ, RZ, R36 ;  /* 0x000000ffff2ca224 */ /* 0x000fe400078e0024 */
[----:B------:R-:W-:-:S05]  /*1a1d0*/  VIADD R38, R39, 0xffffffff ;  /* 0xffffffff27267836 */ /* 0x000fca0000000000 */
[----:B------:R-:W-:Y:S01]  /*1a1e0*/  ISETP.GT.U32.AND P0, PT, R38, 0x7feffffe, PT ;  /* 0x7feffffe2600780c */ /* 0x000fe20003f04070 */
[----:B------:R-:W-:Y:S02]  /*1a1f0*/  IMAD.MOV.U32 R38, RZ, RZ, -0x3ff ;  /* 0xfffffc01ff267424 */ /* 0x000fe400078e00ff */
[----:B------:R-:W-:-:S10]  /*1a200*/  @!P2 IMAD.MOV.U32 R38, RZ, RZ, -0x435 ;  /* 0xfffffbcbff26a424 */ /* 0x000fd400078e00ff */
[----:B------:R-:W-:Y:S05]  /*1a210*/  @P0 BRA `(.L_x_900) ;  /* 0x0000000400040947 */ /* 0x000fea0003800000 */
[C---:B------:R-:W-:Y:S01]  /*1a220*/  LOP3.LUT R36, R39.reuse, 0xfffff, RZ, 0xc0, !PT ;  /* 0x000fffff27247812 */ /* 0x040fe200078ec0ff */
[----:B------:R-:W-:Y:S01]  /*1a230*/  IMAD.MOV.U32 R106, RZ, RZ, RZ ;  /* 0x000000ffff6a7224 */ /* 0x000fe200078e00ff */
[----:B------:R-:W-:Y:S01]  /*1a240*/  UMOV UR4, 0x3ae80f1e ;  /* 0x3ae80f1e00047882 */ /* 0x000fe20000000000 */
[----:B------:R-:W-:Y:S01]  /*1a250*/  UMOV UR5, 0x3eb1380b ;  /* 0x3eb1380b00057882 */ /* 0x000fe20000000000 */
[----:B------:R-:W-:Y:S01]  /*1a260*/  LOP3.LUT R45, R36, 0x3ff00000, RZ, 0xfc, !PT ;  /* 0x3ff00000242d7812 */ /* 0x000fe200078efcff */
[----:B------:R-:W-:Y:S01]  /*1a270*/  UMOV UR6, 0x80000000 ;  /* 0x8000000000067882 */ /* 0x000fe20000000000 */
[----:B------:R-:W-:Y:S01]  /*1a280*/  LEA.HI R48, R39, R38, RZ, 0xc ;  /* 0x0000002627307211 */ /* 0x000fe200078f60ff */
[----:B------:R-:W-:Y:S01]  /*1a290*/  UMOV UR7, 0x43300000 ;  /* 0x4330000000077882 */ /* 0x000fe20000000000 */
[----:B------:R-:W-:-:S13]  /*1a2a0*/  ISETP.GE.U32.AND P0, PT, R45, 0x3ff6a09f, PT ;  /* 0x3ff6a09f2d00780c */ /* 0x000fda0003f06070 */
[----:B------:R-:W-:Y:S02]  /*1a2b0*/  @P0 VIADD R37, R45, 0xfff00000 ;  /* 0xfff000002d250836 */ /* 0x000fe40000000000 */
[----:B------:R-:W-:Y:S02]  /*1a2c0*/  @P0 VIADD R48, R48, 0x1 ;  /* 0x0000000130300836 */ /* 0x000fe40000000000 */
        /* <DEDUP_REMOVED lines=27> */
[----:B------:R-:W-:Y:S01]  /*1a480*/  UMOV UR5, 0x3f624924 ;  /* 0x3f62492400057882 */ /* 0x000fe20000000000 */
[----:B------:R-:W-:Y:S01]  /*1a490*/  LOP3.LUT R36, R48, 0x80000000, RZ, 0x3c, !PT ;  /* 0x8000000030247812 */ /* 0x000fe200078e3cff */
[----:B------:R-:W-:-:S04]  /*1a4a0*/  IMAD.MOV.U32 R37, RZ, RZ, 0x43300000 ;  /* 0x43300000ff257424 */ /* 0x000fc800078e00ff */
        /* <DEDUP_REMOVED lines=24> */
.L_x_900:
        /* <DEDUP_REMOVED lines=8> */
.L_x_899:
        /* <DEDUP_REMOVED lines=22> */
[C---:B------:R-:W-:Y:S01]  /*1a810*/  DADD R36, R56.reuse, 1 ;  /* 0x3ff0000038247429 */ /* 0x040fe20000000000 */
[----:B------:R-:W-:Y:S01]  /*1a820*/  UMOV UR7, 0x43300000 ;  /* 0x4330000000077882 */ /* 0x000fe20000000000 */
[----:B------:R-:W-:Y:S01]  /*1a830*/  DADD R50, R56, -1 ;  /* 0xbff0000038327429 */ /* 0x000fe20000000000 */
[----:B------:R-:W-:-:S03]  /*1a840*/  @!P0 IMAD.MOV R106, RZ, RZ, R11 ;  /* 0x000000ffff6a8224 */ /* 0x000fc600078e020b */
[----:B------:R-:W0:Y:S02]  /*1a850*/  MUFU.RCP64H R47, R37 ;  /* 0x00000025002f7308 */ /* 0x000e240000001800 */
[----:B------:R-:W-:-:S06]  /*1a860*/  LOP3.LUT R106, R106, 0x80000000, RZ, 0x3c, !PT ;  /* 0x800000006a6a7812 */ /* 0x000fcc00078e3cff */
[----:B------:R-:W-:Y:S01]  /*1a870*/  DADD R106, R106, -UR6 ;  /* 0x800000066a6a7e29 */ /* 0x000fe20008000000 */
[----:B------:R-:W-:Y:S01]  /*1a880*/  UMOV UR6, 0xfefa39ef ;  /* 0xfefa39ef00067882 */ /* 0x000fe20000000000 */
[----:B------:R-:W-:Y:S01]  /*1a890*/  UMOV UR7, 0x3fe62e42 ;  /* 0x3fe62e4200077882 */ /* 0x000fe20000000000 */
[----:B0-----:R-:W-:-:S08]  /*1a8a0*/  DFMA R38, -R36, R46, 1 ;  /* 0x3ff000002426742b */ /* 0x001fd0000000012e */
[----:B------:R-:W-:-:S08]  /*1a8b0*/  DFMA R38, R38, R38, R38 ;  /* 0x000000262626722b */ /* 0x000fd00000000026 */
[----:B------:R-:W-:-:S08]  /*1a8c0*/  DFMA R46, R46, R38, R46 ;  /* 0x000000262e2e722b */ /* 0x000fd0000000002e */
[----:B------:R-:W-:-:S08]  /*1a8d0*/  DMUL R38, R50, R46 ;  /* 0x0000002e32267228 */ /* 0x000fd00000000000 */
[----:B------:R-:W-:-:S08]  /*1a8e0*/  DFMA R38, R50, R46, R38 ;  /* 0x0000002e3226722b */ /* 0x000fd00000000026 */
[----:B------:R-:W-:Y:S02]  /*1a8f0*/  DMUL R44, R38, R38 ;  /* 0x00000026262c7228 */ /* 0x000fe40000000000 */
[----:B------:R-:W-:-:S06]  /*1a900*/  DFMA R104, R106, UR6, R38 ;  /* 0x000000066a687c2b */ /* 0x000fcc0008000026 */
[----:B------:R-:W-:Y:S01]  /*1a910*/  DFMA R48, R44, UR4, R48 ;  /* 0x000000042c307c2b */ /* 0x000fe20008000030 */
[----:B------:R-:W-:Y:S01]  /*1a920*/  UMOV UR4, 0x9f02676f ;  /* 0x9f02676f00047882 */ /* 0x000fe20000000000 */
[----:B------:R-:W-:-:S06]  /*1a930*/  UMOV UR5, 0x3ef3b266 ;  /* 0x3ef3b26600057882 */ /* 0x000fcc0000000000 */
[----:B------:R-:W-:Y:S01]  /*1a940*/  DFMA R36, R44, R48, UR4 ;  /* 0x000000042c247e2b */ /* 0x000fe20008000030 */
[----:B------:R-:W-:Y:S01]  /*1a950*/  UMOV UR4, 0xa9ab0956 ;  /* 0xa9ab095600047882 */ /* 0x000fe20000000000 */
[----:B------:R-:W-:Y:S01]  /*1a960*/  UMOV UR5, 0x3f1745cb ;  /* 0x3f1745cb00057882 */ /* 0x000fe20000000000 */
[----:B------:R-:W-:-:S05]  /*1a970*/  DADD R48, R50, -R38 ;  /* 0x0000000032307229 */ /* 0x000fca0000000826 */
[----:B------:R-:W-:Y:S01]  /*1a980*/  DFMA R36, R44, R36, UR4 ;  /* 0x000000042c247e2b */ /* 0x000fe20008000024 */
        /* <DEDUP_REMOVED lines=21> */
[----:B------:R-:W-:-:S04]  /*1aae0*/  DADD R50, R50, -R38 ;  /* 0x0000000032327229 */ /* 0x000fc80000000826 */
[----:B------:R-:W-:-:S08]  /*1aaf0*/  DFMA R36, R38, R36, R48 ;  /* 0x000000242624722b */ /* 0x000fd00000000030 */
[----:B------:R-:W-:-:S08]  /*1ab00*/  DADD R50, -R50, R36 ;  /* 0x0000000032327229 */ /* 0x000fd00000000124 */
[----:B------:R-:W-:-:S08]  /*1ab10*/  DFMA R50, R106, UR4, R50 ;  /* 0x000000046a327c2b */ /* 0x000fd00008000032 */
[----:B------:R-:W-:-:S11]  /*1ab20*/  DADD R44, R104, R50 ;  /* 0x00000000682c7229 */ /* 0x000fd60000000032 */
.L_x_902:
[----:B------:R-:W-:Y:S01]  /*1ab30*/  DMUL R44, R44, 0.5 ;  /* 0x3fe000002c2c7828 */ /* 0x000fe20000000000 */
[----:B------:R-:W-:Y:S10]  /*1ab40*/  BRA `(.L_x_898) ;  /* 0x0000002000247947 */ /* 0x000ff40003800000 */
.L_x_901:
        /* <DEDUP_REMOVED lines=20> */
[----:B------:R-:W-:Y:S01]  /*1ac90*/  IMAD.MOV.U32 R39, RZ, RZ, R45 ;  /* 0x000000ffff277224 */ /* 0x000fe200078e002d */
        /* <DEDUP_REMOVED lines=97> */
.L_x_904:
[----:B------:R-:W-:Y:S01]  /*1b2b0*/  IMAD.MOV.U32 R38, RZ, RZ, 0x0 ;  /* 0x00000000ff267424 */ /* 0x000fe200078e00ff */
[----:B------:R-:W-:Y:S01]  /*1b2c0*/  LOP3.LUT P0, RZ, R37, 0x7fffffff, RZ, 0xc0, !PT ;  /* 0x7fffffff25ff7812 */ /* 0x000fe2000780c0ff */
[----:B------:R-:W-:-:S06]  /*1b2d0*/  IMAD.MOV.U32 R39, RZ, RZ, 0x7ff00000 ;  /* 0x7ff00000ff277424 */ /* 0x000fcc00078e00ff */
[----:B------:R-:W-:-:S10]  /*1b2e0*/  DFMA R38, R36, R38, +INF ;  /* 0x7ff000002426742b */ /* 0x000fd40000000026 */
[----:B------:R-:W-:Y:S02]  /*1b2f0*/  FSEL R44, R38, RZ, P0 ;  /* 0x000000ff262c7208 */ /* 0x000fe40000000000 */
[----:B------:R-:W-:Y:S01]  /*1b300*/  FSEL R45, R39, -QNAN , P0 ;  /* 0xfff00000272d7808 */ /* 0x000fe20000000000 */
[----:B------:R-:W-:Y:S06]  /*1b310*/  BRA `(.L_x_898) ;  /* 0x0000001800307947 */ /* 0x000fec0003800000 */
.L_x_903:
        /* <DEDUP_REMOVED lines=66> */
.L_x_906:
[----:B------:R-:W-:Y:S01]  /*1b740*/  DMUL R44, R44, 0.5 ;  /* 0x3fe000002c2c7828 */ /* 0x000fe20000000000 */
[----:B------:R-:W-:Y:S10]  /*1b750*/  BRA `(.L_x_898) ;  /* 0x0000001400207947 */ /* 0x000ff40003800000 */
.L_x_905:
[----:B------:R-:W-:Y:S01]  /*1b760*/  DMUL R36, R64, R64 ;  /* 0x0000004040247228 */ /* 0x000fe20000000000 */
[----:B------:R-:W-:Y:S01]  /*1b770*/  UMOV UR4, 0x66666666 ;  /* 0x6666666600047882 */ /* 0x000fe20000000000 */
[----:B------:R-:W-:-:S06]  /*1b780*/  UMOV UR5, 0x3fe66666 ;  /* 0x3fe6666600057882 */ /* 0x000fcc0000000000 */
[----:B------:R-:W-:-:S08]  /*1b790*/  DFMA R36, R82, R82, R36 ;  /* 0x000000525224722b */ /* 0x000fd00000000024 */
        /* <DEDUP_REMOVED lines=9> */
[----:B------:R-:W-:Y:S01]  /*1b830*/  DADD R114, R82, -R104 ;  /* 0x0000000052727229 */ /* 0x000fe20000000868 */
[----:B------:R-:W-:Y:S01]  /*1b840*/  IMAD.MOV.U32 R36, RZ, RZ, R74 ;  /* 0x000000ffff247224 */ /* 0x000fe200078e004a */
[----:B------:R-:W-:Y:S01]  /*1b850*/  DADD R118, R50, R50 ;  /* 0x0000000032767229 */ /* 0x000fe20000000032 */
[----:B------:R-:W-:Y:S01]  /*1b860*/  IMAD.MOV.U32 R37, RZ, RZ, R75 ;  /* 0x000000ffff257224 */ /* 0x000fe200078e004b */
[----:B------:R-:W-:Y:S01]  /*1b870*/  DADD R108, R104, R104 ;  /* 0x00000000686c7229 */ /* 0x000fe20000000068 */
[----:B------:R-:W-:Y:S01]  /*1b880*/  IMAD.MOV.U32 R38, RZ, RZ, R76 ;  /* 0x000000ffff267224 */ /* 0x000fe200078e004c */
[----:B------:R-:W-:Y:S01]  /*1b890*/  DMUL R50, R50, R50 ;  /* 0x0000003232327228 */ /* 0x000fe20000000000 */
[----:B------:R-:W-:Y:S01]  /*1b8a0*/  IMAD.MOV.U32 R39, RZ, RZ, R77 ;  /* 0x000000ffff277224 */ /* 0x000fe200078e004d */
[----:B------:R-:W-:Y:S01]  /*1b8b0*/  LOP3.LUT R113, R107, 0xfffffff8, RZ, 0xc0, !PT ;  /* 0xfffffff86b717812 */ /* 0x000fe200078ec0ff */
[----:B------:R-:W-:Y:S01]  /*1b8c0*/  DMUL R104, R104, R104 ;  /* 0x0000006868687228 */ /* 0x000fe20000000000 */
[----:B------:R-:W-:Y:S01]  /*1b8d0*/  LOP3.LUT R111, R115, 0xfffffff8, RZ, 0xc0, !PT ;  /* 0xfffffff8736f7812 */ /* 0x000fe200078ec0ff */
[----:B------:R-:W-:-:S02]  /*1b8e0*/  IMAD.MOV.U32 R44, RZ, RZ, R78 ;  /* 0x000000ffff2c7224 */ /* 0x000fc400078e004e */
[----:B------:R-:W-:Y:S01]  /*1b8f0*/  IMAD.MOV.U32 R45, RZ, RZ, R79 ;  /* 0x000000ffff2d7224 */ /* 0x000fe200078e004f */
[----:B------:R-:W-:Y:S01]  /*1b900*/  DADD R106, R106, -R112 ;  /* 0x000000006a6a7229 */ /* 0x000fe20000000870 */
[----:B------:R-:W-:Y:S01]  /*1b910*/  IMAD.MOV.U32 R46, RZ, RZ, R80 ;  /* 0x000000ffff2e7224 */ /* 0x000fe200078e0050 */
[----:B------:R-:W-:Y:S01]  /*1b920*/  DADD R114, R114, -R110 ;  /* 0x0000000072727229 */ /* 0x000fe2000000086e */
[----:B------:R-:W-:Y:S01]  /*1b930*/  IMAD.MOV.U32 R47, RZ, RZ, R81 ;  /* 0x000000ffff2f7224 */ /* 0x000fe200078e0051 */
[----:B------:R-:W-:Y:S02]  /*1b940*/  DMUL R118, R118, R112 ;  /* 0x0000007076767228 */ /* 0x000fe40000000000 */
[----:B------:R-:W-:Y:S02]  /*1b950*/  DMUL R108, R108, R110 ;  /* 0x0000006e6c6c7228 */ /* 0x000fe40000000000 */
[----:B------:R-:W-:Y:S02]  /*1b960*/  DMUL R112, R112, R112 ;  /* 0x0000007070707228 */ /* 0x000fe40000000000 */
[----:B------:R-:W-:-:S02]  /*1b970*/  DMUL R110, R110, R110 ;  /* 0x0000006e6e6e7228 */ /* 0x000fc40000000000 */
[----:B------:R-:W-:Y:S02]  /*1b980*/  DMUL R106, R106, R106 ;  /* 0x0000006a6a6a7228 */ /* 0x000fe40000000000 */
[----:B------:R-:W-:-:S11]  /*1b990*/  DMUL R114, R114, R114 ;  /* 0x0000007272727228 */ /* 0x000fd60000000000 */
.L_x_908:
        /* <DEDUP_REMOVED lines=17> */
[----:B------:R-:W-:Y:S01]  /*1bab0*/  FSEL R49, R111, R121, P2 ;  /* 0x000000796f317208 */ /* 0x000fe20001000000 */
[----:B------:R-:W-:Y:S01]  /*1bac0*/  DSETP.GEU.AND P1, PT, R116, R118, P2 ;  /* 0x000000767400722a */ /* 0x000fe2000172e000 */
[----:B------:R-:W-:Y:S02]  /*1bad0*/  FSEL R48, R110, R120, P2 ;  /* 0x000000786e307208 */ /* 0x000fe40001000000 */
[----:B------:R-:W-:Y:S02]  /*1bae0*/  FSEL R111, R121, R111, P2 ;  /* 0x0000006f796f7208 */ /* 0x000fe40001000000 */
[----:B------:R-:W-:Y:S02]  /*1baf0*/  FSEL R110, R120, R110, P2 ;  /* 0x0000006e786e7208 */ /* 0x000fe40001000000 */
[----:B------:R-:W-:-:S06]  /*1bb00*/  DSETP.GEU.AND P5, PT, R48, R112, PT ;  /* 0x000000703000722a */ /* 0x000fcc0003fae000 */
[----:B------:R-:W-:Y:S02]  /*1bb10*/  FSEL R116, R112, R48, P5 ;  /* 0x0000003070747208 */ /* 0x000fe40002800000 */
[----:B------:R-:W-:-:S06]  /*1bb20*/  FSEL R117, R113, R49, P5 ;  /* 0x0000003171757208 */ /* 0x000fcc0002800000 */
[----:B------:R-:W-:-:S06]  /*1bb30*/  DSETP.GEU.AND P6, PT, R116, R46, PT ;  /* 0x0000002e7400722a */ /* 0x000fcc0003fce000 */
[----:B------:R-:W-:Y:S01]  /*1bb40*/  FSEL R119, R47, R117, P6 ;  /* 0x000000752f777208 */ /* 0x000fe20003000000 */
[----:B------:R-:W-:Y:S01]  /*1bb50*/  DSETP.GEU.AND P2, PT, R48, R112, P6 ;  /* 0x000000703000722a */ /* 0x000fe2000374e000 */
[----:B------:R-:W-:Y:S02]  /*1bb60*/  FSEL R118, R46, R116, P6 ;  /* 0x000000742e767208 */ /* 0x000fe40003000000 */
[----:B------:R-:W-:Y:S02]  /*1bb70*/  FSEL R112, R48, R112, P5 ;  /* 0x0000007030707208 */ /* 0x000fe40002800000 */
[----:B------:R-:W-:Y:S02]  /*1bb80*/  FSEL R113, R49, R113, P5 ;  /* 0x0000007131717208 */ /* 0x000fe40002800000 */
[C-C-:B------:R-:W-:Y:S01]  /*1bb90*/  DSETP.GEU.AND P5, PT, R118.reuse, R44.reuse, PT ;  /* 0x0000002c7600722a */ /* 0x140fe20003fae000 */
[----:B------:R-:W-:Y:S01]  /*1bba0*/  FSEL R116, R116, R46, P6 ;  /* 0x0000002e74747208 */ /* 0x000fe20003000000 */
[----:B------:R-:W-:Y:S01]  /*1bbb0*/  DSETP.GEU.AND P2, PT, R118, R44, P2 ;  /* 0x0000002c7600722a */ /* 0x000fe2000174e000 */
[----:B------:R-:W-:-:S03]  /*1bbc0*/  FSEL R47, R117, R47, P6 ;  /* 0x0000002f752f7208 */ /* 0x000fc60003000000 */
        /* <DEDUP_REMOVED lines=34> */
[----:B------:R-:W-:Y:S02]  /*1bdf0*/  IMAD.MOV.U32 R110, RZ, RZ, R112 ;  /* 0x000000ffff6e7224 */ /* 0x000fe400078e0070 */
[----:B------:R-:W-:Y:S02]  /*1be00*/  IMAD.MOV.U32 R45, RZ, RZ, R39 ;  /* 0x000000ffff2d7224 */ /* 0x000fe400078e0027 */
[----:B------:R-:W-:Y:S02]  /*1be10*/  IMAD.MOV.U32 R112, RZ, RZ, R116 ;  /* 0x000000ffff707224 */ /* 0x000fe400078e0074 */
[----:B------:R-:W-:Y:S02]  /*1be20*/  IMAD.MOV.U32 R39, RZ, RZ, R117 ;  /* 0x000000ffff277224 */ /* 0x000fe400078e0075 */
[----:B------:R-:W-:-:S02]  /*1be30*/  IMAD.MOV.U32 R106, RZ, RZ, R48 ;  /* 0x000000ffff6a7224 */ /* 0x000fc400078e0030 */
        /* <DEDUP_REMOVED lines=38> */
.L_x_910:
        /* <DEDUP_REMOVED lines=30> */
.L_x_909:
[----:B------:R-:W-:-:S10]  /*1c280*/  DADD R44, R36, 1 ;  /* 0x3ff00000242c7429 */ /* 0x000fd40000000000 */
[----:B------:R-:W-:Y:S01]  /*1c290*/  ISETP.GT.AND P0, PT, R45, 0xfffff, PT ;  /* 0x000fffff2d00780c */ /* 0x000fe20003f04270 */
[----:B------:R-:W-:Y:S02]  /*1c2a0*/  IMAD.MOV.U32 R36, RZ, RZ, R44 ;  /* 0x000000ffff247224 */ /* 0x000fe400078e002c */
[--C-:B------:R-:W-:Y:S02]  /*1c2b0*/  IMAD.MOV.U32 R37, RZ, RZ, R45.reuse ;  /* 0x000000ffff257224 */ /* 0x100fe400078e002d */
[----:B------:R-:W-:-:S08]  /*1c2c0*/  IMAD.MOV.U32 R39, RZ, RZ, R45 ;  /* 0x000000ffff277224 */ /* 0x000fd000078e002d */
        /* <DEDUP_REMOVED lines=72> */
.L_x_912:
[----:B------:R-:W-:Y:S01]  /*1c750*/  IMAD.MOV.U32 R38, RZ, RZ, 0x0 ;  /* 0x00000000ff267424 */ /* 0x000fe200078e00ff */
[----:B------:R-:W-:Y:S01]  /*1c760*/  LOP3.LUT P0, RZ, R37, 0x7fffffff, RZ, 0xc0, !PT ;  /* 0x7fffffff25ff7812 */ /* 0x000fe2000780c0ff */
[----:B------:R-:W-:-:S06]  /*1c770*/  IMAD.MOV.U32 R39, RZ, RZ, 0x7ff00000 ;  /* 0x7ff00000ff277424 */ /* 0x000fcc00078e00ff */
[----:B------:R-:W-:-:S10]  /*1c780*/  DFMA R38, R36, R38, +INF ;  /* 0x7ff000002426742b */ /* 0x000fd40000000026 */
[----:B------:R-:W-:Y:S02]  /*1c790*/  FSEL R44, R38, RZ, P0 ;  /* 0x000000ff262c7208 */ /* 0x000fe40000000000 */
[----:B------:R-:W-:-:S07]  /*1c7a0*/  FSEL R45, R39, -QNAN , P0 ;  /* 0xfff00000272d7808 */ /* 0x000fce0000000000 */
.L_x_911:
[----:B------:R-:W-:Y:S01]  /*1c7b0*/  DMUL R44, R44, 0.5 ;  /* 0x3fe000002c2c7828 */ /* 0x000fe20000000000 */
[----:B------:R-:W-:Y:S10]  /*1c7c0*/  BRA `(.L_x_898) ;  /* 0x0000000400047947 */ /* 0x000ff40003800000 */
.L_x_907:
        /* <DEDUP_REMOVED lines=64> */
.L_x_913:
[----:B------:R-:W-:-:S11]  /*1cbd0*/  DMUL R44, R104, 0.5 ;  /* 0x3fe00000682c7828 */ /* 0x000fd60000000000 */
.L_x_898:
[----:B------:R-:W-:Y:S05]  /*1cbe0*/  BSYNC.RECONVERGENT B0 ;  /* 0x0000000000007941 */ /* 0x000fea0003800200 */
.L_x_895:
[----:B-----5:R-:W-:Y:S01]  /*1cbf0*/  DMUL R38, R84, R40 ;  /* 0x0000002854267228 */ /* 0x020fe20000000000 */
[----:B------:R-:W-:Y:S07]  /*1cc00*/  BSSY.RECONVERGENT B2, `(.L_x_914) ;  /* 0x0000247000027945 */ /* 0x000fee0003800200 */
[----:B------:R-:W-:Y:S02]  /*1cc10*/  DFMA R38, R42, R44, R38 ;  /* 0x0000002c2a26722b */ /* 0x000fe40000000026 */
        /* <DEDUP_REMOVED lines=56> */
[----:B------:R-:W-:-:S04]  /*1cfa0*/  LEA.HI R36, R42, R42, RZ, 0x1 ;  /* 0x0000002a2a247211 */ /* 0x000fc800078f08ff */
[----:B------:R-:W-:-:S05]  /*1cfb0*/  SHF.R.S32.HI R37, RZ, 0x1, R36 ;  /* 0x00000001ff257819 */ /* 0x000fca0000011424 */
[----:B------:R-:W-:Y:S02]  /*1cfc0*/  IMAD.IADD R36, R42, 0x1, -R37 ;  /* 0x000000012a247824 */ /* 0x000fe400078e0a25 */
[----:B------:R-:W-:-:S03]  /*1cfd0*/  IMAD R45, R37, 0x100000, R45 ;  /* 0x00100000252d7824 */ /* 0x000fc600078e022d */
[----:B------:R-:W-:Y:S01]  /*1cfe0*/  LEA R37, R36, 0x3ff00000, 0x14 ;  /* 0x3ff0000024257811 */ /* 0x000fe200078ea0ff */
[----:B------:R-:W-:-:S06]  /*1cff0*/  IMAD.MOV.U32 R36, RZ, RZ, RZ ;  /* 0x000000ffff247224 */ /* 0x000fcc00078e00ff */
[----:B------:R-:W-:Y:S01]  /*1d000*/  DMUL R36, R44, R36 ;  /* 0x000000242c247228 */ /* 0x000fe20000000000 */
[----:B------:R-:W-:Y:S10]  /*1d010*/  BRA `(.L_x_916) ;  /* 0x0000002000147947 */ /* 0x000ff40003800000 */
.L_x_915:
        /* <DEDUP_REMOVED lines=31> */
.L_x_921:
[----:B------:R-:W-:Y:S05]  /*1d210*/  BSYNC.RECONVERGENT B4 ;  /* 0x0000000000047941 */ /* 0x000fea0003800200 */
.L_x_920:
[----:B------:R-:W-:-:S07]  /*1d220*/  VIADD R110, R47, 0x1 ;  /* 0x000000012f6e7836 */ /* 0x000fce0000000000 */
.L_x_919:
[----:B------:R-:W-:Y:S05]  /*1d230*/  BSYNC.RECONVERGENT B3 ;  /* 0x0000000000037941 */ /* 0x000fea0003800200 */
.L_x_918:
        /* <DEDUP_REMOVED lines=10> */
[----:B------:R-:W-:Y:S01]  /*1d2e0*/  DMUL R104, R106, R106 ;  /* 0x0000006a6a687228 */ /* 0x000fe20000000000 */
[----:B------:R-:W-:Y:S01]  /*1d2f0*/  BSSY.RECONVERGENT B3, `(.L_x_922) ;  /* 0x000002d000037945 */ /* 0x000fe20003800200 */
[----:B------:R-:W-:Y:S01]  /*1d300*/  ISETP.NE.U32.AND P0, PT, R36, 0x1, PT ;  /* 0x000000012400780c */ /* 0x000fe20003f05070 */
[----:B------:R-:W-:-:S03]  /*1d310*/  IMAD.MOV.U32 R36, RZ, RZ, 0x20fd8164 ;  /* 0x20fd8164ff247424 */ /* 0x000fc600078e00ff */
[----:B------:R-:W-:Y:S02]  /*1d320*/  FSEL R37, -R37, 0.11223486810922622681, !P0 ;  /* 0x3de5db6525257808 */ /* 0x000fe40004000100 */
[----:B------:R-:W-:-:S06]  /*1d330*/  FSEL R36, R36, -8.06006814911005101289e+34, !P0 ;  /* 0xf9785eba24247808 */ /* 0x000fcc0004000000 */
        /* <DEDUP_REMOVED lines=40> */
.L_x_923:
[----:B------:R-:W-:Y:S05]  /*1d5c0*/  BSYNC.RECONVERGENT B3 ;  /* 0x0000000000037941 */ /* 0x000fea0003800200 */
.L_x_922:
        /* <DEDUP_REMOVED lines=10> */
[----:B------:R-:W-:-:S02]  /*1d670*/  DMUL R106, R104, R104 ;  /* 0x00000068686a7228 */ /* 0x000fc40000000000 */
        /* <DEDUP_REMOVED lines=19> */
.L_x_917:
        /* <DEDUP_REMOVED lines=15> */
.L_x_924:
        /* <DEDUP_REMOVED lines=56> */
[----:B------:R-:W-:Y:S02]  /*1dc20*/  @!P0 LEA.HI R37, R36, R36, RZ, 0x1 ;  /* 0x0000002424258211 */ /* 0x000fe400078f08ff */
[----:B------:R-:W-:Y:S02]  /*1dc30*/  FSEL R115, R45, RZ, P1 ;  /* 0x000000ff2d737208 */ /* 0x000fe40000800000 */
[----:B------:R-:W-:-:S05]  /*1dc40*/  @!P0 SHF.R.S32.HI R37, RZ, 0x1, R37 ;  /* 0x00000001ff258819 */ /* 0x000fca0000011425 */
[----:B------:R-:W-:Y:S02]  /*1dc50*/  @!P0 IMAD.IADD R36, R36, 0x1, -R37 ;  /* 0x0000000124248824 */ /* 0x000fe400078e0a25 */
[----:B------:R-:W-:-:S03]  /*1dc60*/  @!P0 IMAD R43, R37, 0x100000, R43 ;  /* 0x00100000252b8824 */ /* 0x000fc600078e022b */
[----:B------:R-:W-:Y:S01]  /*1dc70*/  @!P0 LEA R37, R36, 0x3ff00000, 0x14 ;  /* 0x3ff0000024258811 */ /* 0x000fe200078ea0ff */
[----:B------:R-:W-:-:S06]  /*1dc80*/  @!P0 IMAD.MOV.U32 R36, RZ, RZ, RZ ;  /* 0x000000ffff248224 */ /* 0x000fcc00078e00ff */
[----:B------:R-:W-:-:S11]  /*1dc90*/  @!P0 DMUL R114, R42, R36 ;  /* 0x000000242a728228 */ /* 0x000fd60000000000 */
.L_x_927:
[----:B------:R-:W-:Y:S05]  /*1dca0*/  BSYNC.RECONVERGENT B0 ;  /* 0x0000000000007941 */ /* 0x000fea0003800200 */
.L_x_926:
        /* <DEDUP_REMOVED lines=9> */
[----:B------:R-:W-:-:S04]  /*1dd40*/  SHF.R.S32.HI R36, RZ, 0x1, R36 ;  /* 0x00000001ff247819 */ /* 0x000fc80000011424 */
[----:B------:R-:W-:-:S05]  /*1dd50*/  LOP3.LUT R36, R36, 0xffff, RZ, 0xc0, !PT ;  /* 0x0000ffff24247812 */ /* 0x000fca00078ec0ff */
[----:B------:R-:W-:Y:S02]  /*1dd60*/  IMAD.IADD R113, R37, 0x1, -R36 ;  /* 0x0000000125717824 */ /* 0x000fe400078e0a24 */
[----:B------:R-:W-:-:S03]  /*1dd70*/  @!P5 IMAD.MOV.U32 R37, RZ, RZ, 0x1 ;  /* 0x00000001ff25d424 */ /* 0x000fc600078e00ff */
        /* <DEDUP_REMOVED lines=25> */
.L_x_931:
[----:B------:R-:W-:Y:S05]  /*1df10*/  BSYNC.RECONVERGENT B4 ;  /* 0x0000000000047941 */ /* 0x000fea0003800200 */
.L_x_930:
[----:B------:R-:W-:-:S07]  /*1df20*/  VIADD R37, R47, 0x1 ;  /* 0x000000012f257836 */ /* 0x000fce0000000000 */
.L_x_929:
[----:B------:R-:W-:Y:S05]  /*1df30*/  BSYNC.RECONVERGENT B3 ;  /* 0x0000000000037941 */ /* 0x000fea0003800200 */
.L_x_928:
        /* <DEDUP_REMOVED lines=11> */
[----:B------:R-:W-:Y:S01]  /*1dff0*/  LEA R121, R36, 0x3ff00000, 0x14 ;  /* 0x3ff0000024797811 */ /* 0x000fe200078ea0ff */
[----:B------:R-:W-:Y:S01]  /*1e000*/  IMAD.MOV.U32 R120, RZ, RZ, RZ ;  /* 0x000000ffff787224 */ /* 0x000fe200078e00ff */
[----:B------:R-:W-:Y:S01]  /*1e010*/  ISETP.NE.U32.AND P0, PT, R104, 0x1, PT ;  /* 0x000000016800780c */ /* 0x000fe20003f05070 */
[----:B------:R-:W-:Y:S01]  /*1e020*/  IMAD.MOV.U32 R104, RZ, RZ, 0x20fd8164 ;  /* 0x20fd8164ff687424 */ /* 0x000fe200078e00ff */
[----:B------:R-:W-:Y:S02]  /*1e030*/  BSSY.RECONVERGENT B3, `(.L_x_932) ;  /* 0x000002d000037945 */ /* 0x000fe40003800200 */
[----:B------:R-:W-:-:S02]  /*1e040*/  FSEL R105, -R105, 0.11223486810922622681, !P0 ;  /* 0x3de5db6569697808 */ /* 0x000fc40004000100 */
[----:B------:R-:W-:-:S06]  /*1e050*/  FSEL R104, R104, -8.06006814911005101289e+34, !P0 ;  /* 0xf9785eba68687808 */ /* 0x000fcc0004000000 */
        /* <DEDUP_REMOVED lines=9> */
[----:B------:R-:W-:Y:S01]  /*1e0f0*/  FSEL R42, R40, R108, !P0 ;  /* 0x0000006c282a7208 */ /* 0x000fe20004000000 */
[----:B------:R-:W-:Y:S01]  /*1e100*/  @!P5 IMAD.MOV.U32 R108, RZ, RZ, RZ ;  /* 0x000000ffff6cd224 */ /* 0x000fe200078e00ff */
        /* <DEDUP_REMOVED lines=31> */
.L_x_933:
[----:B------:R-:W-:Y:S05]  /*1e300*/  BSYNC.RECONVERGENT B3 ;  /* 0x0000000000037941 */ /* 0x000fea0003800200 */
.L_x_932:
        /* <DEDUP_REMOVED lines=11> */
[----:B------:R-:W-:Y:S01]  /*1e3c0*/  IMAD.MOV.U32 R120, RZ, RZ, RZ ;  /* 0x000000ffff787224 */ /* 0x000fe200078e00ff */
[----:B------:R-:W-:Y:S01]  /*1e3d0*/  ISETP.NE.U32.AND P0, PT, R50, 0x1, PT ;  /* 0x000000013200780c */ /* 0x000fe20003f05070 */
[----:B------:R-:W-:-:S02]  /*1e3e0*/  IMAD.MOV.U32 R50, RZ, RZ, 0x20fd8164 ;  /* 0x20fd8164ff327424 */ /* 0x000fc400078e00ff */
[----:B------:R-:W-:Y:S01]  /*1e3f0*/  IMAD.MOV.U32 R112, RZ, RZ, RZ ;  /* 0x000000ffff707224 */ /* 0x000fe200078e00ff */
        /* <DEDUP_REMOVED lines=16> */
[----:B------:R-:W-:Y:S02]  /*1e500*/  DMUL R114, R114, R36 ;  /* 0x0000002472727228 */ /* 0x000fe40000000000 */
[----:B------:R-:W-:-:S06]  /*1e510*/  DMUL R36, R118, R112 ;  /* 0x0000007076247228 */ /* 0x000fcc0000000000 */
[----:B------:R-:W-:-:S08]  /*1e520*/  DMUL R114, R120, R114 ;  /* 0x0000007278727228 */ /* 0x000fd00000000000 */
[----:B------:R-:W-:Y:S01]  /*1e530*/  DMUL R38, R112, R114 ;  /* 0x0000007270267228 */ /* 0x000fe20000000000 */
[----:B------:R-:W-:Y:S10]  /*1e540*/  BRA `(.L_x_916) ;  /* 0x0000000800c87947 */ /* 0x000ff40003800000 */
.L_x_925:
        /* <DEDUP_REMOVED lines=8> */
[----:B------:R-:W-:Y:S02]  /*1e5d0*/  DADD R42, R36, -6.75539944105574400000e+15 ;  /* 0xc3380000242a7429 */ /* 0x000fe40000000000 */
[----:B------:R-:W-:-:S06]  /*1e5e0*/  @!P5 DMUL R106, RZ, R38 ;  /* 0x00000026ff6ad228 */ /* 0x000fcc0000000000 */
        /* <DEDUP_REMOVED lines=50> */
.L_x_935:
[----:B------:R-:W-:Y:S05]  /*1e910*/  BSYNC.RECONVERGENT B0 ;  /* 0x0000000000007941 */ /* 0x000fea0003800200 */
.L_x_934:
        /* <DEDUP_REMOVED lines=26> */
.L_x_939:
[----:B------:R-:W-:Y:S05]  /*1eac0*/  BSYNC.RECONVERGENT B4 ;  /* 0x0000000000047941 */ /* 0x000fea0003800200 */
.L_x_938:
[----:B------:R-:W-:-:S07]  /*1ead0*/  VIADD R110, R47, 0x1 ;  /* 0x000000012f6e7836 */ /* 0x000fce0000000000 */
.L_x_937:
[----:B------:R-:W-:Y:S05]  /*1eae0*/  BSYNC.RECONVERGENT B3 ;  /* 0x0000000000037941 */ /* 0x000fea0003800200 */
.L_x_936:
        /* <DEDUP_REMOVED lines=10> */
[----:B------:R-:W-:Y:S01]  /*1eb90*/  DMUL R104, R106, R106 ;  /* 0x0000006a6a687228 */ /* 0x000fe20000000000 */
[----:B------:R-:W-:Y:S01]  /*1eba0*/  BSSY.RECONVERGENT B3, `(.L_x_940) ;  /* 0x000002d000037945 */ /* 0x000fe20003800200 */
[----:B------:R-:W-:Y:S01]  /*1ebb0*/  ISETP.NE.U32.AND P0, PT, R36, 0x1, PT ;  /* 0x000000012400780c */ /* 0x000fe20003f05070 */
[----:B------:R-:W-:-:S03]  /*1ebc0*/  IMAD.MOV.U32 R36, RZ, RZ, 0x20fd8164 ;  /* 0x20fd8164ff247424 */ /* 0x000fc600078e00ff */
[----:B------:R-:W-:Y:S01]  /*1ebd0*/  FSEL R37, -R37, 0.11223486810922622681, !P0 ;  /* 0x3de5db6525257808 */ /* 0x000fe20004000100 */
[----:B0-----:R-:W-:Y:S01]  /*1ebe0*/  @!P5 IMAD.MOV.U32 R108, RZ, RZ, RZ ;  /* 0x000000ffff6cd224 */ /* 0x001fe200078e00ff */
        /* <DEDUP_REMOVED lines=40> */
.L_x_941:
[----:B------:R-:W-:Y:S05]  /*1ee70*/  BSYNC.RECONVERGENT B3 ;  /* 0x0000000000037941 */ /* 0x000fea0003800200 */
.L_x_940:
        /* <DEDUP_REMOVED lines=30> */
[----:B------:R-:W-:-:S11]  /*1f060*/  DMUL R38, R112, R38 ;  /* 0x0000002670267228 */ /* 0x000fd60000000000 */
.L_x_916:
[----:B------:R-:W-:Y:S05]  /*1f070*/  BSYNC.RECONVERGENT B2 ;  /* 0x0000000000027941 */ /* 0x000fea0003800200 */
.L_x_914:
[----:B------:R-:W0:Y:S01]  /*1f080*/  LDC.64 R40, c[0x0][0xfd0] ;  /* 0x0003f400ff287b82 */ /* 0x000e220000000a00 */
[----:B------:R-:W-:Y:S07]  /*1f090*/  BSSY.RECONVERGENT B0, `(.L_x_942) ;  /* 0x000031a000007945 */ /* 0x000fee0003800200 */
        /* <DEDUP_REMOVED lines=48> */
[----:B------:R-:W-:Y:S01]  /*1f3a0*/  VIADD R106, R7, 0x1 ;  /* 0x00000001076a7836 */ /* 0x000fe20000000000 */
[C---:B------:R-:W-:Y:S01]  /*1f3b0*/  DADD R40, R50.reuse, 1 ;  /* 0x3ff0000032287429 */ /* 0x040fe20000000000 */
[----:B------:R-:W-:Y:S01]  /*1f3c0*/  IMAD.MOV.U32 R107, RZ, RZ, 0x43300000 ;  /* 0x43300000ff6b7424 */ /* 0x000fe200078e00ff */
[----:B------:R-:W-:Y:S01]  /*1f3d0*/  DADD R50, R50, -1 ;  /* 0xbff0000032327429 */ /* 0x000fe20000000000 */
[----:B------:R-:W-:Y:S01]  /*1f3e0*/  @!P0 IMAD.MOV R106, RZ, RZ, R7 ;  /* 0x000000ffff6a8224 */ /* 0x000fe200078e0207 */
[----:B------:R-:W-:-:S02]  /*1f3f0*/  UMOV UR7, 0x43300000 ;  /* 0x4330000000077882 */ /* 0x000fc40000000000 */
        /* <DEDUP_REMOVED lines=46> */
.L_x_948:
[----:B------:R-:W-:Y:S01]  /*1f6e0*/  DMUL R44, R44, 0.5 ;  /* 0x3fe000002c2c7828 */ /* 0x000fe20000000000 */
[----:B------:R-:W-:Y:S10]  /*1f6f0*/  BRA `(.L_x_949) ;  /* 0x0000002800cc7947 */ /* 0x000ff40003800000 */
.L_x_947:
        /* <DEDUP_REMOVED lines=36> */
.L_x_951:
        /* <DEDUP_REMOVED lines=100> */
[----:B------:R-:W-:Y:S01]  /*1ff80*/  ISETP.GE.U32.AND P1, PT, R42, 0x7fefffff, PT ;  /* 0x7fefffff2a00780c */ /* 0x000fe20003f26070 */
[----:B------:R-:W-:Y:S02]  /*1ff90*/  IMAD.MOV.U32 R42, RZ, RZ, -0x3ff ;  /* 0xfffffc01ff2a7424 */ /* 0x000fe400078e00ff */
[----:B------:R-:W-:-:S10]  /*1ffa0*/  @!P0 IMAD.MOV.U32 R42, RZ, RZ, -0x435 ;  /* 0xfffffbcbff2a8424 */ /* 0x000fd400078e00ff */
        /* <DEDUP_REMOVED lines=9> */
.L_x_953:
        /* <DEDUP_REMOVED lines=65> */
.L_x_952:
        /* <DEDUP_REMOVED lines=20> */
.L_x_954:
        /* <DEDUP_REMOVED lines=31> */
.L_x_950:
        /* <DEDUP_REMOVED lines=65> */
.L_x_955:
[----:B------:R-:W-:Y:S01]  /*20b90*/  DMUL R44, R104, 0.5 ;  /* 0x3fe00000682c7828 */ /* 0x000fe20000000000 */
[----:B------:R-:W-:Y:S10]  /*20ba0*/  BRA `(.L_x_949) ;  /* 0x0000001400a07947 */ /* 0x000ff40003800000 */
.L_x_946:
        /* <DEDUP_REMOVED lines=37> */
.L_x_956:
        /* <DEDUP_REMOVED lines=64> */
.L_x_945:
        /* <DEDUP_REMOVED lines=71> */
.L_x_957:
[----:B------:R-:W-:Y:S01]  /*21670*/  DMUL R44, R44, 0.5 ;  /* 0x3fe000002c2c7828 */ /* 0x000fe20000000000 */
[----:B------:R-:W-:Y:S10]  /*21680*/  BRA `(.L_x_949) ;  /* 0x0000000800e87947 */ /* 0x000ff40003800000 */
.L_x_944:
        /* <DEDUP_REMOVED lines=37> */
[C---:B------:R-:W-:Y:S01]  /*218e0*/  LOP3.LUT R40, R43.reuse, 0xfffff, RZ, 0xc0, !PT ;  /* 0x000fffff2b287812 */ /* 0x040fe200078ec0ff */
[----:B------:R-:W-:Y:S01]  /*218f0*/  IMAD.MOV.U32 R44, RZ, RZ, R46 ;  /* 0x000000ffff2c7224 */ /* 0x000fe200078e002e */
[----:B------:R-:W-:Y:S01]  /*21900*/  UMOV UR4, 0x3ae80f1e ;  /* 0x3ae80f1e00047882 */ /* 0x000fe20000000000 */
[----:B------:R-:W-:Y:S01]  /*21910*/  IMAD.MOV.U32 R106, RZ, RZ, RZ ;  /* 0x000000ffff6a7224 */ /* 0x000fe200078e00ff */
[----:B------:R-:W-:Y:S01]  /*21920*/  LOP3.LUT R45, R40, 0x3ff00000, RZ, 0xfc, !PT ;  /* 0x3ff00000282d7812 */ /* 0x000fe200078efcff */
[----:B------:R-:W-:Y:S01]  /*21930*/  UMOV UR5, 0x3eb1380b ;  /* 0x3eb1380b00057882 */ /* 0x000fe20000000000 */
[----:B------:R-:W-:Y:S01]  /*21940*/  LEA.HI R48, R43, R42, RZ, 0xc ;  /* 0x0000002a2b307211 */ /* 0x000fe200078f60ff */
[----:B------:R-:W-:Y:S01]  /*21950*/  UMOV UR6, 0x80000000 ;  /* 0x8000000000067882 */ /* 0x000fe20000000000 */
[----:B------:R-:W-:Y:S01]  /*21960*/  ISETP.GE.U32.AND P0, PT, R45, 0x3ff6a09f, PT ;  /* 0x3ff6a09f2d00780c */ /* 0x000fe20003f06070 */
[----:B------:R-:W-:-:S12]  /*21970*/  UMOV UR7, 0x43300000 ;  /* 0x4330000000077882 */ /* 0x000fd80000000000 */
        /* <DEDUP_REMOVED lines=56> */
.L_x_943:
        /* <DEDUP_REMOVED lines=17> */
.L_x_958:
        /* <DEDUP_REMOVED lines=65> */
[----:B------:R-:W-:-:S11]  /*22220*/  DADD R44, R44, R42 ;  /* 0x000000002c2c7229 */ /* 0x000fd6000000002a */
.L_x_949:
[----:B------:R-:W-:Y:S05]  /*22230*/  BSYNC.RECONVERGENT B0 ;  /* 0x0000000000007941 */ /* 0x000fea0003800200 */
.L_x_942:
[----:B------:R-:W-:Y:S01]  /*22240*/  DMUL R42, R84, R24 ;  /* 0x00000018542a7228 */ /* 0x000fe20000000000 */
[----:B------:R-:W-:Y:S07]  /*22250*/  BSSY.RECONVERGENT B2, `(.L_x_959) ;  /* 0x000024d000027945 */ /* 0x000fee0003800200 */
[----:B------:R-:W-:Y:S02]  /*22260*/  DFMA R42, R26, R44, R42 ;  /* 0x0000002c1a2a722b */ /* 0x000fe4000000002a */
        /* <DEDUP_REMOVED lines=72> */
.L_x_965:
[----:B------:R-:W-:Y:S05]  /*226f0*/  BSYNC.RECONVERGENT B0 ;  /* 0x0000000000007941 */ /* 0x000fea0003800200 */
.L_x_964:
        /* <DEDUP_REMOVED lines=25> */
.L_x_969:
[----:B------:R-:W-:Y:S05]  /*22890*/  BSYNC.RECONVERGENT B4 ;  /* 0x0000000000047941 */ /* 0x000fea0003800200 */
.L_x_968:
[----:B------:R-:W-:Y:S01]  /*228a0*/  VIADD R110, R47, 0x1 ;  /* 0x000000012f6e7836 */ /* 0x000fe20000000000 */
[----:B------:R-:W-:Y:S06]  /*228b0*/  BRA `(.L_x_970) ;  /* 0x0000000000087947 */ /* 0x000fec0003800000 */
.L_x_967:
[----:B------:R-:W-:Y:S01]  /*228c0*/  DMUL R106, RZ, R42 ;  /* 0x0000002aff6a7228 */ /* 0x000fe20000000000 */
[----:B------:R-:W-:-:S10]  /*228d0*/  IMAD.MOV.U32 R110, RZ, RZ, 0x1 ;  /* 0x00000001ff6e7424 */ /* 0x000fd400078e00ff */
.L_x_970:
[----:B------:R-:W-:Y:S05]  /*228e0*/  BSYNC.RECONVERGENT B3 ;  /* 0x0000000000037941 */ /* 0x000fea0003800200 */
.L_x_966:
        /* <DEDUP_REMOVED lines=55> */
.L_x_972:
[----:B------:R-:W-:Y:S01]  /*22c60*/  DMUL R48, RZ, R42 ;  /* 0x0000002aff307228 */ /* 0x000fe20000000000 */
[----:B------:R-:W-:-:S10]  /*22c70*/  IMAD.MOV.U32 R108, RZ, RZ, RZ ;  /* 0x000000ffff6c7224 */ /* 0x000fd400078e00ff */
.L_x_973:
[----:B------:R-:W-:Y:S05]  /*22c80*/  BSYNC.RECONVERGENT B3 ;  /* 0x0000000000037941 */ /* 0x000fea0003800200 */
.L_x_971:
        /* <DEDUP_REMOVED lines=32> */
.L_x_963:
        /* <DEDUP_REMOVED lines=61> */
.L_x_976:
[----:B------:R-:W-:Y:S05]  /*23260*/  BSYNC.RECONVERGENT B0 ;  /* 0x0000000000007941 */ /* 0x000fea0003800200 */
.L_x_975:
        /* <DEDUP_REMOVED lines=36> */
.L_x_980:
[----:B------:R-:W-:Y:S05]  /*234b0*/  BSYNC.RECONVERGENT B4 ;  /* 0x0000000000047941 */ /* 0x000fea0003800200 */
.L_x_979:
[----:B------:R-:W-:Y:S01]  /*234c0*/  VIADD R41, R47, 0x1 ;  /* 0x000000012f297836 */ /* 0x000fe20000000000 */
[----:B------:R-:W-:Y:S06]  /*234d0*/  BRA `(.L_x_981) ;  /* 0x0000000000087947 */ /* 0x000fec0003800000 */
.L_x_978:
[----:B------:R-:W-:Y:S01]  /*234e0*/  DMUL R108, RZ, R42 ;  /* 0x0000002aff6c7228 */ /* 0x000fe20000000000 */
[----:B------:R-:W-:-:S10]  /*234f0*/  IMAD.MOV.U32 R41, RZ, RZ, 0x1 ;  /* 0x00000001ff297424 */ /* 0x000fd400078e00ff */
.L_x_981:
[----:B------:R-:W-:Y:S05]  /*23500*/  BSYNC.RECONVERGENT B3 ;  /* 0x0000000000037941 */ /* 0x000fea0003800200 */
.L_x_977:
        /* <DEDUP_REMOVED lines=59> */
.L_x_983:
[----:B------:R-:W-:Y:S01]  /*238c0*/  DMUL R48, RZ, R42 ;  /* 0x0000002aff307228 */ /* 0x000fe20000000000 */
[----:B------:R-:W-:-:S10]  /*238d0*/  IMAD.MOV.U32 R108, RZ, RZ, RZ ;  /* 0x000000ffff6c7224 */ /* 0x000fd400078e00ff */
.L_x_984:
[----:B------:R-:W-:Y:S05]  /*238e0*/  BSYNC.RECONVERGENT B3 ;  /* 0x0000000000037941 */ /* 0x000fea0003800200 */
.L_x_982:
        /* <DEDUP_REMOVED lines=36> */
.L_x_962:
        /* <DEDUP_REMOVED lines=10> */
.L_x_985:
[----:B------:R-:W-:-:S10]  /*23bd0*/  DADD R40, R42, -R42 ;  /* 0x000000002a287229 */ /* 0x000fd4000000082a */
[----:B------:R-:W-:Y:S02]  /*23be0*/  IMAD.MOV.U32 R42, RZ, RZ, R40 ;  /* 0x000000ffff2a7224 */ /* 0x000fe400078e0028 */
[----:B------:R-:W-:Y:S01]  /*23bf0*/  IMAD.MOV.U32 R43, RZ, RZ, R41 ;  /* 0x000000ffff2b7224 */ /* 0x000fe200078e0029 */
[----:B------:R-:W-:Y:S06]  /*23c00*/  BRA `(.L_x_974) ;  /* 0x0000000800c47947 */ /* 0x000fec0003800000 */
.L_x_961:
        /* <DEDUP_REMOVED lines=26> */
.L_x_989:
[----:B------:R-:W-:Y:S05]  /*23db0*/  BSYNC.RECONVERGENT B4 ;  /* 0x0000000000047941 */ /* 0x000fea0003800200 */
.L_x_988:
[----:B------:R-:W-:Y:S01]  /*23dc0*/  VIADD R110, R47, 0x1 ;  /* 0x000000012f6e7836 */ /* 0x000fe20000000000 */
[----:B------:R-:W-:Y:S06]  /*23dd0*/  BRA `(.L_x_990) ;  /* 0x0000000000087947 */ /* 0x000fec0003800000 */
.L_x_987:
[----:B------:R-:W-:Y:S01]  /*23de0*/  DMUL R106, RZ, R42 ;  /* 0x0000002aff6a7228 */ /* 0x000fe20000000000 */
[----:B------:R-:W-:-:S10]  /*23df0*/  IMAD.MOV.U32 R110, RZ, RZ, 0x1 ;  /* 0x00000001ff6e7424 */ /* 0x000fd400078e00ff */
.L_x_990:
[----:B------:R-:W-:Y:S05]  /*23e00*/  BSYNC.RECONVERGENT B3 ;  /* 0x0000000000037941 */ /* 0x000fea0003800200 */
.L_x_986:
        /* <DEDUP_REMOVED lines=55> */
.L_x_992:
[----:B------:R-:W-:Y:S01]  /*24180*/  DMUL R104, RZ, R42 ;  /* 0x0000002aff687228 */ /* 0x000fe20000000000 */
[----:B------:R-:W-:-:S10]  /*24190*/  IMAD.MOV.U32 R110, RZ, RZ, RZ ;  /* 0x000000ffff6e7224 */ /* 0x000fd400078e00ff */
.L_x_993:
[----:B------:R-:W-:Y:S05]  /*241a0*/  BSYNC.RECONVERGENT B3 ;  /* 0x0000000000037941 */ /* 0x000fea0003800200 */
.L_x_991:
        /* <DEDUP_REMOVED lines=30> */
.L_x_960:
        /* <DEDUP_REMOVED lines=57> */
.L_x_974:
[----:B------:R-:W-:Y:S05]  /*24720*/  BSYNC.RECONVERGENT B2 ;  /* 0x0000000000027941 */ /* 0x000fea0003800200 */
.L_x_959:
        /* <DEDUP_REMOVED lines=102> */
.L_x_1000:
[----:B------:R-:W-:Y:S01]  /*24d90*/  DMUL R44, R44, 0.5 ;  /* 0x3fe000002c2c7828 */ /* 0x000fe20000000000 */
[----:B------:R-:W-:Y:S10]  /*24da0*/  BRA `(.L_x_1001) ;  /* 0x0000002800cc7947 */ /* 0x000ff40003800000 */
.L_x_999:
        /* <DEDUP_REMOVED lines=36> */
.L_x_1003:
        /* <DEDUP_REMOVED lines=112> */
.L_x_1005:
        /* <DEDUP_REMOVED lines=65> */
.L_x_1004:
        /* <DEDUP_REMOVED lines=20> */
.L_x_1006:
        /* <DEDUP_REMOVED lines=31> */
.L_x_1002:
        /* <DEDUP_REMOVED lines=65> */
.L_x_1007:
[----:B------:R-:W-:Y:S01]  /*26240*/  DMUL R44, R104, 0.5 ;  /* 0x3fe00000682c7828 */ /* 0x000fe20000000000 */
[----:B------:R-:W-:Y:S10]  /*26250*/  BRA `(.L_x_1001) ;  /* 0x0000001400a07947 */ /* 0x000ff40003800000 */
.L_x_998:
        /* <DEDUP_REMOVED lines=37> */
.L_x_1008:
        /* <DEDUP_REMOVED lines=64> */
.L_x_997:
        /* <DEDUP_REMOVED lines=71> */
.L_x_1009:
[----:B------:R-:W-:Y:S01]  /*26d20*/  DMUL R44, R44, 0.5 ;  /* 0x3fe000002c2c7828 */ /* 0x000fe20000000000 */
[----:B------:R-:W-:Y:S10]  /*26d30*/  BRA `(.L_x_1001) ;  /* 0x0000000800e87947 */ /* 0x000ff40003800000 */
.L_x_996:
        /* <DEDUP_REMOVED lines=103> */
.L_x_995:
        /* <DEDUP_REMOVED lines=17> */
.L_x_1010:
        /* <DEDUP_REMOVED lines=66> */
.L_x_1001:
[----:B------:R-:W-:Y:S05]  /*278e0*/  BSYNC.RECONVERGENT B0 ;  /* 0x0000000000007941 */ /* 0x000fea0003800200 */
.L_x_994:
        /* <DEDUP_REMOVED lines=75> */
.L_x_1017:
[----:B------:R-:W-:Y:S05]  /*27da0*/  BSYNC.RECONVERGENT B0 ;  /* 0x0000000000007941 */ /* 0x000fea0003800200 */
.L_x_1016:
        /* <DEDUP_REMOVED lines=25> */
.L_x_1021:
[----:B------:R-:W-:Y:S05]  /*27f40*/  BSYNC.RECONVERGENT B4 ;  /* 0x0000000000047941 */ /* 0x000fea0003800200 */
.L_x_1020:
[----:B------:R-:W-:Y:S01]  /*27f50*/  VIADD R110, R47, 0x1 ;  /* 0x000000012f6e7836 */ /* 0x000fe20000000000 */
[----:B------:R-:W-:Y:S06]  /*27f60*/  BRA `(.L_x_1022) ;  /* 0x0000000000087947 */ /* 0x000fec0003800000 */
.L_x_1019:
[----:B------:R-:W-:Y:S01]  /*27f70*/  DMUL R106, RZ, R26 ;  /* 0x0000001aff6a7228 */ /* 0x000fe20000000000 */
[----:B------:R-:W-:-:S10]  /*27f80*/  IMAD.MOV.U32 R110, RZ, RZ, 0x1 ;  /* 0x00000001ff6e7424 */ /* 0x000fd400078e00ff */
.L_x_1022:
[----:B------:R-:W-:Y:S05]  /*27f90*/  BSYNC.RECONVERGENT B3 ;  /* 0x0000000000037941 */ /* 0x000fea0003800200 */
.L_x_1018:
        /* <DEDUP_REMOVED lines=55> */
.L_x_1024:
[----:B------:R-:W-:Y:S01]  /*28310*/  DMUL R48, RZ, R26 ;  /* 0x0000001aff307228 */ /* 0x000fe20000000000 */
[----:B------:R-:W-:-:S10]  /*28320*/  IMAD.MOV.U32 R108, RZ, RZ, RZ ;  /* 0x000000ffff6c7224 */ /* 0x000fd400078e00ff */
.L_x_1025:
[----:B------:R-:W-:Y:S05]  /*28330*/  BSYNC.RECONVERGENT B3 ;  /* 0x0000000000037941 */ /* 0x000fea0003800200 */
.L_x_1023:
        /* <DEDUP_REMOVED lines=32> */
.L_x_1015:
        /* <DEDUP_REMOVED lines=61> */
.L_x_1028:
[----:B------:R-:W-:Y:S05]  /*28910*/  BSYNC.RECONVERGENT B0 ;  /* 0x0000000000007941 */ /* 0x000fea0003800200 */
.L_x_1027:
        /* <DEDUP_REMOVED lines=36> */
.L_x_1032:
[----:B------:R-:W-:Y:S05]  /*28b60*/  BSYNC.RECONVERGENT B4 ;  /* 0x0000000000047941 */ /* 0x000fea0003800200 */
.L_x_1031:
[----:B------:R-:W-:Y:S01]  /*28b70*/  VIADD R25, R47, 0x1 ;  /* 0x000000012f197836 */ /* 0x000fe20000000000 */
[----:B------:R-:W-:Y:S06]  /*28b80*/  BRA `(.L_x_1033) ;  /* 0x0000000000087947 */ /* 0x000fec0003800000 */
.L_x_1030:
[----:B------:R-:W-:Y:S01]  /*28b90*/  DMUL R108, RZ, R26 ;  /* 0x0000001aff6c7228 */ /* 0x000fe20000000000 */
[----:B------:R-:W-:-:S10]  /*28ba0*/  IMAD.MOV.U32 R25, RZ, RZ, 0x1 ;  /* 0x00000001ff197424 */ /* 0x000fd400078e00ff */
.L_x_1033:
[----:B------:R-:W-:Y:S05]  /*28bb0*/  BSYNC.RECONVERGENT B3 ;  /* 0x0000000000037941 */ /* 0x000fea0003800200 */
.L_x_1029:
        /* <DEDUP_REMOVED lines=59> */
.L_x_1035:
[----:B------:R-:W-:Y:S01]  /*28f70*/  DMUL R48, RZ, R26 ;  /* 0x0000001aff307228 */ /* 0x000fe20000000000 */
[----:B------:R-:W-:-:S10]  /*28f80*/  IMAD.MOV.U32 R108, RZ, RZ, RZ ;  /* 0x000000ffff6c7224 */ /* 0x000fd400078e00ff */
.L_x_1036:
[----:B------:R-:W-:Y:S05]  /*28f90*/  BSYNC.RECONVERGENT B3 ;  /* 0x0000000000037941 */ /* 0x000fea0003800200 */
.L_x_1034:
        /* <DEDUP_REMOVED lines=36> */
.L_x_1014:
        /* <DEDUP_REMOVED lines=10> */
.L_x_1037:
[----:B------:R-:W-:-:S10]  /*29280*/  DADD R24, R26, -R26 ;  /* 0x000000001a187229 */ /* 0x000fd4000000081a */
[----:B------:R-:W-:Y:S02]  /*29290*/  IMAD.MOV.U32 R26, RZ, RZ, R24 ;  /* 0x000000ffff1a7224 */ /* 0x000fe400078e0018 */
[----:B------:R-:W-:Y:S01]  /*292a0*/  IMAD.MOV.U32 R27, RZ, RZ, R25 ;  /* 0x000000ffff1b7224 */ /* 0x000fe200078e0019 */
[----:B------:R-:W-:Y:S06]  /*292b0*/  BRA `(.L_x_1026) ;  /* 0x0000000800c47947 */ /* 0x000fec0003800000 */
.L_x_1013:
        /* <DEDUP_REMOVED lines=26> */
.L_x_1041:
[----:B------:R-:W-:Y:S05]  /*29460*/  BSYNC.RECONVERGENT B4 ;  /* 0x0000000000047941 */ /* 0x000fea0003800200 */
.L_x_1040:
[----:B------:R-:W-:Y:S01]  /*29470*/  VIADD R110, R47, 0x1 ;  /* 0x000000012f6e7836 */ /* 0x000fe20000000000 */
[----:B------:R-:W-:Y:S06]  /*29480*/  BRA `(.L_x_1042) ;  /* 0x0000000000087947 */ /* 0x000fec0003800000 */
.L_x_1039:
[----:B------:R-:W-:Y:S01]  /*29490*/  DMUL R106, RZ, R26 ;  /* 0x0000001aff6a7228 */ /* 0x000fe20000000000 */
[----:B------:R-:W-:-:S10]  /*294a0*/  IMAD.MOV.U32 R110, RZ, RZ, 0x1 ;  /* 0x00000001ff6e7424 */ /* 0x000fd400078e00ff */
.L_x_1042:
[----:B------:R-:W-:Y:S05]  /*294b0*/  BSYNC.RECONVERGENT B3 ;  /* 0x0000000000037941 */ /* 0x000fea0003800200 */
.L_x_1038:
        /* <DEDUP_REMOVED lines=55> */
.L_x_1044:
[----:B------:R-:W-:Y:S01]  /*29830*/  DMUL R104, RZ, R26 ;  /* 0x0000001aff687228 */ /* 0x000fe20000000000 */
[----:B------:R-:W-:-:S10]  /*29840*/  IMAD.MOV.U32 R110, RZ, RZ, RZ ;  /* 0x000000ffff6e7224 */ /* 0x000fd400078e00ff */
.L_x_1045:
[----:B------:R-:W-:Y:S05]  /*29850*/  BSYNC.RECONVERGENT B3 ;  /* 0x0000000000037941 */ /* 0x000fea0003800200 */
.L_x_1043:
        /* <DEDUP_REMOVED lines=30> */
.L_x_1012:
        /* <DEDUP_REMOVED lines=57> */
.L_x_1026:
[----:B------:R-:W-:Y:S05]  /*29dd0*/  BSYNC.RECONVERGENT B2 ;  /* 0x0000000000027941 */ /* 0x000fea0003800200 */
.L_x_1011:
        /* <DEDUP_REMOVED lines=102> */
.L_x_1052:
[----:B------:R-:W-:Y:S01]  /*2a440*/  DMUL R44, R44, 0.5 ;  /* 0x3fe000002c2c7828 */ /* 0x000fe20000000000 */
[----:B------:R-:W-:Y:S10]  /*2a450*/  BRA `(.L_x_1053) ;  /* 0x0000002800cc7947 */ /* 0x000ff40003800000 */
.L_x_1051:
        /* <DEDUP_REMOVED lines=36> */
.L_x_1055:
        /* <DEDUP_REMOVED lines=112> */
.L_x_1057:
        /* <DEDUP_REMOVED lines=65> */
.L_x_1056:
        /* <DEDUP_REMOVED lines=20> */
.L_x_1058:
        /* <DEDUP_REMOVED lines=31> */
.L_x_1054:
        /* <DEDUP_REMOVED lines=65> */
.L_x_1059:
[----:B------:R-:W-:Y:S01]  /*2b8f0*/  DMUL R44, R104, 0.5 ;  /* 0x3fe00000682c7828 */ /* 0x000fe20000000000 */
[----:B------:R-:W-:Y:S10]  /*2b900*/  BRA `(.L_x_1053) ;  /* 0x0000001400a07947 */ /* 0x000ff40003800000 */
.L_x_1050:
        /* <DEDUP_REMOVED lines=37> */
.L_x_1060:
        /* <DEDUP_REMOVED lines=64> */
.L_x_1049:
        /* <DEDUP_REMOVED lines=71> */
.L_x_1061:
[----:B------:R-:W-:Y:S01]  /*2c3d0*/  DMUL R44, R44, 0.5 ;  /* 0x3fe000002c2c7828 */ /* 0x000fe20000000000 */
[----:B------:R-:W-:Y:S10]  /*2c3e0*/  BRA `(.L_x_1053) ;  /* 0x0000000800e87947 */ /* 0x000ff40003800000 */
.L_x_1048:
        /* <DEDUP_REMOVED lines=103> */
.L_x_1047:
        /* <DEDUP_REMOVED lines=17> */
.L_x_1062:
        /* <DEDUP_REMOVED lines=66> */
.L_x_1053:
[----:B------:R-:W-:Y:S05]  /*2cf90*/  BSYNC.RECONVERGENT B0 ;  /* 0x0000000000007941 */ /* 0x000fea0003800200 */
.L_x_1046:
        /* <DEDUP_REMOVED lines=75> */
.L_x_1069:
[----:B------:R-:W-:Y:S05]  /*2d450*/  BSYNC.RECONVERGENT B0 ;  /* 0x0000000000007941 */ /* 0x000fea0003800200 */
.L_x_1068:
        /* <DEDUP_REMOVED lines=25> */
.L_x_1073:
[----:B------:R-:W-:Y:S05]  /*2d5f0*/  BSYNC.RECONVERGENT B4 ;  /* 0x0000000000047941 */ /* 0x000fea0003800200 */
.L_x_1072:
[----:B------:R-:W-:Y:S01]  /*2d600*/  VIADD R110, R47, 0x1 ;  /* 0x000000012f6e7836 */ /* 0x000fe20000000000 */
[----:B------:R-:W-:Y:S06]  /*2d610*/  BRA `(.L_x_1074) ;  /* 0x0000000000087947 */ /* 0x000fec0003800000 */
.L_x_1071:
[----:B------:R-:W-:Y:S01]  /*2d620*/  DMUL R106, RZ, R30 ;  /* 0x0000001eff6a7228 */ /* 0x000fe20000000000 */
[----:B------:R-:W-:-:S10]  /*2d630*/  IMAD.MOV.U32 R110, RZ, RZ, 0x1 ;  /* 0x00000001ff6e7424 */ /* 0x000fd400078e00ff */
.L_x_1074:
[----:B------:R-:W-:Y:S05]  /*2d640*/  BSYNC.RECONVERGENT B3 ;  /* 0x0000000000037941 */ /* 0x000fea0003800200 */
.L_x_1070:
        /* <DEDUP_REMOVED lines=55> */
.L_x_1076:
[----:B------:R-:W-:Y:S01]  /*2d9c0*/  DMUL R48, RZ, R30 ;  /* 0x0000001eff307228 */ /* 0x000fe20000000000 */
[----:B------:R-:W-:-:S10]  /*2d9d0*/  IMAD.MOV.U32 R108, RZ, RZ, RZ ;  /* 0x000000ffff6c7224 */ /* 0x000fd400078e00ff */
.L_x_1077:
[----:B------:R-:W-:Y:S05]  /*2d9e0*/  BSYNC.RECONVERGENT B3 ;  /* 0x0000000000037941 */ /* 0x000fea0003800200 */
.L_x_1075:
        /* <DEDUP_REMOVED lines=32> */
.L_x_1067:
        /* <DEDUP_REMOVED lines=61> */
.L_x_1080:
[----:B------:R-:W-:Y:S05]  /*2dfc0*/  BSYNC.RECONVERGENT B0 ;  /* 0x0000000000007941 */ /* 0x000fea0003800200 */
.L_x_1079:
        /* <DEDUP_REMOVED lines=36> */
.L_x_1084:
[----:B------:R-:W-:Y:S05]  /*2e210*/  BSYNC.RECONVERGENT B4 ;  /* 0x0000000000047941 */ /* 0x000fea0003800200 */
.L_x_1083:
[----:B------:R-:W-:Y:S01]  /*2e220*/  VIADD R29, R47, 0x1 ;  /* 0x000000012f1d7836 */ /* 0x000fe20000000000 */
[----:B------:R-:W-:Y:S06]  /*2e230*/  BRA `(.L_x_1085) ;  /* 0x0000000000087947 */ /* 0x000fec0003800000 */
.L_x_1082:
[----:B------:R-:W-:Y:S01]  /*2e240*/  DMUL R108, RZ, R30 ;  /* 0x0000001eff6c7228 */ /* 0x000fe20000000000 */
[----:B------:R-:W-:-:S10]  /*2e250*/  IMAD.MOV.U32 R29, RZ, RZ, 0x1 ;  /* 0x00000001ff1d7424 */ /* 0x000fd400078e00ff */
.L_x_1085:
[----:B------:R-:W-:Y:S05]  /*2e260*/  BSYNC.RECONVERGENT B3 ;  /* 0x0000000000037941 */ /* 0x000fea0003800200 */
.L_x_1081:
        /* <DEDUP_REMOVED lines=59> */
.L_x_1087:
[----:B------:R-:W-:Y:S01]  /*2e620*/  DMUL R48, RZ, R30 ;  /* 0x0000001eff307228 */ /* 0x000fe20000000000 */
[----:B------:R-:W-:-:S10]  /*2e630*/  IMAD.MOV.U32 R108, RZ, RZ, RZ ;  /* 0x000000ffff6c7224 */ /* 0x000fd400078e00ff */
.L_x_1088:
[----:B------:R-:W-:Y:S05]  /*2e640*/  BSYNC.RECONVERGENT B3 ;  /* 0x0000000000037941 */ /* 0x000fea0003800200 */
.L_x_1086:
        /* <DEDUP_REMOVED lines=36> */
.L_x_1066:
        /* <DEDUP_REMOVED lines=10> */
.L_x_1089:
[----:B------:R-:W-:-:S10]  /*2e930*/  DADD R28, R30, -R30 ;  /* 0x000000001e1c7229 */ /* 0x000fd4000000081e */
[----:B------:R-:W-:Y:S02]  /*2e940*/  IMAD.MOV.U32 R30, RZ, RZ, R28 ;  /* 0x000000ffff1e7224 */ /* 0x000fe400078e001c */
[----:B------:R-:W-:Y:S01]  /*2e950*/  IMAD.MOV.U32 R31, RZ, RZ, R29 ;  /* 0x000000ffff1f7224 */ /* 0x000fe200078e001d */
[----:B------:R-:W-:Y:S06]  /*2e960*/  BRA `(.L_x_1078) ;  /* 0x0000000800c47947 */ /* 0x000fec0003800000 */
.L_x_1065:
        /* <DEDUP_REMOVED lines=26> */
.L_x_1093:
[----:B------:R-:W-:Y:S05]  /*2eb10*/  BSYNC.RECONVERGENT B4 ;  /* 0x0000000000047941 */ /* 0x000fea0003800200 */
.L_x_1092:
[----:B------:R-:W-:Y:S01]  /*2eb20*/  VIADD R110, R47, 0x1 ;  /* 0x000000012f6e7836 */ /* 0x000fe20000000000 */
[----:B------:R-:W-:Y:S06]  /*2eb30*/  BRA `(.L_x_1094) ;  /* 0x0000000000087947 */ /* 0x000fec0003800000 */
.L_x_1091:
[----:B------:R-:W-:Y:S01]  /*2eb40*/  DMUL R106, RZ, R30 ;  /* 0x0000001eff6a7228 */ /* 0x000fe20000000000 */
[----:B------:R-:W-:-:S10]  /*2eb50*/  IMAD.MOV.U32 R110, RZ, RZ, 0x1 ;  /* 0x00000001ff6e7424 */ /* 0x000fd400078e00ff */
.L_x_1094:
[----:B------:R-:W-:Y:S05]  /*2eb60*/  BSYNC.RECONVERGENT B3 ;  /* 0x0000000000037941 */ /* 0x000fea0003800200 */
.L_x_1090:
        /* <DEDUP_REMOVED lines=55> */
.L_x_1096:
[----:B------:R-:W-:Y:S01]  /*2eee0*/  DMUL R104, RZ, R30 ;  /* 0x0000001eff687228 */ /* 0x000fe20000000000 */
[----:B------:R-:W-:-:S10]  /*2eef0*/  IMAD.MOV.U32 R110, RZ, RZ, RZ ;  /* 0x000000ffff6e7224 */ /* 0x000fd400078e00ff */
.L_x_1097:
[----:B------:R-:W-:Y:S05]  /*2ef00*/  BSYNC.RECONVERGENT B3 ;  /* 0x0000000000037941 */ /* 0x000fea0003800200 */
.L_x_1095:
        /* <DEDUP_REMOVED lines=30> */
.L_x_1064:
        /* <DEDUP_REMOVED lines=57> */
.L_x_1078:
[----:B------:R-:W-:Y:S05]  /*2f480*/  BSYNC.RECONVERGENT B2 ;  /* 0x0000000000027941 */ /* 0x000fea0003800200 */
.L_x_1063:
[----:B------:R-:W0:Y:S01]  /*2f490*/  LDCU UR4, c[0x0][0x360] ;  /* 0x00006c00ff0477ac */ /* 0x000e220008000800 */
[----:B------:R-:W-:-:S04]  /*2f4a0*/  LEA R32, P0, R3, R100, 0x6 ;  /* 0x0000006403207211 */ /* 0x000fc800078030ff */
[----:B------:R-:W-:-:S05]  /*2f4b0*/  LEA.HI.X R33, R3, R101, R4, 0x6, P0 ;  /* 0x0000006503217211 */ /* 0x000fca00000f3404 */
[----:B------:R1:W-:Y:S04]  /*2f4c0*/  STG.E.ENL2.256 desc[UR8][R32.64], R36, R40 ;  /* 0xf80000242028797f */ /* 0x0003e8000f121808 */
[----:B------:R1:W-:Y:S01]  /*2f4d0*/  STG.E.ENL2.256 desc[UR8][R32.64+0x20], R24, R28 ;  /* 0xf8000118201c797f */ /* 0x0003e2000f121808 */
[----:B0-----:R-:W-:-:S05]  /*2f4e0*/  IADD3 R3, P0, PT, R3, UR4, RZ ;  /* 0x0000000403037c10 */ /* 0x001fca000ff1e0ff */
[C---:B------:R-:W-:Y:S02]  /*2f4f0*/  IMAD.SHL.U32 R35, R3.reuse, 0x4, RZ ;  /* 0x0000000403237824 */ /* 0x040fe400078e00ff */
[----:B------:R-:W-:Y:S01]  /*2f500*/  IMAD.X R4, RZ, RZ, R4, P0 ;  /* 0x000000ffff047224 */ /* 0x000fe200000e0604 */
[----:B------:R-:W-:Y:S02]  /*2f510*/  LOP3.LUT P0, RZ, R3, 0xffffc000, RZ, 0xc0, !PT ;  /* 0xffffc00003ff7812 */ /* 0x000fe4000780c0ff */
[----:B------:R-:W-:Y:S02]  /*2f520*/  ISETP.LT.U32.AND P1, PT, R35, R0, PT ;  /* 0x000000002300720c */ /* 0x000fe40003f21070 */
[----:B------:R-:W-:Y:S02]  /*2f530*/  SHF.L.U64.HI R35, R3, 0x2, R4 ;  /* 0x0000000203237819 */ /* 0x000fe40000010204 */
[----:B------:R-:W-:Y:S02]  /*2f540*/  LOP3.LUT P0, RZ, R4, 0x3fffffff, RZ, 0xc0, P0 ;  /* 0x3fffffff04ff7812 */ /* 0x000fe4000000c0ff */
[----:B------:R-:W-:-:S13]  /*2f550*/  ISETP.LT.AND.EX P1, PT, R35, R2, PT, P1 ;  /* 0x000000022300720c */ /* 0x000fda0003f21310 */
[----:B-1----:R-:W-:Y:S05]  /*2f560*/  @!P0 BRA P1, `(.L_x_1098) ;  /* 0xfffffea400308947 */ /* 0x002fea000083ffff */
[----:B------:R-:W-:Y:S05]  /*2f570*/  EXIT ;  /* 0x000000000000794d */ /* 0x000fea0003800000 */
        .weak           $__internal_63_$__cuda_sm20_div_rn_f64_full
        .type           $__internal_63_$__cuda_sm20_div_rn_f64_full,@function
        .size           $__internal_63_$__cuda_sm20_div_rn_f64_full,($_ZN2at6native57_GLOBAL__N__f3eca4a2_24_ForeachBinaryOpScalar_cu_86b9896c25multi_tensor_apply_kernelINS1_18TensorListMetadataILi2EEENS1_21BinaryOpScalarFunctorIN3c107complexIdEELi2ELi1ELi1EEEJNS1_21reverse_power_functorIS8_EES8_EEEvT_T0_DpT1_$__internal_trig_reduction_slowpathd - $__internal_63_$__cuda_sm20_div_rn_f64_full)
$__internal_63_$__cuda_sm20_div_rn_f64_full:
[----:B------:R-:W-:Y:S01]  /*2f580*/  IMAD.MOV.U32 R109, RZ, RZ, R45 ;  /* 0x000000ffff6d7224 */ /* 0x000fe200078e002d */
[C---:B------:R-:W-:Y:S01]  /*2f590*/  LOP3.LUT R45, R47.reuse, 0x7ff00000, RZ, 0xc0, !PT ;  /* 0x7ff000002f2d7812 */ /* 0x040fe200078ec0ff */
[----:B------:R-:W-:Y:S01]  /*2f5a0*/  IMAD.MOV.U32 R108, RZ, RZ, R44 ;  /* 0x000000ffff6c7224 */ /* 0x000fe200078e002c */
[----:B------:R-:W-:Y:S01]  /*2f5b0*/  LOP3.LUT R104, R47, 0x800fffff, RZ, 0xc0, !PT ;  /* 0x800fffff2f687812 */ /* 0x000fe200078ec0ff */
[----:B------:R-:W-:Y:S01]  /*2f5c0*/  IMAD.MOV.U32 R46, RZ, RZ, 0x1ca00000 ;  /* 0x1ca00000ff2e7424 */ /* 0x000fe200078e00ff */
[C---:B------:R-:W-:Y:S01]  /*2f5d0*/  LOP3.LUT R44, R109.reuse, 0x7ff00000, RZ, 0xc0, !PT ;  /* 0x7ff000006d2c7812 */ /* 0x040fe200078ec0ff */
[----:B------:R-:W-:Y:S01]  /*2f5e0*/  IMAD.MOV.U32 R107, RZ, RZ, R47 ;  /* 0x000000ffff6b7224 */ /* 0x000fe200078e002f */
[----:B------:R-:W-:Y:S01]  /*2f5f0*/  LOP3.LUT R105, R104, 0x3ff00000, RZ, 0xfc, !PT ;  /* 0x3ff0000068697812 */ /* 0x000fe200078efcff */
[--C-:B------:R-:W-:Y:S01]  /*2f600*/  IMAD.MOV.U32 R106, RZ, RZ, R50.reuse ;  /* 0x000000ffff6a7224 */ /* 0x100fe200078e0032 */
[----:B------:R-:W-:Y:S01]  /*2f610*/  ISETP.GE.U32.AND P0, PT, R44, R45, PT ;  /* 0x0000002d2c00720c */ /* 0x000fe20003f06070 */
[----:B------:R-:W-:Y:S01]  /*2f620*/  IMAD.MOV.U32 R104, RZ, RZ, R50 ;  /* 0x000000ffff687224 */ /* 0x000fe200078e0032 */
[----:B------:R-:W-:Y:S01]  /*2f630*/  BSSY.RECONVERGENT B1, `(.L_x_1099) ;  /* 0x0000055000017945 */ /* 0x000fe20003800200 */
[----:B------:R-:W-:Y:S01]  /*2f640*/  IMAD.MOV.U32 R114, RZ, RZ, 0x1 ;  /* 0x00000001ff727424 */ /* 0x000fe200078e00ff */
[----:B------:R-:W-:Y:S01]  /*2f650*/  SEL R51, R46, 0x63400000, !P0 ;  /* 0x634000002e337807 */ /* 0x000fe20004000000 */
[----:B------:R-:W-:Y:S01]  /*2f660*/  IMAD.MOV.U32 R110, RZ, RZ, R108 ;  /* 0x000000ffff6e7224 */ /* 0x000fe200078e006c */
[----:B------:R-:W-:-:S02]  /*2f670*/  FSETP.GEU.AND P0, PT, |R109|, 1.469367938527859385e-39, PT ;  /* 0x001000006d00780b */ /* 0x000fc40003f0e200 */
[----:B------:R-:W-:-:S11]  /*2f680*/  LOP3.LUT R111, R51, 0x800fffff, R109, 0xf8, !PT ;  /* 0x800fffff336f7812 */ /* 0x000fd600078ef86d */
[----:B------:R-:W-:Y:S01]  /*2f690*/  @!P0 LOP3.LUT R49, R107, 0x7ff00000, RZ, 0xc0, !PT ;  /* 0x7ff000006b318812 */ /* 0x000fe200078ec0ff */
[----:B------:R-:W-:-:S03]  /*2f6a0*/  @!P0 IMAD.MOV.U32 R50, RZ, RZ, RZ ;  /* 0x000000ffff328224 */ /* 0x000fc600078e00ff */
[----:B------:R-:W-:-:S04]  /*2f6b0*/  @!P0 ISETP.GE.U32.AND P1, PT, R44, R49, PT ;  /* 0x000000312c00820c */ /* 0x000fc80003f26070 */
[----:B------:R-:W-:Y:S02]  /*2f6c0*/  @!P0 SEL R49, R46, 0x63400000, !P1 ;  /* 0x634000002e318807 */ /* 0x000fe40004800000 */
[----:B------:R-:W-:Y:S02]  /*2f6d0*/  FSETP.GEU.AND P1, PT, |R47|, 1.469367938527859385e-39, PT ;  /* 0x001000002f00780b */ /* 0x000fe40003f2e200 */
[----:B------:R-:W-:-:S04]  /*2f6e0*/  @!P0 LOP3.LUT R49, R49, 0x80000000, R109, 0xf8, !PT ;  /* 0x8000000031318812 */ /* 0x000fc800078ef86d */
[----:B------:R-:W-:-:S06]  /*2f6f0*/  @!P0 LOP3.LUT R51, R49, 0x100000, RZ, 0xfc, !PT ;  /* 0x0010000031338812 */ /* 0x000fcc00078efcff */
[----:B------:R-:W-:Y:S02]  /*2f700*/  @!P0 DFMA R110, R110, 2, -R50 ;  /* 0x400000006e6e882b */ /* 0x000fe40000000832 */
[----:B------:R-:W-:Y:S01]  /*2f710*/  @!P1 DMUL R104, R106, 8.98846567431157953865e+307 ;  /* 0x7fe000006a689828 */ /* 0x000fe20000000000 */
[----:B------:R-:W-:-:S05]  /*2f720*/  IMAD.MOV.U32 R50, RZ, RZ, R44 ;  /* 0x000000ffff327224 */ /* 0x000fca00078e002c */
[----:B------:R-:W0:Y:S02]  /*2f730*/  MUFU.RCP64H R115, R105 ;  /* 0x0000006900737308 */ /* 0x000e240000001800 */
[----:B------:R-:W-:Y:S02]  /*2f740*/  @!P0 LOP3.LUT R50, R111, 0x7ff00000, RZ, 0xc0, !PT ;  /* 0x7ff000006f328812 */ /* 0x000fe400078ec0ff */
[----:B------:R-:W-:-:S03]  /*2f750*/  @!P1 LOP3.LUT R45, R105, 0x7ff00000, RZ, 0xc0, !PT ;  /* 0x7ff00000692d9812 */ /* 0x000fc600078ec0ff */
[----:B------:R-:W-:Y:S02]  /*2f760*/  VIADD R49, R50, 0xffffffff ;  /* 0xffffffff32317836 */ /* 0x000fe40000000000 */
[----:B------:R-:W-:-:S03]  /*2f770*/  VIADD R47, R45, 0xffffffff ;  /* 0xffffffff2d2f7836 */ /* 0x000fc60000000000 */
[----:B------:R-:W-:-:S04]  /*2f780*/  ISETP.GT.U32.AND P0, PT, R49, 0x7feffffe, PT ;  /* 0x7feffffe3100780c */ /* 0x000fc80003f04070 */
[----:B------:R-:W-:Y:S01]  /*2f790*/  ISETP.GT.U32.OR P0, PT, R47, 0x7feffffe, P0 ;  /* 0x7feffffe2f00780c */ /* 0x000fe20000704470 */
[----:B0-----:R-:W-:-:S08]  /*2f7a0*/  DFMA R112, R114, -R104, 1 ;  /* 0x3ff000007270742b */ /* 0x001fd00000000868 */
[----:B------:R-:W-:-:S08]  /*2f7b0*/  DFMA R112, R112, R112, R112 ;  /* 0x000000707070722b */ /* 0x000fd00000000070 */
[----:B------:R-:W-:-:S08]  /*2f7c0*/  DFMA R112, R114, R112, R114 ;  /* 0x000000707270722b */ /* 0x000fd00000000072 */
[----:B------:R-:W-:-:S08]  /*2f7d0*/  DFMA R116, R112, -R104, 1 ;  /* 0x3ff000007074742b */ /* 0x000fd00000000868 */
[----:B------:R-:W-:-:S08]  /*2f7e0*/  DFMA R116, R112, R116, R112 ;  /* 0x000000747074722b */ /* 0x000fd00000000070 */
[----:B------:R-:W-:-:S08]  /*2f7f0*/  DMUL R114, R116, R110 ;  /* 0x0000006e74727228 */ /* 0x000fd00000000000 */
[----:B------:R-:W-:-:S08]  /*2f800*/  DFMA R112, R114, -R104, R110 ;  /* 0x800000687270722b */ /* 0x000fd0000000006e */
[----:B------:R-:W-:Y:S01]  /*2f810*/  DFMA R112, R116, R112, R114 ;  /* 0x000000707470722b */ /* 0x000fe20000000072 */
[----:B------:R-:W-:Y:S10]  /*2f820*/  @P0 BRA `(.L_x_1100) ;  /* 0x0000000000740947 */ /* 0x000ff40003800000 */
[----:B------:R-:W-:-:S04]  /*2f830*/  LOP3.LUT R45, R107, 0x7ff00000, RZ, 0xc0, !PT ;  /* 0x7ff000006b2d7812 */ /* 0x000fc800078ec0ff */
[CC--:B------:R-:W-:Y:S02]  /*2f840*/  ISETP.GE.U32.AND P0, PT, R44.reuse, R45.reuse, PT ;  /* 0x0000002d2c00720c */ /* 0x0c0fe40003f06070 */
[----:B------:R-:W-:Y:S01]  /*2f850*/  VIADDMNMX R45, R44, -R45, 0xb9600000, !PT ;  /* 0xb96000002c2d7446 */ /* 0x000fe2000780092d */
[----:B------:R-:W-:Y:S01]  /*2f860*/  IMAD.MOV.U32 R44, RZ, RZ, RZ ;  /* 0x000000ffff2c7224 */ /* 0x000fe200078e00ff */
[----:B------:R-:W-:Y:S02]  /*2f870*/  SEL R46, R46, 0x63400000, !P0 ;  /* 0x634000002e2e7807 */ /* 0x000fe40004000000 */
[----:B------:R-:W-:-:S05]  /*2f880*/  VIMNMX R45, PT, PT, R45, 0x46a00000, PT ;  /* 0x46a000002d2d7848 */ /* 0x000fca0003fe0100 */
[----:B------:R-:W-:-:S04]  /*2f890*/  IMAD.IADD R46, R45, 0x1, -R46 ;  /* 0x000000012d2e7824 */ /* 0x000fc800078e0a2e */
[----:B------:R-:W-:-:S06]  /*2f8a0*/  VIADD R45, R46, 0x7fe00000 ;  /* 0x7fe000002e2d7836 */ /* 0x000fcc0000000000 */
[----:B------:R-:W-:-:S10]  /*2f8b0*/  DMUL R114, R112, R44 ;  /* 0x0000002c70727228 */ /* 0x000fd40000000000 */
[----:B------:R-:W-:-:S13]  /*2f8c0*/  FSETP.GTU.AND P0, PT, |R115|, 1.469367938527859385e-39, PT ;  /* 0x001000007300780b */ /* 0x000fda0003f0c200 */
[----:B------:R-:W-:Y:S05]  /*2f8d0*/  @P0 BRA `(.L_x_1101) ;  /* 0x0000000000a80947 */ /* 0x000fea0003800000 */
[----:B------:R-:W-:Y:S01]  /*2f8e0*/  DFMA R104, R112, -R104, R110 ;  /* 0x800000687068722b */ /* 0x000fe2000000006e */
[----:B------:R-:W-:-:S09]  /*2f8f0*/  IMAD.MOV.U32 R50, RZ, RZ, RZ ;  /* 0x000000ffff327224 */ /* 0x000fd200078e00ff */
[C---:B------:R-:W-:Y:S02]  /*2f900*/  FSETP.NEU.AND P0, PT, R105.reuse, RZ, PT ;  /* 0x000000ff6900720b */ /* 0x040fe40003f0d000 */
[----:B------:R-:W-:-:S04]  /*2f910*/  LOP3.LUT R44, R105, 0x80000000, R107, 0x48, !PT ;  /* 0x80000000692c7812 */ /* 0x000fc800078e486b */
[----:B------:R-:W-:-:S07]  /*2f920*/  LOP3.LUT R51, R44, R45, RZ, 0xfc, !PT ;  /* 0x0000002d2c337212 */ /* 0x000fce00078efcff */
[----:B------:R-:W-:Y:S05]  /*2f930*/  @!P0 BRA `(.L_x_1101) ;  /* 0x0000000000908947 */ /* 0x000fea0003800000 */
[----:B------:R-:W-:Y:S01]  /*2f940*/  IMAD.MOV R105, RZ, RZ, -R46 ;  /* 0x000000ffff697224 */ /* 0x000fe200078e0a2e */
[----:B------:R-:W-:Y:S01]  /*2f950*/  DMUL.RP R50, R112, R50 ;  /* 0x0000003270327228 */ /* 0x000fe20000008000 */
[----:B------:R-:W-:Y:S01]  /*2f960*/  IMAD.MOV.U32 R104, RZ, RZ, RZ ;  /* 0x000000ffff687224 */ /* 0x000fe200078e00ff */
[----:B------:R-:W-:-:S05]  /*2f970*/  IADD3 R45, PT, PT, -R46, -0x43300000, RZ ;  /* 0xbcd000002e2d7810 */ /* 0x000fca0007ffe1ff */
[----:B------:R-:W-:-:S03]  /*2f980*/  DFMA R112, R114, -R104, R112 ;  /* 0x800000687270722b */ /* 0x000fc60000000070 */
[----:B------:R-:W-:-:S07]  /*2f990*/  LOP3.LUT R44, R51, R44, RZ, 0x3c, !PT ;  /* 0x0000002c332c7212 */ /* 0x000fce00078e3cff */
[----:B------:R-:W-:-:S04]  /*2f9a0*/  FSETP.NEU.AND P0, PT, |R113|, R45, PT ;  /* 0x0000002d7100720b */ /* 0x000fc80003f0d200 */
[----:B------:R-:W-:Y:S02]  /*2f9b0*/  FSEL R46, R50, R114, !P0 ;  /* 0x00000072322e7208 */ /* 0x000fe40004000000 */
[----:B------:R-:W-:-:S03]  /*2f9c0*/  FSEL R47, R44, R115, !P0 ;  /* 0x000000732c2f7208 */ /* 0x000fc60004000000 */
[----:B------:R-:W-:Y:S02]  /*2f9d0*/  IMAD.MOV.U32 R114, RZ, RZ, R46 ;  /* 0x000000ffff727224 */ /* 0x000fe400078e002e */
[----:B------:R-:W-:Y:S01]  /*2f9e0*/  IMAD.MOV.U32 R115, RZ, RZ, R47 ;  /* 0x000000ffff737224 */ /* 0x000fe200078e002f */
[----:B------:R-:W-:Y:S06]  /*2f9f0*/  BRA `(.L_x_1101) ;  /* 0x0000000000607947 */ /* 0x000fec0003800000 */
.L_x_1100:
[----:B------:R-:W-:-:S14]  /*2fa00*/  DSETP.NAN.AND P0, PT, R108, R108, PT ;  /* 0x0000006c6c00722a */ /* 0x000fdc0003f08000 */
[----:B------:R-:W-:Y:S05]  /*2fa10*/  @P0 BRA `(.L_x_1102) ;  /* 0x00000000004c0947 */ /* 0x000fea0003800000 */
[----:B------:R-:W-:-:S14]  /*2fa20*/  DSETP.NAN.AND P0, PT, R106, R106, PT ;  /* 0x0000006a6a00722a */ /* 0x000fdc0003f08000 */
[----:B------:R-:W-:Y:S05]  /*2fa30*/  @P0 BRA `(.L_x_1103) ;  /* 0x0000000000340947 */ /* 0x000fea0003800000 */
[----:B------:R-:W-:Y:S01]  /*2fa40*/  ISETP.NE.AND P0, PT, R50, R45, PT ;  /* 0x0000002d3200720c */ /* 0x000fe20003f05270 */
[----:B------:R-:W-:Y:S02]  /*2fa50*/  IMAD.MOV.U32 R114, RZ, RZ, 0x0 ;  /* 0x00000000ff727424 */ /* 0x000fe400078e00ff */
[----:B------:R-:W-:-:S10]  /*2fa60*/  IMAD.MOV.U32 R115, RZ, RZ, -0x80000 ;  /* 0xfff80000ff737424 */ /* 0x000fd400078e00ff */
[----:B------:R-:W-:Y:S05]  /*2fa70*/  @!P0 BRA `(.L_x_1101) ;  /* 0x0000000000408947 */ /* 0x000fea0003800000 */
[----:B------:R-:W-:-:S04]  /*2fa80*/  ISETP.NE.AND P0, PT, R50, 0x7ff00000, PT ;  /* 0x7ff000003200780c */ /* 0x000fc80003f05270 */
[----:B------:R-:W-:Y:S02]  /*2fa90*/  ISETP.EQ.OR P0, PT, R45, RZ, !P0 ;  /* 0x000000ff2d00720c */ /* 0x000fe40004702670 */
[----:B------:R-:W-:-:S11]  /*2faa0*/  LOP3.LUT R45, R109, 0x80000000, R107, 0x48, !PT ;  /* 0x800000006d2d7812 */ /* 0x000fd600078e486b */
[----:B------:R-:W-:Y:S01]  /*2fab0*/  @P0 LOP3.LUT R44, R45, 0x7ff00000, RZ, 0xfc, !PT ;  /* 0x7ff000002d2c0812 */ /* 0x000fe200078efcff */
[----:B------:R-:W-:Y:S02]  /*2fac0*/  @!P0 IMAD.MOV.U32 R114, RZ, RZ, RZ ;  /* 0x000000ffff728224 */ /* 0x000fe400078e00ff */
[----:B------:R-:W-:Y:S02]  /*2fad0*/  @!P0 IMAD.MOV.U32 R115, RZ, RZ, R45 ;  /* 0x000000ffff738224 */ /* 0x000fe400078e002d */
[----:B------:R-:W-:Y:S02]  /*2fae0*/  @P0 IMAD.MOV.U32 R114, RZ, RZ, RZ ;  /* 0x000000ffff720224 */ /* 0x000fe400078e00ff */
[----:B------:R-:W-:Y:S01]  /*2faf0*/  @P0 IMAD.MOV.U32 R115, RZ, RZ, R44 ;  /* 0x000000ffff730224 */ /* 0x000fe200078e002c */
[----:B------:R-:W-:Y:S06]  /*2fb00*/  BRA `(.L_x_1101) ;  /* 0x00000000001c7947 */ /* 0x000fec0003800000 */
.L_x_1103:
[----:B------:R-:W-:Y:S01]  /*2fb10*/  LOP3.LUT R45, R107, 0x80000, RZ, 0xfc, !PT ;  /* 0x000800006b2d7812 */ /* 0x000fe200078efcff */
[----:B------:R-:W-:-:S04]  /*2fb20*/  IMAD.MOV.U32 R114, RZ, RZ, R106 ;  /* 0x000000ffff727224 */ /* 0x000fc800078e006a */
[----:B------:R-:W-:Y:S01]  /*2fb30*/  IMAD.MOV.U32 R115, RZ, RZ, R45 ;  /* 0x000000ffff737224 */ /* 0x000fe200078e002d */
[----:B------:R-:W-:Y:S06]  /*2fb40*/  BRA `(.L_x_1101) ;  /* 0x00000000000c7947 */ /* 0x000fec0003800000 */
.L_x_1102:
[----:B------:R-:W-:Y:S01]  /*2fb50*/  LOP3.LUT R45, R109, 0x80000, RZ, 0xfc, !PT ;  /* 0x000800006d2d7812 */ /* 0x000fe200078efcff */
[----:B------:R-:W-:-:S04]  /*2fb60*/  IMAD.MOV.U32 R114, RZ, RZ, R108 ;  /* 0x000000ffff727224 */ /* 0x000fc800078e006c */
[----:B------:R-:W-:-:S07]  /*2fb70*/  IMAD.MOV.U32 R115, RZ, RZ, R45 ;  /* 0x000000ffff737224 */ /* 0x000fce00078e002d */
.L_x_1101:
[----:B------:R-:W-:Y:S05]  /*2fb80*/  BSYNC.RECONVERGENT B1 ;  /* 0x0000000000017941 */ /* 0x000fea0003800200 */
.L_x_1099:
[----:B------:R-:W-:Y:S02]  /*2fb90*/  IMAD.MOV.U32 R49, RZ, RZ, 0x0 ;  /* 0x00000000ff317424 */ /* 0x000fe400078e00ff */
[----:B------:R-:W-:Y:S02]  /*2fba0*/  IMAD.MOV.U32 R44, RZ, RZ, R114 ;  /* 0x000000ffff2c7224 */ /* 0x000fe400078e0072 */
[----:B------:R-:W-:Y:S01]  /*2fbb0*/  IMAD.MOV.U32 R45, RZ, RZ, R115 ;  /* 0x000000ffff2d7224 */ /* 0x000fe200078e0073 */
[----:B------:R-:W-:Y:S06]  /*2fbc0*/  RET.REL.NODEC R48 `(_ZN2at6native57_GLOBAL__N__f3eca4a2_24_ForeachBinaryOpScalar_cu_86b9896c25multi_tensor_apply_kernelINS1_18TensorListMetadataILi2EEENS1_21BinaryOpScalarFunctorIN3c107complexIdEELi2ELi1ELi1EEEJNS1_21reverse_power_functorIS8_EES8_EEEvT_T0_DpT1_) ;  /* 0xfffffd04300c7950 */ /* 0x000fec0003c3ffff */
        .type           $_ZN2at6native57_GLOBAL__N__f3eca4a2_24_ForeachBinaryOpScalar_cu_86b9896c25multi_tensor_apply_kernelINS1_18TensorListMetadataILi2EEENS1_21BinaryOpScalarFunctorIN3c107complexIdEELi2ELi1ELi1EEEJNS1_21reverse_power_functorIS8_EES8_EEEvT_T0_DpT1_$__internal_trig_reduction_slowpathd,@function
        .size           $_ZN2at6native57_GLOBAL__N__f3eca4a2_24_ForeachBinaryOpScalar_cu_86b9896c25multi_tensor_apply_kernelINS1_18TensorListMetadataILi2EEENS1_21BinaryOpScalarFunctorIN3c107complexIdEELi2ELi1ELi1EEEJNS1_21reverse_power_functorIS8_EES8_EEEvT_T0_DpT1_$__internal_trig_reduction_slowpathd,(.L_x_4765 - $_ZN2at6native57_GLOBAL__N__f3eca4a2_24_ForeachBinaryOpScalar_cu_86b9896c25multi_tensor_apply_kernelINS1_18TensorListMetadataILi2EEENS1_21BinaryOpScalarFunctorIN3c107complexIdEELi2ELi1ELi1EEEJNS1_21reverse_power_functorIS8_EES8_EEEvT_T0_DpT1_$__internal_trig_reduction_slowpathd)
$_ZN2at6native57_GLOBAL__N__f3eca4a2_24_ForeachBinaryOpScalar_cu_86b9896c25multi_tensor_apply_kernelINS1_18TensorListMetadataILi2EEENS1_21BinaryOpScalarFunctorIN3c107complexIdEELi2ELi1ELi1EEEJNS1_21reverse_power_functorIS8_EES8_EEEvT_T0_DpT1_$__internal_trig_reduction_slowpathd:
[----:B------:R-:W-:Y:S01]  /*2fbd0*/  SHF.R.U32.HI R51, RZ, 0x14, R109 ;  /* 0x00000014ff337819 */ /* 0x000fe2000001166d */
[----:B------:R-:W-:-:S03]  /*2fbe0*/  IMAD.MOV.U32 R47, RZ, RZ, RZ ;  /* 0x000000ffff2f7224 */ /* 0x000fc600078e00ff */
[----:B------:R-:W-:-:S04]  /*2fbf0*/  LOP3.LUT R44, R51, 0x7ff, RZ, 0xc0, !PT ;  /* 0x000007ff332c7812 */ /* 0x000fc800078ec0ff */
[----:B------:R-:W-:-:S13]  /*2fc00*/  ISETP.NE.AND P0, PT, R44, 0x7ff, PT ;  /* 0x000007ff2c00780c */ /* 0x000fda0003f05270 */
[----:B------:R-:W-:Y:S05]  /*2fc10*/  @!P0 BRA `(.L_x_1104) ;  /* 0x0000000800488947 */ /* 0x000fea0003800000 */
[----:B------:R-:W-:Y:S01]  /*2fc20*/  VIADD R45, R44, 0xfffffc00 ;  /* 0xfffffc002c2d7836 */ /* 0x000fe20000000000 */
[----:B------:R-:W-:Y:S01]  /*2fc30*/  BSSY.RECONVERGENT B0, `(.L_x_1105) ;  /* 0x000002f000007945 */ /* 0x000fe20003800200 */
[----:B------:R-:W-:-:S03]  /*2fc40*/  CS2R R124, SRZ ;  /* 0x00000000007c7805 */ /* 0x000fc6000001ff00 */
[----:B------:R-:W-:Y:S02]  /*2fc50*/  SHF.R.U32.HI R44, RZ, 0x6, R45 ;  /* 0x00000006ff2c7819 */ /* 0x000fe4000001162d */
[----:B------:R-:W-:Y:S02]  /*2fc60*/  ISETP.GE.U32.AND P0, PT, R45, 0x80, PT ;  /* 0x000000802d00780c */ /* 0x000fe40003f06070 */
[C---:B------:R-:W-:Y:S02]  /*2fc70*/  IADD3 R49, PT, PT, -R44.reuse, 0x13, RZ ;  /* 0x000000132c317810 */ /* 0x040fe40007ffe1ff */
[----:B------:R-:W-:Y:S02]  /*2fc80*/  IADD3 R105, PT, PT, -R44, 0xf, RZ ;  /* 0x0000000f2c697810 */ /* 0x000fe40007ffe1ff */
[----:B------:R-:W-:-:S04]  /*2fc90*/  SEL R49, R49, 0x12, P0 ;  /* 0x0000001231317807 */ /* 0x000fc80000000000 */
[----:B------:R-:W-:-:S13]  /*2fca0*/  ISETP.GE.AND P0, PT, R105, R49, PT ;  /* 0x000000316900720c */ /* 0x000fda0003f06270 */
[----:B------:R-:W-:Y:S05]  /*2fcb0*/  @P0 BRA `(.L_x_1106) ;  /* 0x0000000000980947 */ /* 0x000fea0003800000 */
[----:B------:R-:W0:Y:S01]  /*2fcc0*/  LDC.64 R116, c[0x0][0x358] ;  /* 0x0000d600ff747b82 */ /* 0x000e220000000a00 */
[C---:B------:R-:W-:Y:S01]  /*2fcd0*/  SHF.L.U64.HI R48, R46.reuse, 0xb, R109 ;  /* 0x0000000b2e307819 */ /* 0x040fe2000001026d */
[----:B------:R-:W-:Y:S01]  /*2fce0*/  BSSY.RECONVERGENT B1, `(.L_x_1107) ;  /* 0x0000022000017945 */ /* 0x000fe20003800200 */
[----:B------:R-:W-:Y:S01]  /*2fcf0*/  IMAD.SHL.U32 R50, R46, 0x800, RZ ;  /* 0x000008002e327824 */ /* 0x000fe200078e00ff */
[----:B------:R-:W-:Y:S01]  /*2fd00*/  IADD3 R107, PT, PT, RZ, -R44, -R49 ;  /* 0x8000002cff6b7210 */ /* 0x000fe20007ffe831 */
[----:B------:R-:W-:Y:S01]  /*2fd10*/  IMAD.MOV.U32 R106, RZ, RZ, RZ ;  /* 0x000000ffff6a7224 */ /* 0x000fe200078e00ff */
[----:B------:R-:W-:Y:S02]  /*2fd20*/  CS2R R124, SRZ ;  /* 0x00000000007c7805 */ /* 0x000fe4000001ff00 */
[----:B------:R-:W-:-:S07]  /*2fd30*/  LOP3.LUT R48, R48, 0x80000000, RZ, 0xfc, !PT ;  /* 0x8000000030307812 */ /* 0x000fce00078efcff */
.L_x_1108:
[----:B------:R-:W1:Y:S01]  /*2fd40*/  LDC.64 R46, c[0x4][0xe0] ;  /* 0x01003800ff2e7b82 */ /* 0x000e620000000a00 */
[----:B0-----:R-:W-:Y:S02]  /*2fd50*/  R2UR UR6, R116 ;  /* 0x00000000740672ca */ /* 0x001fe400000e0000 */
[----:B------:R-:W-:Y:S01]  /*2fd60*/  R2UR UR7, R117 ;  /* 0x00000000750772ca */ /* 0x000fe200000e0000 */
[----:B-1----:R-:W-:-:S12]  /*2fd70*/  IMAD.WIDE R122, R105, 0x8, R46 ;  /* 0x00000008697a7825 */ /* 0x002fd800078e022e */
[----:B------:R-:W2:Y:S01]  /*2fd80*/  LDG.E.64.CONSTANT R122, desc[UR6][R122.64] ;  /* 0x000000067a7a7981 */ /* 0x000ea2000c1e9b00 */
[----:B------:R-:W-:Y:S02]  /*2fd90*/  VIADD R107, R107, 0x1 ;  /* 0x000000016b6b7836 */ /* 0x000fe40000000000 */
[C---:B------:R-:W-:Y:S02]  /*2fda0*/  IMAD R110, R106.reuse, 0x8, R1 ;  /* 0x000000086a6e7824 */ /* 0x040fe400078e0201 */
[----:B------:R-:W-:Y:S02]  /*2fdb0*/  VIADD R106, R106, 0x1 ;  /* 0x000000016a6a7836 */ /* 0x000fe40000000000 */
[----:B------:R-:W-:Y:S02]  /*2fdc0*/  VIADD R105, R105, 0x1 ;  /* 0x0000000169697836 */ /* 0x000fe40000000000 */
[----:B--2---:R-:W-:-:S04]  /*2fdd0*/  IMAD.WIDE.U32 R124, P1, R122, R50, R124 ;  /* 0x000000327a7c7225 */ /* 0x004fc8000782007c */
[CC--:B------:R-:W-:Y:S02]  /*2fde0*/  IMAD R46, R122.reuse, R48.reuse, RZ ;  /* 0x000000307a2e7224 */ /* 0x0c0fe400078e02ff */
[----:B------:R-:W-:-:S03]  /*2fdf0*/  IMAD.HI.U32 R104, R122, R48, RZ ;  /* 0x000000307a687227 */ /* 0x000fc600078e00ff */
[----:B------:R-:W-:Y:S01]  /*2fe00*/  IADD3 R46, P2, PT, R46, R125, RZ ;  /* 0x0000007d2e2e7210 */ /* 0x000fe20007f5e0ff */
[CC--:B------:R-:W-:Y:S02]  /*2fe10*/  IMAD R45, R123.reuse, R50.reuse, RZ ;  /* 0x000000327b2d7224 */ /* 0x0c0fe400078e02ff */
[----:B------:R-:W-:-:S03]  /*2fe20*/  IMAD.HI.U32 R47, R123, R50, RZ ;  /* 0x000000327b2f7227 */ /* 0x000fc600078e00ff */
[----:B------:R-:W-:Y:S01]  /*2fe30*/  IADD3 R125, P0, PT, R45, R46, RZ ;  /* 0x0000002e2d7d7210 */ /* 0x000fe20007f1e0ff */
[----:B------:R-:W-:Y:S01]  /*2fe40*/  IMAD.X R104, RZ, RZ, R104, P1 ;  /* 0x000000ffff687224 */ /* 0x000fe200008e0668 */
[----:B------:R-:W-:Y:S01]  /*2fe50*/  ISETP.NE.AND P1, PT, R107, -0xf, PT ;  /* 0xfffffff16b00780c */ /* 0x000fe20003f25270 */
[CC--:B------:R-:W-:Y:S02]  /*2fe60*/  IMAD R45, R123.reuse, R48.reuse, RZ ;  /* 0x000000307b2d7224 */ /* 0x0c0fe400078e02ff */
[----:B------:R-:W-:Y:S01]  /*2fe70*/  IMAD.HI.U32 R46, R123, R48, RZ ;  /* 0x000000307b2e7227 */ /* 0x000fe200078e00ff */
[----:B------:R-:W-:Y:S01]  /*2fe80*/  IADD3.X R104, P2, PT, R47, R104, RZ, P2, !PT ;  /* 0x000000682f687210 */ /* 0x000fe2000175e4ff */
[----:B------:R0:W-:Y:S03]  /*2fe90*/  STL.64 [R110], R124 ;  /* 0x0000007c6e007387 */ /* 0x0001e60000100a00 */
[----:B------:R-:W-:Y:S01]  /*2fea0*/  IADD3.X R104, P0, PT, R45, R104, RZ, P0, !PT ;  /* 0x000000682d687210 */ /* 0x000fe2000071e4ff */
[----:B------:R-:W-:-:S04]  /*2feb0*/  IMAD.X R45, RZ, RZ, R46, P2 ;  /* 0x000000ffff2d7224 */ /* 0x000fc800010e062e */
[----:B------:R-:W-:Y:S02]  /*2fec0*/  IMAD.X R45, RZ, RZ, R45, P0 ;  /* 0x000000ffff2d7224 */ /* 0x000fe400000e062d */
[----:B0-----:R-:W-:Y:S02]  /*2fed0*/  IMAD.MOV.U32 R124, RZ, RZ, R104 ;  /* 0x000000ffff7c7224 */ /* 0x001fe400078e0068 */
[----:B------:R-:W-:Y:S01]  /*2fee0*/  IMAD.MOV.U32 R125, RZ, RZ, R45 ;  /* 0x000000ffff7d7224 */ /* 0x000fe200078e002d */
[----:B------:R-:W-:Y:S06]  /*2fef0*/  @P1 BRA `(.L_x_1108) ;  /* 0xfffffffc00901947 */ /* 0x000fec000383ffff */
[----:B------:R-:W-:Y:S05]  /*2ff00*/  BSYNC.RECONVERGENT B1 ;  /* 0x0000000000017941 */ /* 0x000fea0003800200 */
.L_x_1107:
[----:B------:R-:W-:-:S07]  /*2ff10*/  IMAD.MOV.U32 R105, RZ, RZ, R49 ;  /* 0x000000ffff697224 */ /* 0x000fce00078e0031 */
.L_x_1106:
[----:B------:R-:W-:Y:S05]  /*2ff20*/  BSYNC.RECONVERGENT B0 ;  /* 0x0000000000007941 */ /* 0x000fea0003800200 */
.L_x_1105:
[----:B------:R-:W-:Y:S01]  /*2ff30*/  LOP3.LUT P0, R49, R51, 0x3f, RZ, 0xc0, !PT ;  /* 0x0000003f33317812 */ /* 0x000fe2000780c0ff */
[----:B------:R-:W-:-:S04]  /*2ff40*/  IMAD.IADD R44, R44, 0x1, R105 ;  /* 0x000000012c2c7824 */ /* 0x000fc800078e0269 */
[----:B------:R-:W-:-:S05]  /*2ff50*/  IMAD.U32 R107, R44, 0x8, R1 ;  /* 0x000000082c6b7824 */ /* 0x000fca00078e0001 */
[----:B------:R0:W-:Y:S04]  /*2ff60*/  STL.64 [R107+-0x78], R124 ;  /* 0xffff887c6b007387 */ /* 0x0001e80000100a00 */
[----:B------:R-:W2:Y:S04]  /*2ff70*/  @P0 LDL.64 R50, [R1+0x8] ;  /* 0x0000080001320983 */ /* 0x000ea80000100a00 */
[----:B------:R-:W3:Y:S04]  /*2ff80*/  LDL.64 R44, [R1+0x10] ;  /* 0x00001000012c7983 */ /* 0x000ee80000100a00 */
[----:B------:R-:W4:Y:S01]  /*2ff90*/  LDL.64 R46, [R1+0x18] ;  /* 0x00001800012e7983 */ /* 0x000f220000100a00 */
[----:B------:R-:W-:Y:S01]  /*2ffa0*/  @P0 LOP3.LUT R111, R49, 0x3f, RZ, 0x3c, !PT ;  /* 0x0000003f316f0812 */ /* 0x000fe200078e3cff */
[----:B------:R-:W-:Y:S01]  /*2ffb0*/  BSSY.RECONVERGENT B0, `(.L_x_1109) ;  /* 0x0000034000007945 */ /* 0x000fe20003800200 */
[----:B--2---:R-:W-:-:S02]  /*2ffc0*/  @P0 SHF.R.U64 R106, R50, 0x1, R51 ;  /* 0x00000001326a0819 */ /* 0x004fc40000001233 */
[----:B------:R-:W-:Y:S02]  /*2ffd0*/  @P0 SHF.R.U32.HI R48, RZ, 0x1, R51 ;  /* 0x00000001ff300819 */ /* 0x000fe40000011633 */
[--C-:B---3--:R-:W-:Y:S02]  /*2ffe0*/  @P0 SHF.R.U32.HI R50, RZ, 0x1, R45.reuse ;  /* 0x00000001ff320819 */ /* 0x108fe4000001162d */
[C-C-:B------:R-:W-:Y:S02]  /*2fff0*/  @P0 SHF.R.U64 R51, R44.reuse, 0x1, R45.reuse ;  /* 0x000000012c330819 */ /* 0x140fe4000000122d */
[----:B------:R-:W-:Y:S02]  /*30000*/  @P0 SHF.L.U32 R105, R44, R49, RZ ;  /* 0x000000312c690219 */ /* 0x000fe400000006ff */
[----:B------:R-:W-:Y:S02]  /*30010*/  @P0 SHF.R.U64 R106, R106, R111, R48 ;  /* 0x0000006f6a6a0219 */ /* 0x000fe40000001230 */
[----:B------:R-:W-:-:S02]  /*30020*/  @P0 SHF.L.U64.HI R104, R44, R49, R45 ;  /* 0x000000312c680219 */ /* 0x000fc4000001022d */
[----:B0-----:R-:W-:Y:S02]  /*30030*/  @P0 SHF.R.U32.HI R107, RZ, R111, R48 ;  /* 0x0000006fff6b0219 */ /* 0x001fe40000011630 */
[----:B----4-:R-:W-:Y:S02]  /*30040*/  @P0 SHF.L.U32 R48, R46, R49, RZ ;  /* 0x000000312e300219 */ /* 0x010fe400000006ff */
[----:B------:R-:W-:Y:S02]  /*30050*/  @P0 SHF.R.U64 R51, R51, R111, R50 ;  /* 0x0000006f33330219 */ /* 0x000fe40000001232 */
[----:B------:R-:W-:Y:S02]  /*30060*/  @P0 LOP3.LUT R44, R105, R106, RZ, 0xfc, !PT ;  /* 0x0000006a692c0212 */ /* 0x000fe400078efcff */
[----:B------:R-:W-:Y:S02]  /*30070*/  @P0 LOP3.LUT R45, R104, R107, RZ, 0xfc, !PT ;  /* 0x0000006b682d0212 */ /* 0x000fe400078efcff */
[----:B------:R-:W-:-:S02]  /*30080*/  @P0 SHF.L.U64.HI R49, R46, R49, R47 ;  /* 0x000000312e310219 */ /* 0x000fc4000001022f */
[----:B------:R-:W-:Y:S01]  /*30090*/  @P0 LOP3.LUT R46, R48, R51, RZ, 0xfc, !PT ;  /* 0x00000033302e0212 */ /* 0x000fe200078efcff */
[C---:B------:R-:W-:Y:S01]  /*300a0*/  IMAD.SHL.U32 R48, R44.reuse, 0x4, RZ ;  /* 0x000000042c307824 */ /* 0x040fe200078e00ff */
[----:B------:R-:W-:Y:S02]  /*300b0*/  @P0 SHF.R.U32.HI R50, RZ, R111, R50 ;  /* 0x0000006fff320219 */ /* 0x000fe40000011632 */
[----:B------:R-:W-:Y:S02]  /*300c0*/  SHF.L.U64.HI R44, R44, 0x2, R45 ;  /* 0x000000022c2c7819 */ /* 0x000fe4000001022d */
[----:B------:R-:W-:Y:S02]  /*300d0*/  @P0 LOP3.LUT R47, R49, R50, RZ, 0xfc, !PT ;  /* 0x00000032312f0212 */ /* 0x000fe400078efcff */
[----:B------:R-:W-:Y:S02]  /*300e0*/  SHF.L.W.U32.HI R45, R45, 0x2, R46 ;  /* 0x000000022d2d7819 */ /* 0x000fe40000010e2e */
[----:B------:R-:W-:-:S02]  /*300f0*/  IADD3 RZ, P0, PT, RZ, -R48, RZ ;  /* 0x80000030ffff7210 */ /* 0x000fc40007f1e0ff */
[----:B------:R-:W-:Y:S02]  /*30100*/  LOP3.LUT R49, RZ, R44, RZ, 0x33, !PT ;  /* 0x0000002cff317212 */ /* 0x000fe400078e33ff */
[----:B------:R-:W-:Y:S02]  /*30110*/  SHF.L.W.U32.HI R50, R46, 0x2, R47 ;  /* 0x000000022e327819 */ /* 0x000fe40000010e2f */
[----:B------:R-:W-:Y:S02]  /*30120*/  LOP3.LUT R104, RZ, R45, RZ, 0x33, !PT ;  /* 0x0000002dff687212 */ /* 0x000fe400078e33ff */
[----:B------:R-:W-:Y:S02]  /*30130*/  IADD3.X R49, P1, PT, RZ, R49, RZ, P0, !PT ;  /* 0x00000031ff317210 */ /* 0x000fe4000073e4ff */
[----:B------:R-:W-:Y:S02]  /*30140*/  LOP3.LUT R51, RZ, R50, RZ, 0x33, !PT ;  /* 0x00000032ff337212 */ /* 0x000fe400078e33ff */
[----:B------:R-:W-:-:S02]  /*30150*/  IADD3.X R104, P1, PT, RZ, R104, RZ, P1, !PT ;  /* 0x00000068ff687210 */ /* 0x000fc40000f3e4ff */
[----:B------:R-:W-:-:S03]  /*30160*/  ISETP.GT.U32.AND P0, PT, R45, -0x1, PT ;  /* 0xffffffff2d00780c */ /* 0x000fc60003f04070 */
[----:B------:R-:W-:Y:S01]  /*30170*/  IMAD.X R51, RZ, RZ, R51, P1 ;  /* 0x000000ffff337224 */ /* 0x000fe200008e0633 */
[----:B------:R-:W-:-:S04]  /*30180*/  ISETP.GT.AND.EX P0, PT, R50, -0x1, PT, P0 ;  /* 0xffffffff3200780c */ /* 0x000fc80003f04300 */
[----:B------:R-:W-:Y:S02]  /*30190*/  SEL R46, R50, R51, P0 ;  /* 0x00000033322e7207 */ /* 0x000fe40000000000 */
[----:B------:R-:W-:Y:S02]  /*301a0*/  SEL R45, R45, R104, P0 ;  /* 0x000000682d2d7207 */ /* 0x000fe40000000000 */
[----:B------:R-:W-:Y:S02]  /*301b0*/  ISETP.NE.U32.AND P1, PT, R46, RZ, PT ;  /* 0x000000ff2e00720c */ /* 0x000fe40003f25070 */
[----:B------:R-:W-:Y:S02]  /*301c0*/  SEL R49, R44, R49, P0 ;  /* 0x000000312c317207 */ /* 0x000fe40000000000 */
[----:B------:R-:W-:Y:S01]  /*301d0*/  SEL R105, R45, R46, !P1 ;  /* 0x0000002e2d697207 */ /* 0x000fe20004800000 */
[----:B------:R-:W-:-:S03]  /*301e0*/  @!P0 IMAD.MOV R48, RZ, RZ, -R48 ;  /* 0x000000ffff308224 */ /* 0x000fc600078e0a30 */
[----:B------:R-:W0:Y:S02]  /*301f0*/  FLO.U32 R51, R105 ;  /* 0x0000006900337300 */ /* 0x000e2400000e0000 */
[C---:B0-----:R-:W-:Y:S02]  /*30200*/  IADD3 R104, PT, PT, -R51.reuse, 0x1f, RZ ;  /* 0x0000001f33687810 */ /* 0x041fe40007ffe1ff */
[----:B------:R-:W-:-:S03]  /*30210*/  IADD3 R51, PT, PT, -R51, 0x3f, RZ ;  /* 0x0000003f33337810 */ /* 0x000fc60007ffe1ff */
[----:B------:R-:W-:-:S05]  /*30220*/  @P1 IMAD.MOV R51, RZ, RZ, R104 ;  /* 0x000000ffff331224 */ /* 0x000fca00078e0268 */
[----:B------:R-:W-:-:S13]  /*30230*/  ISETP.NE.AND P1, PT, R51, RZ, PT ;  /* 0x000000ff3300720c */ /* 0x000fda0003f25270 */
[----:B------:R-:W-:Y:S05]  /*30240*/  @!P1 BRA `(.L_x_1110) ;  /* 0x0000000000289947 */ /* 0x000fea0003800000 */
[----:B------:R-:W-:Y:S02]  /*30250*/  LOP3.LUT R44, R51, 0x3f, RZ, 0xc0, !PT ;  /* 0x0000003f332c7812 */ /* 0x000fe400078ec0ff */
[--C-:B------:R-:W-:Y:S02]  /*30260*/  SHF.R.U64 R48, R48, 0x1, R49.reuse ;  /* 0x0000000130307819 */ /* 0x100fe40000001231 */
[CC--:B------:R-:W-:Y:S02]  /*30270*/  SHF.L.U64.HI R46, R45.reuse, R44.reuse, R46 ;  /* 0x0000002c2d2e7219 */ /* 0x0c0fe4000001022e */
[----:B------:R-:W-:Y:S02]  /*30280*/  SHF.L.U32 R45, R45, R44, RZ ;  /* 0x0000002c2d2d7219 */ /* 0x000fe400000006ff */
[----:B------:R-:W-:Y:S02]  /*30290*/  SHF.R.U32.HI R49, RZ, 0x1, R49 ;  /* 0x00000001ff317819 */ /* 0x000fe40000011631 */
[----:B------:R-:W-:-:S04]  /*302a0*/  LOP3.LUT R44, R51, 0x3f, RZ, 0xc, !PT ;  /* 0x0000003f332c7812 */ /* 0x000fc800078e0cff */
[-CC-:B------:R-:W-:Y:S02]  /*302b0*/  SHF.R.U64 R48, R48, R44.reuse, R49.reuse ;  /* 0x0000002c30307219 */ /* 0x180fe40000001231 */
[----:B------:R-:W-:Y:S02]  /*302c0*/  SHF.R.U32.HI R49, RZ, R44, R49 ;  /* 0x0000002cff317219 */ /* 0x000fe40000011631 */
[----:B------:R-:W-:Y:S02]  /*302d0*/  LOP3.LUT R45, R45, R48, RZ, 0xfc, !PT ;  /* 0x000000302d2d7212 */ /* 0x000fe400078efcff */
[----:B------:R-:W-:-:S07]  /*302e0*/  LOP3.LUT R46, R46, R49, RZ, 0xfc, !PT ;  /* 0x000000312e2e7212 */ /* 0x000fce00078efcff */
.L_x_1110:
[----:B------:R-:W-:Y:S05]  /*302f0*/  BSYNC.RECONVERGENT B0 ;  /* 0x0000000000007941 */ /* 0x000fea0003800200 */
.L_x_1109:
[----:B------:R-:W-:Y:S01]  /*30300*/  IMAD.WIDE.U32 R104, R45, 0x2168c235, RZ ;  /* 0x2168c2352d687825 */ /* 0x000fe200078e00ff */
[----:B------:R-:W-:-:S03]  /*30310*/  SHF.R.U32.HI R47, RZ, 0x1e, R47 ;  /* 0x0000001eff2f7819 */ /* 0x000fc6000001162f */
[----:B------:R-:W-:Y:S01]  /*30320*/  IMAD.MOV.U32 R48, RZ, RZ, R105 ;  /* 0x000000ffff307224 */ /* 0x000fe200078e0069 */
[----:B------:R-:W-:Y:S01]  /*30330*/  IADD3 RZ, P1, PT, R104, R104, RZ ;  /* 0x0000006868ff7210 */ /* 0x000fe20007f3e0ff */
[----:B------:R-:W-:Y:S01]  /*30340*/  IMAD.MOV.U32 R49, RZ, RZ, RZ ;  /* 0x000000ffff317224 */ /* 0x000fe200078e00ff */
[----:B------:R-:W-:Y:S01]  /*30350*/  LEA.HI R47, R50, R47, RZ, 0x1 ;  /* 0x0000002f322f7211 */ /* 0x000fe200078f08ff */
[----:B------:R-:W-:-:S04]  /*30360*/  IMAD.HI.U32 R44, R46, -0x36f0255e, RZ ;  /* 0xc90fdaa22e2c7827 */ /* 0x000fc800078e00ff */
[----:B------:R-:W-:-:S04]  /*30370*/  IMAD.WIDE.U32 R48, R45, -0x36f0255e, R48 ;  /* 0xc90fdaa22d307825 */ /* 0x000fc800078e0030 */
[----:B------:R-:W-:-:S04]  /*30380*/  IMAD.WIDE.U32 R48, P2, R46, 0x2168c235, R48 ;  /* 0x2168c2352e307825 */ /* 0x000fc80007840030 */
[----:B------:R-:W-:Y:S01]  /*30390*/  IMAD R46, R46, -0x36f0255e, RZ ;  /* 0xc90fdaa22e2e7824 */ /* 0x000fe200078e02ff */
[----:B------:R-:W-:Y:S01]  /*303a0*/  IADD3.X RZ, P1, PT, R48, R48, RZ, P1, !PT ;  /* 0x0000003030ff7210 */ /* 0x000fe20000f3e4ff */
[----:B------:R-:W-:-:S03]  /*303b0*/  IMAD.X R44, RZ, RZ, R44, P2 ;  /* 0x000000ffff2c7224 */ /* 0x000fc600010e062c */
[----:B------:R-:W-:-:S04]  /*303c0*/  IADD3 R46, P2, PT, R46, R49, RZ ;  /* 0x000000312e2e7210 */ /* 0x000fc80007f5e0ff */
[C---:B------:R-:W-:Y:S01]  /*303d0*/  ISETP.GT.U32.AND P6, PT, R46.reuse, RZ, PT ;  /* 0x000000ff2e00720c */ /* 0x040fe20003fc4070 */
[----:B------:R-:W-:Y:S01]  /*303e0*/  IMAD.X R49, RZ, RZ, R44, P2 ;  /* 0x000000ffff317224 */ /* 0x000fe200010e062c */
[----:B------:R-:W-:-:S04]  /*303f0*/  IADD3.X R45, P2, PT, R46, R46, RZ, P1, !PT ;  /* 0x0000002e2e2d7210 */ /* 0x000fc80000f5e4ff */
[C---:B------:R-:W-:Y:S01]  /*30400*/  ISETP.GT.AND.EX P1, PT, R49.reuse, RZ, PT, P6 ;  /* 0x000000ff3100720c */ /* 0x040fe20003f24360 */
[----:B------:R-:W-:Y:S01]  /*30410*/  IMAD.X R44, R49, 0x1, R49, P2 ;  /* 0x00000001312c7824 */ /* 0x000fe200010e0631 */
[----:B------:R-:W-:Y:S02]  /*30420*/  LOP3.LUT P6, R48, R109, 0x80000000, RZ, 0xc0, !PT ;  /* 0x800000006d307812 */ /* 0x000fe400078cc0ff */
[----:B------:R-:W-:Y:S02]  /*30430*/  SEL R45, R45, R46, P1 ;  /* 0x0000002e2d2d7207 */ /* 0x000fe40000800000 */
[----:B------:R-:W-:Y:S02]  /*30440*/  SEL R44, R44, R49, P1 ;  /* 0x000000312c2c7207 */ /* 0x000fe40000800000 */
[----:B------:R-:W-:Y:S02]  /*30450*/  IADD3 R46, P2, PT, R45, 0x1, RZ ;  /* 0x000000012d2e7810 */ /* 0x000fe40007f5e0ff */
[----:B------:R-:W-:-:S03]  /*30460*/  @!P0 LOP3.LUT R48, R48, 0x80000000, RZ, 0x3c, !PT ;  /* 0x8000000030308812 */ /* 0x000fc600078e3cff */
[----:B------:R-:W-:Y:S01]  /*30470*/  IMAD.X R45, RZ, RZ, R44, P2 ;  /* 0x000000ffff2d7224 */ /* 0x000fe200010e062c */
[----:B------:R-:W-:Y:S01]  /*30480*/  SEL R44, RZ, 0xffffffff, !P1 ;  /* 0xffffffffff2c7807 */ /* 0x000fe20004800000 */
[----:B------:R-:W-:-:S03]  /*30490*/  @P6 IMAD.MOV R47, RZ, RZ, -R47 ;  /* 0x000000ffff2f6224 */ /* 0x000fc600078e0a2f */
[----:B------:R-:W-:Y:S01]  /*304a0*/  SHF.R.U64 R46, R46, 0xa, R45 ;  /* 0x0000000a2e2e7819 */ /* 0x000fe2000000122d */
[----:B------:R-:W-:-:S03]  /*304b0*/  IMAD.IADD R44, R44, 0x1, -R51 ;  /* 0x000000012c2c7824 */ /* 0x000fc600078e0a33 */
[----:B------:R-:W-:Y:S01]  /*304c0*/  IADD3 R46, P2, PT, R46, 0x1, RZ ;  /* 0x000000012e2e7810 */ /* 0x000fe20007f5e0ff */
[----:B------:R-:W-:-:S03]  /*304d0*/  IMAD.SHL.U32 R44, R44, 0x100000, RZ ;  /* 0x001000002c2c7824 */ /* 0x000fc600078e00ff */
[----:B------:R-:W-:-:S04]  /*304e0*/  LEA.HI.X R45, R45, RZ, RZ, 0x16, P2 ;  /* 0x000000ff2d2d7211 */ /* 0x000fc800010fb4ff */
[--C-:B------:R-:W-:Y:S02]  /*304f0*/  SHF.R.U64 R46, R46, 0x1, R45.reuse ;  /* 0x000000012e2e7819 */ /* 0x100fe4000000122d */
[----:B------:R-:W-:Y:S02]  /*30500*/  SHF.R.U32.HI R45, RZ, 0x1, R45 ;  /* 0x00000001ff2d7819 */ /* 0x000fe4000001162d */
[----:B------:R-:W-:-:S04]  /*30510*/  IADD3 R46, P2, P1, RZ, RZ, R46 ;  /* 0x000000ffff2e7210 */ /* 0x000fc8000795e02e */
[----:B------:R-:W-:-:S04]  /*30520*/  IADD3.X R45, PT, PT, R44, 0x3fe00000, R45, P2, P1 ;  /* 0x3fe000002c2d7810 */ /* 0x000fc800017e242d */
[----:B------:R-:W-:-:S07]  /*30530*/  LOP3.LUT R109, R45, R48, RZ, 0xfc, !PT ;  /* 0x000000302d6d7212 */ /* 0x000fce00078efcff */
.L_x_1104:
[----:B------:R-:W-:Y:S02]  /*30540*/  IMAD.MOV.U32 R45, RZ, RZ, R109 ;  /* 0x000000ffff2d7224 */ /* 0x000fe400078e006d */
[----:B------:R-:W-:Y:S02]  /*30550*/  IMAD.MOV.U32 R109, RZ, RZ, 0x0 ;  /* 0x00000000ff6d7424 */ /* 0x000fe400078e00ff */
[----:B------:R-:W-:Y:S02]  /*30560*/  IMAD.MOV.U32 R44, RZ, RZ, R46 ;  /* 0x000000ffff2c7224 */ /* 0x000fe400078e002e */
[----:B------:R-:W-:Y:S05]  /*30570*/  RET.REL.NODEC R108 `(_ZN2at6native57_GLOBAL__N__f3eca4a2_24_ForeachBinaryOpScalar_cu_86b9896c25multi_tensor_apply_kernelINS1_18TensorListMetadataILi2EEENS1_21BinaryOpScalarFunctorIN3c107complexIdEELi2ELi1ELi1EEEJNS1_21reverse_power_functorIS8_EES8_EEEvT_T0_DpT1_) ;  /* 0xfffffcf86ca07950 */ /* 0x000fea0003c3ffff */
.L_x_1111:
        /* <DEDUP_REMOVED lines=16> */
.L_x_4765:


//--------------------- .text._ZN2at6native57_GLOBAL__N__f3eca4a2_24_ForeachBinaryOpScalar_cu_86b9896c25multi_tensor_apply_kernelINS1_18TensorListMetadataILi2EEENS1_21BinaryOpScalarFunctorIfLi2ELi1ELi1EEEJNS1_21reverse_power_functorIfEEfEEEvT_T0_DpT1_ --------------------------
	.section	.text._ZN2at6native57_GLOBAL__N__f3eca4a2_24_ForeachBinaryOpScalar_cu_86b9896c25multi_tensor_apply_kernelINS1_18TensorListMetadataILi2EEENS1_21BinaryOpScalarFunctorIfLi2ELi1ELi1EEEJNS1_21reverse_power_functorIfEEfEEEvT_T0_DpT1_,"ax",@progbits
	.align	128
.text._ZN2at6native57_GLOBAL__N__f3eca4a2_24_ForeachBinaryOpScalar_cu_86b9896c25multi_tensor_apply_kernelINS1_18TensorListMetadataILi2EEENS1_21BinaryOpScalarFunctorIfLi2ELi1ELi1EEEJNS1_21reverse_power_functorIfEEfEEEvT_T0_DpT1_:
        .type           _ZN2at6native57_GLOBAL__N__f3eca4a2_24_ForeachBinaryOpScalar_cu_86b9896c25multi_tensor_apply_kernelINS1_18TensorListMetadataILi2EEENS1_21BinaryOpScalarFunctorIfLi2ELi1ELi1EEEJNS1_21reverse_power_functorIfEEfEEEvT_T0_DpT1_,@function
        .size           _ZN2at6native57_GLOBAL__N__f3eca4a2_24_ForeachBinaryOpScalar_cu_86b9896c25multi_tensor_apply_kernelINS1_18TensorListMetadataILi2EEENS1_21BinaryOpScalarFunctorIfLi2ELi1ELi1EEEJNS1_21reverse_power_functorIfEEfEEEvT_T0_DpT1_,(.L_x_4768 - _ZN2at6native57_GLOBAL__N__f3eca4a2_24_ForeachBinaryOpScalar_cu_86b9896c25multi_tensor_apply_kernelINS1_18TensorListMetadataILi2EEENS1_21BinaryOpScalarFunctorIfLi2ELi1ELi1EEEJNS1_21reverse_power_functorIfEEfEEEvT_T0_DpT1_)
        .other          _ZN2at6native57_GLOBAL__N__f3eca4a2_24_ForeachBinaryOpScalar_cu_86b9896c25multi_tensor_apply_kernelINS1_18TensorListMetadataILi2EEENS1_21BinaryOpScalarFunctorIfLi2ELi1ELi1EEEJNS1_21reverse_power_functorIfEEfEEEvT_T0_DpT1_,@"STO_CUDA_ENTRY STV_DEFAULT"
_ZN2at6native57_GLOBAL__N__f3eca4a2_24_ForeachBinaryOpScalar_cu_86b9896c25multi_tensor_apply_kernelINS1_18TensorListMetadataILi2EEENS1_21BinaryOpScalarFunctorIfLi2ELi1ELi1EEEJNS1_21reverse_power_functorIfEEfEEEvT_T0_DpT1_:
        /* <DEDUP_REMOVED lines=38> */
[----:B------:R-:W-:Y:S05]  /*0260*/  CALL.REL.NOINC `($__internal_64_$__cuda_sm20_div_u16) ;  /* 0x0000000c00687944 */ /* 0x000fea0003c00000 */
        /* <DEDUP_REMOVED lines=15> */
.L_x_1114:
[----:B-1----:R-:W-:Y:S01]  /*0360*/  IADD3 R25, P0, PT, R3, UR6, RZ ;  /* 0x0000000603197c10 */ /* 0x002fe2000ff1e0ff */
[----:B------:R-:W-:-:S03]  /*0370*/  IMAD.MOV.U32 R22, RZ, RZ, RZ ;  /* 0x000000ffff167224 */ /* 0x000fc600078e00ff */
[C---:B------:R-:W-:Y:S01]  /*0380*/  ISETP.GE.U32.AND P3, PT, R25.reuse, R0, PT ;  /* 0x000000001900720c */ /* 0x040fe20003f66070 */
[----:B------:R-:W-:Y:S01]  /*0390*/  IMAD.X R8, RZ, RZ, UR7, P0 ;  /* 0x00000007ff087e24 */ /* 0x000fe200080e06ff */
[----:B---3--:R-:W-:-:S04]  /*03a0*/  IADD3 R17, P0, PT, R25, UR11, RZ ;  /* 0x0000000b19117c10 */ /* 0x008fc8000ff1e0ff */
        /* <DEDUP_REMOVED lines=9> */
[----:B------:R-:W-:Y:S01]  /*0440*/  ISETP.GE.AND.EX P0, PT, R9, R2, PT, P0 ;  /* 0x000000020900720c */ /* 0x000fe20003f06300 */
[----:B------:R-:W-:Y:S01]  /*0450*/  IMAD.X R5, RZ, RZ, R9, P4 ;  /* 0x000000ffff057224 */ /* 0x000fe200020e0609 */
[-C--:B------:R-:W-:Y:S02]  /*0460*/  @!P3 LEA.HI.X R15, R25, R13.reuse, R8, 0x2, P1 ;  /* 0x0000000d190fb211 */ /* 0x080fe400008f1408 */
[----:B------:R-:W-:Y:S02]  /*0470*/  ISETP.GE.U32.AND P1, PT, R23, R0, PT ;  /* 0x000000001700720c */ /* 0x000fe40003f26070 */
[----:B------:R-:W-:Y:S01]  /*0480*/  @!P2 LEA R18, P4, R17, R12, 0x2 ;  /* 0x0000000c1112a211 */ /* 0x000fe200078810ff */
[----:B------:R-:W-:Y:S01]  /*0490*/  IMAD.MOV.U32 R20, RZ, RZ, RZ ;  /* 0x000000ffff147224 */ /* 0x000fe200078e00ff */
[----:B------:R-:W-:Y:S01]  /*04a0*/  ISETP.GE.AND.EX P1, PT, R5, R2, PT, P1 ;  /* 0x000000020500720c */ /* 0x000fe20003f26310 */
[----:B------:R1:W0:Y:S01]  /*04b0*/  @!P3 LDG.E R22, desc[UR12][R14.64] ;  /* 0x0000000c0e16b981 */ /* 0x000222000c1e1900 */
[----:B------:R-:W-:-:S03]  /*04c0*/  @!P2 LEA.HI.X R19, R17, R13, R21, 0x2, P4 ;  /* 0x0000000d1113a211 */ /* 0x000fc600020f1415 */
[C---:B------:R-:W-:Y:S01]  /*04d0*/  @!P0 LEA R28, P4, R7.reuse, R12, 0x2 ;  /* 0x0000000c071c8211 */ /* 0x040fe200078810ff */
[----:B------:R-:W-:Y:S01]  /*04e0*/  IMAD.MOV.U32 R16, RZ, RZ, RZ ;  /* 0x000000ffff107224 */ /* 0x000fe200078e00ff */
[----:B------:R2:W3:Y:S02]  /*04f0*/  @!P2 LDG.E R20, desc[UR12][R18.64] ;  /* 0x0000000c1214a981 */ /* 0x0004e4000c1e1900 */
[----:B------:R-:W-:Y:S01]  /*0500*/  @!P0 LEA.HI.X R29, R7, R13, R9, 0x2, P4 ;  /* 0x0000000d071d8211 */ /* 0x000fe200020f1409 */
[----:B------:R-:W-:-:S03]  /*0510*/  IMAD.MOV.U32 R6, RZ, RZ, RZ ;  /* 0x000000ffff067224 */ /* 0x000fc600078e00ff */
[C---:B------:R-:W-:Y:S01]  /*0520*/  @!P1 LEA R26, P4, R23.reuse, R12, 0x2 ;  /* 0x0000000c171a9211 */ /* 0x040fe200078810ff */
[----:B------:R-:W4:Y:S03]  /*0530*/  @!P0 LDG.E R16, desc[UR12][R28.64] ;  /* 0x0000000c1c108981 */ /* 0x000f26000c1e1900 */
[----:B------:R-:W-:-:S05]  /*0540*/  @!P1 LEA.HI.X R27, R23, R13, R5, 0x2, P4 ;  /* 0x0000000d171b9211 */ /* 0x000fca00020f1405 */
[----:B------:R5:W4:Y:S01]  /*0550*/  @!P1 LDG.E R6, desc[UR12][R26.64] ;  /* 0x0000000c1a069981 */ /* 0x000b22000c1e1900 */
[-C--:B-1----:R-:W-:Y:S02]  /*0560*/  @!P3 LEA R14, P4, R25, R10.reuse, 0x2 ;  /* 0x0000000a190eb211 */ /* 0x082fe400078810ff */
[----:B--2---:R-:W-:Y:S02]  /*0570*/  @!P0 LEA R18, P5, R7, R10, 0x2 ;  /* 0x0000000a07128211 */ /* 0x004fe400078a10ff */
[CC--:B------:R-:W-:Y:S02]  /*0580*/  @!P3 LEA.HI.X R15, R25.reuse, R11.reuse, R8, 0x2, P4 ;  /* 0x0000000b190fb211 */ /* 0x0c0fe400020f1408 */
[----:B------:R-:W-:Y:S02]  /*0590*/  IADD3 R25, P4, PT, R25, UR10, RZ ;  /* 0x0000000a19197c10 */ /* 0x000fe4000ff9e0ff */
[----:B------:R-:W-:-:S03]  /*05a0*/  @!P0 LEA.HI.X R19, R7, R11, R9, 0x2, P5 ;  /* 0x0000000b07138211 */ /* 0x000fc600028f1409 */
[----:B-----5:R-:W-:Y:S01]  /*05b0*/  IMAD.X R27, RZ, RZ, R8, P4 ;  /* 0x000000ffff1b7224 */ /* 0x020fe200020e0608 */
[----:B------:R-:W-:-:S04]  /*05c0*/  @!P2 LEA R28, P4, R17, R10, 0x2 ;  /* 0x0000000a111ca211 */ /* 0x000fc800078810ff */
[----:B------:R-:W-:Y:S01]  /*05d0*/  @!P2 LEA.HI.X R29, R17, R11, R21, 0x2, P4 ;  /* 0x0000000b111da211 */ /* 0x000fe200020f1415 */
[----:B0-----:R-:W-:Y:S01]  /*05e0*/  FMUL.FTZ R24, R22, R4 ;  /* 0x0000000416187220 */ /* 0x001fe20000410000 */
[----:B------:R-:W-:-:S04]  /*05f0*/  @!P1 LEA R22, P6, R23, R10, 0x2 ;  /* 0x0000000a17169211 */ /* 0x000fc800078c10ff */
[----:B------:R-:W-:Y:S01]  /*0600*/  @!P1 LEA.HI.X R23, R23, R11, R5, 0x2, P6 ;  /* 0x0000000b17179211 */ /* 0x000fe200030f1405 */
[----:B---3--:R-:W-:Y:S01]  /*0610*/  FMUL.FTZ R20, R20, R4 ;  /* 0x0000000414147220 */ /* 0x008fe20000410000 */
[----:B------:R-:W0:Y:S01]  /*0620*/  @!P3 MUFU.EX2 R24, R24 ;  /* 0x000000180018b308 */ /* 0x000e220000000800 */
[----:B------:R-:W-:-:S04]  /*0630*/  IADD3 R5, P5, PT, R17, UR10, RZ ;  /* 0x0000000a11057c10 */ /* 0x000fc8000ffbe0ff */
[C---:B------:R-:W-:Y:S01]  /*0640*/  IADD3 R7, P6, PT, R5.reuse, UR11, RZ ;  /* 0x0000000b05077c10 */ /* 0x040fe2000ffde0ff */
[----:B----4-:R-:W-:Y:S01]  /*0650*/  FMUL.FTZ R16, R16, R4 ;  /* 0x0000000410107220 */ /* 0x010fe20000410000 */
[----:B------:R-:W-:Y:S01]  /*0660*/  ISETP.GE.U32.AND P4, PT, R5, R0, PT ;  /* 0x000000000500720c */ /* 0x000fe20003f86070 */
[----:B------:R-:W1:Y:S01]  /*0670*/  MUFU.EX2 R20, R20 ;  /* 0x0000001400147308 */ /* 0x000e620000000800 */
[----:B------:R-:W-:Y:S01]  /*0680*/  FMUL.FTZ R26, R6, R4 ;  /* 0x00000004061a7220 */ /* 0x000fe20000410000 */
[----:B------:R-:W-:-:S06]  /*0690*/  IMAD.X R6, RZ, RZ, R21, P5 ;  /* 0x000000ffff067224 */ /* 0x000fcc00028e0615 */
[----:B------:R-:W2:Y:S01]  /*06a0*/  MUFU.EX2 R16, R16 ;  /* 0x0000001000107308 */ /* 0x000ea20000000800 */
[----:B0-----:R0:W-:Y:S01]  /*06b0*/  @!P3 STG.E desc[UR12][R14.64], R24 ;  /* 0x000000180e00b986 */ /* 0x0011e2000c10190c */
[----:B------:R-:W-:Y:S01]  /*06c0*/  ISETP.GE.U32.AND P5, PT, R7, R0, PT ;  /* 0x000000000700720c */ /* 0x000fe20003fa6070 */
[----:B------:R-:W-:Y:S01]  /*06d0*/  IMAD.X R8, RZ, RZ, R6, P6 ;  /* 0x000000ffff087224 */ /* 0x000fe200030e0606 */
[----:B------:R-:W-:Y:S02]  /*06e0*/  ISETP.GE.AND.EX P4, PT, R6, R2, PT, P4 ;  /* 0x000000020600720c */ /* 0x000fe40003f86340 */
[----:B------:R-:W-:Y:S02]  /*06f0*/  ISETP.GE.U32.AND P3, PT, R25, R0, PT ;  /* 0x000000001900720c */ /* 0x000fe40003f66070 */
[----:B------:R-:W3:Y:S01]  /*0700*/  @!P1 MUFU.EX2 R26, R26 ;  /* 0x0000001a001a9308 */ /* 0x000ee20000000800 */
[----:B-1----:R1:W-:Y:S01]  /*0710*/  @!P2 STG.E desc[UR12][R28.64], R20 ;  /* 0x000000141c00a986 */ /* 0x0023e2000c10190c */
[----:B------:R-:W-:-:S02]  /*0720*/  IADD3 R9, P2, PT, R7, UR11, RZ ;  /* 0x0000000b07097c10 */ /* 0x000fc4000ff5e0ff */
[-C--:B------:R-:W-:Y:S01]  /*0730*/  ISETP.GE.AND.EX P5, PT, R8, R2.reuse, PT, P5 ;  /* 0x000000020800720c */ /* 0x080fe20003fa6350 */
[----:B0-----:R-:W-:Y:S01]  /*0740*/  IMAD.MOV.U32 R24, RZ, RZ, RZ ;  /* 0x000000ffff187224 */ /* 0x001fe200078e00ff */
[----:B------:R-:W-:Y:S01]  /*0750*/  ISETP.GE.AND.EX P3, PT, R27, R2, PT, P3 ;  /* 0x000000021b00720c */ /* 0x000fe20003f66330 */
[----:B------:R-:W-:Y:S01]  /*0760*/  IMAD.X R21, RZ, RZ, R8, P2 ;  /* 0x000000ffff157224 */ /* 0x000fe200010e0608 */
[----:B--2---:R0:W-:Y:S01]  /*0770*/  @!P0 STG.E desc[UR12][R18.64], R16 ;  /* 0x0000001012008986 */ /* 0x0041e2000c10190c */
[----:B------:R-:W-:Y:S02]  /*0780*/  ISETP.GE.U32.AND P0, PT, R9, R0, PT ;  /* 0x000000000900720c */ /* 0x000fe40003f06070 */
[----:B-1----:R-:W-:Y:S02]  /*0790*/  CS2R R28, SRZ ;  /* 0x00000000001c7805 */ /* 0x002fe4000001ff00 */
[----:B------:R-:W-:Y:S01]  /*07a0*/  ISETP.GE.AND.EX P0, PT, R21, R2, PT, P0 ;  /* 0x000000021500720c */ /* 0x000fe20003f06300 */
[----:B---3--:R1:W-:Y:S05]  /*07b0*/  @!P1 STG.E desc[UR12][R22.64], R26 ;  /* 0x0000001a16009986 */ /* 0x0083ea000c10190c */
[----:B------:R-:W-:-:S02]  /*07c0*/  @!P3 LEA R14, P2, R25, R12, 0x2 ;  /* 0x0000000c190eb211 */ /* 0x000fc400078410ff */
[-C--:B0-----:R-:W-:Y:S01]  /*07d0*/  @!P4 LEA R16, P1, R5, R12.reuse, 0x2 ;  /* 0x0000000c0510c211 */ /* 0x081fe200078210ff */
[----:B------:R-:W-:Y:S01]  /*07e0*/  IMAD.MOV.U32 R20, RZ, RZ, RZ ;  /* 0x000000ffff147224 */ /* 0x000fe200078e00ff */
[-C--:B------:R-:W-:Y:S02]  /*07f0*/  @!P3 LEA.HI.X R15, R25, R13.reuse, R27, 0x2, P2 ;  /* 0x0000000d190fb211 */ /* 0x080fe400010f141b */
[-C--:B------:R-:W-:Y:S02]  /*0800*/  @!P4 LEA.HI.X R17, R5, R13.reuse, R6, 0x2, P1 ;  /* 0x0000000d0511c211 */ /* 0x080fe400008f1406 */
[CC--:B------:R-:W-:Y:S01]  /*0810*/  @!P5 LEA R18, P1, R7.reuse, R12.reuse, 0x2 ;  /* 0x0000000c0712d211 */ /* 0x0c0fe200078210ff */
[----:B------:R0:W2:Y:S03]  /*0820*/  @!P3 LDG.E R29, desc[UR12][R14.64] ;  /* 0x0000000c0e1db981 */ /* 0x0000a6000c1e1900 */
[----:B------:R-:W-:Y:S01]  /*0830*/  @!P5 LEA.HI.X R19, R7, R13, R8, 0x2, P1 ;  /* 0x0000000d0713d211 */ /* 0x000fe200008f1408 */
[----:B------:R-:W3:Y:S01]  /*0840*/  @!P4 LDG.E R24, desc[UR12][R16.64] ;  /* 0x0000000c1018c981 */ /* 0x000ee2000c1e1900 */
[----:B-1----:R-:W-:-:S03]  /*0850*/  @!P0 LEA R22, P1, R9, R12, 0x2 ;  /* 0x0000000c09168211 */ /* 0x002fc600078210ff */
[----:B------:R1:W4:Y:S01]  /*0860*/  @!P5 LDG.E R20, desc[UR12][R18.64] ;  /* 0x0000000c1214d981 */ /* 0x000322000c1e1900 */
[----:B------:R-:W-:-:S05]  /*0870*/  @!P0 LEA.HI.X R23, R9, R13, R21, 0x2, P1 ;  /* 0x0000000d09178211 */ /* 0x000fca00008f1415 */
[----:B------:R-:W5:Y:S01]  /*0880*/  @!P0 LDG.E R28, desc[UR12][R22.64] ;  /* 0x0000000c161c8981 */ /* 0x000f62000c1e1900 */
[-C--:B0-----:R-:W-:Y:S01]  /*0890*/  @!P3 LEA R14, P1, R25, R10.reuse, 0x2 ;  /* 0x0000000a190eb211 */ /* 0x081fe200078210ff */
[----:B------:R-:W-:Y:S01]  /*08a0*/  UIADD3 UR4, UP0, UPT, UR4, 0x2, URZ ;  /* 0x0000000204047890 */ /* 0x000fe2000ff1e0ff */
[-C--:B-1----:R-:W-:Y:S01]  /*08b0*/  @!P5 LEA R18, P2, R7, R10.reuse, 0x2 ;  /* 0x0000000a0712d211 */ /* 0x082fe200078410ff */
[----:B------:R-:W-:Y:S01]  /*08c0*/  ULEA UR6, UP1, UR10, UR6, 0x1 ;  /* 0x000000060a067291 */ /* 0x000fe2000f8208ff */
[-C--:B------:R-:W-:Y:S01]  /*08d0*/  @!P3 LEA.HI.X R15, R25, R11.reuse, R27, 0x2, P1 ;  /* 0x0000000b190fb211 */ /* 0x080fe200008f141b */
[----:B------:R-:W-:Y:S01]  /*08e0*/  UIADD3.X UR5, UPT, UPT, URZ, UR5, URZ, UP0, !UPT ;  /* 0x00000005ff057290 */ /* 0x000fe200087fe4ff */
[----:B------:R-:W-:Y:S01]  /*08f0*/  @!P4 LEA R16, P1, R5, R10, 0x2 ;  /* 0x0000000a0510c211 */ /* 0x000fe200078210ff */
[----:B------:R-:W-:Y:S01]  /*0900*/  UISETP.NE.U32.AND UP0, UPT, UR4, UR9, UPT ;  /* 0x000000090400728c */ /* 0x000fe2000bf05070 */
[-C--:B------:R-:W-:Y:S01]  /*0910*/  @!P5 LEA.HI.X R19, R7, R11.reuse, R8, 0x2, P2 ;  /* 0x0000000b0713d211 */ /* 0x080fe200010f1408 */
[----:B------:R-:W-:Y:S01]  /*0920*/  ULEA.HI.X UR7, UR10, UR7, URZ, 0x1, UP1 ;  /* 0x000000070a077291 */ /* 0x000fe200088f0cff */
[----:B------:R-:W-:Y:S01]  /*0930*/  @!P4 LEA.HI.X R17, R5, R11, R6, 0x2, P1 ;  /* 0x0000000b0511c211 */ /* 0x000fe200008f1406 */
[----:B------:R-:W-:Y:S01]  /*0940*/  UISETP.NE.AND.EX UP0, UPT, UR5, URZ, UPT, UP0 ;  /* 0x000000ff0500728c */ /* 0x000fe2000bf05300 */
[-C--:B--2---:R-:W-:Y:S01]  /*0950*/  FMUL.FTZ R29, R29, R4.reuse ;  /* 0x000000041d1d7220 */ /* 0x084fe20000410000 */
[----:B---3--:R-:W-:-:S05]  /*0960*/  FMUL.FTZ R24, R24, R4 ;  /* 0x0000000418187220 */ /* 0x008fca0000410000 */
[----:B------:R-:W0:Y:S01]  /*0970*/  @!P3 MUFU.EX2 R29, R29 ;  /* 0x0000001d001db308 */ /* 0x000e220000000800 */
[----:B----4-:R-:W-:Y:S01]  /*0980*/  FMUL.FTZ R26, R20, R4 ;  /* 0x00000004141a7220 */ /* 0x010fe20000410000 */
[----:B------:R-:W-:-:S04]  /*0990*/  @!P0 LEA R20, P6, R9, R10, 0x2 ;  /* 0x0000000a09148211 */ /* 0x000fc800078c10ff */
[----:B------:R-:W-:Y:S01]  /*09a0*/  @!P0 LEA.HI.X R21, R9, R11, R21, 0x2, P6 ;  /* 0x0000000b09158211 */ /* 0x000fe200030f1415 */
[----:B-----5:R-:W-:Y:S01]  /*09b0*/  FMUL.FTZ R28, R28, R4 ;  /* 0x000000041c1c7220 */ /* 0x020fe20000410000 */
[----:B------:R-:W1:Y:S08]  /*09c0*/  MUFU.EX2 R24, R24 ;  /* 0x0000001800187308 */ /* 0x000e700000000800 */
[----:B------:R-:W2:Y:S01]  /*09d0*/  MUFU.EX2 R26, R26 ;  /* 0x0000001a001a7308 */ /* 0x000ea20000000800 */
[----:B0-----:R3:W-:Y:S07]  /*09e0*/  @!P3 STG.E desc[UR12][R14.64], R29 ;  /* 0x0000001d0e00b986 */ /* 0x0017ee000c10190c */
[----:B------:R-:W0:Y:S01]  /*09f0*/  @!P0 MUFU.EX2 R28, R28 ;  /* 0x0000001c001c8308 */ /* 0x000e220000000800 */
[----:B-1----:R3:W-:Y:S04]  /*0a00*/  @!P4 STG.E desc[UR12][R16.64], R24 ;  /* 0x000000181000c986 */ /* 0x0027e8000c10190c */
[----:B--2---:R3:W-:Y:S04]  /*0a10*/  @!P5 STG.E desc[UR12][R18.64], R26 ;  /* 0x0000001a1200d986 */ /* 0x0047e8000c10190c */
[----:B0-----:R3:W-:Y:S01]  /*0a20*/  @!P0 STG.E desc[UR12][R20.64], R28 ;  /* 0x0000001c14008986 */ /* 0x0017e2000c10190c */
[----:B------:R-:W-:Y:S05]  /*0a30*/  BRA.U UP0, `(.L_x_1114) ;  /* 0xfffffff900487547 */ /* 0x000fea000b83ffff */
.L_x_1113:
[----:B------:R-:W-:-:S04]  /*0a40*/  ULOP3.LUT UR4, UR8, 0x1, URZ, 0xc0, !UPT ;  /* 0x0000000108047892 */ /* 0x000fc8000f8ec0ff */
[----:B------:R-:W-:-:S06]  /*0a50*/  UISETP.NE.U32.AND UP0, UPT, UR4, 0x1, UPT ;  /* 0x000000010400788c */ /* 0x000fcc000bf05070 */
[----:B------:R-:W-:-:S13]  /*0a60*/  PLOP3.LUT P0, PT, PT, PT, UP0, 0x80, 0x8 ;  /* 0x000000000008781c */ /* 0x000fda0003f0f008 */
[----:B------:R-:W-:Y:S05]  /*0a70*/  @!P0 EXIT ;  /* 0x000000000000894d */ /* 0x000fea0003800000 */
[----:B-1----:R-:W-:Y:S01]  /*0a80*/  IADD3 R27, P1, PT, R3, UR6, RZ ;  /* 0x00000006031b7c10 */ /* 0x002fe2000ff3e0ff */
[----:B---3--:R-:W-:-:S03]  /*0a90*/  IMAD.MOV.U32 R29, RZ, RZ, RZ ;  /* 0x000000ffff1d7224 */ /* 0x008fc600078e00ff */
[C---:B------:R-:W-:Y:S01]  /*0aa0*/  IADD3 R15, P2, PT, R27.reuse, UR11, RZ ;  /* 0x0000000b1b0f7c10 */ /* 0x040fe2000ff5e0ff */
[----:B------:R-:W-:Y:S01]  /*0ab0*/  IMAD.X R25, RZ, RZ, UR7, P1 ;  /* 0x00000007ff197e24 */ /* 0x000fe200088e06ff */
[----:B------:R-:W-:Y:S02]  /*0ac0*/  ISETP.GE.U32.AND P0, PT, R27, R0, PT ;  /* 0x000000001b00720c */ /* 0x000fe40003f06070 */
[----:B------:R-:W-:Y:S01]  /*0ad0*/  IADD3 R19, P3, PT, R15, UR11, RZ ;  /* 0x0000000b0f137c10 */ /* 0x000fe2000ff7e0ff */
[----:B------:R-:W-:Y:S01]  /*0ae0*/  IMAD.X R17, RZ, RZ, R25, P2 ;  /* 0x000000ffff117224 */ /* 0x000fe200010e0619 */
[----:B------:R-:W-:Y:S02]  /*0af0*/  ISETP.GE.AND.EX P0, PT, R25, R2, PT, P0 ;  /* 0x000000021900720c */ /* 0x000fe40003f06300 */
[-C--:B------:R-:W-:Y:S01]  /*0b00*/  ISETP.GE.U32.AND P1, PT, R15, R0.reuse, PT ;  /* 0x000000000f00720c */ /* 0x080fe20003f26070 */
[----:B------:R-:W-:Y:S01]  /*0b10*/  IMAD.X R21, RZ, RZ, R17, P3 ;  /* 0x000000ffff157224 */ /* 0x000fe200018e0611 */
[----:B------:R-:W-:-:S02]  /*0b20*/  ISETP.GE.U32.AND P2, PT, R19, R0, PT ;  /* 0x000000001300720c */ /* 0x000fc40003f46070 */
[-C--:B------:R-:W-:Y:S02]  /*0b30*/  ISETP.GE.AND.EX P1, PT, R17, R2.reuse, PT, P1 ;  /* 0x000000021100720c */ /* 0x080fe40003f26310 */
[----:B------:R-:W-:Y:S02]  /*0b40*/  ISETP.GE.AND.EX P2, PT, R21, R2, PT, P2 ;  /* 0x000000021500720c */ /* 0x000fe40003f46320 */
[----:B------:R-:W-:-:S03]  /*0b50*/  IADD3 R3, P4, PT, R19, UR11, RZ ;  /* 0x0000000b13037c10 */ /* 0x000fc6000ff9e0ff */
[----:B------:R-:W-:Y:S02]  /*0b60*/  @!P0 LEA R6, P5, R27, R12, 0x2 ;  /* 0x0000000c1b068211 */ /* 0x000fe400078a10ff */
[----:B------:R-:W-:Y:S01]  /*0b70*/  IMAD.X R5, RZ, RZ, R21, P4 ;  /* 0x000000ffff057224 */ /* 0x000fe200020e0615 */
[----:B------:R-:W-:Y:S01]  /*0b80*/  ISETP.GE.U32.AND P3, PT, R3, R0, PT ;  /* 0x000000000300720c */ /* 0x000fe20003f66070 */
[----:B------:R-:W-:Y:S01]  /*0b90*/  IMAD.MOV.U32 R0, RZ, RZ, RZ ;  /* 0x000000ffff007224 */ /* 0x000fe200078e00ff */
[-C--:B------:R-:W-:Y:S02]  /*0ba0*/  @!P0 LEA.HI.X R7, R27, R13.reuse, R25, 0x2, P5 ;  /* 0x0000000d1b078211 */ /* 0x080fe400028f1419 */
[-C--:B------:R-:W-:Y:S02]  /*0bb0*/  @!P1 LEA R8, P5, R15, R12.reuse, 0x2 ;  /* 0x0000000c0f089211 */ /* 0x080fe400078a10ff */
[----:B------:R-:W-:Y:S01]  /*0bc0*/  @!P2 LEA R22, P4, R19, R12, 0x2 ;  /* 0x0000000c1316a211 */ /* 0x000fe200078810ff */
[----:B------:R1:W0:Y:S01]  /*0bd0*/  @!P0 LDG.E R29, desc[UR12][R6.64] ;  /* 0x0000000c061d8981 */ /* 0x000222000c1e1900 */
[----:B------:R-:W-:-:S02]  /*0be0*/  @!P1 LEA.HI.X R9, R15, R13, R17, 0x2, P5 ;  /* 0x0000000d0f099211 */ /* 0x000fc400028f1411 */
[----:B------:R-:W-:Y:S01]  /*0bf0*/  ISETP.GE.AND.EX P3, PT, R5, R2, PT, P3 ;  /* 0x000000020500720c */ /* 0x000fe20003f66330 */
[----:B------:R-:W-:Y:S01]  /*0c00*/  IMAD.MOV.U32 R2, RZ, RZ, RZ ;  /* 0x000000ffff027224 */ /* 0x000fe200078e00ff */
[----:B------:R-:W-:Y:S01]  /*0c10*/  @!P2 LEA.HI.X R23, R19, R13, R21, 0x2, P4 ;  /* 0x0000000d1317a211 */ /* 0x000fe200020f1415 */
[----:B------:R2:W3:Y:S04]  /*0c20*/  @!P1 LDG.E R0, desc[UR12][R8.64] ;  /* 0x0000000c08009981 */ /* 0x0004e8000c1e1900 */
[----:B------:R-:W4:Y:S01]  /*0c30*/  @!P2 LDG.E R2, desc[UR12][R22.64] ;  /* 0x0000000c1602a981 */ /* 0x000f22000c1e1900 */
[----:B------:R-:W-:-:S05]  /*0c40*/  IMAD.MOV.U32 R16, RZ, RZ, RZ ;  /* 0x000000ffff107224 */ /* 0x000fca00078e00ff */
[----:B------:R-:W-:-:S04]  /*0c50*/  @!P3 LEA R12, P4, R3, R12, 0x2 ;  /* 0x0000000c030cb211 */ /* 0x000fc800078810ff */
[----:B------:R-:W-:-:S05]  /*0c60*/  @!P3 LEA.HI.X R13, R3, R13, R5, 0x2, P4 ;  /* 0x0000000d030db211 */ /* 0x000fca00020f1405 */
[----:B------:R-:W5:Y:S01]  /*0c70*/  @!P3 LDG.E R16, desc[UR12][R12.64] ;  /* 0x0000000c0c10b981 */ /* 0x000f62000c1e1900 */
[-C--:B-1----:R-:W-:Y:S02]  /*0c80*/  @!P0 LEA R6, P4, R27, R10.reuse, 0x2 ;  /* 0x0000000a1b068211 */ /* 0x082fe400078810ff */
[-C--:B------:R-:W-:Y:S02]  /*0c90*/  @!P2 LEA R14, P5, R19, R10.reuse, 0x2 ;  /* 0x0000000a130ea211 */ /* 0x080fe400078a10ff */
[----:B------:R-:W-:Y:S02]  /*0ca0*/  @!P0 LEA.HI.X R7, R27, R11, R25, 0x2, P4 ;  /* 0x0000000b1b078211 */ /* 0x000fe400020f1419 */
[----:B--2---:R-:W-:-:S04]  /*0cb0*/  @!P1 LEA R8, P4, R15, R10, 0x2 ;  /* 0x0000000a0f089211 */ /* 0x004fc800078810ff */
[-C--:B------:R-:W-:Y:S02]  /*0cc0*/  @!P1 LEA.HI.X R9, R15, R11.reuse, R17, 0x2, P4 ;  /* 0x0000000b0f099211 */ /* 0x080fe400020f1411 */
[----:B------:R-:W-:Y:S01]  /*0cd0*/  @!P2 LEA.HI.X R15, R19, R11, R21, 0x2, P5 ;  /* 0x0000000b130fa211 */ /* 0x000fe200028f1415 */
[-C--:B0-----:R-:W-:Y:S01]  /*0ce0*/  FMUL.FTZ R29, R29, R4.reuse ;  /* 0x000000041d1d7220 */ /* 0x081fe20000410000 */
[----:B---3--:R-:W-:-:S05]  /*0cf0*/  FMUL.FTZ R0, R0, R4 ;  /* 0x0000000400007220 */ /* 0x008fca0000410000 */
[----:B------:R-:W0:Y:S01]  /*0d00*/  @!P0 MUFU.EX2 R29, R29 ;  /* 0x0000001d001d8308 */ /* 0x000e220000000800 */
[----:B----4-:R-:W-:-:S07]  /*0d10*/  FMUL.FTZ R2, R2, R4 ;  /* 0x0000000402027220 */ /* 0x010fce0000410000 */
[----:B------:R-:W1:Y:S08]  /*0d20*/  MUFU.EX2 R0, R0 ;  /* 0x0000000000007308 */ /* 0x000e700000000800 */
[----:B------:R-:W2:Y:S01]  /*0d30*/  MUFU.EX2 R23, R2 ;  /* 0x0000000200177308 */ /* 0x000ea20000000800 */
[----:B0-----:R0:W-:Y:S01]  /*0d40*/  @!P0 STG.E desc[UR12][R6.64], R29 ;  /* 0x0000001d06008986 */ /* 0x0011e2000c10190c */
[----:B-----5:R-:W-:-:S03]  /*0d50*/  FMUL.FTZ R16, R16, R4 ;  /* 0x0000000410107220 */ /* 0x020fc60000410000 */
[----:B-1----:R0:W-:Y:S04]  /*0d60*/  @!P1 STG.E desc[UR12][R8.64], R0 ;  /* 0x0000000008009986 */ /* 0x0021e8000c10190c */
[----:B--2---:R0:W-:Y:S01]  /*0d70*/  @!P2 STG.E desc[UR12][R14.64], R23 ;  /* 0x000000170e00a986 */ /* 0x0041e2000c10190c */
[----:B------:R-:W-:Y:S05]  /*0d80*/  @P3 EXIT ;  /* 0x000000000000394d */ /* 0x000fea0003800000 */
[----:B0-----:R-:W0:Y:S01]  /*0d90*/  MUFU.EX2 R7, R16 ;  /* 0x0000001000077308 */ /* 0x001e220000000800 */
[----:B------:R-:W-:-:S04]  /*0da0*/  LEA R2, P0, R3, R10, 0x2 ;  /* 0x0000000a03027211 */ /* 0x000fc800078010ff */
[----:B------:R-:W-:-:S05]  /*0db0*/  LEA.HI.X R3, R3, R11, R5, 0x2, P0 ;  /* 0x0000000b03037211 */ /* 0x000fca00000f1405 */
[----:B0-----:R-:W-:Y:S01]  /*0dc0*/  STG.E desc[UR12][R2.64], R7 ;  /* 0x0000000702007986 */ /* 0x001fe2000c10190c */
[----:B------:R-:W-:Y:S05]  /*0dd0*/  EXIT ;  /* 0x000000000000794d */ /* 0x000fea0003800000 */
.L_x_1112:
        /* <DEDUP_REMOVED lines=9> */
.L_x_1115:
[C---:B--2---:R-:W-:Y:S01]  /*0e70*/  IMAD.SHL.U32 R15, R16.reuse, 0x10, RZ ;  /* 0x00000010100f7824 */ /* 0x044fe200078e00ff */
[----:B------:R-:W-:-:S04]  /*0e80*/  SHF.L.U64.HI R17, R16, 0x4, R19 ;  /* 0x0000000410117819 */ /* 0x000fc80000010213 */
[----:B------:R-:W-:-:S05]  /*0e90*/  IADD3 R8, P0, PT, R12, R15, RZ ;  /* 0x0000000f0c087210 */ /* 0x000fca0007f1e0ff */
[----:B------:R-:W-:-:S05]  /*0ea0*/  IMAD.X R9, R13, 0x1, R17, P0 ;  /* 0x000000010d097824 */ /* 0x000fca00000e0611 */
[----:B------:R2:W0:Y:S01]  /*0eb0*/  LDG.E.128 R4, desc[UR12][R8.64] ;  /* 0x0000000c08047981 */ /* 0x000422000c1e1d00 */
[----:B------:R-:W-:-:S05]  /*0ec0*/  IADD3 R14, P0, PT, R10, R15, RZ ;  /* 0x0000000f0a0e7210 */ /* 0x000fca0007f1e0ff */
[----:B------:R-:W-:Y:S01]  /*0ed0*/  IMAD.X R15, R11, 0x1, R17, P0 ;  /* 0x000000010b0f7824 */ /* 0x000fe200000e0611 */
[----:B-1----:R-:W-:-:S05]  /*0ee0*/  IADD3 R16, P0, PT, R16, UR4, RZ ;  /* 0x0000000410107c10 */ /* 0x002fca000ff1e0ff */
[C---:B--2---:R-:W-:Y:S02]  /*0ef0*/  IMAD.SHL.U32 R9, R16.reuse, 0x4, RZ ;  /* 0x0000000410097824 */ /* 0x044fe400078e00ff */
[----:B------:R-:W-:Y:S01]  /*0f00*/  IMAD.X R19, RZ, RZ, R19, P0 ;  /* 0x000000ffff137224 */ /* 0x000fe200000e0613 */
[C---:B------:R-:W-:Y:S02]  /*0f10*/  LOP3.LUT P0, RZ, R16.reuse, 0xffffc000, RZ, 0xc0, !PT ;  /* 0xffffc00010ff7812 */ /* 0x040fe4000780c0ff */
[----:B------:R-:W-:Y:S02]  /*0f20*/  ISETP.LT.U32.AND P1, PT, R9, R0, PT ;  /* 0x000000000900720c */ /* 0x000fe40003f21070 */
[----:B------:R-:W-:Y:S02]  /*0f30*/  SHF.L.U64.HI R9, R16, 0x2, R19 ;  /* 0x0000000210097819 */ /* 0x000fe40000010213 */
[----:B------:R-:W-:Y:S02]  /*0f40*/  LOP3.LUT P0, RZ, R19, 0x3fffffff, RZ, 0xc0, P0 ;  /* 0x3fffffff13ff7812 */ /* 0x000fe4000000c0ff */
[----:B------:R-:W-:Y:S01]  /*0f50*/  ISETP.LT.AND.EX P1, PT, R9, R2, PT, P1 ;  /* 0x000000020900720c */ /* 0x000fe20003f21310 */
[-C--:B0-----:R-:W-:Y:S01]  /*0f60*/  FMUL.FTZ R4, R4, R3.reuse ;  /* 0x0000000304047220 */ /* 0x081fe20000410000 */
[-C--:B------:R-:W-:Y:S01]  /*0f70*/  FMUL.FTZ R5, R5, R3.reuse ;  /* 0x0000000305057220 */ /* 0x080fe20000410000 */
[-C--:B------:R-:W-:Y:S01]  /*0f80*/  FMUL.FTZ R6, R6, R3.reuse ;  /* 0x0000000306067220 */ /* 0x080fe20000410000 */
[----:B------:R-:W-:-:S03]  /*0f90*/  FMUL.FTZ R7, R7, R3 ;  /* 0x0000000307077220 */ /* 0x000fc60000410000 */
[----:B------:R-:W-:Y:S08]  /*0fa0*/  MUFU.EX2 R4, R4 ;  /* 0x0000000400047308 */ /* 0x000ff00000000800 */
[----:B------:R-:W-:Y:S08]  /*0fb0*/  MUFU.EX2 R5, R5 ;  /* 0x0000000500057308 */ /* 0x000ff00000000800 */
[----:B------:R-:W-:Y:S08]  /*0fc0*/  MUFU.EX2 R6, R6 ;  /* 0x0000000600067308 */ /* 0x000ff00000000800 */
[----:B------:R-:W0:Y:S02]  /*0fd0*/  MUFU.EX2 R7, R7 ;  /* 0x0000000700077308 */ /* 0x000e240000000800 */
[----:B0-----:R2:W-:Y:S01]  /*0fe0*/  STG.E.128 desc[UR12][R14.64], R4 ;  /* 0x000000040e007986 */ /* 0x0015e2000c101d0c */
[----:B------:R-:W-:Y:S05]  /*0ff0*/  @!P0 BRA P1, `(.L_x_1115) ;  /* 0xfffffffc009c8947 */ /* 0x000fea000083ffff */
[----:B------:R-:W-:Y:S05]  /*1000*/  EXIT ;  /* 0x000000000000794d */ /* 0x000fea0003800000 */
        .weak           $__internal_64_$__cuda_sm20_div_u16
        .type           $__internal_64_$__cuda_sm20_div_u16,@function
        .size           $__internal_64_$__cuda_sm20_div_u16,(.L_x_4768 - $__internal_64_$__cuda_sm20_div_u16)
$__internal_64_$__cuda_sm20_div_u16:
        /* <DEDUP_REMOVED lines=19> */
[----:B------:R-:W-:Y:S05]  /*1140*/  RET.REL.NODEC R4 `(_ZN2at6native57_GLOBAL__N__f3eca4a2_24_ForeachBinaryOpScalar_cu_86b9896c25multi_tensor_apply_kernelINS1_18TensorListMetadataILi2EEENS1_21BinaryOpScalarFunctorIfLi2ELi1ELi1EEEJNS1_21reverse_power_functorIfEEfEEEvT_T0_DpT1_) ;  /* 0xffffffec04ac7950 */ /* 0x000fea0003c3ffff */
.L_x_1116:
        /* <DEDUP_REMOVED lines=11> */
.L_x_4768:


//--------------------- .text._ZN2at6native57_GLOBAL__N__f3eca4a2_24_ForeachBinaryOpScalar_cu_86b9896c25multi_tensor_apply_kernelINS1_18TensorListMetadataILi2EEENS1_21BinaryOpScalarFunctorIdLi2ELi1ELi1EEEJNS1_21reverse_power_functorIdEEdEEEvT_T0_DpT1_ --------------------------
	.section	.text._ZN2at6native57_GLOBAL__N__f3eca4a2_24_ForeachBinaryOpScalar_cu_86b9896c25multi_tensor_apply_kernelINS1_18TensorListMetadataILi2EEENS1_21BinaryOpScalarFunctorIdLi2ELi1ELi1EEEJNS1_21reverse_power_functorIdEEdEEEvT_T0_DpT1_,"ax",@progbits
	.align	128
.text._ZN2at6native57_GLOBAL__N__f3eca4a2_24_ForeachBinaryOpScalar_cu_86b9896c25multi_tensor_apply_kernelINS1_18TensorListMetadataILi2EEENS1_21BinaryOpScalarFunctorIdLi2ELi1ELi1EEEJNS1_21reverse_power_functorIdEEdEEEvT_T0_DpT1_:
        .type           _ZN2at6native57_GLOBAL__N__f3eca4a2_24_ForeachBinaryOpScalar_cu_86b9896c25multi_tensor_apply_kernelINS1_18TensorListMetadataILi2EEENS1_21BinaryOpScalarFunctorIdLi2ELi1ELi1EEEJNS1_21reverse_power_functorIdEEdEEEvT_T0_DpT1_,@function
        .size           _ZN2at6native57_GLOBAL__N__f3eca4a2_24_ForeachBinaryOpScalar_cu_86b9896c25multi_tensor_apply_kernelINS1_18TensorListMetadataILi2EEENS1_21BinaryOpScalarFunctorIdLi2ELi1ELi1EEEJNS1_21reverse_power_functorIdEEdEEEvT_T0_DpT1_,(.L_x_4770 - _ZN2at6native57_GLOBAL__N__f3eca4a2_24_ForeachBinaryOpScalar_cu_86b9896c25multi_tensor_apply_kernelINS1_18TensorListMetadataILi2EEENS1_21BinaryOpScalarFunctorIdLi2ELi1ELi1EEEJNS1_21reverse_power_functorIdEEdEEEvT_T0_DpT1_)
        .other          _ZN2at6native57_GLOBAL__N__f3eca4a2_24_ForeachBinaryOpScalar_cu_86b9896c25multi_tensor_apply_kernelINS1_18TensorListMetadataILi2EEENS1_21BinaryOpScalarFunctorIdLi2ELi1ELi1EEEJNS1_21reverse_power_functorIdEEdEEEvT_T0_DpT1_,@"STO_CUDA_ENTRY STV_DEFAULT"
_ZN2at6native57_GLOBAL__N__f3eca4a2_24_ForeachBinaryOpScalar_cu_86b9896c25multi_tensor_apply_kernelINS1_18TensorListMetadataILi2EEENS1_21BinaryOpScalarFunctorIdLi2ELi1ELi1EEEJNS1_21reverse_power_functorIdEEdEEEvT_T0_DpT1_:
        /* <DEDUP_REMOVED lines=24> */
[----:B------:R-:W0:Y:S01]  /*0180*/  LDC.64 R2, c[0x0][0xfd0] ;  /* 0x0003f400ff027b82 */ /* 0x000e220000000a00 */
[----:B------:R-:W-:Y:S01]  /*0190*/  UISETP.LT.U32.AND UP0, UPT, UR10, 0x10000, UPT ;  /* 0x000100000a00788c */ /* 0x000fe2000bf01070 */
[----:B------:R-:W1:Y:S03]  /*01a0*/  LDCU UR16, c[0x0][0x360] ;  /* 0x00006c00ff1077ac */ /* 0x000e660008000800 */
[----:B------:R-:W-:-:S04]  /*01b0*/  UISETP.LT.U32.AND.EX UP0, UPT, UR4, URZ, UPT, UP0 ;  /* 0x000000ff0400728c */ /* 0x000fc8000bf01100 */
[----:B------:R-:W-:Y:S02]  /*01c0*/  USEL UR17, UR10, 0x10000, UP0 ;  /* 0x000100000a117887 */ /* 0x000fe40008000000 */
[----:B------:R-:W-:Y:S01]  /*01d0*/  USEL UR18, UR4, URZ, UP0 ;  /* 0x000000ff04127287 */ /* 0x000fe20008000000 */
[C---:B0-----:R-:W-:Y:S02]  /*01e0*/  DSETP.GT.AND P1, PT, |R2|.reuse, 1, PT ;  /* 0x3ff000000200742a */ /* 0x041fe40003f24200 */
[----:B------:R-:W-:-:S12]  /*01f0*/  DSETP.NEU.AND P0, PT, R2, RZ, PT ;  /* 0x000000ff0200722a */ /* 0x000fd80003f0d000 */
[----:B------:R-:W-:Y:S01]  /*0200*/  VOTEU.ANY UP0, P1 ;  /* 0x0000000000ff7886 */ /* 0x000fe20000800100 */
[----:B------:R-:W-:Y:S01]  /*0210*/  USEL UR11, URZ, 0x7ff00000, !UP0 ;  /* 0x7ff00000ff0b7887 */ /* 0x000fe2000c000000 */
[----:B-1----:R-:W-:Y:S11]  /*0220*/  @!P0 BRA `(.L_x_1118) ;  /* 0x0000001000a48947 */ /* 0x002ff60003800000 */
[----:B------:R-:W0:Y:S01]  /*0230*/  S2R R14, SR_TID.X ;  /* 0x00000000000e7919 */ /* 0x000e220000002100 */
[----:B------:R-:W-:Y:S01]  /*0240*/  ULOP3.LUT UR4, UR11, 0x7ff00000, URZ, 0x3c, !UPT ;  /* 0x7ff000000b047892 */ /* 0x000fe2000f8e3cff */
[----:B------:R-:W1:Y:S05]  /*0250*/  LDCU.64 UR12, c[0x0][0xfd0] ;  /* 0x0001fa00ff0c77ac */ /* 0x000e6a0008000a00 */
[----:B------:R-:W-:Y:S01]  /*0260*/  IMAD.U32 R12, RZ, RZ, UR4 ;  /* 0x00000004ff0c7e24 */ /* 0x000fe2000f8e00ff */
[----:B------:R-:W2:Y:S01]  /*0270*/  LDCU UR19, c[0x0][0xfd4] ;  /* 0x0001fa80ff1377ac */ /* 0x000ea20008000800 */
[----:B------:R-:W-:Y:S01]  /*0280*/  UMOV UR4, URZ ;  /* 0x000000ff00047c82 */ /* 0x000fe20008000000 */
[----:B------:R-:W-:-:S05]  /*0290*/  UMOV UR5, URZ ;  /* 0x000000ff00057c82 */ /* 0x000fca0008000000 */
.L_x_1137:
[----:B0-----:R-:W-:Y:S02]  /*02a0*/  IADD3 R13, P1, PT, R14, UR4, RZ ;  /* 0x000000040e0d7c10 */ /* 0x001fe4000ff3e0ff */
[----:B---3--:R-:W-:Y:S02]  /*02b0*/  CS2R R20, SRZ ;  /* 0x0000000000147805 */ /* 0x008fe4000001ff00 */
[C---:B------:R-:W-:Y:S01]  /*02c0*/  ISETP.GE.U32.AND P0, PT, R13.reuse, UR17, PT ;  /* 0x000000110d007c0c */ /* 0x040fe2000bf06070 */
[----:B------:R-:W-:Y:S01]  /*02d0*/  IMAD.X R10, RZ, RZ, UR5, P1 ;  /* 0x00000005ff0a7e24 */ /* 0x000fe200088e06ff */
[----:B------:R-:W-:-:S04]  /*02e0*/  IADD3 R11, P2, PT, R13, UR16, RZ ;  /* 0x000000100d0b7c10 */ /* 0x000fc8000ff5e0ff */
[----:B------:R-:W-:Y:S01]  /*02f0*/  ISETP.GE.U32.AND.EX P0, PT, R10, UR18, PT, P0 ;  /* 0x000000120a007c0c */ /* 0x000fe2000bf06100 */
[----:B------:R-:W-:Y:S01]  /*0300*/  IMAD.X R8, RZ, RZ, R10, P2 ;  /* 0x000000ffff087224 */ /* 0x000fe200010e060a */
[C---:B------:R-:W-:Y:S02]  /*0310*/  IADD3 R4, P2, PT, R11.reuse, UR16, RZ ;  /* 0x000000100b047c10 */ /* 0x040fe4000ff5e0ff */
[----:B------:R-:W-:Y:S02]  /*0320*/  ISETP.GE.U32.AND P1, PT, R11, UR17, PT ;  /* 0x000000110b007c0c */ /* 0x000fe4000bf26070 */
[----:B------:R-:W-:Y:S01]  /*0330*/  IADD3 R5, P5, PT, R4, UR16, RZ ;  /* 0x0000001004057c10 */ /* 0x000fe2000ffbe0ff */
[----:B------:R-:W-:Y:S01]  /*0340*/  IMAD.X R3, RZ, RZ, R8, P2 ;  /* 0x000000ffff037224 */ /* 0x000fe200010e0608 */
[----:B------:R-:W-:Y:S02]  /*0350*/  ISETP.GE.U32.AND.EX P1, PT, R8, UR18, PT, P1 ;  /* 0x0000001208007c0c */ /* 0x000fe4000bf26110 */
[----:B------:R-:W-:Y:S01]  /*0360*/  ISETP.GE.U32.AND P3, PT, R5, UR17, PT ;  /* 0x0000001105007c0c */ /* 0x000fe2000bf66070 */
[----:B------:R-:W-:Y:S01]  /*0370*/  IMAD.X R2, RZ, RZ, R3, P5 ;  /* 0x000000ffff027224 */ /* 0x000fe200028e0603 */
[----:B------:R-:W-:-:S02]  /*0380*/  CS2R R18, SRZ ;  /* 0x0000000000127805 */ /* 0x000fc4000001ff00 */
[C---:B------:R-:W-:Y:S02]  /*0390*/  @!P0 LEA R6, P4, R13.reuse, UR8, 0x3 ;  /* 0x000000080d068c11 */ /* 0x040fe4000f8818ff */
[----:B------:R-:W-:Y:S02]  /*03a0*/  ISETP.GE.U32.AND P2, PT, R4, UR17, PT ;  /* 0x0000001104007c0c */ /* 0x000fe4000bf46070 */
[----:B------:R-:W-:Y:S02]  /*03b0*/  @!P0 LEA.HI.X R7, R13, UR9, R10, 0x3, P4 ;  /* 0x000000090d078c11 */ /* 0x000fe4000a0f1c0a */
[----:B------:R-:W-:Y:S02]  /*03c0*/  ISETP.GE.U32.AND.EX P3, PT, R2, UR18, PT, P3 ;  /* 0x0000001202007c0c */ /* 0x000fe4000bf66130 */
[----:B------:R-:W-:Y:S01]  /*03d0*/  ISETP.GE.U32.AND.EX P2, PT, R3, UR18, PT, P2 ;  /* 0x0000001203007c0c */ /* 0x000fe2000bf46120 */
[----:B------:R-:W3:Y:S01]  /*03e0*/  @!P0 LDG.E.64 R20, desc[UR14][R6.64] ;  /* 0x0000000e06148981 */ /* 0x000ee2000c1e1b00 */
[----:B------:R-:W-:-:S02]  /*03f0*/  @!P1 LEA R16, P0, R11, UR8, 0x3 ;  /* 0x000000080b109c11 */ /* 0x000fc4000f8018ff */
[----:B------:R-:W-:Y:S02]  /*0400*/  CS2R R42, SRZ ;  /* 0x00000000002a7805 */ /* 0x000fe4000001ff00 */
[----:B------:R-:W-:Y:S02]  /*0410*/  CS2R R40, SRZ ;  /* 0x0000000000287805 */ /* 0x000fe4000001ff00 */
[----:B------:R-:W-:-:S03]  /*0420*/  @!P1 LEA.HI.X R17, R11, UR9, R8, 0x3, P0 ;  /* 0x000000090b119c11 */ /* 0x000fc600080f1c08 */
[C---:B------:R-:W-:Y:S01]  /*0430*/  @!P3 LEA R26, P0, R5.reuse, UR8, 0x3 ;  /* 0x00000008051abc11 */ /* 0x040fe2000f8018ff */
[----:B-1----:R-:W-:Y:S01]  /*0440*/  DADD R22, -RZ, |UR12| ;  /* 0x4000000cff167e29 */ /* 0x002fe20008000100 */
[C---:B------:R-:W-:Y:S01]  /*0450*/  @!P2 LEA R24, P4, R4.reuse, UR8, 0x3 ;  /* 0x000000080418ac11 */ /* 0x040fe2000f8818ff */
[----:B------:R-:W-:Y:S01]  /*0460*/  BSSY.RECONVERGENT B0, `(.L_x_1119) ;  /* 0x0000011000007945 */ /* 0x000fe20003800200 */
[----:B------:R-:W-:Y:S01]  /*0470*/  @!P3 LEA.HI.X R27, R5, UR9, R2, 0x3, P0 ;  /* 0x00000009051bbc11 */ /* 0x000fe200080f1c02 */
[----:B------:R0:W5:Y:S01]  /*0480*/  @!P1 LDG.E.64 R42, desc[UR14][R16.64] ;  /* 0x0000000e102a9981 */ /* 0x000162000c1e1b00 */
[----:B------:R-:W-:-:S03]  /*0490*/  @!P2 LEA.HI.X R25, R4, UR9, R3, 0x3, P4 ;  /* 0x000000090419ac11 */ /* 0x000fc6000a0f1c03 */
[----:B------:R1:W5:Y:S02]  /*04a0*/  @!P3 LDG.E.64 R18, desc[UR14][R26.64] ;  /* 0x0000000e1a12b981 */ /* 0x000364000c1e1b00 */
[----:B------:R-:W-:Y:S02]  /*04b0*/  IMAD.MOV.U32 R9, RZ, RZ, R23 ;  /* 0x000000ffff097224 */ /* 0x000fe400078e0017 */
[----:B------:R1:W5:Y:S01]  /*04c0*/  @!P2 LDG.E.64 R40, desc[UR14][R24.64] ;  /* 0x0000000e1828a981 */ /* 0x000362000c1e1b00 */
[----:B--2---:R-:W-:Y:S02]  /*04d0*/  ISETP.LE.AND P2, PT, RZ, UR19, PT ;  /* 0x00000013ff007c0c */ /* 0x004fe4000bf43270 */
[----:B---3--:R-:W-:-:S04]  /*04e0*/  SHF.R.U32.HI R0, RZ, 0x14, R21 ;  /* 0x00000014ff007819 */ /* 0x008fc80000011615 */
[----:B------:R-:W-:-:S05]  /*04f0*/  LOP3.LUT R0, R0, 0x7ff, RZ, 0xc0, !PT ;  /* 0x000007ff00007812 */ /* 0x000fca00078ec0ff */
[----:B------:R-:W-:Y:S01]  /*0500*/  VIADD R29, R0, 0xfffffc0c ;  /* 0xfffffc0c001d7836 */ /* 0x000fe20000000000 */
[----:B------:R-:W-:Y:S01]  /*0510*/  MOV R0, 0x570 ;  /* 0x0000057000007802 */ /* 0x000fe20000000f00 */
[----:B------:R-:W-:Y:S02]  /*0520*/  IMAD.MOV.U32 R6, RZ, RZ, R20 ;  /* 0x000000ffff067224 */ /* 0x000fe400078e0014 */
[--C-:B------:R-:W-:Y:S01]  /*0530*/  IMAD.MOV.U32 R7, RZ, RZ, R21.reuse ;  /* 0x000000ffff077224 */ /* 0x100fe200078e0015 */
[CC--:B------:R-:W-:Y:S02]  /*0540*/  SHF.L.U64.HI R15, R20.reuse, R29.reuse, R21 ;  /* 0x0000001d140f7219 */ /* 0x0c0fe40000010215 */
[----:B01----:R-:W-:-:S07]  /*0550*/  SHF.L.U32 R16, R20, R29, RZ ;  /* 0x0000001d14107219 */ /* 0x003fce00000006ff */
[----:B-----5:R-:W-:Y:S05]  /*0560*/  CALL.REL.NOINC `($_ZN2at6native57_GLOBAL__N__f3eca4a2_24_ForeachBinaryOpScalar_cu_86b9896c25multi_tensor_apply_kernelINS1_18TensorListMetadataILi2EEENS1_21BinaryOpScalarFunctorIdLi2ELi1ELi1EEEJNS1_21reverse_power_functorIdEEdEEEvT_T0_DpT1_$__internal_accurate_pow) ;  /* 0x0000003c00387944 */ /* 0x020fea0003c00000 */
[----:B------:R-:W-:Y:S05]  /*0570*/  BSYNC.RECONVERGENT B0 ;  /* 0x0000000000007941 */ /* 0x000fea0003800200 */
.L_x_1119:
[----:B------:R-:W0:Y:S01]  /*0580*/  LDC.64 R22, c[0x0][0xfd0] ;  /* 0x0003f400ff167b82 */ /* 0x000e220000000a00 */
[----:B------:R-:W1:Y:S01]  /*0590*/  FRND.F64.TRUNC R24, R20 ;  /* 0x0000001400187313 */ /* 0x000e62000030d800 */
[----:B------:R-:W-:Y:S01]  /*05a0*/  DADD R28, -RZ, -R6 ;  /* 0x00000000ff1c7229 */ /* 0x000fe20000000906 */
[----:B------:R-:W-:Y:S01]  /*05b0*/  ISETP.EQ.U32.AND P0, PT, R16, RZ, PT ;  /* 0x000000ff1000720c */ /* 0x000fe20003f02070 */
[----:B------:R-:W-:Y:S03]  /*05c0*/  BSSY.RECONVERGENT B0, `(.L_x_1120) ;  /* 0x000001f000007945 */ /* 0x000fe60003800200 */
[----:B------:R-:W-:-:S05]  /*05d0*/  ISETP.EQ.AND.EX P0, PT, R15, -0x80000000, !P2, P0 ;  /* 0x800000000f00780c */ /* 0x000fca0005702300 */
[----:B------:R-:W-:Y:S02]  /*05e0*/  FSEL R6, R28, R6, P0 ;  /* 0x000000061c067208 */ /* 0x000fe40000000000 */
[----:B------:R-:W-:Y:S01]  /*05f0*/  FSEL R7, R29, R7, P0 ;  /* 0x000000071d077208 */ /* 0x000fe20000000000 */
[----:B-1----:R-:W-:-:S06]  /*0600*/  DSETP.NEU.AND P1, PT, R20, R24, PT ;  /* 0x000000181400722a */ /* 0x002fcc0003f2d000 */
[----:B------:R-:W-:Y:S01]  /*0610*/  @!P2 FSEL R6, R6, RZ, !P1 ;  /* 0x000000ff0606a208 */ /* 0x000fe20004800000 */
[----:B0-----:R-:W-:Y:S01]  /*0620*/  DADD R26, R20, R22 ;  /* 0x00000000141a7229 */ /* 0x001fe20000000016 */
[----:B------:R-:W-:-:S09]  /*0630*/  @!P2 FSEL R7, R7, -QNAN , !P1 ;  /* 0xfff800000707a808 */ /* 0x000fd20004800000 */
[----:B------:R-:W-:-:S04]  /*0640*/  LOP3.LUT R26, R27, 0x7ff00000, RZ, 0xc0, !PT ;  /* 0x7ff000001b1a7812 */ /* 0x000fc800078ec0ff */
[----:B------:R-:W-:-:S13]  /*0650*/  ISETP.NE.AND P3, PT, R26, 0x7ff00000, PT ;  /* 0x7ff000001a00780c */ /* 0x000fda0003f65270 */
[----:B------:R-:W-:Y:S05]  /*0660*/  @P3 BRA `(.L_x_1121) ;  /* 0x0000000000503947 */ /* 0x000fea0003800000 */
[----:B------:R-:W-:-:S06]  /*0670*/  DSETP.NAN.AND P1, PT, R20, R20, PT ;  /* 0x000000141400722a */ /* 0x000fcc0003f28000 */
[----:B------:R-:W-:-:S14]  /*0680*/  DSETP.NUM.AND P1, PT, R22, R22, !P1 ;  /* 0x000000161600722a */ /* 0x000fdc0004f27000 */
[----:B------:R-:W-:Y:S01]  /*0690*/  @!P1 DADD R6, R20, R22 ;  /* 0x0000000014069229 */ /* 0x000fe20000000016 */
[----:B------:R-:W-:Y:S10]  /*06a0*/  @!P1 BRA `(.L_x_1121) ;  /* 0x0000000000409947 */ /* 0x000ff40003800000 */
[----:B------:R-:W-:-:S14]  /*06b0*/  DSETP.NEU.AND P1, PT, |R20|, +INF , PT ;  /* 0x7ff000001400742a */ /* 0x000fdc0003f2d200 */
[----:B------:R-:W-:Y:S01]  /*06c0*/  @!P1 ISETP.GE.AND P4, PT, R21, RZ, PT ;  /* 0x000000ff1500920c */ /* 0x000fe20003f86270 */
[----:B------:R-:W-:Y:S01]  /*06d0*/  @!P1 DSETP.NEU.AND P3, PT, R22, -1, PT ;  /* 0xbff000001600942a */ /* 0x000fe20003f6d000 */
[----:B------:R-:W-:Y:S02]  /*06e0*/  @!P1 IMAD.MOV.U32 R6, RZ, RZ, RZ ;  /* 0x000000ffff069224 */ /* 0x000fe400078e00ff */
[----:B------:R-:W-:-:S04]  /*06f0*/  @!P1 SEL R0, R12, UR11, !P4 ;  /* 0x0000000b0c009c07 */ /* 0x000fc8000e000000 */
[----:B------:R-:W-:Y:S01]  /*0700*/  @!P1 SEL R7, R0, 0x3ff00000, P3 ;  /* 0x3ff0000000079807 */ /* 0x000fe20001800000 */
[----:B------:R-:W-:Y:S06]  /*0710*/  @!P1 BRA `(.L_x_1121) ;  /* 0x0000000000249947 */ /* 0x000fec0003800000 */
[----:B------:R-:W-:-:S14]  /*0720*/  DSETP.NEU.AND P1, PT, |R22|, +INF , PT ;  /* 0x7ff000001600742a */ /* 0x000fdc0003f2d200 */
[----:B------:R-:W-:Y:S05]  /*0730*/  @P1 BRA `(.L_x_1121) ;  /* 0x00000000001c1947 */ /* 0x000fea0003800000 */
[C---:B------:R-:W-:Y:S01]  /*0740*/  ISETP.GE.AND P1, PT, R21.reuse, RZ, PT ;  /* 0x000000ff1500720c */ /* 0x040fe20003f26270 */
[----:B------:R-:W-:Y:S01]  /*0750*/  IMAD.MOV.U32 R6, RZ, RZ, RZ ;  /* 0x000000ffff067224 */ /* 0x000fe200078e00ff */
[----:B------:R-:W-:Y:S02]  /*0760*/  LOP3.LUT R0, R21, 0x7fffffff, RZ, 0xc0, !PT ;  /* 0x7fffffff15007812 */ /* 0x000fe400078ec0ff */
[----:B------:R-:W-:Y:S02]  /*0770*/  SEL R7, RZ, 0x7ff00000, !P1 ;  /* 0x7ff00000ff077807 */ /* 0x000fe40004800000 */
[----:B------:R-:W-:-:S03]  /*0780*/  ISETP.NE.AND P1, PT, R0, 0x3fe00000, PT ;  /* 0x3fe000000000780c */ /* 0x000fc60003f25270 */
[----:B------:R-:W-:-:S05]  /*0790*/  VIADD R0, R7, 0x80000000 ;  /* 0x8000000007007836 */ /* 0x000fca0000000000 */
[----:B------:R-:W-:-:S07]  /*07a0*/  @P0 SEL R7, R0, R7, P1 ;  /* 0x0000000700070207 */ /* 0x000fce0000800000 */
.L_x_1121:
[----:B------:R-:W-:Y:S05]  /*07b0*/  BSYNC.RECONVERGENT B0 ;  /* 0x0000000000007941 */ /* 0x000fea0003800200 */
.L_x_1120:
[----:B------:R-:W-:Y:S01]  /*07c0*/  DADD R16, -RZ, |R22| ;  /* 0x00000000ff107229 */ /* 0x000fe20000000516 */
[----:B------:R-:W-:Y:S01]  /*07d0*/  SHF.R.U32.HI R0, RZ, 0x14, R43 ;  /* 0x00000014ff007819 */ /* 0x000fe2000001162b */
[----:B------:R-:W-:Y:S01]  /*07e0*/  DSETP.NEU.AND P0, PT, R20, RZ, PT ;  /* 0x000000ff1400722a */ /* 0x000fe20003f0d000 */
[----:B------:R-:W-:Y:S01]  /*07f0*/  BSSY.RECONVERGENT B0, `(.L_x_1122) ;  /* 0x0000010000007945 */ /* 0x000fe20003800200 */
[----:B------:R-:W-:Y:S01]  /*0800*/  DSETP.NEU.AND P3, PT, R22, 1, PT ;  /* 0x3ff000001600742a */ /* 0x000fe20003f6d000 */
[----:B------:R-:W-:-:S03]  /*0810*/  LOP3.LUT R0, R0, 0x7ff, RZ, 0xc0, !PT ;  /* 0x000007ff00007812 */ /* 0x000fc600078ec0ff */
[----:B------:R-:W-:Y:S01]  /*0820*/  FSEL R15, R7, 1.875, P0 ;  /* 0x3ff00000070f7808 */ /* 0x000fe20000000000 */
[----:B------:R-:W-:Y:S01]  /*0830*/  IMAD.MOV.U32 R7, RZ, RZ, R43 ;  /* 0x000000ffff077224 */ /* 0x000fe200078e002b */
[----:B------:R-:W-:Y:S01]  /*0840*/  FSEL R20, R6, RZ, P0 ;  /* 0x000000ff06147208 */ /* 0x000fe20000000000 */
[----:B------:R-:W-:Y:S01]  /*0850*/  IMAD.MOV.U32 R9, RZ, RZ, R17 ;  /* 0x000000ffff097224 */ /* 0x000fe200078e0011 */
[----:B------:R-:W-:Y:S01]  /*0860*/  FSEL R21, R15, 1.875, P3 ;  /* 0x3ff000000f157808 */ /* 0x000fe20001800000 */
[----:B------:R-:W-:Y:S01]  /*0870*/  VIADD R17, R0, 0xfffffc0c ;  /* 0xfffffc0c00117836 */ /* 0x000fe20000000000 */
[----:B------:R-:W-:Y:S01]  /*0880*/  FSEL R20, R20, RZ, P3 ;  /* 0x000000ff14147208 */ /* 0x000fe20001800000 */
[----:B------:R-:W-:Y:S01]  /*0890*/  IMAD.MOV.U32 R22, RZ, RZ, R16 ;  /* 0x000000ffff167224 */ /* 0x000fe200078e0010 */
[----:B------:R-:W-:Y:S01]  /*08a0*/  MOV R0, 0x8f0 ;  /* 0x000008f000007802 */ /* 0x000fe20000000f00 */
[----:B------:R-:W-:Y:S01]  /*08b0*/  IMAD.MOV.U32 R6, RZ, RZ, R42 ;  /* 0x000000ffff067224 */ /* 0x000fe200078e002a */
[----:B------:R-:W-:-:S02]  /*08c0*/  SHF.L.U64.HI R15, R42, R17, R43 ;  /* 0x000000112a0f7219 */ /* 0x000fc4000001022b */
[----:B------:R-:W-:-:S07]  /*08d0*/  SHF.L.U32 R16, R42, R17, RZ ;  /* 0x000000112a107219 */ /* 0x000fce00000006ff */
[----:B------:R-:W-:Y:S05]  /*08e0*/  CALL.REL.NOINC `($_ZN2at6native57_GLOBAL__N__f3eca4a2_24_ForeachBinaryOpScalar_cu_86b9896c25multi_tensor_apply_kernelINS1_18TensorListMetadataILi2EEENS1_21BinaryOpScalarFunctorIdLi2ELi1ELi1EEEJNS1_21reverse_power_functorIdEEdEEEvT_T0_DpT1_$__internal_accurate_pow) ;  /* 0x0000003800587944 */ /* 0x000fea0003c00000 */
[----:B------:R-:W-:Y:S05]  /*08f0*/  BSYNC.RECONVERGENT B0 ;  /* 0x0000000000007941 */ /* 0x000fea0003800200 */
.L_x_1122:
        /* <DEDUP_REMOVED lines=16> */
[----:B------:R-:W-:-:S14]  /*0a00*/  DSETP.NAN.OR P1, PT, R22, R22, P1 ;  /* 0x000000161600722a */ /* 0x000fdc0000f28400 */
[----:B------:R-:W-:Y:S05]  /*0a10*/  @P1 BRA `(.L_x_1125) ;  /* 0x0000000000501947 */ /* 0x000fea0003800000 */
[----:B------:R-:W-:-:S14]  /*0a20*/  DSETP.NEU.AND P1, PT, |R42|, +INF , PT ;  /* 0x7ff000002a00742a */ /* 0x000fdc0003f2d200 */
[----:B------:R-:W-:Y:S05]  /*0a30*/  @!P1 BRA `(.L_x_1126) ;  /* 0x0000000000289947 */ /* 0x000fea0003800000 */
        /* <DEDUP_REMOVED lines=8> */
[----:B------:R-:W-:Y:S01]  /*0ac0*/  @P0 SEL R7, R0, R7, P1 ;  /* 0x0000000700070207 */ /* 0x000fe20000800000 */
[----:B------:R-:W-:Y:S06]  /*0ad0*/  BRA `(.L_x_1124) ;  /* 0x0000000000247947 */ /* 0x000fec0003800000 */
.L_x_1126:
[----:B------:R-:W-:Y:S01]  /*0ae0*/  ULOP3.LUT UR10, UR11, 0x7ff00000, URZ, 0x3c, !UPT ;  /* 0x7ff000000b0a7892 */ /* 0x000fe2000f8e3cff */
[----:B------:R-:W-:Y:S01]  /*0af0*/  ISETP.GE.AND P1, PT, R43, RZ, PT ;  /* 0x000000ff2b00720c */ /* 0x000fe20003f26270 */
[----:B------:R-:W-:-:S04]  /*0b00*/  DSETP.NEU.AND P0, PT, R22, -1, PT ;  /* 0xbff000001600742a */ /* 0x000fc80003f0d000 */
[----:B------:R-:W-:-:S05]  /*0b10*/  IMAD.U32 R12, RZ, RZ, UR10 ;  /* 0x0000000aff0c7e24 */ /* 0x000fca000f8e00ff */
[----:B------:R-:W-:-:S04]  /*0b20*/  SEL R6, R12, UR11, !P1 ;  /* 0x0000000b0c067c07 */ /* 0x000fc8000c800000 */
[----:B------:R-:W-:Y:S01]  /*0b30*/  SEL R7, R6, 0x3ff00000, P0 ;  /* 0x3ff0000006077807 */ /* 0x000fe20000000000 */
[----:B------:R-:W-:Y:S01]  /*0b40*/  IMAD.MOV.U32 R6, RZ, RZ, RZ ;  /* 0x000000ffff067224 */ /* 0x000fe200078e00ff */
[----:B------:R-:W-:Y:S06]  /*0b50*/  BRA `(.L_x_1124) ;  /* 0x0000000000047947 */ /* 0x000fec0003800000 */
.L_x_1125:
[----:B------:R-:W-:-:S11]  /*0b60*/  DADD R6, R42, R22 ;  /* 0x000000002a067229 */ /* 0x000fd60000000016 */
.L_x_1124:
[----:B------:R-:W-:Y:S05]  /*0b70*/  BSYNC.RECONVERGENT B0 ;  /* 0x0000000000007941 */ /* 0x000fea0003800200 */
.L_x_1123:
[----:B------:R-:W-:Y:S01]  /*0b80*/  SHF.R.U32.HI R0, RZ, 0x14, R41 ;  /* 0x00000014ff007819 */ /* 0x000fe20000011629 */
[----:B------:R-:W-:Y:S01]  /*0b90*/  DSETP.NEU.AND P0, PT, R42, RZ, PT ;  /* 0x000000ff2a00722a */ /* 0x000fe20003f0d000 */
[----:B------:R-:W-:Y:S01]  /*0ba0*/  BSSY.RECONVERGENT B0, `(.L_x_1127) ;  /* 0x000000f000007945 */ /* 0x000fe20003800200 */
[----:B------:R-:W-:Y:S01]  /*0bb0*/  DADD R22, -RZ, |R22| ;  /* 0x00000000ff167229 */ /* 0x000fe20000000516 */
[----:B------:R-:W-:-:S03]  /*0bc0*/  LOP3.LUT R0, R0, 0x7ff, RZ, 0xc0, !PT ;  /* 0x000007ff00007812 */ /* 0x000fc600078ec0ff */
[----:B------:R-:W-:Y:S01]  /*0bd0*/  FSEL R15, R7, 1.875, P0 ;  /* 0x3ff00000070f7808 */ /* 0x000fe20000000000 */
[----:B------:R-:W-:Y:S01]  /*0be0*/  IMAD.MOV.U32 R7, RZ, RZ, R41 ;  /* 0x000000ffff077224 */ /* 0x000fe200078e0029 */
[----:B------:R-:W-:Y:S01]  /*0bf0*/  FSEL R42, R6, RZ, P0 ;  /* 0x000000ff062a7208 */ /* 0x000fe20000000000 */
[----:B------:R-:W-:Y:S01]  /*0c00*/  VIADD R17, R0, 0xfffffc0c ;  /* 0xfffffc0c00117836 */ /* 0x000fe20000000000 */
[----:B------:R-:W-:Y:S01]  /*0c10*/  FSEL R43, R15, 1.875, P3 ;  /* 0x3ff000000f2b7808 */ /* 0x000fe20001800000 */
[----:B------:R-:W-:Y:S01]  /*0c20*/  IMAD.MOV.U32 R6, RZ, RZ, R40 ;  /* 0x000000ffff067224 */ /* 0x000fe200078e0028 */
[----:B------:R-:W-:Y:S01]  /*0c30*/  FSEL R42, R42, RZ, P3 ;  /* 0x000000ff2a2a7208 */ /* 0x000fe20001800000 */
[----:B------:R-:W-:Y:S01]  /*0c40*/  IMAD.MOV.U32 R9, RZ, RZ, R23 ;  /* 0x000000ffff097224 */ /* 0x000fe200078e0017 */
[CC--:B------:R-:W-:Y:S02]  /*0c50*/  SHF.L.U64.HI R15, R40.reuse, R17.reuse, R41 ;  /* 0x00000011280f7219 */ /* 0x0c0fe40000010229 */
[----:B------:R-:W-:-:S02]  /*0c60*/  SHF.L.U32 R16, R40, R17, RZ ;  /* 0x0000001128107219 */ /* 0x000fc400000006ff */
[----:B------:R-:W-:-:S07]  /*0c70*/  MOV R0, 0xc90 ;  /* 0x00000c9000007802 */ /* 0x000fce0000000f00 */
[----:B------:R-:W-:Y:S05]  /*0c80*/  CALL.REL.NOINC `($_ZN2at6native57_GLOBAL__N__f3eca4a2_24_ForeachBinaryOpScalar_cu_86b9896c25multi_tensor_apply_kernelINS1_18TensorListMetadataILi2EEENS1_21BinaryOpScalarFunctorIdLi2ELi1ELi1EEEJNS1_21reverse_power_functorIdEEdEEEvT_T0_DpT1_$__internal_accurate_pow) ;  /* 0x0000003400707944 */ /* 0x000fea0003c00000 */
[----:B------:R-:W-:Y:S05]  /*0c90*/  BSYNC.RECONVERGENT B0 ;  /* 0x0000000000007941 */ /* 0x000fea0003800200 */
.L_x_1127:
        /* <DEDUP_REMOVED lines=30> */
.L_x_1131:
        /* <DEDUP_REMOVED lines=8> */
.L_x_1130:
[----:B------:R-:W-:-:S11]  /*0f00*/  DADD R6, R40, R22 ;  /* 0x0000000028067229 */ /* 0x000fd60000000016 */
.L_x_1129:
[----:B------:R-:W-:Y:S05]  /*0f10*/  BSYNC.RECONVERGENT B0 ;  /* 0x0000000000007941 */ /* 0x000fea0003800200 */
.L_x_1128:
        /* <DEDUP_REMOVED lines=18> */
.L_x_1132:
        /* <DEDUP_REMOVED lines=30> */
.L_x_1136:
        /* <DEDUP_REMOVED lines=8> */
.L_x_1135:
[----:B------:R-:W-:-:S11]  /*12a0*/  DADD R6, R18, R28 ;  /* 0x0000000012067229 */ /* 0x000fd6000000001c */
.L_x_1134:
[----:B------:R-:W-:Y:S05]  /*12b0*/  BSYNC.RECONVERGENT B0 ;  /* 0x0000000000007941 */ /* 0x000fea0003800200 */
.L_x_1133:
[----:B------:R-:W-:Y:S01]  /*12c0*/  ISETP.GE.U32.AND P0, PT, R13, UR17, PT ;  /* 0x000000110d007c0c */ /* 0x000fe2000bf06070 */
[----:B------:R-:W-:Y:S01]  /*12d0*/  DSETP.NEU.AND P5, PT, R18, RZ, PT ;  /* 0x000000ff1200722a */ /* 0x000fe20003fad000 */
[----:B------:R-:W-:Y:S01]  /*12e0*/  ISETP.GE.U32.AND P1, PT, R11, UR17, PT ;  /* 0x000000110b007c0c */ /* 0x000fe2000bf26070 */
[----:B------:R-:W0:Y:S01]  /*12f0*/  LDCU UR10, c[0x0][0x360] ;  /* 0x00006c00ff0a77ac */ /* 0x000e220008000800 */
[----:B------:R-:W-:Y:S02]  /*1300*/  ISETP.GE.U32.AND.EX P0, PT, R10, UR18, PT, P0 ;  /* 0x000000120a007c0c */ /* 0x000fe4000bf06100 */
[----:B------:R-:W-:Y:S02]  /*1310*/  ISETP.GE.U32.AND.EX P1, PT, R8, UR18, PT, P1 ;  /* 0x0000001208007c0c */ /* 0x000fe4000bf26110 */
[----:B------:R-:W-:Y:S02]  /*1320*/  ISETP.GE.U32.AND P2, PT, R4, UR17, PT ;  /* 0x0000001104007c0c */ /* 0x000fe4000bf46070 */
[----:B------:R-:W-:-:S02]  /*1330*/  ISETP.GE.U32.AND P4, PT, R5, UR17, PT ;  /* 0x0000001105007c0c */ /* 0x000fc4000bf86070 */
[----:B------:R-:W-:Y:S02]  /*1340*/  ISETP.GE.U32.AND.EX P2, PT, R3, UR18, PT, P2 ;  /* 0x0000001203007c0c */ /* 0x000fe4000bf46120 */
[----:B------:R-:W-:Y:S02]  /*1350*/  ISETP.GE.U32.AND.EX P4, PT, R2, UR18, PT, P4 ;  /* 0x0000001202007c0c */ /* 0x000fe4000bf86140 */
[----:B------:R-:W-:Y:S02]  /*1360*/  FSEL R0, R6, RZ, P5 ;  /* 0x000000ff06007208 */ /* 0x000fe40002800000 */
[----:B------:R-:W-:Y:S02]  /*1370*/  FSEL R15, R7, 1.875, P5 ;  /* 0x3ff00000070f7808 */ /* 0x000fe40002800000 */
[----:B------:R-:W-:Y:S01]  /*1380*/  @!P0 LEA R6, P5, R13, UR6, 0x3 ;  /* 0x000000060d068c11 */ /* 0x000fe2000f8a18ff */
[----:B0-----:R-:W-:Y:S01]  /*1390*/  ULEA UR4, UP0, UR10, UR4, 0x2 ;  /* 0x000000040a047291 */ /* 0x001fe2000f8010ff */
[----:B------:R-:W-:-:S02]  /*13a0*/  @!P1 LEA R16, P6, R11, UR6, 0x3 ;  /* 0x000000060b109c11 */ /* 0x000fc4000f8c18ff */
[----:B------:R-:W-:Y:S01]  /*13b0*/  @!P0 LEA.HI.X R7, R13, UR7, R10, 0x3, P5 ;  /* 0x000000070d078c11 */ /* 0x000fe2000a8f1c0a */
[----:B------:R-:W-:Y:S01]  /*13c0*/  UIADD3.X UR5, UPT, UPT, URZ, UR5, URZ, UP0, !UPT ;  /* 0x00000005ff057290 */ /* 0x000fe200087fe4ff */
[----:B------:R-:W-:Y:S01]  /*13d0*/  @!P1 LEA.HI.X R17, R11, UR7, R8, 0x3, P6 ;  /* 0x000000070b119c11 */ /* 0x000fe2000b0f1c08 */
[----:B------:R-:W-:Y:S01]  /*13e0*/  UISETP.GE.U32.AND UP0, UPT, UR4, UR17, UPT ;  /* 0x000000110400728c */ /* 0x000fe2000bf06070 */
[C---:B------:R-:W-:Y:S01]  /*13f0*/  @!P2 LEA R8, P5, R4.reuse, UR6, 0x3 ;  /* 0x000000060408ac11 */ /* 0x040fe2000f8a18ff */
[----:B------:R3:W-:Y:S01]  /*1400*/  @!P0 STG.E.64 desc[UR14][R6.64], R20 ;  /* 0x0000001406008986 */ /* 0x0007e2000c101b0e */
[C---:B------:R-:W-:Y:S01]  /*1410*/  @!P4 LEA R10, P6, R5.reuse, UR6, 0x3 ;  /* 0x00000006050acc11 */ /* 0x040fe2000f8c18ff */
[----:B------:R-:W-:Y:S01]  /*1420*/  UISETP.GE.U32.AND.EX UP0, UPT, UR5, UR18, UPT, UP0 ;  /* 0x000000120500728c */ /* 0x000fe2000bf06100 */
[----:B------:R-:W-:Y:S01]  /*1430*/  @!P2 LEA.HI.X R9, R4, UR7, R3, 0x3, P5 ;  /* 0x000000070409ac11 */ /* 0x000fe2000a8f1c03 */
[----:B------:R3:W-:Y:S01]  /*1440*/  @!P1 STG.E.64 desc[UR14][R16.64], R42 ;  /* 0x0000002a10009986 */ /* 0x0007e2000c101b0e */
[----:B------:R-:W-:-:S02]  /*1450*/  @!P4 LEA.HI.X R11, R5, UR7, R2, 0x3, P6 ;  /* 0x00000007050bcc11 */ /* 0x000fc4000b0f1c02 */
[----:B------:R-:W-:Y:S01]  /*1460*/  FSEL R2, R0, RZ, P3 ;  /* 0x000000ff00027208 */ /* 0x000fe20001800000 */
[----:B------:R3:W-:Y:S01]  /*1470*/  @!P2 STG.E.64 desc[UR14][R8.64], R40 ;  /* 0x000000280800a986 */ /* 0x0007e2000c101b0e */
[----:B------:R-:W-:-:S05]  /*1480*/  FSEL R3, R15, 1.875, P3 ;  /* 0x3ff000000f037808 */ /* 0x000fca0001800000 */
[----:B------:R3:W-:Y:S01]  /*1490*/  @!P4 STG.E.64 desc[UR14][R10.64], R2 ;  /* 0x000000020a00c986 */ /* 0x0007e2000c101b0e */
[----:B------:R-:W-:Y:S05]  /*14a0*/  BRA.U !UP0, `(.L_x_1137) ;  /* 0xffffffed087c7547 */ /* 0x000fea000b83ffff */
[----:B------:R-:W-:Y:S05]  /*14b0*/  EXIT ;  /* 0x000000000000794d */ /* 0x000fea0003800000 */
.L_x_1118:
[----:B------:R-:W0:Y:S01]  /*14c0*/  S2R R26, SR_TID.X ;  /* 0x00000000001a7919 */ /* 0x000e220000002100 */
[----:B------:R-:W-:Y:S01]  /*14d0*/  ULOP3.LUT UR4, UR11, 0x7ff00000, URZ, 0x3c, !UPT ;  /* 0x7ff000000b047892 */ /* 0x000fe2000f8e3cff */
[----:B------:R-:W-:-:S05]  /*14e0*/  UMOV UR5, URZ ;  /* 0x000000ff00057c82 */ /* 0x000fca0008000000 */
[----:B------:R-:W-:Y:S01]  /*14f0*/  IMAD.U32 R27, RZ, RZ, UR4 ;  /* 0x00000004ff1b7e24 */ /* 0x000fe2000f8e00ff */
[----:B------:R-:W-:-:S06]  /*1500*/  UMOV UR4, URZ ;  /* 0x000000ff00047c82 */ /* 0x000fcc0008000000 */
.L_x_1154:
[----:B01----:R-:W-:Y:S02]  /*1510*/  IADD3 R8, P1, PT, R26, UR4, RZ ;  /* 0x000000041a087c10 */ /* 0x003fe4000ff3e0ff */
[----:B------:R-:W-:Y:S02]  /*1520*/  CS2R R18, SRZ ;  /* 0x0000000000127805 */ /* 0x000fe4000001ff00 */
[----:B------:R-:W-:Y:S01]  /*1530*/  CS2R R4, SRZ ;  /* 0x0000000000047805 */ /* 0x000fe2000001ff00 */
[----:B------:R-:W0:Y:S01]  /*1540*/  LDC.64 R6, c[0x0][0xfd0] ;  /* 0x0003f400ff067b82 */ /* 0x000e220000000a00 */
[----:B------:R-:W-:Y:S01]  /*1550*/  ISETP.GE.U32.AND P0, PT, R8, UR17, PT ;  /* 0x0000001108007c0c */ /* 0x000fe2000bf06070 */
[----:B------:R-:W-:-:S05]  /*1560*/  IMAD.X R13, RZ, RZ, UR5, P1 ;  /* 0x00000005ff0d7e24 */ /* 0x000fca00088e06ff */
[----:B------:R-:W-:-:S13]  /*1570*/  ISETP.GE.U32.AND.EX P0, PT, R13, UR18, PT, P0 ;  /* 0x000000120d007c0c */ /* 0x000fda000bf06100 */
[----:B------:R-:W-:-:S04]  /*1580*/  @!P0 LEA R2, P1, R8, UR8, 0x3 ;  /* 0x0000000808028c11 */ /* 0x000fc8000f8218ff */
[----:B------:R-:W-:-:S05]  /*1590*/  @!P0 LEA.HI.X R3, R8, UR9, R13, 0x3, P1 ;  /* 0x0000000908038c11 */ /* 0x000fca00088f1c0d */
[----:B------:R1:W2:Y:S01]  /*15a0*/  @!P0 LDG.E.64 R18, desc[UR14][R2.64] ;  /* 0x0000000e02128981 */ /* 0x0002a2000c1e1b00 */
[----:B------:R-:W-:Y:S02]  /*15b0*/  IADD3 R12, P0, PT, R8, UR16, RZ ;  /* 0x00000010080c7c10 */ /* 0x000fe4000ff1e0ff */
[----:B------:R-:W-:Y:S02]  /*15c0*/  CS2R R10, SRZ ;  /* 0x00000000000a7805 */ /* 0x000fe4000001ff00 */
[C---:B------:R-:W-:Y:S01]  /*15d0*/  IADD3 R14, P1, PT, R12.reuse, UR16, RZ ;  /* 0x000000100c0e7c10 */ /* 0x040fe2000ff3e0ff */
[----:B------:R-:W-:Y:S01]  /*15e0*/  IMAD.X R15, RZ, RZ, R13, P0 ;  /* 0x000000ffff0f7224 */ /* 0x000fe200000e060d */
[----:B------:R-:W-:Y:S02]  /*15f0*/  ISETP.GE.U32.AND P2, PT, R12, UR17, PT ;  /* 0x000000110c007c0c */ /* 0x000fe4000bf46070 */
[----:B------:R-:W-:Y:S01]  /*1600*/  IADD3 R0, P3, PT, R14, UR16, RZ ;  /* 0x000000100e007c10 */ /* 0x000fe2000ff7e0ff */
[----:B------:R-:W-:Y:S01]  /*1610*/  IMAD.X R17, RZ, RZ, R15, P1 ;  /* 0x000000ffff117224 */ /* 0x000fe200008e060f */
[----:B------:R-:W-:-:S02]  /*1620*/  ISETP.GE.U32.AND.EX P2, PT, R15, UR18, PT, P2 ;  /* 0x000000120f007c0c */ /* 0x000fc4000bf46120 */
[----:B-1----:R-:W-:Y:S02]  /*1630*/  CS2R R2, SRZ ;  /* 0x0000000000027805 */ /* 0x002fe4000001ff00 */
[----:B------:R-:W-:Y:S01]  /*1640*/  ISETP.GE.U32.AND P1, PT, R14, UR17, PT ;  /* 0x000000110e007c0c */ /* 0x000fe2000bf26070 */
[----:B------:R-:W-:Y:S01]  /*1650*/  IMAD.X R9, RZ, RZ, R17, P3 ;  /* 0x000000ffff097224 */ /* 0x000fe200018e0611 */
[----:B------:R-:W-:Y:S02]  /*1660*/  ISETP.GE.U32.AND P0, PT, R0, UR17, PT ;  /* 0x0000001100007c0c */ /* 0x000fe4000bf06070 */
[----:B------:R-:W-:Y:S02]  /*1670*/  ISETP.GE.U32.AND.EX P1, PT, R17, UR18, PT, P1 ;  /* 0x0000001211007c0c */ /* 0x000fe4000bf26110 */
[----:B------:R-:W-:-:S03]  /*1680*/  ISETP.GE.U32.AND.EX P0, PT, R9, UR18, PT, P0 ;  /* 0x0000001209007c0c */ /* 0x000fc6000bf06100 */
[----:B------:R-:W-:-:S04]  /*1690*/  @!P2 LEA R20, P3, R12, UR8, 0x3 ;  /* 0x000000080c14ac11 */ /* 0x000fc8000f8618ff */
[----:B------:R-:W-:-:S04]  /*16a0*/  @!P2 LEA.HI.X R21, R12, UR9, R15, 0x3, P3 ;  /* 0x000000090c15ac11 */ /* 0x000fc800098f1c0f */
[----:B------:R-:W-:Y:S02]  /*16b0*/  @!P1 LEA R22, P4, R14, UR8, 0x3 ;  /* 0x000000080e169c11 */ /* 0x000fe4000f8818ff */
[----:B------:R-:W-:Y:S01]  /*16c0*/  @!P0 LEA R24, P3, R0, UR8, 0x3 ;  /* 0x0000000800188c11 */ /* 0x000fe2000f8618ff */
[----:B------:R0:W5:Y:S01]  /*16d0*/  @!P2 LDG.E.64 R10, desc[UR14][R20.64] ;  /* 0x0000000e140aa981 */ /* 0x000162000c1e1b00 */
[----:B------:R-:W-:Y:S02]  /*16e0*/  @!P1 LEA.HI.X R23, R14, UR9, R17, 0x3, P4 ;  /* 0x000000090e179c11 */ /* 0x000fe4000a0f1c11 */
[----:B------:R-:W-:-:S03]  /*16f0*/  @!P0 LEA.HI.X R25, R0, UR9, R9, 0x3, P3 ;  /* 0x0000000900198c11 */ /* 0x000fc600098f1c09 */
[----:B------:R1:W5:Y:S04]  /*1700*/  @!P1 LDG.E.64 R4, desc[UR14][R22.64] ;  /* 0x0000000e16049981 */ /* 0x000368000c1e1b00 */
[----:B------:R1:W5:Y:S01]  /*1710*/  @!P0 LDG.E.64 R2, desc[UR14][R24.64] ;  /* 0x0000000e18028981 */ /* 0x000362000c1e1b00 */
[----:B------:R-:W-:Y:S01]  /*1720*/  BSSY.RECONVERGENT B0, `(.L_x_1138) ;  /* 0x0000028000007945 */ /* 0x000fe20003800200 */
[----:B--2---:R-:W-:-:S04]  /*1730*/  SHF.R.U32.HI R16, RZ, 0x14, R19 ;  /* 0x00000014ff107819 */ /* 0x004fc80000011613 */
[----:B------:R-:W-:-:S05]  /*1740*/  LOP3.LUT R16, R16, 0x7ff, RZ, 0xc0, !PT ;  /* 0x000007ff10107812 */ /* 0x000fca00078ec0ff */
[----:B------:R-:W-:-:S05]  /*1750*/  VIADD R29, R16, 0xfffffc0c ;  /* 0xfffffc0c101d7836 */ /* 0x000fca0000000000 */
[CC--:B------:R-:W-:Y:S01]  /*1760*/  SHF.L.U32 R16, R18.reuse, R29.reuse, RZ ;  /* 0x0000001d12107219 */ /* 0x0c0fe200000006ff */
[----:B0-----:R-:W-:Y:S01]  /*1770*/  DADD R20, R18, R6 ;  /* 0x0000000012147229 */ /* 0x001fe20000000006 */
[----:B------:R-:W-:Y:S02]  /*1780*/  SHF.L.U64.HI R29, R18, R29, R19 ;  /* 0x0000001d121d7219 */ /* 0x000fe40000010213 */
[----:B------:R-:W-:Y:S02]  /*1790*/  ISETP.NE.U32.AND P3, PT, R16, RZ, PT ;  /* 0x000000ff1000720c */ /* 0x000fe40003f65070 */
[----:B------:R-:W0:Y:S02]  /*17a0*/  LDC R16, c[0x0][0xfd4] ;  /* 0x0003f500ff107b82 */ /* 0x000e240000000800 */
[----:B------:R-:W-:-:S03]  /*17b0*/  ISETP.NE.AND.EX P3, PT, R29, -0x80000000, PT, P3 ;  /* 0x800000001d00780c */ /* 0x000fc60003f65330 */
[----:B------:R-:W-:Y:S02]  /*17c0*/  LOP3.LUT R20, R21, 0x7ff00000, RZ, 0xc0, !PT ;  /* 0x7ff0000015147812 */ /* 0x000fe400078ec0ff */
[----:B------:R-:W-:Y:S02]  /*17d0*/  ISETP.GE.AND P5, PT, R19, RZ, PT ;  /* 0x000000ff1300720c */ /* 0x000fe40003fa6270 */
[----:B------:R-:W-:-:S06]  /*17e0*/  ISETP.NE.AND P4, PT, R20, 0x7ff00000, PT ;  /* 0x7ff000001400780c */ /* 0x000fcc0003f85270 */
[----:B------:R-:W-:Y:S01]  /*17f0*/  DSETP.NEU.AND P3, PT, |R18|, 0.5, !P3 ;  /* 0x3fe000001200742a */ /* 0x000fe20005f6d200 */
[----:B------:R-:W-:-:S05]  /*1800*/  IMAD.MOV.U32 R20, RZ, RZ, RZ ;  /* 0x000000ffff147224 */ /* 0x000fca00078e00ff */
[----:B0-----:R-:W-:-:S04]  /*1810*/  SEL R21, R16, RZ, P3 ;  /* 0x000000ff10157207 */ /* 0x001fc80001800000 */
[----:B------:R-:W-:Y:S01]  /*1820*/  @!P5 LOP3.LUT R21, R21, 0x7ff00000, RZ, 0xfc, !PT ;  /* 0x7ff000001515d812 */ /* 0x000fe200078efcff */
[----:B-1----:R-:W-:Y:S06]  /*1830*/  @P4 BRA `(.L_x_1139) ;  /* 0x0000000000584947 */ /* 0x002fec0003800000 */
[----:B------:R-:W-:-:S06]  /*1840*/  DSETP.NAN.AND P4, PT, R18, R18, PT ;  /* 0x000000121200722a */ /* 0x000fcc0003f88000 */
[----:B------:R-:W-:-:S14]  /*1850*/  DSETP.NAN.OR P4, PT, R6, R6, P4 ;  /* 0x000000060600722a */ /* 0x000fdc0002788400 */
[----:B------:R-:W-:Y:S05]  /*1860*/  @P4 BRA `(.L_x_1140) ;  /* 0x0000000000484947 */ /* 0x000fea0003800000 */
[----:B------:R-:W-:-:S14]  /*1870*/  DSETP.NEU.AND P4, PT, |R18|, +INF , PT ;  /* 0x7ff000001200742a */ /* 0x000fdc0003f8d200 */
[----:B------:R-:W-:Y:S05]  /*1880*/  @!P4 BRA `(.L_x_1141) ;  /* 0x00000000002cc947 */ /* 0x000fea0003800000 */
[----:B------:R-:W-:-:S14]  /*1890*/  DSETP.NEU.AND P4, PT, |R6|, +INF , PT ;  /* 0x7ff000000600742a */ /* 0x000fdc0003f8d200 */
[----:B------:R-:W-:Y:S05]  /*18a0*/  @P4 BRA `(.L_x_1139) ;  /* 0x00000000003c4947 */ /* 0x000fea0003800000 */
[----:B------:R-:W-:Y:S02]  /*18b0*/  LOP3.LUT R20, R19, 0x7fffffff, RZ, 0xc0, !PT ;  /* 0x7fffffff13147812 */ /* 0x000fe400078ec0ff */
[----:B------:R-:W-:Y:S02]  /*18c0*/  SEL R21, RZ, 0x7ff00000, !P5 ;  /* 0x7ff00000ff157807 */ /* 0x000fe40006800000 */
[----:B------:R-:W-:Y:S02]  /*18d0*/  ISETP.GE.AND P6, PT, R16, RZ, PT ;  /* 0x000000ff1000720c */ /* 0x000fe40003fc6270 */
[----:B------:R-:W-:Y:S01]  /*18e0*/  ISETP.NE.AND P4, PT, R20, 0x3fe00000, PT ;  /* 0x3fe000001400780c */ /* 0x000fe20003f85270 */
[----:B------:R-:W-:-:S05]  /*18f0*/  VIADD R20, R21, 0x80000000 ;  /* 0x8000000015147836 */ /* 0x000fca0000000000 */
[----:B------:R-:W-:-:S05]  /*1900*/  SEL R20, R20, R21, P4 ;  /* 0x0000001514147207 */ /* 0x000fca0002000000 */
[----:B------:R-:W-:Y:S01]  /*1910*/  @!P6 SEL R21, R20, R21, P3 ;  /* 0x000000151415e207 */ /* 0x000fe20001800000 */
[----:B------:R-:W-:Y:S01]  /*1920*/  IMAD.MOV.U32 R20, RZ, RZ, RZ ;  /* 0x000000ffff147224 */ /* 0x000fe200078e00ff */
[----:B------:R-:W-:Y:S06]  /*1930*/  BRA `(.L_x_1139) ;  /* 0x0000000000187947 */ /* 0x000fec0003800000 */
.L_x_1141:
[----:B------:R-:W-:Y:S01]  /*1940*/  DSETP.NEU.AND P3, PT, R6, -1, PT ;  /* 0xbff000000600742a */ /* 0x000fe20003f6d000 */
[----:B------:R-:W-:-:S05]  /*1950*/  SEL R20, R27, UR11, !P5 ;  /* 0x0000000b1b147c07 */ /* 0x000fca000e800000 */
[----:B------:R-:W-:Y:S01]  /*1960*/  SEL R21, R20, 0x3ff00000, P3 ;  /* 0x3ff0000014157807 */ /* 0x000fe20001800000 */
[----:B------:R-:W-:Y:S01]  /*1970*/  IMAD.MOV.U32 R20, RZ, RZ, RZ ;  /* 0x000000ffff147224 */ /* 0x000fe200078e00ff */
[----:B------:R-:W-:Y:S06]  /*1980*/  BRA `(.L_x_1139) ;  /* 0x0000000000047947 */ /* 0x000fec0003800000 */
.L_x_1140:
[----:B------:R-:W-:-:S11]  /*1990*/  DADD R20, R18, R6 ;  /* 0x0000000012147229 */ /* 0x000fd60000000006 */
.L_x_1139:
[----:B------:R-:W-:Y:S05]  /*19a0*/  BSYNC.RECONVERGENT B0 ;  /* 0x0000000000007941 */ /* 0x000fea0003800200 */
.L_x_1138:
[----:B-----5:R-:W-:Y:S01]  /*19b0*/  SHF.R.U32.HI R22, RZ, 0x14, R11 ;  /* 0x00000014ff167819 */ /* 0x020fe2000001160b */
[----:B------:R-:W-:Y:S01]  /*19c0*/  DSETP.NEU.AND P4, PT, R18, RZ, PT ;  /* 0x000000ff1200722a */ /* 0x000fe20003f8d000 */
[----:B------:R-:W-:Y:S01]  /*19d0*/  ISETP.GE.AND P6, PT, R11, RZ, PT ;  /* 0x000000ff0b00720c */ /* 0x000fe20003fc6270 */
[----:B------:R-:W-:Y:S01]  /*19e0*/  BSSY.RECONVERGENT B0, `(.L_x_1142) ;  /* 0x000002c000007945 */ /* 0x000fe20003800200 */
[----:B------:R-:W-:-:S03]  /*19f0*/  LOP3.LUT R22, R22, 0x7ff, RZ, 0xc0, !PT ;  /* 0x000007ff16167812 */ /* 0x000fc600078ec0ff */
[----:B------:R-:W-:Y:S02]  /*1a00*/  FSEL R18, R20, RZ, P4 ;  /* 0x000000ff14127208 */ /* 0x000fe40002000000 */
[----:B------:R-:W-:Y:S01]  /*1a10*/  VIADD R23, R22, 0xfffffc0c ;  /* 0xfffffc0c16177836 */ /* 0x000fe20000000000 */
[----:B------:R-:W-:Y:S01]  /*1a20*/  FSEL R20, R21, 1.875, P4 ;  /* 0x3ff0000015147808 */ /* 0x000fe20002000000 */
[----:B------:R-:W-:-:S03]  /*1a30*/  DSETP.NEU.AND P4, PT, R6, 1, PT ;  /* 0x3ff000000600742a */ /* 0x000fc60003f8d000 */
[CC--:B------:R-:W-:Y:S02]  /*1a40*/  SHF.L.U32 R22, R10.reuse, R23.reuse, RZ ;  /* 0x000000170a167219 */ /* 0x0c0fe400000006ff */
[----:B------:R-:W-:Y:S02]  /*1a50*/  SHF.L.U64.HI R23, R10, R23, R11 ;  /* 0x000000170a177219 */ /* 0x000fe4000001020b */
[----:B------:R-:W-:Y:S02]  /*1a60*/  ISETP.NE.U32.AND P3, PT, R22, RZ, PT ;  /* 0x000000ff1600720c */ /* 0x000fe40003f65070 */
[----:B------:R-:W-:Y:S01]  /*1a70*/  FSEL R19, R20, 1.875, P4 ;  /* 0x3ff0000014137808 */ /* 0x000fe20002000000 */
[----:B------:R-:W-:Y:S01]  /*1a80*/  IMAD.MOV.U32 R20, RZ, RZ, RZ ;  /* 0x000000ffff147224 */ /* 0x000fe200078e00ff */
[----:B------:R-:W-:Y:S01]  /*1a90*/  ISETP.NE.AND.EX P3, PT, R23, -0x80000000, PT, P3 ;  /* 0x800000001700780c */ /* 0x000fe20003f65330 */
[----:B------:R-:W-:Y:S01]  /*1aa0*/  DADD R22, R10, R6 ;  /* 0x000000000a167229 */ /* 0x000fe20000000006 */
[----:B------:R-:W-:-:S09]  /*1ab0*/  FSEL R18, R18, RZ, P4 ;  /* 0x000000ff12127208 */ /* 0x000fd20002000000 */
[----:B------:R-:W-:Y:S02]  /*1ac0*/  LOP3.LUT R22, R23, 0x7ff00000, RZ, 0xc0, !PT ;  /* 0x7ff0000017167812 */ /* 0x000fe400078ec0ff */
[----:B------:R-:W-:Y:S02]  /*1ad0*/  DSETP.NEU.AND P3, PT, |R10|, 0.5, !P3 ;  /* 0x3fe000000a00742a */ /* 0x000fe40005f6d200 */
[----:B------:R-:W-:-:S04]  /*1ae0*/  ISETP.NE.AND P5, PT, R22, 0x7ff00000, PT ;  /* 0x7ff000001600780c */ /* 0x000fc80003fa5270 */
[----:B------:R-:W-:-:S04]  /*1af0*/  SEL R21, R16, RZ, P3 ;  /* 0x000000ff10157207 */ /* 0x000fc80001800000 */
[----:B------:R-:W-:-:S05]  /*1b00*/  @!P6 LOP3.LUT R21, R21, 0x7ff00000, RZ, 0xfc, !PT ;  /* 0x7ff000001515e812 */ /* 0x000fca00078efcff */
        /* <DEDUP_REMOVED lines=17> */
.L_x_1145:
[----:B------:R-:W-:Y:S01]  /*1c20*/  ULOP3.LUT UR10, UR11, 0x7ff00000, URZ, 0x3c, !UPT ;  /* 0x7ff000000b0a7892 */ /* 0x000fe2000f8e3cff */
[----:B------:R-:W-:-:S05]  /*1c30*/  DSETP.NEU.AND P3, PT, R6, -1, PT ;  /* 0xbff000000600742a */ /* 0x000fca0003f6d000 */
[----:B------:R-:W-:-:S05]  /*1c40*/  IMAD.U32 R27, RZ, RZ, UR10 ;  /* 0x0000000aff1b7e24 */ /* 0x000fca000f8e00ff */
[----:B------:R-:W-:-:S04]  /*1c50*/  SEL R20, R27, UR11, !P6 ;  /* 0x0000000b1b147c07 */ /* 0x000fc8000f000000 */
[----:B------:R-:W-:Y:S01]  /*1c60*/  SEL R21, R20, 0x3ff00000, P3 ;  /* 0x3ff0000014157807 */ /* 0x000fe20001800000 */
[----:B------:R-:W-:Y:S01]  /*1c70*/  IMAD.MOV.U32 R20, RZ, RZ, RZ ;  /* 0x000000ffff147224 */ /* 0x000fe200078e00ff */
[----:B------:R-:W-:Y:S06]  /*1c80*/  BRA `(.L_x_1143) ;  /* 0x0000000000047947 */ /* 0x000fec0003800000 */
.L_x_1144:
[----:B------:R-:W-:-:S11]  /*1c90*/  DADD R20, R10, R6 ;  /* 0x000000000a147229 */ /* 0x000fd60000000006 */
.L_x_1143:
[----:B------:R-:W-:Y:S05]  /*1ca0*/  BSYNC.RECONVERGENT B0 ;  /* 0x0000000000007941 */ /* 0x000fea0003800200 */
.L_x_1142:
[----:B------:R-:W-:Y:S01]  /*1cb0*/  SHF.R.U32.HI R22, RZ, 0x14, R5 ;  /* 0x00000014ff167819 */ /* 0x000fe20000011605 */
[----:B------:R-:W-:Y:S01]  /*1cc0*/  DSETP.NEU.AND P5, PT, R10, RZ, PT ;  /* 0x000000ff0a00722a */ /* 0x000fe20003fad000 */
[----:B------:R-:W-:Y:S01]  /*1cd0*/  ISETP.GE.AND P6, PT, R5, RZ, PT ;  /* 0x000000ff0500720c */ /* 0x000fe20003fc6270 */
[----:B------:R-:W-:Y:S01]  /*1ce0*/  BSSY.RECONVERGENT B0, `(.L_x_1146) ;  /* 0x000002b000007945 */ /* 0x000fe20003800200 */
[----:B------:R-:W-:-:S03]  /*1cf0*/  LOP3.LUT R22, R22, 0x7ff, RZ, 0xc0, !PT ;  /* 0x000007ff16167812 */ /* 0x000fc600078ec0ff */
[----:B------:R-:W-:Y:S02]  /*1d00*/  FSEL R10, R20, RZ, P5 ;  /* 0x000000ff140a7208 */ /* 0x000fe40002800000 */
[----:B------:R-:W-:Y:S01]  /*1d10*/  VIADD R23, R22, 0xfffffc0c ;  /* 0xfffffc0c16177836 */ /* 0x000fe20000000000 */
[----:B------:R-:W-:Y:S02]  /*1d20*/  FSEL R20, R21, 1.875, P5 ;  /* 0x3ff0000015147808 */ /* 0x000fe40002800000 */
[----:B------:R-:W-:Y:S02]  /*1d30*/  FSEL R10, R10, RZ, P4 ;  /* 0x000000ff0a0a7208 */ /* 0x000fe40002000000 */
[CC--:B------:R-:W-:Y:S02]  /*1d40*/  SHF.L.U32 R22, R4.reuse, R23.reuse, RZ ;  /* 0x0000001704167219 */ /* 0x0c0fe400000006ff */
[----:B------:R-:W-:Y:S02]  /*1d50*/  SHF.L.U64.HI R23, R4, R23, R5 ;  /* 0x0000001704177219 */ /* 0x000fe40000010205 */
[----:B------:R-:W-:-:S02]  /*1d60*/  ISETP.NE.U32.AND P3, PT, R22, RZ, PT ;  /* 0x000000ff1600720c */ /* 0x000fc40003f65070 */
[----:B------:R-:W-:Y:S01]  /*1d70*/  FSEL R11, R20, 1.875, P4 ;  /* 0x3ff00000140b7808 */ /* 0x000fe20002000000 */
[----:B------:R-:W-:Y:S01]  /*1d80*/  IMAD.MOV.U32 R20, RZ, RZ, RZ ;  /* 0x000000ffff147224 */ /* 0x000fe200078e00ff */
[----:B------:R-:W-:Y:S01]  /*1d90*/  ISETP.NE.AND.EX P3, PT, R23, -0x80000000, PT, P3 ;  /* 0x800000001700780c */ /* 0x000fe20003f65330 */
[----:B------:R-:W-:-:S10]  /*1da0*/  DADD R22, R4, R6 ;  /* 0x0000000004167229 */ /* 0x000fd40000000006 */
        /* <DEDUP_REMOVED lines=22> */
.L_x_1149:
[----:B------:R-:W-:Y:S01]  /*1f10*/  ULOP3.LUT UR10, UR11, 0x7ff00000, URZ, 0x3c, !UPT ;  /* 0x7ff000000b0a7892 */ /* 0x000fe2000f8e3cff */
[----:B------:R-:W-:-:S05]  /*1f20*/  DSETP.NEU.AND P3, PT, R6, -1, PT ;  /* 0xbff000000600742a */ /* 0x000fca0003f6d000 */
[----:B------:R-:W-:-:S05]  /*1f30*/  IMAD.U32 R27, RZ, RZ, UR10 ;  /* 0x0000000aff1b7e24 */ /* 0x000fca000f8e00ff */
[----:B------:R-:W-:-:S04]  /*1f40*/  SEL R20, R27, UR11, !P6 ;  /* 0x0000000b1b147c07 */ /* 0x000fc8000f000000 */
[----:B------:R-:W-:Y:S01]  /*1f50*/  SEL R21, R20, 0x3ff00000, P3 ;  /* 0x3ff0000014157807 */ /* 0x000fe20001800000 */
[----:B------:R-:W-:Y:S01]  /*1f60*/  IMAD.MOV.U32 R20, RZ, RZ, RZ ;  /* 0x000000ffff147224 */ /* 0x000fe200078e00ff */
[----:B------:R-:W-:Y:S06]  /*1f70*/  BRA `(.L_x_1147) ;  /* 0x0000000000047947 */ /* 0x000fec0003800000 */
.L_x_1148:
[----:B------:R-:W-:-:S11]  /*1f80*/  DADD R20, R4, R6 ;  /* 0x0000000004147229 */ /* 0x000fd60000000006 */
.L_x_1147:
[----:B------:R-:W-:Y:S05]  /*1f90*/  BSYNC.RECONVERGENT B0 ;  /* 0x0000000000007941 */ /* 0x000fea0003800200 */
.L_x_1146:
        /* <DEDUP_REMOVED lines=29> */
[----:B------:R-:W-:Y:S01]  /*2170*/  LOP3.LUT R6, R3, 0x7fffffff, RZ, 0xc0, !PT ;  /* 0x7fffffff03067812 */ /* 0x000fe200078ec0ff */
[----:B------:R-:W-:Y:S01]  /*2180*/  IMAD.MOV.U32 R20, RZ, RZ, RZ ;  /* 0x000000ffff147224 */ /* 0x000fe200078e00ff */
[----:B------:R-:W-:Y:S02]  /*2190*/  SEL R21, RZ, 0x7ff00000, !P6 ;  /* 0x7ff00000ff157807 */ /* 0x000fe40007000000 */
[----:B------:R-:W-:Y:S02]  /*21a0*/  ISETP.GE.AND P5, PT, R16, RZ, PT ;  /* 0x000000ff1000720c */ /* 0x000fe40003fa6270 */
[----:B------:R-:W-:Y:S01]  /*21b0*/  ISETP.NE.AND P6, PT, R6, 0x3fe00000, PT ;  /* 0x3fe000000600780c */ /* 0x000fe20003fc5270 */
[----:B------:R-:W-:-:S05]  /*21c0*/  VIADD R6, R21, 0x80000000 ;  /* 0x8000000015067836 */ /* 0x000fca0000000000 */
[----:B------:R-:W-:-:S05]  /*21d0*/  SEL R6, R6, R21, P6 ;  /* 0x0000001506067207 */ /* 0x000fca0003000000 */
[----:B------:R-:W-:Y:S01]  /*21e0*/  @!P5 SEL R21, R6, R21, P3 ;  /* 0x000000150615d207 */ /* 0x000fe20001800000 */
[----:B------:R-:W-:Y:S06]  /*21f0*/  BRA `(.L_x_1151) ;  /* 0x0000000000207947 */ /* 0x000fec0003800000 */
.L_x_1153:
[----:B------:R-:W-:Y:S01]  /*2200*/  ULOP3.LUT UR10, UR11, 0x7ff00000, URZ, 0x3c, !UPT ;  /* 0x7ff000000b0a7892 */ /* 0x000fe2000f8e3cff */
[----:B------:R-:W-:-:S05]  /*2210*/  DSETP.NEU.AND P3, PT, R6, -1, PT ;  /* 0xbff000000600742a */ /* 0x000fca0003f6d000 */
[----:B------:R-:W-:-:S05]  /*2220*/  IMAD.U32 R27, RZ, RZ, UR10 ;  /* 0x0000000aff1b7e24 */ /* 0x000fca000f8e00ff */
[----:B------:R-:W-:-:S04]  /*2230*/  SEL R20, R27, UR11, !P6 ;  /* 0x0000000b1b147c07 */ /* 0x000fc8000f000000 */
[----:B------:R-:W-:Y:S01]  /*2240*/  SEL R21, R20, 0x3ff00000, P3 ;  /* 0x3ff0000014157807 */ /* 0x000fe20001800000 */
[----:B------:R-:W-:Y:S01]  /*2250*/  IMAD.MOV.U32 R20, RZ, RZ, RZ ;  /* 0x000000ffff147224 */ /* 0x000fe200078e00ff */
[----:B------:R-:W-:Y:S06]  /*2260*/  BRA `(.L_x_1151) ;  /* 0x0000000000047947 */ /* 0x000fec0003800000 */
.L_x_1152:
[----:B------:R-:W-:-:S11]  /*2270*/  DADD R20, R2, R6 ;  /* 0x0000000002147229 */ /* 0x000fd60000000006 */
.L_x_1151:
[----:B------:R-:W-:Y:S05]  /*2280*/  BSYNC.RECONVERGENT B0 ;  /* 0x0000000000007941 */ /* 0x000fea0003800200 */
.L_x_1150:
[----:B------:R-:W-:Y:S01]  /*2290*/  ISETP.GE.U32.AND P3, PT, R8, UR17, PT ;  /* 0x0000001108007c0c */ /* 0x000fe2000bf66070 */
[----:B------:R-:W0:Y:S01]  /*22a0*/  LDCU UR10, c[0x0][0x360] ;  /* 0x00006c00ff0a77ac */ /* 0x000e220008000800 */
[C---:B------:R-:W-:Y:S02]  /*22b0*/  @!P2 LEA R22, P6, R12.reuse, UR6, 0x3 ;  /* 0x000000060c16ac11 */ /* 0x040fe4000f8c18ff */
[----:B------:R-:W-:Y:S02]  /*22c0*/  ISETP.GE.U32.AND.EX P3, PT, R13, UR18, PT, P3 ;  /* 0x000000120d007c0c */ /* 0x000fe4000bf66130 */
[----:B------:R-:W-:-:S03]  /*22d0*/  @!P2 LEA.HI.X R23, R12, UR7, R15, 0x3, P6 ;  /* 0x000000070c17ac11 */ /* 0x000fc6000b0f1c0f */
[----:B------:R-:W-:-:S06]  /*22e0*/  DSETP.NEU.AND P6, PT, R2, RZ, PT ;  /* 0x000000ff0200722a */ /* 0x000fcc0003fcd000 */
[----:B------:R-:W-:Y:S02]  /*22f0*/  FSEL R2, R20, RZ, P6 ;  /* 0x000000ff14027208 */ /* 0x000fe40003000000 */
[C---:B------:R-:W-:Y:S02]  /*2300*/  @!P3 LEA R6, P5, R8.reuse, UR6, 0x3 ;  /* 0x000000060806bc11 */ /* 0x040fe4000f8a18ff */
[----:B------:R-:W-:Y:S01]  /*2310*/  FSEL R20, R21, 1.875, P6 ;  /* 0x3ff0000015147808 */ /* 0x000fe20003000000 */
[----:B0-----:R-:W-:Y:S01]  /*2320*/  ULEA UR4, UP0, UR10, UR4, 0x2 ;  /* 0x000000040a047291 */ /* 0x001fe2000f8010ff */
[----:B------:R-:W-:Y:S02]  /*2330*/  @!P3 LEA.HI.X R7, R8, UR7, R13, 0x3, P5 ;  /* 0x000000070807bc11 */ /* 0x000fe4000a8f1c0d */
[----:B------:R-:W-:Y:S01]  /*2340*/  @!P1 LEA R16, P5, R14, UR6, 0x3 ;  /* 0x000000060e109c11 */ /* 0x000fe2000f8a18ff */
[----:B------:R-:W-:Y:S01]  /*2350*/  UIADD3.X UR5, UPT, UPT, URZ, UR5, URZ, UP0, !UPT ;  /* 0x00000005ff057290 */ /* 0x000fe200087fe4ff */
[----:B------:R-:W-:Y:S01]  /*2360*/  FSEL R2, R2, RZ, P4 ;  /* 0x000000ff02027208 */ /* 0x000fe20002000000 */
[----:B------:R1:W-:Y:S01]  /*2370*/  @!P3 STG.E.64 desc[UR14][R6.64], R18 ;  /* 0x000000120600b986 */ /* 0x0003e2000c101b0e */
[----:B------:R-:W-:Y:S01]  /*2380*/  @!P1 LEA.HI.X R17, R14, UR7, R17, 0x3, P5 ;  /* 0x000000070e119c11 */ /* 0x000fe2000a8f1c11 */
[----:B------:R-:W-:Y:S01]  /*2390*/  UISETP.GE.U32.AND UP0, UPT, UR4, UR17, UPT ;  /* 0x000000110400728c */ /* 0x000fe2000bf06070 */
[----:B------:R-:W-:Y:S01]  /*23a0*/  @!P0 LEA R8, P5, R0, UR6, 0x3 ;  /* 0x0000000600088c11 */ /* 0x000fe2000f8a18ff */
[----:B------:R1:W-:Y:S01]  /*23b0*/  @!P2 STG.E.64 desc[UR14][R22.64], R10 ;  /* 0x0000000a1600a986 */ /* 0x0003e2000c101b0e */
[----:B------:R-:W-:Y:S01]  /*23c0*/  FSEL R3, R20, 1.875, P4 ;  /* 0x3ff0000014037808 */ /* 0x000fe20002000000 */
[----:B------:R-:W-:Y:S01]  /*23d0*/  UISETP.GE.U32.AND.EX UP0, UPT, UR5, UR18, UPT, UP0 ;  /* 0x000000120500728c */ /* 0x000fe2000bf06100 */
[----:B------:R-:W-:Y:S01]  /*23e0*/  @!P0 LEA.HI.X R9, R0, UR7, R9, 0x3, P5 ;  /* 0x0000000700098c11 */ /* 0x000fe2000a8f1c09 */
[----:B------:R1:W-:Y:S04]  /*23f0*/  @!P1 STG.E.64 desc[UR14][R16.64], R4 ;  /* 0x0000000410009986 */ /* 0x0003e8000c101b0e */
[----:B------:R1:W-:Y:S03]  /*2400*/  @!P0 STG.E.64 desc[UR14][R8.64], R2 ;  /* 0x0000000208008986 */ /* 0x0003e6000c101b0e */
[----:B------:R-:W-:Y:S05]  /*2410*/  BRA.U !UP0, `(.L_x_1154) ;  /* 0xfffffff1083c7547 */ /* 0x000fea000b83ffff */
[----:B------:R-:W-:Y:S05]  /*2420*/  EXIT ;  /* 0x000000000000794d */ /* 0x000fea0003800000 */
.L_x_1117:
[----:B------:R-:W0:Y:S02]  /*2430*/  S2R R2, SR_TID.X ;  /* 0x0000000000027919 */ /* 0x000e240000002100 */
[----:B0-----:R-:W-:-:S03]  /*2440*/  IMAD.WIDE.U32 R4, R2, 0x4, RZ ;  /* 0x0000000402047825 */ /* 0x001fc600078e00ff */
[----:B------:R-:W-:-:S04]  /*2450*/  ISETP.GE.U32.AND P0, PT, R4, UR10, PT ;  /* 0x0000000a04007c0c */ /* 0x000fc8000bf06070 */
[----:B------:R-:W-:-:S13]  /*2460*/  ISETP.GE.AND.EX P0, PT, R5, UR4, PT, P0 ;  /* 0x0000000405007c0c */ /* 0x000fda000bf06300 */
[----:B------:R-:W-:Y:S05]  /*2470*/  @P0 EXIT ;  /* 0x000000000000094d */ /* 0x000fea0003800000 */
[----:B------:R-:W0:Y:S01]  /*2480*/  LDC.64 R4, c[0x0][0xfd0] ;  /* 0x0003f400ff047b82 */ /* 0x000e220000000a00 */
[----:B------:R-:W1:Y:S01]  /*2490*/  LDCU UR5, c[0x0][0x360] ;  /* 0x00006c00ff0577ac */ /* 0x000e620008000800 */
[----:B------:R-:W-:Y:S01]  /*24a0*/  IMAD.MOV.U32 R3, RZ, RZ, RZ ;  /* 0x000000ffff037224 */ /* 0x000fe200078e00ff */
[----:B------:R-:W2:Y:S05]  /*24b0*/  LDCU.64 UR16, c[0x0][0xfd0] ;  /* 0x0001fa00ff1077ac */ /* 0x000eaa0008000a00 */
[----:B------:R-:W3:Y:S01]  /*24c0*/  LDC R18, c[0x0][0xfd4] ;  /* 0x0003f500ff127b82 */ /* 0x000ee20000000800 */
[----:B------:R-:W4:Y:S07]  /*24d0*/  LDCU UR13, c[0x0][0xfd4] ;  /* 0x0001fa80ff0d77ac */ /* 0x000f2e0008000800 */
[----:B------:R-:W1:Y:S01]  /*24e0*/  LDC.64 R12, c[0x0][0xfd0] ;  /* 0x0003f400ff0c7b82 */ /* 0x000e620000000a00 */
[----:B0-----:R-:W-:-:S07]  /*24f0*/  DSETP.GT.AND P0, PT, |R4|, 1, PT ;  /* 0x3ff000000400742a */ /* 0x001fce0003f04200 */
[----:B------:R-:W0:Y:S07]  /*2500*/  LDC.64 R20, c[0x0][0xfd0] ;  /* 0x0003f400ff147b82 */ /* 0x000e2e0000000a00 */
[----:B------:R-:W-:Y:S01]  /*2510*/  VOTEU.ANY UP0, P0 ;  /* 0x0000000000ff7886 */ /* 0x000fe20000000100 */
[----:B------:R-:W-:Y:S01]  /*2520*/  DSETP.NEU.AND P0, PT, R4, RZ, PT ;  /* 0x000000ff0400722a */ /* 0x000fe20003f0d000 */
[----:B------:R-:W-:-:S04]  /*2530*/  USEL UR11, URZ, 0x7ff00000, !UP0 ;  /* 0x7ff00000ff0b7887 */ /* 0x000fc8000c000000 */
[----:B------:R-:W-:-:S09]  /*2540*/  ULOP3.LUT UR12, UR11, 0x7ff00000, URZ, 0x3c, !UPT ;  /* 0x7ff000000b0c7892 */ /* 0x000fd2000f8e3cff */
[----:B-1234-:R-:W-:Y:S05]  /*2550*/  @!P0 BRA `(.L_x_1155) ;  /* 0x0000000c00fc8947 */ /* 0x01efea0003800000 */
.L_x_1174:
[C---:B-1----:R-:W-:Y:S01]  /*2560*/  IMAD.SHL.U32 R4, R2.reuse, 0x20, RZ ;  /* 0x0000002002047824 */ /* 0x042fe200078e00ff */
[----:B------:R-:W-:-:S04]  /*2570*/  SHF.L.U64.HI R5, R2, 0x5, R3 ;  /* 0x0000000502057819 */ /* 0x000fc80000010203 */
[----:B------:R-:W-:-:S04]  /*2580*/  IADD3 R12, P0, PT, R4, UR8, RZ ;  /* 0x00000008040c7c10 */ /* 0x000fc8000ff1e0ff */
[----:B------:R-:W-:-:S06]  /*2590*/  IADD3.X R13, PT, PT, R5, UR9, RZ, P0, !PT ;  /* 0x00000009050d7c10 */ /* 0x000fcc00087fe4ff */
[----:B------:R-:W2:Y:S01]  /*25a0*/  LDG.E.ENL2.256 R12, R16, desc[UR14][R12.64] ;  /* 0xfe00000e0c10797e */ /* 0x000ea2000812190c */
[----:B------:R-:W-:Y:S01]  /*25b0*/  DADD R8, -RZ, |UR16| ;  /* 0x40000010ff087e29 */ /* 0x000fe20008000100 */
[----:B------:R-:W-:Y:S01]  /*25c0*/  BSSY.RECONVERGENT B0, `(.L_x_1156) ;  /* 0x000000c000007945 */ /* 0x000fe20003800200 */
[----:B------:R-:W-:-:S08]  /*25d0*/  ISETP.LE.AND P2, PT, RZ, UR13, PT ;  /* 0x0000000dff007c0c */ /* 0x000fd0000bf43270 */
[----:B------:R-:W-:Y:S01]  /*25e0*/  IMAD.MOV.U32 R22, RZ, RZ, R8 ;  /* 0x000000ffff167224 */ /* 0x000fe200078e0008 */
[--C-:B--2---:R-:W-:Y:S01]  /*25f0*/  SHF.R.U32.HI R0, RZ, 0x14, R17.reuse ;  /* 0x00000014ff007819 */ /* 0x104fe20000011611 */
[----:B------:R-:W-:Y:S02]  /*2600*/  IMAD.MOV.U32 R6, RZ, RZ, R16 ;  /* 0x000000ffff067224 */ /* 0x000fe400078e0010 */
[----:B------:R-:W-:Y:S01]  /*2610*/  IMAD.MOV.U32 R7, RZ, RZ, R17 ;  /* 0x000000ffff077224 */ /* 0x000fe200078e0011 */
[----:B------:R-:W-:-:S05]  /*2620*/  LOP3.LUT R0, R0, 0x7ff, RZ, 0xc0, !PT ;  /* 0x000007ff00007812 */ /* 0x000fca00078ec0ff */
[----:B------:R-:W-:Y:S01]  /*2630*/  VIADD R11, R0, 0xfffffc0c ;  /* 0xfffffc0c000b7836 */ /* 0x000fe20000000000 */
[----:B------:R-:W-:-:S04]  /*2640*/  MOV R0, 0x2680 ;  /* 0x0000268000007802 */ /* 0x000fc80000000f00 */
[CC--:B------:R-:W-:Y:S02]  /*2650*/  SHF.L.U64.HI R8, R16.reuse, R11.reuse, R17 ;  /* 0x0000000b10087219 */ /* 0x0c0fe40000010211 */
[----:B------:R-:W-:-:S07]  /*2660*/  SHF.L.U32 R10, R16, R11, RZ ;  /* 0x0000000b100a7219 */ /* 0x000fce00000006ff */
[----:B0-----:R-:W-:Y:S05]  /*2670*/  CALL.REL.NOINC `($_ZN2at6native57_GLOBAL__N__f3eca4a2_24_ForeachBinaryOpScalar_cu_86b9896c25multi_tensor_apply_kernelINS1_18TensorListMetadataILi2EEENS1_21BinaryOpScalarFunctorIdLi2ELi1ELi1EEEJNS1_21reverse_power_functorIdEEdEEEvT_T0_DpT1_$__internal_accurate_pow) ;  /* 0x0000001800f47944 */ /* 0x001fea0003c00000 */
[----:B------:R-:W-:Y:S05]  /*2680*/  BSYNC.RECONVERGENT B0 ;  /* 0x0000000000007941 */ /* 0x000fea0003800200 */
.L_x_1156:
[----:B------:R-:W-:Y:S01]  /*2690*/  DADD R24, R16, R20 ;  /* 0x0000000010187229 */ /* 0x000fe20000000014 */
[----:B------:R-:W0:Y:S01]  /*26a0*/  FRND.F64.TRUNC R22, R16 ;  /* 0x0000001000167313 */ /* 0x000e22000030d800 */
[----:B------:R-:W-:Y:S01]  /*26b0*/  DADD R26, -RZ, -R6 ;  /* 0x00000000ff1a7229 */ /* 0x000fe20000000906 */
[----:B------:R-:W-:Y:S01]  /*26c0*/  ISETP.EQ.U32.AND P0, PT, R10, RZ, PT ;  /* 0x000000ff0a00720c */ /* 0x000fe20003f02070 */
[----:B------:R-:W-:Y:S03]  /*26d0*/  BSSY.RECONVERGENT B0, `(.L_x_1157) ;  /* 0x000001f000007945 */ /* 0x000fe60003800200 */
[----:B------:R-:W-:-:S03]  /*26e0*/  ISETP.EQ.AND.EX P0, PT, R8, -0x80000000, !P2, P0 ;  /* 0x800000000800780c */ /* 0x000fc60005702300 */
[----:B------:R-:W-:Y:S02]  /*26f0*/  LOP3.LUT R24, R25, 0x7ff00000, RZ, 0xc0, !PT ;  /* 0x7ff0000019187812 */ /* 0x000fe400078ec0ff */
[----:B------:R-:W-:Y:S02]  /*2700*/  FSEL R6, R26, R6, P0 ;  /* 0x000000061a067208 */ /* 0x000fe40000000000 */
[----:B------:R-:W-:Y:S01]  /*2710*/  ISETP.NE.AND P3, PT, R24, 0x7ff00000, PT ;  /* 0x7ff000001800780c */ /* 0x000fe20003f65270 */
[----:B0-----:R-:W-:Y:S01]  /*2720*/  DSETP.NEU.AND P1, PT, R16, R22, PT ;  /* 0x000000161000722a */ /* 0x001fe20003f2d000 */
[----:B------:R-:W-:-:S05]  /*2730*/  FSEL R7, R27, R7, P0 ;  /* 0x000000071b077208 */ /* 0x000fca0000000000 */
[----:B------:R-:W-:Y:S02]  /*2740*/  @!P2 FSEL R6, R6, RZ, !P1 ;  /* 0x000000ff0606a208 */ /* 0x000fe40004800000 */
[----:B------:R-:W-:-:S04]  /*2750*/  @!P2 FSEL R7, R7, -QNAN , !P1 ;  /* 0xfff800000707a808 */ /* 0x000fc80004800000 */
[----:B------:R-:W-:Y:S05]  /*2760*/  @P3 BRA `(.L_x_1158) ;  /* 0x0000000000543947 */ /* 0x000fea0003800000 */
[----:B------:R-:W-:-:S06]  /*2770*/  DSETP.NAN.AND P1, PT, R16, R16, PT ;  /* 0x000000101000722a */ /* 0x000fcc0003f28000 */
[----:B------:R-:W-:-:S14]  /*2780*/  DSETP.NUM.AND P1, PT, R20, R20, !P1 ;  /* 0x000000141400722a */ /* 0x000fdc0004f27000 */
[----:B------:R-:W-:Y:S01]  /*2790*/  @!P1 DADD R6, R16, R20 ;  /* 0x0000000010069229 */ /* 0x000fe20000000014 */
[----:B------:R-:W-:Y:S10]  /*27a0*/  @!P1 BRA `(.L_x_1158) ;  /* 0x0000000000449947 */ /* 0x000ff40003800000 */
[----:B------:R-:W-:Y:S01]  /*27b0*/  DSETP.NEU.AND P1, PT, |R16|, +INF , PT ;  /* 0x7ff000001000742a */ /* 0x000fe20003f2d200 */
[----:B------:R-:W-:-:S13]  /*27c0*/  IMAD.U32 R0, RZ, RZ, UR12 ;  /* 0x0000000cff007e24 */ /* 0x000fda000f8e00ff */
        /* <DEDUP_REMOVED lines=15> */
.L_x_1158:
[----:B------:R-:W-:Y:S05]  /*28c0*/  BSYNC.RECONVERGENT B0 ;  /* 0x0000000000007941 */ /* 0x000fea0003800200 */
.L_x_1157:
[--C-:B------:R-:W-:Y:S01]  /*28d0*/  SHF.R.U32.HI R0, RZ, 0x14, R19.reuse ;  /* 0x00000014ff007819 */ /* 0x100fe20000011613 */
[----:B------:R-:W-:Y:S01]  /*28e0*/  DSETP.NEU.AND P0, PT, R16, RZ, PT ;  /* 0x000000ff1000722a */ /* 0x000fe20003f0d000 */
[----:B------:R-:W-:Y:S01]  /*28f0*/  BSSY.RECONVERGENT B0, `(.L_x_1159) ;  /* 0x0000011000007945 */ /* 0x000fe20003800200 */
[----:B------:R-:W-:Y:S01]  /*2900*/  DADD R8, -RZ, |R20| ;  /* 0x00000000ff087229 */ /* 0x000fe20000000514 */
[----:B------:R-:W-:Y:S02]  /*2910*/  LOP3.LUT R0, R0, 0x7ff, RZ, 0xc0, !PT ;  /* 0x000007ff00007812 */ /* 0x000fe400078ec0ff */
[----:B------:R-:W-:Y:S02]  /*2920*/  ISETP.LE.AND P2, PT, RZ, UR13, PT ;  /* 0x0000000dff007c0c */ /* 0x000fe4000bf43270 */
[----:B------:R-:W-:Y:S01]  /*2930*/  FSEL R10, R6, RZ, P0 ;  /* 0x000000ff060a7208 */ /* 0x000fe20000000000 */
[----:B------:R-:W-:Y:S01]  /*2940*/  VIADD R17, R0, 0xfffffc0c ;  /* 0xfffffc0c00117836 */ /* 0x000fe20000000000 */
[----:B------:R-:W-:Y:S01]  /*2950*/  FSEL R11, R7, 1.875, P0 ;  /* 0x3ff00000070b7808 */ /* 0x000fe20000000000 */
[----:B------:R-:W-:Y:S01]  /*2960*/  DSETP.NEU.AND P0, PT, R20, 1, PT ;  /* 0x3ff000001400742a */ /* 0x000fe20003f0d000 */
[----:B------:R-:W-:Y:S01]  /*2970*/  IMAD.MOV.U32 R6, RZ, RZ, R18 ;  /* 0x000000ffff067224 */ /* 0x000fe200078e0012 */
[----:B------:R-:W-:Y:S01]  /*2980*/  MOV R0, 0x2a00 ;  /* 0x00002a0000007802 */ /* 0x000fe20000000f00 */
[----:B------:R-:W-:Y:S01]  /*2990*/  IMAD.MOV.U32 R22, RZ, RZ, R8 ;  /* 0x000000ffff167224 */ /* 0x000fe200078e0008 */
[--C-:B------:R-:W-:Y:S01]  /*29a0*/  SHF.L.U64.HI R8, R18, R17, R19.reuse ;  /* 0x0000001112087219 */ /* 0x100fe20000010213 */
[----:B------:R-:W-:Y:S01]  /*29b0*/  IMAD.MOV.U32 R7, RZ, RZ, R19 ;  /* 0x000000ffff077224 */ /* 0x000fe200078e0013 */
[----:B------:R-:W-:-:S02]  /*29c0*/  FSEL R10, R10, RZ, P0 ;  /* 0x000000ff0a0a7208 */ /* 0x000fc40000000000 */
[----:B------:R-:W-:Y:S02]  /*29d0*/  FSEL R11, R11, 1.875, P0 ;  /* 0x3ff000000b0b7808 */ /* 0x000fe40000000000 */
[----:B------:R-:W-:-:S07]  /*29e0*/  SHF.L.U32 R16, R18, R17, RZ ;  /* 0x0000001112107219 */ /* 0x000fce00000006ff */
[----:B------:R-:W-:Y:S05]  /*29f0*/  CALL.REL.NOINC `($_ZN2at6native57_GLOBAL__N__f3eca4a2_24_ForeachBinaryOpScalar_cu_86b9896c25multi_tensor_apply_kernelINS1_18TensorListMetadataILi2EEENS1_21BinaryOpScalarFunctorIdLi2ELi1ELi1EEEJNS1_21reverse_power_functorIdEEdEEEvT_T0_DpT1_$__internal_accurate_pow) ;  /* 0x0000001800147944 */ /* 0x000fea0003c00000 */
[----:B------:R-:W-:Y:S05]  /*2a00*/  BSYNC.RECONVERGENT B0 ;  /* 0x0000000000007941 */ /* 0x000fea0003800200 */
.L_x_1159:
        /* <DEDUP_REMOVED lines=29> */
.L_x_1163:
[----:B------:R-:W-:Y:S01]  /*2be0*/  IMAD.U32 R6, RZ, RZ, UR12 ;  /* 0x0000000cff067e24 */ /* 0x000fe2000f8e00ff */
[----:B------:R-:W-:Y:S01]  /*2bf0*/  ISETP.GE.AND P1, PT, R19, RZ, PT ;  /* 0x000000ff1300720c */ /* 0x000fe20003f26270 */
[----:B------:R-:W-:-:S03]  /*2c00*/  DSETP.NEU.AND P0, PT, R20, -1, PT ;  /* 0xbff000001400742a */ /* 0x000fc60003f0d000 */
[----:B------:R-:W-:-:S04]  /*2c10*/  SEL R6, R6, UR11, !P1 ;  /* 0x0000000b06067c07 */ /* 0x000fc8000c800000 */
[----:B------:R-:W-:Y:S01]  /*2c20*/  SEL R7, R6, 0x3ff00000, P0 ;  /* 0x3ff0000006077807 */ /* 0x000fe20000000000 */
[----:B------:R-:W-:Y:S01]  /*2c30*/  IMAD.MOV.U32 R6, RZ, RZ, RZ ;  /* 0x000000ffff067224 */ /* 0x000fe200078e00ff */
[----:B------:R-:W-:Y:S06]  /*2c40*/  BRA `(.L_x_1161) ;  /* 0x0000000000047947 */ /* 0x000fec0003800000 */
.L_x_1162:
[----:B------:R-:W-:-:S11]  /*2c50*/  DADD R6, R18, R20 ;  /* 0x0000000012067229 */ /* 0x000fd60000000014 */
.L_x_1161:
[----:B------:R-:W-:Y:S05]  /*2c60*/  BSYNC.RECONVERGENT B0 ;  /* 0x0000000000007941 */ /* 0x000fea0003800200 */
.L_x_1160:
        /* <DEDUP_REMOVED lines=20> */
.L_x_1164:
        /* <DEDUP_REMOVED lines=29> */
.L_x_1168:
[----:B------:R-:W-:Y:S01]  /*2f80*/  IMAD.U32 R6, RZ, RZ, UR12 ;  /* 0x0000000cff067e24 */ /* 0x000fe2000f8e00ff */
[----:B------:R-:W-:Y:S01]  /*2f90*/  ISETP.GE.AND P1, PT, R13, RZ, PT ;  /* 0x000000ff0d00720c */ /* 0x000fe20003f26270 */
[----:B------:R-:W-:-:S03]  /*2fa0*/  DSETP.NEU.AND P0, PT, R20, -1, PT ;  /* 0xbff000001400742a */ /* 0x000fc60003f0d000 */
[----:B------:R-:W-:-:S04]  /*2fb0*/  SEL R6, R6, UR11, !P1 ;  /* 0x0000000b06067c07 */ /* 0x000fc8000c800000 */
[----:B------:R-:W-:Y:S01]  /*2fc0*/  SEL R7, R6, 0x3ff00000, P0 ;  /* 0x3ff0000006077807 */ /* 0x000fe20000000000 */
[----:B------:R-:W-:Y:S01]  /*2fd0*/  IMAD.MOV.U32 R6, RZ, RZ, RZ ;  /* 0x000000ffff067224 */ /* 0x000fe200078e00ff */
[----:B------:R-:W-:Y:S06]  /*2fe0*/  BRA `(.L_x_1166) ;  /* 0x0000000000047947 */ /* 0x000fec0003800000 */
.L_x_1167:
[----:B------:R-:W-:-:S11]  /*2ff0*/  DADD R6, R12, R20 ;  /* 0x000000000c067229 */ /* 0x000fd60000000014 */
.L_x_1166:
[----:B------:R-:W-:Y:S05]  /*3000*/  BSYNC.RECONVERGENT B0 ;  /* 0x0000000000007941 */ /* 0x000fea0003800200 */
.L_x_1165:
[----:B------:R-:W-:Y:S01]  /*3010*/  DSETP.NEU.AND P0, PT, R12, RZ, PT ;  /* 0x000000ff0c00722a */ /* 0x000fe20003f0d000 */
[----:B------:R-:W-:Y:S01]  /*3020*/  SHF.R.U32.HI R0, RZ, 0x14, R15 ;  /* 0x00000014ff007819 */ /* 0x000fe2000001160f */
[----:B------:R-:W-:Y:S01]  /*3030*/  DADD R8, -RZ, |R20| ;  /* 0x00000000ff087229 */ /* 0x000fe20000000514 */
[----:B------:R-:W-:Y:S01]  /*3040*/  BSSY.RECONVERGENT B0, `(.L_x_1169) ;  /* 0x0000010000007945 */ /* 0x000fe20003800200 */
[----:B------:R-:W-:Y:S02]  /*3050*/  ISETP.LE.AND P2, PT, RZ, UR13, PT ;  /* 0x0000000dff007c0c */ /* 0x000fe4000bf43270 */
[----:B------:R-:W-:Y:S02]  /*3060*/  LOP3.LUT R0, R0, 0x7ff, RZ, 0xc0, !PT ;  /* 0x000007ff00007812 */ /* 0x000fe400078ec0ff */
[----:B------:R-:W-:Y:S01]  /*3070*/  FSEL R12, R6, RZ, P0 ;  /* 0x000000ff060c7208 */ /* 0x000fe20000000000 */
[----:B------:R-:W-:Y:S01]  /*3080*/  IMAD.MOV.U32 R6, RZ, RZ, R14 ;  /* 0x000000ffff067224 */ /* 0x000fe200078e000e */
[----:B------:R-:W-:Y:S01]  /*3090*/  FSEL R13, R7, 1.875, P0 ;  /* 0x3ff00000070d7808 */ /* 0x000fe20000000000 */
[----:B------:R-:W-:Y:S01]  /*30a0*/  DSETP.NEU.AND P0, PT, R20, 1, PT ;  /* 0x3ff000001400742a */ /* 0x000fe20003f0d000 */
[----:B------:R-:W-:Y:S01]  /*30b0*/  VIADD R19, R0, 0xfffffc0c ;  /* 0xfffffc0c00137836 */ /* 0x000fe20000000000 */
[----:B------:R-:W-:Y:S01]  /*30c0*/  MOV R0, 0x3140 ;  /* 0x0000314000007802 */ /* 0x000fe20000000f00 */
[----:B------:R-:W-:-:S02]  /*30d0*/  IMAD.MOV.U32 R22, RZ, RZ, R8 ;  /* 0x000000ffff167224 */ /* 0x000fc400078e0008 */
[--C-:B------:R-:W-:Y:S01]  /*30e0*/  IMAD.MOV.U32 R7, RZ, RZ, R15.reuse ;  /* 0x000000ffff077224 */ /* 0x100fe200078e000f */
[----:B------:R-:W-:Y:S02]  /*30f0*/  FSEL R8, R12, RZ, P0 ;  /* 0x000000ff0c087208 */ /* 0x000fe40000000000 */
[----:B------:R-:W-:Y:S02]  /*3100*/  FSEL R13, R13, 1.875, P0 ;  /* 0x3ff000000d0d7808 */ /* 0x000fe40000000000 */
[CC--:B------:R-:W-:Y:S02]  /*3110*/  SHF.L.U64.HI R12, R14.reuse, R19.reuse, R15 ;  /* 0x000000130e0c7219 */ /* 0x0c0fe4000001020f */
[----:B------:R-:W-:-:S07]  /*3120*/  SHF.L.U32 R18, R14, R19, RZ ;  /* 0x000000130e127219 */ /* 0x000fce00000006ff */
[----:B------:R-:W-:Y:S05]  /*3130*/  CALL.REL.NOINC `($_ZN2at6native57_GLOBAL__N__f3eca4a2_24_ForeachBinaryOpScalar_cu_86b9896c25multi_tensor_apply_kernelINS1_18TensorListMetadataILi2EEENS1_21BinaryOpScalarFunctorIdLi2ELi1ELi1EEEJNS1_21reverse_power_functorIdEEdEEEvT_T0_DpT1_$__internal_accurate_pow) ;  /* 0x0000001000447944 */ /* 0x000fea0003c00000 */
[----:B------:R-:W-:Y:S05]  /*3140*/  BSYNC.RECONVERGENT B0 ;  /* 0x0000000000007941 */ /* 0x000fea0003800200 */
.L_x_1169:
        /* <DEDUP_REMOVED lines=29> */
.L_x_1173:
[----:B------:R-:W-:Y:S01]  /*3320*/  IMAD.U32 R6, RZ, RZ, UR12 ;  /* 0x0000000cff067e24 */ /* 0x000fe2000f8e00ff */
[----:B------:R-:W-:Y:S01]  /*3330*/  ISETP.GE.AND P1, PT, R15, RZ, PT ;  /* 0x000000ff0f00720c */ /* 0x000fe20003f26270 */
[----:B------:R-:W-:-:S03]  /*3340*/  DSETP.NEU.AND P0, PT, R20, -1, PT ;  /* 0xbff000001400742a */ /* 0x000fc60003f0d000 */
[----:B------:R-:W-:-:S04]  /*3350*/  SEL R6, R6, UR11, !P1 ;  /* 0x0000000b06067c07 */ /* 0x000fc8000c800000 */
[----:B------:R-:W-:Y:S01]  /*3360*/  SEL R7, R6, 0x3ff00000, P0 ;  /* 0x3ff0000006077807 */ /* 0x000fe20000000000 */
[----:B------:R-:W-:Y:S01]  /*3370*/  IMAD.MOV.U32 R6, RZ, RZ, RZ ;  /* 0x000000ffff067224 */ /* 0x000fe200078e00ff */
[----:B------:R-:W-:Y:S06]  /*3380*/  BRA `(.L_x_1171) ;  /* 0x0000000000047947 */ /* 0x000fec0003800000 */
.L_x_1172:
[----:B------:R-:W-:-:S11]  /*3390*/  DADD R6, R14, R20 ;  /* 0x000000000e067229 */ /* 0x000fd60000000014 */
.L_x_1171:
[----:B------:R-:W-:Y:S05]  /*33a0*/  BSYNC.RECONVERGENT B0 ;  /* 0x0000000000007941 */ /* 0x000fea0003800200 */
.L_x_1170:
[----:B------:R-:W-:Y:S01]  /*33b0*/  DSETP.NEU.AND P0, PT, R14, RZ, PT ;  /* 0x000000ff0e00722a */ /* 0x000fe20003f0d000 */
[----:B------:R-:W-:Y:S01]  /*33c0*/  IMAD.MOV.U32 R9, RZ, RZ, R13 ;  /* 0x000000ffff097224 */ /* 0x000fe200078e000d */
[----:B------:R-:W-:Y:S01]  /*33d0*/  DSETP.NEU.AND P2, PT, R20, 1, PT ;  /* 0x3ff000001400742a */ /* 0x000fe20003f4d000 */
[----:B------:R-:W-:Y:S01]  /*33e0*/  IADD3 R14, P1, PT, R4, UR6, RZ ;  /* 0x00000006040e7c10 */ /* 0x000fe2000ff3e0ff */
[----:B------:R-:W-:Y:S02]  /*33f0*/  IMAD.MOV.U32 R4, RZ, RZ, R10 ;  /* 0x000000ffff047224 */ /* 0x000fe400078e000a */
[----:B------:R-:W-:Y:S01]  /*3400*/  FSEL R0, R6, RZ, P0 ;  /* 0x000000ff06007208 */ /* 0x000fe20000000000 */
[----:B------:R-:W-:Y:S01]  /*3410*/  IMAD.MOV.U32 R6, RZ, RZ, R16 ;  /* 0x000000ffff067224 */ /* 0x000fe200078e0010 */
[----:B------:R-:W-:Y:S01]  /*3420*/  FSEL R19, R7, 1.875, P0 ;  /* 0x3ff0000007137808 */ /* 0x000fe20000000000 */
[----:B------:R-:W-:Y:S01]  /*3430*/  IMAD.MOV.U32 R7, RZ, RZ, R17 ;  /* 0x000000ffff077224 */ /* 0x000fe200078e0011 */
[----:B------:R-:W-:-:S02]  /*3440*/  FSEL R0, R0, RZ, P2 ;  /* 0x000000ff00007208 */ /* 0x000fc40001000000 */
[----:B------:R-:W-:Y:S02]  /*3450*/  IADD3 R2, P0, PT, R2, UR5, RZ ;  /* 0x0000000502027c10 */ /* 0x000fe4000ff1e0ff */
[----:B------:R-:W-:Y:S01]  /*3460*/  FSEL R19, R19, 1.875, P2 ;  /* 0x3ff0000013137808 */ /* 0x000fe20001000000 */
[----:B------:R-:W-:Y:S01]  /*3470*/  IMAD.MOV.U32 R10, RZ, RZ, R0 ;  /* 0x000000ffff0a7224 */ /* 0x000fe200078e0000 */
[----:B------:R-:W-:Y:S01]  /*3480*/  IADD3.X R15, PT, PT, R5, UR7, RZ, P1, !PT ;  /* 0x00000007050f7c10 */ /* 0x000fe20008ffe4ff */
        /* <DEDUP_REMOVED lines=12> */
.L_x_1155:
[C---:B------:R-:W-:Y:S01]  /*3550*/  IMAD.SHL.U32 R0, R2.reuse, 0x20, RZ ;  /* 0x0000002002007824 */ /* 0x040fe200078e00ff */
[----:B------:R-:W-:-:S04]  /*3560*/  SHF.L.U64.HI R19, R2, 0x5, R3 ;  /* 0x0000000502137819 */ /* 0x000fc80000010203 */
[----:B-1----:R-:W-:-:S04]  /*3570*/  IADD3 R4, P0, PT, R0, UR8, RZ ;  /* 0x0000000800047c10 */ /* 0x002fc8000ff1e0ff */
[----:B------:R-:W-:-:S06]  /*3580*/  IADD3.X R5, PT, PT, R19, UR9, RZ, P0, !PT ;  /* 0x0000000913057c10 */ /* 0x000fcc00087fe4ff */
[----:B------:R-:W2:Y:S01]  /*3590*/  LDG.E.ENL2.256 R4, R8, desc[UR14][R4.64] ;  /* 0xfe00000e0408797e */ /* 0x000ea20008121904 */
[----:B------:R-:W-:Y:S01]  /*35a0*/  BSSY.RECONVERGENT B0, `(.L_x_1175) ;  /* 0x0000028000007945 */ /* 0x000fe20003800200 */
[----:B--2---:R-:W-:Y:S02]  /*35b0*/  SHF.R.U32.HI R14, RZ, 0x14, R9 ;  /* 0x00000014ff0e7819 */ /* 0x004fe40000011609 */
[----:B------:R-:W-:Y:S02]  /*35c0*/  ISETP.GE.AND P2, PT, R9, RZ, PT ;  /* 0x000000ff0900720c */ /* 0x000fe40003f46270 */
[----:B------:R-:W-:-:S05]  /*35d0*/  LOP3.LUT R14, R14, 0x7ff, RZ, 0xc0, !PT ;  /* 0x000007ff0e0e7812 */ /* 0x000fca00078ec0ff */
[----:B------:R-:W-:-:S05]  /*35e0*/  VIADD R15, R14, 0xfffffc0c ;  /* 0xfffffc0c0e0f7836 */ /* 0x000fca0000000000 */
[CC--:B------:R-:W-:Y:S02]  /*35f0*/  SHF.L.U32 R14, R8.reuse, R15.reuse, RZ ;  /* 0x0000000f080e7219 */ /* 0x0c0fe400000006ff */
[----:B------:R-:W-:Y:S02]  /*3600*/  SHF.L.U64.HI R15, R8, R15, R9 ;  /* 0x0000000f080f7219 */ /* 0x000fe40000010209 */
[----:B------:R-:W-:-:S04]  /*3610*/  ISETP.NE.U32.AND P0, PT, R14, RZ, PT ;  /* 0x000000ff0e00720c */ /* 0x000fc80003f05070 */
[----:B------:R-:W-:Y:S01]  /*3620*/  ISETP.NE.AND.EX P0, PT, R15, -0x80000000, PT, P0 ;  /* 0x800000000f00780c */ /* 0x000fe20003f05300 */
[----:B------:R-:W-:-:S10]  /*3630*/  DADD R14, R8, R12 ;  /* 0x00000000080e7229 */ /* 0x000fd4000000000c */
[----:B------:R-:W-:Y:S02]  /*3640*/  LOP3.LUT R14, R15, 0x7ff00000, RZ, 0xc0, !PT ;  /* 0x7ff000000f0e7812 */ /* 0x000fe400078ec0ff */
[----:B------:R-:W-:Y:S02]  /*3650*/  DSETP.NEU.AND P0, PT, |R8|, 0.5, !P0 ;  /* 0x3fe000000800742a */ /* 0x000fe4000470d200 */
[----:B------:R-:W-:Y:S01]  /*3660*/  ISETP.NE.AND P1, PT, R14, 0x7ff00000, PT ;  /* 0x7ff000000e00780c */ /* 0x000fe20003f25270 */
[----:B------:R-:W-:-:S03]  /*3670*/  IMAD.MOV.U32 R14, RZ, RZ, RZ ;  /* 0x000000ffff0e7224 */ /* 0x000fc600078e00ff */
        /* <DEDUP_REMOVED lines=19> */
.L_x_1178:
[----:B------:R-:W-:Y:S01]  /*37b0*/  IMAD.U32 R14, RZ, RZ, UR12 ;  /* 0x0000000cff0e7e24 */ /* 0x000fe2000f8e00ff */
[----:B------:R-:W-:-:S04]  /*37c0*/  DSETP.NEU.AND P0, PT, R12, -1, PT ;  /* 0xbff000000c00742a */ /* 0x000fc80003f0d000 */
[----:B------:R-:W-:-:S04]  /*37d0*/  SEL R14, R14, UR11, !P2 ;  /* 0x0000000b0e0e7c07 */ /* 0x000fc8000d000000 */
[----:B------:R-:W-:Y:S01]  /*37e0*/  SEL R15, R14, 0x3ff00000, P0 ;  /* 0x3ff000000e0f7807 */ /* 0x000fe20000000000 */
[----:B------:R-:W-:Y:S01]  /*37f0*/  IMAD.MOV.U32 R14, RZ, RZ, RZ ;  /* 0x000000ffff0e7224 */ /* 0x000fe200078e00ff */
[----:B------:R-:W-:Y:S06]  /*3800*/  BRA `(.L_x_1176) ;  /* 0x0000000000047947 */ /* 0x000fec0003800000 */
.L_x_1177:
[----:B------:R-:W-:-:S11]  /*3810*/  DADD R14, R8, R12 ;  /* 0x00000000080e7229 */ /* 0x000fd6000000000c */
.L_x_1176:
[----:B------:R-:W-:Y:S05]  /*3820*/  BSYNC.RECONVERGENT B0 ;  /* 0x0000000000007941 */ /* 0x000fea0003800200 */
.L_x_1175:
[----:B------:R-:W-:Y:S01]  /*3830*/  SHF.R.U32.HI R16, RZ, 0x14, R11 ;  /* 0x00000014ff107819 */ /* 0x000fe2000001160b */
[----:B------:R-:W-:Y:S01]  /*3840*/  DSETP.NEU.AND P1, PT, R8, RZ, PT ;  /* 0x000000ff0800722a */ /* 0x000fe20003f2d000 */
[----:B------:R-:W-:Y:S01]  /*3850*/  ISETP.GE.AND P3, PT, R11, RZ, PT ;  /* 0x000000ff0b00720c */ /* 0x000fe20003f66270 */
[----:B------:R-:W-:Y:S01]  /*3860*/  DSETP.NEU.AND P2, PT, R12, 1, PT ;  /* 0x3ff000000c00742a */ /* 0x000fe20003f4d000 */
[----:B------:R-:W-:Y:S01]  /*3870*/  LOP3.LUT R16, R16, 0x7ff, RZ, 0xc0, !PT ;  /* 0x000007ff10107812 */ /* 0x000fe200078ec0ff */
[----:B------:R-:W-:Y:S02]  /*3880*/  BSSY.RECONVERGENT B0, `(.L_x_1179) ;  /* 0x000002a000007945 */ /* 0x000fe40003800200 */
[----:B------:R-:W-:Y:S01]  /*3890*/  FSEL R8, R14, RZ, P1 ;  /* 0x000000ff0e087208 */ /* 0x000fe20000800000 */
[----:B------:R-:W-:Y:S01]  /*38a0*/  IMAD.MOV.U32 R14, RZ, RZ, RZ ;  /* 0x000000ffff0e7224 */ /* 0x000fe200078e00ff */
[----:B------:R-:W-:Y:S01]  /*38b0*/  FSEL R9, R15, 1.875, P1 ;  /* 0x3ff000000f097808 */ /* 0x000fe20000800000 */
[----:B------:R-:W-:Y:S01]  /*38c0*/  VIADD R17, R16, 0xfffffc0c ;  /* 0xfffffc0c10117836 */ /* 0x000fe20000000000 */
[----:B------:R-:W-:-:S02]  /*38d0*/  FSEL R8, R8, RZ, P2 ;  /* 0x000000ff08087208 */ /* 0x000fc40001000000 */
[----:B------:R-:W-:Y:S02]  /*38e0*/  FSEL R9, R9, 1.875, P2 ;  /* 0x3ff0000009097808 */ /* 0x000fe40001000000 */
[CC--:B------:R-:W-:Y:S02]  /*38f0*/  SHF.L.U32 R16, R10.reuse, R17.reuse, RZ ;  /* 0x000000110a107219 */ /* 0x0c0fe400000006ff */
[----:B------:R-:W-:Y:S02]  /*3900*/  SHF.L.U64.HI R17, R10, R17, R11 ;  /* 0x000000110a117219 */ /* 0x000fe4000001020b */
[----:B------:R-:W-:-:S04]  /*3910*/  ISETP.NE.U32.AND P0, PT, R16, RZ, PT ;  /* 0x000000ff1000720c */ /* 0x000fc80003f05070 */
[----:B------:R-:W-:Y:S01]  /*3920*/  ISETP.NE.AND.EX P0, PT, R17, -0x80000000, PT, P0 ;  /* 0x800000001100780c */ /* 0x000fe20003f05300 */
[----:B------:R-:W-:-:S10]  /*3930*/  DADD R16, R10, R12 ;  /* 0x000000000a107229 */ /* 0x000fd4000000000c */
[----:B------:R-:W-:Y:S02]  /*3940*/  LOP3.LUT R17, R17, 0x7ff00000, RZ, 0xc0, !PT ;  /* 0x7ff0000011117812 */ /* 0x000fe400078ec0ff */
[----:B------:R-:W-:Y:S02]  /*3950*/  DSETP.NEU.AND P0, PT, |R10|, 0.5, !P0 ;  /* 0x3fe000000a00742a */ /* 0x000fe4000470d200 */
[----:B------:R-:W-:-:S04]  /*3960*/  ISETP.NE.AND P4, PT, R17, 0x7ff00000, PT ;  /* 0x7ff000001100780c */ /* 0x000fc80003f85270 */
[----:B------:R-:W-:-:S04]  /*3970*/  SEL R16, R18, RZ, P0 ;  /* 0x000000ff12107207 */ /* 0x000fc80000000000 */
[----:B------:R-:W-:-:S05]  /*3980*/  @!P3 LOP3.LUT R16, R16, 0x7ff00000, RZ, 0xfc, !PT ;  /* 0x7ff000001010b812 */ /* 0x000fca00078efcff */
[----:B------:R-:W-:Y:S01]  /*3990*/  IMAD.MOV.U32 R15, RZ, RZ, R16 ;  /* 0x000000ffff0f7224 */ /* 0x000fe200078e0010 */
[----:B------:R-:W-:Y:S06]  /*39a0*/  @P4 BRA `(.L_x_1180) ;  /* 0x00000000005c4947 */ /* 0x000fec0003800000 */
        /* <DEDUP_REMOVED lines=16> */
.L_x_1182:
[----:B------:R-:W-:Y:S01]  /*3ab0*/  IMAD.U32 R14, RZ, RZ, UR12 ;  /* 0x0000000cff0e7e24 */ /* 0x000fe2000f8e00ff */
[----:B------:R-:W-:-:S04]  /*3ac0*/  DSETP.NEU.AND P0, PT, R12, -1, PT ;  /* 0xbff000000c00742a */ /* 0x000fc80003f0d000 */
[----:B------:R-:W-:-:S04]  /*3ad0*/  SEL R14, R14, UR11, !P3 ;  /* 0x0000000b0e0e7c07 */ /* 0x000fc8000d800000 */
[----:B------:R-:W-:Y:S01]  /*3ae0*/  SEL R15, R14, 0x3ff00000, P0 ;  /* 0x3ff000000e0f7807 */ /* 0x000fe20000000000 */
[----:B------:R-:W-:Y:S01]  /*3af0*/  IMAD.MOV.U32 R14, RZ, RZ, RZ ;  /* 0x000000ffff0e7224 */ /* 0x000fe200078e00ff */
[----:B------:R-:W-:Y:S06]  /*3b00*/  BRA `(.L_x_1180) ;  /* 0x0000000000047947 */ /* 0x000fec0003800000 */
.L_x_1181:
[----:B------:R-:W-:-:S11]  /*3b10*/  DADD R14, R10, R12 ;  /* 0x000000000a0e7229 */ /* 0x000fd6000000000c */
.L_x_1180:
[----:B------:R-:W-:Y:S05]  /*3b20*/  BSYNC.RECONVERGENT B0 ;  /* 0x0000000000007941 */ /* 0x000fea0003800200 */
.L_x_1179:
[----:B------:R-:W-:Y:S01]  /*3b30*/  SHF.R.U32.HI R16, RZ, 0x14, R5 ;  /* 0x00000014ff107819 */ /* 0x000fe20000011605 */
[----:B------:R-:W-:Y:S01]  /*3b40*/  DSETP.NEU.AND P1, PT, R10, RZ, PT ;  /* 0x000000ff0a00722a */ /* 0x000fe20003f2d000 */
[----:B------:R-:W-:Y:S01]  /*3b50*/  ISETP.GE.AND P3, PT, R5, RZ, PT ;  /* 0x000000ff0500720c */ /* 0x000fe20003f66270 */
[----:B------:R-:W-:Y:S01]  /*3b60*/  BSSY.RECONVERGENT B0, `(.L_x_1183) ;  /* 0x000002a000007945 */ /* 0x000fe20003800200 */
[----:B------:R-:W-:-:S03]  /*3b70*/  LOP3.LUT R16, R16, 0x7ff, RZ, 0xc0, !PT ;  /* 0x000007ff10107812 */ /* 0x000fc600078ec0ff */
[----:B------:R-:W-:Y:S02]  /*3b80*/  FSEL R10, R14, RZ, P1 ;  /* 0x000000ff0e0a7208 */ /* 0x000fe40000800000 */
[----:B------:R-:W-:Y:S01]  /*3b90*/  VIADD R17, R16, 0xfffffc0c ;  /* 0xfffffc0c10117836 */ /* 0x000fe20000000000 */
[----:B------:R-:W-:-:S04]  /*3ba0*/  FSEL R14, R15, 1.875, P1 ;  /* 0x3ff000000f0e7808 */ /* 0x000fc80000800000 */
[CC--:B------:R-:W-:Y:S02]  /*3bb0*/  SHF.L.U32 R16, R4.reuse, R17.reuse, RZ ;  /* 0x0000001104107219 */ /* 0x0c0fe400000006ff */
[----:B------:R-:W-:Y:S02]  /*3bc0*/  SHF.L.U64.HI R17, R4, R17, R5 ;  /* 0x0000001104117219 */ /* 0x000fe40000010205 */
[----:B------:R-:W-:-:S04]  /*3bd0*/  ISETP.NE.U32.AND P0, PT, R16, RZ, PT ;  /* 0x000000ff1000720c */ /* 0x000fc80003f05070 */
[----:B------:R-:W-:Y:S01]  /*3be0*/  ISETP.NE.AND.EX P0, PT, R17, -0x80000000, PT, P0 ;  /* 0x800000001100780c */ /* 0x000fe20003f05300 */
[----:B------:R-:W-:-:S10]  /*3bf0*/  DADD R16, R4, R12 ;  /* 0x0000000004107229 */ /* 0x000fd4000000000c */
[----:B------:R-:W-:Y:S02]  /*3c00*/  LOP3.LUT R16, R17, 0x7ff00000, RZ, 0xc0, !PT ;  /* 0x7ff0000011107812 */ /* 0x000fe400078ec0ff */
[----:B------:R-:W-:Y:S01]  /*3c10*/  DSETP.NEU.AND P0, PT, |R4|, 0.5, !P0 ;  /* 0x3fe000000400742a */ /* 0x000fe2000470d200 */
[----:B------:R-:W-:Y:S02]  /*3c20*/  FSEL R17, R14, 1.875, P2 ;  /* 0x3ff000000e117808 */ /* 0x000fe40001000000 */
[----:B------:R-:W-:Y:S02]  /*3c30*/  ISETP.NE.AND P4, PT, R16, 0x7ff00000, PT ;  /* 0x7ff000001000780c */ /* 0x000fe40003f85270 */
[----:B------:R-:W-:Y:S01]  /*3c40*/  FSEL R16, R10, RZ, P2 ;  /* 0x000000ff0a107208 */ /* 0x000fe20001000000 */
[----:B------:R-:W-:Y:S01]  /*3c50*/  IMAD.MOV.U32 R10, RZ, RZ, RZ ;  /* 0x000000ffff0a7224 */ /* 0x000fe200078e00ff */
        /* <DEDUP_REMOVED lines=19> */
.L_x_1186:
[----:B------:R-:W-:Y:S01]  /*3d90*/  IMAD.U32 R10, RZ, RZ, UR12 ;  /* 0x0000000cff0a7e24 */ /* 0x000fe2000f8e00ff */
[----:B------:R-:W-:-:S04]  /*3da0*/  DSETP.NEU.AND P0, PT, R12, -1, PT ;  /* 0xbff000000c00742a */ /* 0x000fc80003f0d000 */
[----:B------:R-:W-:-:S04]  /*3db0*/  SEL R10, R10, UR11, !P3 ;  /* 0x0000000b0a0a7c07 */ /* 0x000fc8000d800000 */
[----:B------:R-:W-:Y:S01]  /*3dc0*/  SEL R11, R10, 0x3ff00000, P0 ;  /* 0x3ff000000a0b7807 */ /* 0x000fe20000000000 */
[----:B------:R-:W-:Y:S01]  /*3dd0*/  IMAD.MOV.U32 R10, RZ, RZ, RZ ;  /* 0x000000ffff0a7224 */ /* 0x000fe200078e00ff */
[----:B------:R-:W-:Y:S06]  /*3de0*/  BRA `(.L_x_1184) ;  /* 0x0000000000047947 */ /* 0x000fec0003800000 */
.L_x_1185:
[----:B------:R-:W-:-:S11]  /*3df0*/  DADD R10, R4, R12 ;  /* 0x00000000040a7229 */ /* 0x000fd6000000000c */
.L_x_1184:
[----:B------:R-:W-:Y:S05]  /*3e00*/  BSYNC.RECONVERGENT B0 ;  /* 0x0000000000007941 */ /* 0x000fea0003800200 */
.L_x_1183:
        /* <DEDUP_REMOVED lines=8> */
[----:B0-----:R-:W-:Y:S01]  /*3e90*/  FSEL R20, R4, RZ, P2 ;  /* 0x000000ff04147208 */ /* 0x001fe20001000000 */
[----:B------:R-:W-:Y:S01]  /*3ea0*/  IMAD.MOV.U32 R4, RZ, RZ, RZ ;  /* 0x000000ffff047224 */ /* 0x000fe200078e00ff */
[CC--:B------:R-:W-:Y:S02]  /*3eb0*/  SHF.L.U32 R14, R6.reuse, R15.reuse, RZ ;  /* 0x0000000f060e7219 */ /* 0x0c0fe400000006ff */
[----:B------:R-:W-:Y:S02]  /*3ec0*/  SHF.L.U64.HI R15, R6, R15, R7 ;  /* 0x0000000f060f7219 */ /* 0x000fe40000010207 */
[----:B------:R-:W-:-:S02]  /*3ed0*/  ISETP.NE.U32.AND P0, PT, R14, RZ, PT ;  /* 0x000000ff0e00720c */ /* 0x000fc40003f05070 */
[----:B------:R-:W-:Y:S02]  /*3ee0*/  FSEL R21, R10, 1.875, P2 ;  /* 0x3ff000000a157808 */ /* 0x000fe40001000000 */
        /* <DEDUP_REMOVED lines=24> */
.L_x_1190:
[----:B------:R-:W-:Y:S01]  /*4070*/  IMAD.U32 R4, RZ, RZ, UR12 ;  /* 0x0000000cff047e24 */ /* 0x000fe2000f8e00ff */
[----:B------:R-:W-:-:S04]  /*4080*/  DSETP.NEU.AND P0, PT, R12, -1, PT ;  /* 0xbff000000c00742a */ /* 0x000fc80003f0d000 */
[----:B------:R-:W-:-:S04]  /*4090*/  SEL R4, R4, UR11, !P3 ;  /* 0x0000000b04047c07 */ /* 0x000fc8000d800000 */
[----:B------:R-:W-:Y:S01]  /*40a0*/  SEL R5, R4, 0x3ff00000, P0 ;  /* 0x3ff0000004057807 */ /* 0x000fe20000000000 */
[----:B------:R-:W-:Y:S01]  /*40b0*/  IMAD.MOV.U32 R4, RZ, RZ, RZ ;  /* 0x000000ffff047224 */ /* 0x000fe200078e00ff */
[----:B------:R-:W-:Y:S06]  /*40c0*/  BRA `(.L_x_1188) ;  /* 0x0000000000047947 */ /* 0x000fec0003800000 */
.L_x_1189:
[----:B------:R-:W-:-:S11]  /*40d0*/  DADD R4, R6, R12 ;  /* 0x0000000006047229 */ /* 0x000fd6000000000c */
.L_x_1188:
[----:B------:R-:W-:Y:S05]  /*40e0*/  BSYNC.RECONVERGENT B0 ;  /* 0x0000000000007941 */ /* 0x000fea0003800200 */
.L_x_1187:
[----:B------:R-:W-:Y:S01]  /*40f0*/  DSETP.NEU.AND P0, PT, R6, RZ, PT ;  /* 0x000000ff0600722a */ /* 0x000fe20003f0d000 */
[----:B------:R-:W-:Y:S01]  /*4100*/  IADD3 R14, P1, PT, R0, UR6, RZ ;  /* 0x00000006000e7c10 */ /* 0x000fe2000ff3e0ff */
[----:B------:R-:W-:Y:S02]  /*4110*/  IMAD.MOV.U32 R10, RZ, RZ, R16 ;  /* 0x000000ffff0a7224 */ /* 0x000fe400078e0010 */
[----:B------:R-:W-:Y:S01]  /*4120*/  IMAD.MOV.U32 R11, RZ, RZ, R17 ;  /* 0x000000ffff0b7224 */ /* 0x000fe200078e0011 */
[----:B------:R-:W-:Y:S02]  /*4130*/  IADD3.X R15, PT, PT, R19, UR7, RZ, P1, !PT ;  /* 0x00000007130f7c10 */ /* 0x000fe40008ffe4ff */
[----:B------:R-:W-:Y:S01]  /*4140*/  FSEL R6, R4, RZ, P0 ;  /* 0x000000ff04067208 */ /* 0x000fe20000000000 */
[----:B------:R-:W-:Y:S01]  /*4150*/  IMAD.MOV.U32 R4, RZ, RZ, R20 ;  /* 0x000000ffff047224 */ /* 0x000fe200078e0014 */
[----:B------:R-:W-:Y:S01]  /*4160*/  FSEL R7, R5, 1.875, P0 ;  /* 0x3ff0000005077808 */ /* 0x000fe20000000000 */
[----:B------:R-:W-:Y:S01]  /*4170*/  IMAD.MOV.U32 R5, RZ, RZ, R21 ;  /* 0x000000ffff057224 */ /* 0x000fe200078e0015 */
[----:B------:R-:W-:-:S02]  /*4180*/  IADD3 R2, P0, PT, R2, UR5, RZ ;  /* 0x0000000502027c10 */ /* 0x000fc4000ff1e0ff */
[----:B------:R-:W-:Y:S02]  /*4190*/  FSEL R6, R6, RZ, P2 ;  /* 0x000000ff06067208 */ /* 0x000fe40001000000 */
[----:B------:R-:W-:Y:S01]  /*41a0*/  FSEL R7, R7, 1.875, P2 ;  /* 0x3ff0000007077808 */ /* 0x000fe20001000000 */
[C---:B------:R-:W-:Y:S02]  /*41b0*/  IMAD.SHL.U32 R0, R2.reuse, 0x4, RZ ;  /* 0x0000000402007824 */ /* 0x040fe400078e00ff */
[----:B------:R-:W-:Y:S01]  /*41c0*/  IMAD.X R3, RZ, RZ, R3, P0 ;  /* 0x000000ffff037224 */ /* 0x000fe200000e0603 */
[----:B------:R-:W-:Y:S01]  /*41d0*/  LOP3.LUT P0, RZ, R2, 0xffffc000, RZ, 0xc0, !PT ;  /* 0xffffc00002ff7812 */ /* 0x000fe2000780c0ff */
[----:B------:R1:W-:Y:S01]  /*41e0*/  STG.E.ENL2.256 desc[UR14][R14.64], R8, R4 ;  /* 0xf80000080e04797f */ /* 0x0003e2000f12180e */
[----:B------:R-:W-:Y:S02]  /*41f0*/  ISETP.LT.U32.AND P1, PT, R0, UR10, PT ;  /* 0x0000000a00007c0c */ /* 0x000fe4000bf21070 */
[----:B------:R-:W-:-:S02]  /*4200*/  SHF.L.U64.HI R0, R2, 0x2, R3 ;  /* 0x0000000202007819 */ /* 0x000fc40000010203 */
[----:B------:R-:W-:Y:S02]  /*4210*/  LOP3.LUT P0, RZ, R3, 0x3fffffff, RZ, 0xc0, P0 ;  /* 0x3fffffff03ff7812 */ /* 0x000fe4000000c0ff */
[----:B------:R-:W-:-:S13]  /*4220*/  ISETP.LT.AND.EX P1, PT, R0, UR4, PT, P1 ;  /* 0x0000000400007c0c */ /* 0x000fda000bf21310 */
[----:B------:R-:W-:Y:S05]  /*4230*/  @!P0 BRA P1, `(.L_x_1155) ;  /* 0xfffffff000c48947 */ /* 0x000fea000083ffff */
[----:B------:R-:W-:Y:S05]  /*4240*/  EXIT ;  /* 0x000000000000794d */ /* 0x000fea0003800000 */
        .type           $_ZN2at6native57_GLOBAL__N__f3eca4a2_24_ForeachBinaryOpScalar_cu_86b9896c25multi_tensor_apply_kernelINS1_18TensorListMetadataILi2EEENS1_21BinaryOpScalarFunctorIdLi2ELi1ELi1EEEJNS1_21reverse_power_functorIdEEdEEEvT_T0_DpT1_$__internal_accurate_pow,@function
        .size           $_ZN2at6native57_GLOBAL__N__f3eca4a2_24_ForeachBinaryOpScalar_cu_86b9896c25multi_tensor_apply_kernelINS1_18TensorListMetadataILi2EEENS1_21BinaryOpScalarFunctorIdLi2ELi1ELi1EEEJNS1_21reverse_power_functorIdEEdEEEvT_T0_DpT1_$__internal_accurate_pow,(.L_x_4770 - $_ZN2at6native57_GLOBAL__N__f3eca4a2_24_ForeachBinaryOpScalar_cu_86b9896c25multi_tensor_apply_kernelINS1_18TensorListMetadataILi2EEENS1_21BinaryOpScalarFunctorIdLi2ELi1ELi1EEEJNS1_21reverse_power_functorIdEEdEEEvT_T0_DpT1_$__internal_accurate_pow)
$_ZN2at6native57_GLOBAL__N__f3eca4a2_24_ForeachBinaryOpScalar_cu_86b9896c25multi_tensor_apply_kernelINS1_18TensorListMetadataILi2EEENS1_21BinaryOpScalarFunctorIdLi2ELi1ELi1EEEJNS1_21reverse_power_functorIdEEdEEEvT_T0_DpT1_$__internal_accurate_pow:
[----:B------:R-:W-:Y:S01]  /*4250*/  ISETP.GT.U32.AND P0, PT, R9, 0xfffff, PT ;  /* 0x000fffff0900780c */ /* 0x000fe20003f04070 */
[--C-:B------:R-:W-:Y:S01]  /*4260*/  IMAD.MOV.U32 R23, RZ, RZ, R9.reuse ;  /* 0x000000ffff177224 */ /* 0x100fe200078e0009 */
[----:B------:R-:W-:Y:S01]  /*4270*/  UMOV UR20, 0x7d2cafe2 ;  /* 0x7d2cafe200147882 */ /* 0x000fe20000000000 */
[----:B------:R-:W-:Y:S01]  /*4280*/  IMAD.MOV.U32 R26, RZ, RZ, RZ ;  /* 0x000000ffff1a7224 */ /* 0x000fe200078e00ff */
[----:B------:R-:W-:Y:S01]  /*4290*/  UMOV UR21, 0x3eb0f5ff ;  /* 0x3eb0f5ff00157882 */ /* 0x000fe20000000000 */
[----:B------:R-:W-:Y:S01]  /*42a0*/  SHF.R.U32.HI R9, RZ, 0x14, R9 ;  /* 0x00000014ff097819 */ /* 0x000fe20000011609 */
[----:B------:R-:W-:Y:S01]  /*42b0*/  UMOV UR22, 0x3b39803f ;  /* 0x3b39803f00167882 */ /* 0x000fe20000000000 */
[----:B------:R-:W-:-:S06]  /*42c0*/  UMOV UR23, 0x3c7abc9e ;  /* 0x3c7abc9e00177882 */ /* 0x000fcc0000000000 */
[----:B------:R-:W-:-:S10]  /*42d0*/  @!P0 DMUL R24, R22, 1.80143985094819840000e+16 ;  /* 0x4350000016188828 */ /* 0x000fd40000000000 */
[----:B------:R-:W-:Y:S01]  /*42e0*/  @!P0 IMAD.MOV.U32 R23, RZ, RZ, R25 ;  /* 0x000000ffff178224 */ /* 0x000fe200078e0019 */
[----:B------:R-:W-:Y:S01]  /*42f0*/  @!P0 LEA.HI R9, R25, 0xffffffca, RZ, 0xc ;  /* 0xffffffca19098811 */ /* 0x000fe200078f60ff */
[----:B------:R-:W-:Y:S02]  /*4300*/  @!P0 IMAD.MOV.U32 R22, RZ, RZ, R24 ;  /* 0x000000ffff168224 */ /* 0x000fe400078e0018 */
[----:B------:R-:W-:Y:S01]  /*4310*/  IMAD.MOV.U32 R25, RZ, RZ, 0x43300000 ;  /* 0x43300000ff197424 */ /* 0x000fe200078e00ff */
[----:B------:R-:W-:Y:S01]  /*4320*/  LOP3.LUT R23, R23, 0x800fffff, RZ, 0xc0, !PT ;  /* 0x800fffff17177812 */ /* 0x000fe200078ec0ff */
[----:B------:R-:W-:Y:S02]  /*4330*/  IMAD.MOV.U32 R30, RZ, RZ, R22 ;  /* 0x000000ffff1e7224 */ /* 0x000fe400078e0016 */
[----:B------:R-:W-:Y:S01]  /*4340*/  VIADD R24, R9, 0xfffffc01 ;  /* 0xfffffc0109187836 */ /* 0x000fe20000000000 */
[----:B------:R-:W-:-:S04]  /*4350*/  LOP3.LUT R23, R23, 0x3ff00000, RZ, 0xfc, !PT ;  /* 0x3ff0000017177812 */ /* 0x000fc800078efcff */
[----:B------:R-:W-:Y:S01]  /*4360*/  ISETP.GE.U32.AND P1, PT, R23, 0x3ff6a09f, PT ;  /* 0x3ff6a09f1700780c */ /* 0x000fe20003f26070 */
[----:B------:R-:W-:-:S12]  /*4370*/  IMAD.MOV.U32 R31, RZ, RZ, R23 ;  /* 0x000000ffff1f7224 */ /* 0x000fd800078e0017 */
        /* <DEDUP_REMOVED lines=9> */
[----:B------:R-:W-:Y:S01]  /*4410*/  DFMA R22, R26, R22, R26 ;  /* 0x000000161a16722b */ /* 0x000fe2000000001a */
[----:B------:R-:W-:Y:S02]  /*4420*/  IMAD.MOV.U32 R26, RZ, RZ, 0x41ad3b5a ;  /* 0x41ad3b5aff1a7424 */ /* 0x000fe400078e00ff */
[----:B------:R-:W-:-:S05]  /*4430*/  IMAD.MOV.U32 R27, RZ, RZ, 0x3ed0f5d2 ;  /* 0x3ed0f5d2ff1b7424 */ /* 0x000fca00078e00ff */
[----:B------:R-:W-:-:S08]  /*4440*/  DMUL R28, R30, R22 ;  /* 0x000000161e1c7228 */ /* 0x000fd00000000000 */
[----:B------:R-:W-:-:S08]  /*4450*/  DFMA R28, R30, R22, R28 ;  /* 0x000000161e1c722b */ /* 0x000fd0000000001c */
[----:B------:R-:W-:-:S08]  /*4460*/  DMUL R36, R28, R28 ;  /* 0x0000001c1c247228 */ /* 0x000fd00000000000 */
        /* <DEDUP_REMOVED lines=18> */
[----:B------:R-:W-:Y:S02]  /*4590*/  DMUL R26, R22, R26 ;  /* 0x0000001a161a7228 */ /* 0x000fe40000000000 */
[----:B------:R-:W-:-:S03]  /*45a0*/  DMUL R22, R28, R28 ;  /* 0x0000001c1c167228 */ /* 0x000fc60000000000 */
[----:B------:R-:W-:Y:S01]  /*45b0*/  DFMA R32, R36, R32, UR20 ;  /* 0x0000001424207e2b */ /* 0x000fe20008000020 */
[----:B------:R-:W-:Y:S01]  /*45c0*/  UMOV UR20, 0x55555555 ;  /* 0x5555555500147882 */ /* 0x000fe20000000000 */
[----:B------:R-:W-:-:S03]  /*45d0*/  UMOV UR21, 0x3fb55555 ;  /* 0x3fb5555500157882 */ /* 0x000fc60000000000 */
[----:B------:R-:W-:Y:S02]  /*45e0*/  VIADD R39, R27, 0x100000 ;  /* 0x001000001b277836 */ /* 0x000fe40000000000 */
[----:B------:R-:W-:Y:S01]  /*45f0*/  IMAD.MOV.U32 R38, RZ, RZ, R26 ;  /* 0x000000ffff267224 */ /* 0x000fe200078e001a */
[----:B------:R-:W-:-:S08]  /*4600*/  DFMA R30, R36, R32, UR20 ;  /* 0x00000014241e7e2b */ /* 0x000fd00008000020 */
[----:B------:R-:W-:Y:S01]  /*4610*/  DADD R34, -R30, UR20 ;  /* 0x000000141e227e29 */ /* 0x000fe20008000100 */
[----:B------:R-:W-:Y:S01]  /*4620*/  UMOV UR20, 0xb9e7b0 ;  /* 0x00b9e7b000147882 */ /* 0x000fe20000000000 */
[----:B------:R-:W-:-:S06]  /*4630*/  UMOV UR21, 0x3c46a4cb ;  /* 0x3c46a4cb00157882 */ /* 0x000fcc0000000000 */
[----:B------:R-:W-:Y:S02]  /*4640*/  DFMA R34, R36, R32, R34 ;  /* 0x000000202422722b */ /* 0x000fe40000000022 */
[C---:B------:R-:W-:Y:S02]  /*4650*/  DFMA R36, R28.reuse, R28, -R22 ;  /* 0x0000001c1c24722b */ /* 0x040fe40000000816 */
[----:B------:R-:W-:-:S04]  /*4660*/  DMUL R32, R28, R22 ;  /* 0x000000161c207228 */ /* 0x000fc80000000000 */
[----:B------:R-:W-:Y:S01]  /*4670*/  DADD R34, R34, -UR20 ;  /* 0x8000001422227e29 */ /* 0x000fe20008000000 */
[----:B------:R-:W-:Y:S01]  /*4680*/  UMOV UR20, 0x80000000 ;  /* 0x8000000000147882 */ /* 0x000fe20000000000 */
[C---:B------:R-:W-:Y:S01]  /*4690*/  DFMA R36, R28.reuse, R38, R36 ;  /* 0x000000261c24722b */ /* 0x040fe20000000024 */
[----:B------:R-:W-:Y:S01]  /*46a0*/  UMOV UR21, 0x43300000 ;  /* 0x4330000000157882 */ /* 0x000fe20000000000 */
[----:B------:R-:W-:-:S08]  /*46b0*/  DFMA R38, R28, R22, -R32 ;  /* 0x000000161c26722b */ /* 0x000fd00000000820 */
[----:B------:R-:W-:Y:S02]  /*46c0*/  DFMA R38, R26, R22, R38 ;  /* 0x000000161a26722b */ /* 0x000fe40000000026 */
[----:B------:R-:W-:-:S06]  /*46d0*/  DADD R22, R30, R34 ;  /* 0x000000001e167229 */ /* 0x000fcc0000000022 */
[----:B------:R-:W-:Y:S02]  /*46e0*/  DFMA R36, R28, R36, R38 ;  /* 0x000000241c24722b */ /* 0x000fe40000000026 */
[----:B------:R-:W-:Y:S02]  /*46f0*/  DADD R38, R30, -R22 ;  /* 0x000000001e267229 */ /* 0x000fe40000000816 */
[----:B------:R-:W-:-:S06]  /*4700*/  DMUL R30, R22, R32 ;  /* 0x00000020161e7228 */ /* 0x000fcc0000000000 */
[----:B------:R-:W-:Y:S02]  /*4710*/  DADD R38, R34, R38 ;  /* 0x0000000022267229 */ /* 0x000fe40000000026 */
[----:B------:R-:W-:-:S08]  /*4720*/  DFMA R34, R22, R32, -R30 ;  /* 0x000000201622722b */ /* 0x000fd0000000081e */
[----:B------:R-:W-:-:S08]  /*4730*/  DFMA R34, R22, R36, R34 ;  /* 0x000000241622722b */ /* 0x000fd00000000022 */
[----:B------:R-:W-:-:S08]  /*4740*/  DFMA R38, R38, R32, R34 ;  /* 0x000000202626722b */ /* 0x000fd00000000022 */
[----:B------:R-:W-:-:S08]  /*4750*/  DADD R32, R30, R38 ;  /* 0x000000001e207229 */ /* 0x000fd00000000026 */
[--C-:B------:R-:W-:Y:S02]  /*4760*/  DADD R22, R28, R32.reuse ;  /* 0x000000001c167229 */ /* 0x100fe40000000020 */
[----:B------:R-:W-:-:S06]  /*4770*/  DADD R30, R30, -R32 ;  /* 0x000000001e1e7229 */ /* 0x000fcc0000000820 */
[----:B------:R-:W-:Y:S02]  /*4780*/  DADD R28, R28, -R22 ;  /* 0x000000001c1c7229 */ /* 0x000fe40000000816 */
[----:B------:R-:W-:-:S06]  /*4790*/  DADD R30, R38, R30 ;  /* 0x00000000261e7229 */ /* 0x000fcc000000001e */
[----:B------:R-:W-:-:S08]  /*47a0*/  DADD R28, R32, R28 ;  /* 0x00000000201c7229 */ /* 0x000fd0000000001c */
[----:B------:R-:W-:-:S08]  /*47b0*/  DADD R28, R30, R28 ;  /* 0x000000001e1c7229 */ /* 0x000fd0000000001c */
[----:B------:R-:W-:Y:S02]  /*47c0*/  DADD R26, R26, R28 ;  /* 0x000000001a1a7229 */ /* 0x000fe4000000001c */
[----:B------:R-:W-:Y:S01]  /*47d0*/  DADD R28, R24, -UR20 ;  /* 0x80000014181c7e29 */ /* 0x000fe20008000000 */
[----:B------:R-:W-:Y:S01]  /*47e0*/  UMOV UR20, 0xfefa39ef ;  /* 0xfefa39ef00147882 */ /* 0x000fe20000000000 */
[----:B------:R-:W-:-:S04]  /*47f0*/  UMOV UR21, 0x3fe62e42 ;  /* 0x3fe62e4200157882 */ /* 0x000fc80000000000 */
[----:B------:R-:W-:-:S08]  /*4800*/  DADD R30, R22, R26 ;  /* 0x00000000161e7229 */ /* 0x000fd0000000001a */
[--C-:B------:R-:W-:Y:S02]  /*4810*/  DFMA R24, R28, UR20, R30.reuse ;  /* 0x000000141c187c2b */ /* 0x100fe4000800001e */
[----:B------:R-:W-:-:S06]  /*4820*/  DADD R32, R22, -R30 ;  /* 0x0000000016207229 */ /* 0x000fcc000000081e */
[----:B------:R-:W-:Y:S02]  /*4830*/  DFMA R22, R28, -UR20, R24 ;  /* 0x800000141c167c2b */ /* 0x000fe40008000018 */
[----:B------:R-:W-:-:S06]  /*4840*/  DADD R32, R26, R32 ;  /* 0x000000001a207229 */ /* 0x000fcc0000000020 */
[----:B------:R-:W-:-:S08]  /*4850*/  DADD R22, -R30, R22 ;  /* 0x000000001e167229 */ /* 0x000fd00000000116 */
[----:B------:R-:W-:-:S08]  /*4860*/  DADD R22, R32, -R22 ;  /* 0x0000000020167229 */ /* 0x000fd00000000816 */
[----:B------:R-:W-:Y:S01]  /*4870*/  DFMA R28, R28, UR22, R22 ;  /* 0x000000161c1c7c2b */ /* 0x000fe20008000016 */
[----:B------:R-:W-:Y:S02]  /*4880*/  IMAD.MOV.U32 R23, RZ, RZ, R7 ;  /* 0x000000ffff177224 */ /* 0x000fe400078e0007 */
[----:B------:R-:W-:Y:S02]  /*4890*/  IMAD.MOV.U32 R22, RZ, RZ, R6 ;  /* 0x000000ffff167224 */ /* 0x000fe400078e0006 */
[C---:B------:R-:W-:Y:S01]  /*48a0*/  IMAD.SHL.U32 R6, R23.reuse, 0x2, RZ ;  /* 0x0000000217067824 */ /* 0x040fe200078e00ff */
[----:B------:R-:W-:Y:S02]  /*48b0*/  LOP3.LUT R7, R23, 0xff0fffff, RZ, 0xc0, !PT ;  /* 0xff0fffff17077812 */ /* 0x000fe400078ec0ff */
[----:B------:R-:W-:Y:S02]  /*48c0*/  DADD R26, R24, R28 ;  /* 0x00000000181a7229 */ /* 0x000fe4000000001c */
[----:B------:R-:W-:-:S04]  /*48d0*/  ISETP.GT.U32.AND P0, PT, R6, -0x2000001, PT ;  /* 0xfdffffff0600780c */ /* 0x000fc80003f04070 */
[----:B------:R-:W-:Y:S02]  /*48e0*/  SEL R23, R7, R23, P0 ;  /* 0x0000001707177207 */ /* 0x000fe40000000000 */
[----:B------:R-:W-:-:S04]  /*48f0*/  DADD R24, R24, -R26 ;  /* 0x0000000018187229 */ /* 0x000fc8000000081a */
[----:B------:R-:W-:-:S04]  /*4900*/  DMUL R6, R26, R22 ;  /* 0x000000161a067228 */ /* 0x000fc80000000000 */
[----:B------:R-:W-:Y:S01]  /*4910*/  DADD R24, R28, R24 ;  /* 0x000000001c187229 */ /* 0x000fe20000000018 */
[----:B------:R-:W-:Y:S02]  /*4920*/  IMAD.MOV.U32 R28, RZ, RZ, 0x652b82fe ;  /* 0x652b82feff1c7424 */ /* 0x000fe400078e00ff */
[----:B------:R-:W-:Y:S01]  /*4930*/  IMAD.MOV.U32 R29, RZ, RZ, 0x3ff71547 ;  /* 0x3ff71547ff1d7424 */ /* 0x000fe200078e00ff */
[----:B------:R-:W-:-:S08]  /*4940*/  DFMA R26, R26, R22, -R6 ;  /* 0x000000161a1a722b */ /* 0x000fd00000000806 */
[----:B------:R-:W-:-:S08]  /*4950*/  DFMA R24, R24, R22, R26 ;  /* 0x000000161818722b */ /* 0x000fd0000000001a */
[----:B------:R-:W-:-:S08]  /*4960*/  DADD R30, R6, R24 ;  /* 0x00000000061e7229 */ /* 0x000fd00000000018 */
[----:B------:R-:W-:Y:S02]  /*4970*/  DFMA R28, R30, R28, 6.75539944105574400000e+15 ;  /* 0x433800001e1c742b */ /* 0x000fe4000000001c */
[----:B------:R-:W-:Y:S01]  /*4980*/  FSETP.GEU.FTZ.AND P0, PT, |R31|, 4.1917929649353027344, PT ;  /* 0x4086232b1f00780b */ /* 0x000fe20003f1e200 */
[----:B------:R-:W-:-:S05]  /*4990*/  DADD R6, R6, -R30 ;  /* 0x0000000006067229 */ /* 0x000fca000000081e */
[----:B------:R-:W-:-:S03]  /*49a0*/  DADD R22, R28, -6.75539944105574400000e+15 ;  /* 0xc33800001c167429 */ /* 0x000fc60000000000 */
[----:B------:R-:W-:-:S05]  /*49b0*/  DADD R24, R24, R6 ;  /* 0x0000000018187229 */ /* 0x000fca0000000006 */
        /* <DEDUP_REMOVED lines=46> */
[----:B------:R-:W-:Y:S02]  /*4ca0*/  @!P0 IMAD R23, R6, 0x100000, R23 ;  /* 0x0010000006178824 */ /* 0x000fe400078e0217 */
[----:B------:R-:W-:Y:S01]  /*4cb0*/  @!P0 IMAD.MOV.U32 R6, RZ, RZ, RZ ;  /* 0x000000ffff068224 */ /* 0x000fe200078e00ff */
[----:B------:R-:W-:-:S06]  /*4cc0*/  @!P0 LEA R7, R7, 0x3ff00000, 0x14 ;  /* 0x3ff0000007078811 */ /* 0x000fcc00078ea0ff */
[----:B------:R-:W-:-:S11]  /*4cd0*/  @!P0 DMUL R26, R22, R6 ;  /* 0x00000006161a8228 */ /* 0x000fd60000000000 */
.L_x_1191:
[----:B------:R-:W-:Y:S01]  /*4ce0*/  DFMA R24, R24, R26, R26 ;  /* 0x0000001a1818722b */ /* 0x000fe2000000001a */
[----:B------:R-:W-:Y:S01]  /*4cf0*/  IMAD.MOV.U32 R22, RZ, RZ, R0 ;  /* 0x000000ffff167224 */ /* 0x000fe200078e0000 */
[----:B------:R-:W-:Y:S01]  /*4d00*/  DSETP.NEU.AND P0, PT, |R26|, +INF , PT ;  /* 0x7ff000001a00742a */ /* 0x000fe20003f0d200 */
[----:B------:R-:W-:-:S07]  /*4d10*/  IMAD.MOV.U32 R23, RZ, RZ, 0x0 ;  /* 0x00000000ff177424 */ /* 0x000fce00078e00ff */
[----:B------:R-:W-:Y:S02]  /*4d20*/  FSEL R6, R26, R24, !P0 ;  /* 0x000000181a067208 */ /* 0x000fe40004000000 */
[----:B------:R-:W-:Y:S01]  /*4d30*/  FSEL R7, R27, R25, !P0 ;  /* 0x000000191b077208 */ /* 0x000fe20004000000 */
[----:B------:R-:W-:Y:S06]  /*4d40*/  RET.REL.NODEC R22 `(_ZN2at6native57_GLOBAL__N__f3eca4a2_24_ForeachBinaryOpScalar_cu_86b9896c25multi_tensor_apply_kernelINS1_18TensorListMetadataILi2EEENS1_21BinaryOpScalarFunctorIdLi2ELi1ELi1EEEJNS1_21reverse_power_functorIdEEdEEEvT_T0_DpT1_) ;  /* 0xffffffb016ac7950 */ /* 0x000fec0003c3ffff */
.L_x_1192:
        /* <DEDUP_REMOVED lines=11> */
.L_x_4770:


//--------------------- .text._ZN2at6native57_GLOBAL__N__f3eca4a2_24_ForeachBinaryOpScalar_cu_86b9896c25multi_tensor_apply_kernelINS1_18TensorListMetadataILi2EEENS1_21BinaryOpScalarFunctorIsLi2ELi1ELi1EEEJNS1_21reverse_power_functorIsEEsEEEvT_T0_DpT1_ --------------------------
	.section	.text._ZN2at6native57_GLOBAL__N__f3eca4a2_24_ForeachBinaryOpScalar_cu_86b9896c25multi_tensor_apply_kernelINS1_18TensorListMetadataILi2EEENS1_21BinaryOpScalarFunctorIsLi2ELi1ELi1EEEJNS1_21reverse_power_functorIsEEsEEEvT_T0_DpT1_,"ax",@progbits
	.align	128
.text._ZN2at6native57_GLOBAL__N__f3eca4a2_24_ForeachBinaryOpScalar_cu_86b9896c25multi_tensor_apply_kernelINS1_18TensorListMetadataILi2EEENS1_21BinaryOpScalarFunctorIsLi2ELi1ELi1EEEJNS1_21reverse_power_functorIsEEsEEEvT_T0_DpT1_:
        .type           _ZN2at6native57_GLOBAL__N__f3eca4a2_24_ForeachBinaryOpScalar_cu_86b9896c25multi_tensor_apply_kernelINS1_18TensorListMetadataILi2EEENS1_21BinaryOpScalarFunctorIsLi2ELi1ELi1EEEJNS1_21reverse_power_functorIsEEsEEEvT_T0_DpT1_,@function
        .size           _ZN2at6native57_GLOBAL__N__f3eca4a2_24_ForeachBinaryOpScalar_cu_86b9896c25multi_tensor_apply_kernelINS1_18TensorListMetadataILi2EEENS1_21BinaryOpScalarFunctorIsLi2ELi1ELi1EEEJNS1_21reverse_power_functorIsEEsEEEvT_T0_DpT1_,(.L_x_4772 - _ZN2at6native57_GLOBAL__N__f3eca4a2_24_ForeachBinaryOpScalar_cu_86b9896c25multi_tensor_apply_kernelINS1_18TensorListMetadataILi2EEENS1_21BinaryOpScalarFunctorIsLi2ELi1ELi1EEEJNS1_21reverse_power_functorIsEEsEEEvT_T0_DpT1_)
        .other          _ZN2at6native57_GLOBAL__N__f3eca4a2_24_ForeachBinaryOpScalar_cu_86b9896c25multi_tensor_apply_kernelINS1_18TensorListMetadataILi2EEENS1_21BinaryOpScalarFunctorIsLi2ELi1ELi1EEEJNS1_21reverse_power_functorIsEEsEEEvT_T0_DpT1_,@"STO_CUDA_ENTRY STV_DEFAULT"
_ZN2at6native57_GLOBAL__N__f3eca4a2_24_ForeachBinaryOpScalar_cu_86b9896c25multi_tensor_apply_kernelINS1_18TensorListMetadataILi2EEENS1_21BinaryOpScalarFunctorIsLi2ELi1ELi1EEEJNS1_21reverse_power_functorIsEEsEEEvT_T0_DpT1_:
        /* <DEDUP_REMOVED lines=24> */
[----:B------:R-:W0:Y:S01]  /*0180*/  LDCU.U16 UR4, c[0x0][0xfca] ;  /* 0x0001f940ff0477ac */ /* 0x000e220008000400 */
[----:B------:R-:W1:Y:S01]  /*0190*/  LDC R3, c[0x0][0x360] ;  /* 0x0000d800ff037b82 */ /* 0x000e620000000800 */
[----:B------:R-:W2:Y:S01]  /*01a0*/  S2R R0, SR_TID.X ;  /* 0x0000000000007919 */ /* 0x000ea20000002100 */
[----:B------:R-:W-:Y:S01]  /*01b0*/  IMAD.MOV.U32 R5, RZ, RZ, RZ ;  /* 0x000000ffff057224 */ /* 0x000fe200078e00ff */
[----:B------:R-:W-:-:S04]  /*01c0*/  UISETP.LT.U32.AND UP0, UPT, UR18, 0x10000, UPT ;  /* 0x000100001200788c */ /* 0x000fc8000bf01070 */
[----:B------:R-:W-:-:S04]  /*01d0*/  UISETP.LT.U32.AND.EX UP0, UPT, UR5, URZ, UPT, UP0 ;  /* 0x000000ff0500728c */ /* 0x000fc8000bf01100 */
[----:B------:R-:W-:Y:S02]  /*01e0*/  USEL UR8, UR18, 0x10000, UP0 ;  /* 0x0001000012087887 */ /* 0x000fe40008000000 */
[----:B------:R-:W-:Y:S02]  /*01f0*/  USEL UR9, UR5, URZ, UP0 ;  /* 0x000000ff05097287 */ /* 0x000fe40008000000 */
[----:B0-----:R-:W-:-:S04]  /*0200*/  UPRMT UR4, UR4, 0x9910, URZ ;  /* 0x0000991004047896 */ /* 0x001fc800080000ff */
[----:B------:R-:W-:Y:S01]  /*0210*/  UISETP.NE.AND UP0, UPT, UR4, 0x1, UPT ;  /* 0x000000010400788c */ /* 0x000fe2000bf05270 */
[----:B-1----:R-:W-:-:S08]  /*0220*/  IMAD.SHL.U32 R7, R3, 0x4, RZ ;  /* 0x0000000403077824 */ /* 0x002fd000078e00ff */
[----:B--2---:R-:W-:Y:S05]  /*0230*/  BRA.U !UP0, `(.L_x_1194) ;  /* 0x0000001508f07547 */ /* 0x004fea000b800000 */
[----:B------:R-:W-:-:S09]  /*0240*/  UISETP.NE.AND UP0, UPT, UR4, -0x1, UPT ;  /* 0xffffffff0400788c */ /* 0x000fd2000bf05270 */
[----:B------:R-:W-:Y:S05]  /*0250*/  BRA.U UP0, `(.L_x_1195) ;  /* 0x0000000d00787547 */ /* 0x000fea000b800000 */
[----:B------:R-:W-:Y:S02]  /*0260*/  IMAD.MOV.U32 R4, RZ, RZ, RZ ;  /* 0x000000ffff047224 */ /* 0x000fe400078e00ff */
[----:B------:R-:W-:-:S07]  /*0270*/  IMAD.MOV.U32 R2, RZ, RZ, RZ ;  /* 0x000000ffff027224 */ /* 0x000fce00078e00ff */
.L_x_1220:
[----:B------:R-:W-:Y:S02]  /*0280*/  IADD3 R23, P1, PT, R4, R0, RZ ;  /* 0x0000000004177210 */ /* 0x000fe40007f3e0ff */
[----:B0-----:R-:W-:Y:S02]  /*0290*/  PRMT R25, RZ, 0x7610, R25 ;  /* 0x00007610ff197816 */ /* 0x001fe40000000019 */
[----:B------:R-:W-:Y:S01]  /*02a0*/  ISETP.GE.U32.AND P0, PT, R23, UR8, PT ;  /* 0x0000000817007c0c */ /* 0x000fe2000bf06070 */
[----:B------:R-:W-:Y:S01]  /*02b0*/  IMAD.X R20, R2, 0x1, R5, P1 ;  /* 0x0000000102147824 */ /* 0x000fe200008e0605 */
[----:B------:R-:W-:-:S04]  /*02c0*/  IADD3 R21, P2, PT, R3, R23, RZ ;  /* 0x0000001703157210 */ /* 0x000fc80007f5e0ff */
[----:B------:R-:W-:Y:S01]  /*02d0*/  ISETP.GE.U32.AND.EX P0, PT, R20, UR9, PT, P0 ;  /* 0x0000000914007c0c */ /* 0x000fe2000bf06100 */
[----:B------:R-:W-:Y:S01]  /*02e0*/  IMAD.X R16, RZ, RZ, R20, P2 ;  /* 0x000000ffff107224 */ /* 0x000fe200010e0614 */
[----:B------:R-:W-:Y:S02]  /*02f0*/  IADD3 R6, P2, PT, R3, R21, RZ ;  /* 0x0000001503067210 */ /* 0x000fe40007f5e0ff */
[----:B------:R-:W-:Y:S02]  /*0300*/  ISETP.GE.U32.AND P1, PT, R21, UR8, PT ;  /* 0x0000000815007c0c */ /* 0x000fe4000bf26070 */
[----:B------:R-:W-:Y:S01]  /*0310*/  IADD3 R14, P5, PT, R3, R6, RZ ;  /* 0x00000006030e7210 */ /* 0x000fe20007fbe0ff */
[----:B------:R-:W-:Y:S01]  /*0320*/  IMAD.X R15, RZ, RZ, R16, P2 ;  /* 0x000000ffff0f7224 */ /* 0x000fe200010e0610 */
[----:B------:R-:W-:Y:S02]  /*0330*/  ISETP.GE.U32.AND.EX P1, PT, R16, UR9, PT, P1 ;  /* 0x0000000910007c0c */ /* 0x000fe4000bf26110 */
[----:B------:R-:W-:Y:S01]  /*0340*/  ISETP.GE.U32.AND P2, PT, R6, UR8, PT ;  /* 0x0000000806007c0c */ /* 0x000fe2000bf46070 */
[----:B------:R-:W-:Y:S01]  /*0350*/  IMAD.X R17, RZ, RZ, R15, P5 ;  /* 0x000000ffff117224 */ /* 0x000fe200028e060f */
[----:B------:R-:W-:-:S02]  /*0360*/  ISETP.GE.U32.AND P3, PT, R14, UR8, PT ;  /* 0x000000080e007c0c */ /* 0x000fc4000bf66070 */
[----:B------:R-:W-:Y:S02]  /*0370*/  @!P0 LEA R18, P4, R23, UR6, 0x1 ;  /* 0x0000000617128c11 */ /* 0x000fe4000f8808ff */
[----:B------:R-:W-:Y:S02]  /*0380*/  ISETP.GE.U32.AND.EX P2, PT, R15, UR9, PT, P2 ;  /* 0x000000090f007c0c */ /* 0x000fe4000bf46120 */
[----:B------:R-:W-:Y:S02]  /*0390*/  @!P0 LEA.HI.X R19, R23, UR7, R20, 0x1, P4 ;  /* 0x0000000717138c11 */ /* 0x000fe4000a0f0c14 */
[----:B------:R-:W-:-:S03]  /*03a0*/  ISETP.GE.U32.AND.EX P3, PT, R17, UR9, PT, P3 ;  /* 0x0000000911007c0c */ /* 0x000fc6000bf66130 */
[----:B------:R0:W2:Y:S01]  /*03b0*/  @!P0 LDG.E.U16 R25, desc[UR16][R18.64] ;  /* 0x0000001012198981 */ /* 0x0000a2000c1e1500 */
[C---:B------:R-:W-:Y:S02]  /*03c0*/  @!P1 LEA R8, P0, R21.reuse, UR6, 0x1 ;  /* 0x0000000615089c11 */ /* 0x040fe4000f8008ff */
[----:B------:R-:W-:Y:S02]  /*03d0*/  PRMT R24, RZ, 0x7610, R24 ;  /* 0x00007610ff187816 */ /* 0x000fe40000000018 */
[----:B------:R-:W-:Y:S02]  /*03e0*/  @!P1 LEA.HI.X R9, R21, UR7, R16, 0x1, P0 ;  /* 0x0000000715099c11 */ /* 0x000fe400080f0c10 */
[----:B------:R-:W-:Y:S02]  /*03f0*/  @!P2 LEA R10, P4, R6, UR6, 0x1 ;  /* 0x00000006060aac11 */ /* 0x000fe4000f8808ff */
[----:B------:R-:W-:Y:S02]  /*0400*/  PRMT R22, RZ, 0x7610, R22 ;  /* 0x00007610ff167816 */ /* 0x000fe40000000016 */
[----:B------:R-:W-:-:S02]  /*0410*/  @!P3 LEA R12, P0, R14, UR6, 0x1 ;  /* 0x000000060e0cbc11 */ /* 0x000fc4000f8008ff */
[----:B------:R-:W-:Y:S02]  /*0420*/  @!P2 LEA.HI.X R11, R6, UR7, R15, 0x1, P4 ;  /* 0x00000007060bac11 */ /* 0x000fe4000a0f0c0f */
[----:B------:R-:W-:Y:S02]  /*0430*/  @!P3 LEA.HI.X R13, R14, UR7, R17, 0x1, P0 ;  /* 0x000000070e0dbc11 */ /* 0x000fe400080f0c11 */
[----:B------:R-:W-:Y:S01]  /*0440*/  PRMT R26, RZ, 0x7610, R26 ;  /* 0x00007610ff1a7816 */ /* 0x000fe2000000001a */
[----:B------:R1:W5:Y:S04]  /*0450*/  @!P2 LDG.E.U16 R24, desc[UR16][R10.64] ;  /* 0x000000100a18a981 */ /* 0x000368000c1e1500 */
[----:B------:R1:W5:Y:S04]  /*0460*/  @!P3 LDG.E.U16 R22, desc[UR16][R12.64] ;  /* 0x000000100c16b981 */ /* 0x000368000c1e1500 */
[----:B------:R1:W5:Y:S01]  /*0470*/  @!P1 LDG.E.U16 R26, desc[UR16][R8.64] ;  /* 0x00000010081a9981 */ /* 0x000362000c1e1500 */
[----:B------:R-:W-:Y:S01]  /*0480*/  IADD3 R4, P0, PT, R7, R4, RZ ;  /* 0x0000000407047210 */ /* 0x000fe20007f1e0ff */
[----:B------:R-:W-:Y:S04]  /*0490*/  BSSY.RECONVERGENT B0, `(.L_x_1196) ;  /* 0x000002b000007945 */ /* 0x000fe80003800200 */
[----:B------:R-:W-:Y:S01]  /*04a0*/  IMAD.X R2, RZ, RZ, R2, P0 ;  /* 0x000000ffff027224 */ /* 0x000fe200000e0602 */
[----:B------:R-:W-:Y:S01]  /*04b0*/  ISETP.GE.U32.AND P0, PT, R4, UR8, PT ;  /* 0x0000000804007c0c */ /* 0x000fe2000bf06070 */
[----:B0-----:R-:W-:-:S03]  /*04c0*/  IMAD.MOV.U32 R18, RZ, RZ, 0x1 ;  /* 0x00000001ff127424 */ /* 0x001fc600078e00ff */
[----:B------:R-:W-:Y:S02]  /*04d0*/  ISETP.GE.U32.AND.EX P0, PT, R2, UR9, PT, P0 ;  /* 0x0000000902007c0c */ /* 0x000fe4000bf06100 */
[----:B--2---:R-:W-:-:S04]  /*04e0*/  PRMT R19, R25, 0x9910, RZ ;  /* 0x0000991019137816 */ /* 0x004fc800000000ff */
[----:B------:R-:W-:-:S13]  /*04f0*/  ISETP.GE.AND P1, PT, R19, RZ, PT ;  /* 0x000000ff1300720c */ /* 0x000fda0003f26270 */
[----:B-1----:R-:W-:Y:S05]  /*0500*/  @!P1 BRA `(.L_x_1197) ;  /* 0x0000000000809947 */ /* 0x002fea0003800000 */
[----:B------:R-:W-:Y:S01]  /*0510*/  ISETP.NE.AND P1, PT, R19, RZ, PT ;  /* 0x000000ff1300720c */ /* 0x000fe20003f25270 */
[----:B------:R-:W-:Y:S01]  /*0520*/  BSSY.RECONVERGENT B1, `(.L_x_1198) ;  /* 0x000001d000017945 */ /* 0x000fe20003800200 */
[----:B------:R-:W-:-:S11]  /*0530*/  IMAD.MOV.U32 R19, RZ, RZ, 0x1 ;  /* 0x00000001ff137424 */ /* 0x000fd600078e00ff */
[----:B------:R-:W-:Y:S05]  /*0540*/  @!P1 BRA `(.L_x_1199) ;  /* 0x0000000000689947 */ /* 0x000fea0003800000 */
[C---:B------:R-:W-:Y:S02]  /*0550*/  LOP3.LUT R8, R25.reuse, 0x1, RZ, 0xc0, !PT ;  /* 0x0000000119087812 */ /* 0x040fe400078ec0ff */
[----:B------:R-:W-:Y:S02]  /*0560*/  LOP3.LUT R25, R25, 0xffff, RZ, 0xc0, !PT ;  /* 0x0000ffff19197812 */ /* 0x000fe400078ec0ff */
[----:B------:R-:W-:-:S04]  /*0570*/  ISETP.NE.U32.AND P1, PT, R8, 0x1, PT ;  /* 0x000000010800780c */ /* 0x000fc80003f25070 */
[----:B------:R-:W-:Y:S02]  /*0580*/  SEL R8, R18, 0xffff, P1 ;  /* 0x0000ffff12087807 */ /* 0x000fe40000800000 */
[----:B------:R-:W-:Y:S02]  /*0590*/  ISETP.GE.U32.AND P1, PT, R25, 0x2, PT ;  /* 0x000000021900780c */ /* 0x000fe40003f26070 */
[----:B------:R-:W-:-:S11]  /*05a0*/  PRMT R19, R8, 0x9910, RZ ;  /* 0x0000991008137816 */ /* 0x000fd600000000ff */
[----:B------:R-:W-:Y:S05]  /*05b0*/  @!P1 BRA `(.L_x_1199) ;  /* 0x00000000004c9947 */ /* 0x000fea0003800000 */
[----:B------:R-:W-:Y:S01]  /*05c0*/  SHF.R.U32.HI R8, RZ, 0x1, R25 ;  /* 0x00000001ff087819 */ /* 0x000fe20000011619 */
[----:B------:R-:W-:-:S03]  /*05d0*/  IMAD.MOV.U32 R9, RZ, RZ, 0x1 ;  /* 0x00000001ff097424 */ /* 0x000fc600078e00ff */
[----:B------:R-:W-:Y:S02]  /*05e0*/  PRMT R10, R8, 0x7610, R10 ;  /* 0x00007610080a7816 */ /* 0x000fe4000000000a */
[----:B------:R-:W-:-:S07]  /*05f0*/  PRMT R8, R9, 0x7610, R8 ;  /* 0x0000761009087816 */ /* 0x000fce0000000008 */
.L_x_1200:
[C---:B------:R-:W-:Y:S02]  /*0600*/  LOP3.LUT R9, R10.reuse, 0x1, RZ, 0xc0, !PT ;  /* 0x000000010a097812 */ /* 0x040fe400078ec0ff */
[----:B------:R-:W-:Y:S02]  /*0610*/  LOP3.LUT R10, R10, 0xffff, RZ, 0xc0, !PT ;  /* 0x0000ffff0a0a7812 */ /* 0x000fe400078ec0ff */
[----:B------:R-:W-:Y:S02]  /*0620*/  ISETP.NE.U32.AND P1, PT, R9, 0x1, PT ;  /* 0x000000010900780c */ /* 0x000fe40003f25070 */
[----:B------:R-:W-:Y:S02]  /*0630*/  PRMT R19, R19, 0x9910, RZ ;  /* 0x0000991013137816 */ /* 0x000fe400000000ff */
[----:B------:R-:W-:Y:S02]  /*0640*/  SEL R9, R8, 0x1, !P1 ;  /* 0x0000000108097807 */ /* 0x000fe40004800000 */
[----:B------:R-:W-:-:S02]  /*0650*/  ISETP.GE.U32.AND P1, PT, R10, 0x2, PT ;  /* 0x000000020a00780c */ /* 0x000fc40003f26070 */
[----:B------:R-:W-:Y:S01]  /*0660*/  PRMT R11, R8, 0x9910, RZ ;  /* 0x00009910080b7816 */ /* 0x000fe200000000ff */
[----:B------:R-:W-:Y:S01]  /*0670*/  IMAD.MOV.U32 R8, RZ, RZ, R19 ;  /* 0x000000ffff087224 */ /* 0x000fe200078e0013 */
[----:B------:R-:W-:Y:S02]  /*0680*/  PRMT R9, R9, 0x9910, RZ ;  /* 0x0000991009097816 */ /* 0x000fe400000000ff */
[----:B------:R-:W-:Y:S01]  /*0690*/  SHF.R.U32.HI R10, RZ, 0x1, R10 ;  /* 0x00000001ff0a7819 */ /* 0x000fe2000001160a */
[----:B------:R-:W-:Y:S02]  /*06a0*/  IMAD R11, R11, R11, RZ ;  /* 0x0000000b0b0b7224 */ /* 0x000fe400078e02ff */
[----:B------:R-:W-:-:S03]  /*06b0*/  IMAD R9, R8, R9, RZ ;  /* 0x0000000908097224 */ /* 0x000fc600078e02ff */
[----:B------:R-:W-:Y:S02]  /*06c0*/  PRMT R8, R11, 0x7610, R8 ;  /* 0x000076100b087816 */ /* 0x000fe40000000008 */
[----:B------:R-:W-:Y:S01]  /*06d0*/  PRMT R19, R9, 0x7610, R19 ;  /* 0x0000761009137816 */ /* 0x000fe20000000013 */
[----:B------:R-:W-:Y:S06]  /*06e0*/  @P1 BRA `(.L_x_1200) ;  /* 0xfffffffc00c41947 */ /* 0x000fec000383ffff */
.L_x_1199:
[----:B------:R-:W-:Y:S05]  /*06f0*/  BSYNC.RECONVERGENT B1 ;  /* 0x0000000000017941 */ /* 0x000fea0003800200 */
.L_x_1198:
[----:B------:R-:W-:Y:S05]  /*0700*/  BRA `(.L_x_1201) ;  /* 0x00000000000c7947 */ /* 0x000fea0003800000 */
.L_x_1197:
[----:B------:R-:W-:-:S04]  /*0710*/  LOP3.LUT R25, R25, 0x1, RZ, 0xc0, !PT ;  /* 0x0000000119197812 */ /* 0x000fc800078ec0ff */
[----:B------:R-:W-:-:S04]  /*0720*/  ISETP.NE.U32.AND P1, PT, R25, 0x1, PT ;  /* 0x000000011900780c */ /* 0x000fc80003f25070 */
[----:B------:R-:W-:-:S09]  /*0730*/  SEL R19, R18, 0xffff, P1 ;  /* 0x0000ffff12137807 */ /* 0x000fd20000800000 */
.L_x_1201:
[----:B------:R-:W-:Y:S05]  /*0740*/  BSYNC.RECONVERGENT B0 ;  /* 0x0000000000007941 */ /* 0x000fea0003800200 */
.L_x_1196:
[----:B-----5:R-:W-:Y:S01]  /*0750*/  PRMT R8, R26, 0x9910, RZ ;  /* 0x000099101a087816 */ /* 0x020fe200000000ff */
[----:B------:R-:W-:Y:S03]  /*0760*/  BSSY.RECONVERGENT B0, `(.L_x_1202) ;  /* 0x0000026000007945 */ /* 0x000fe60003800200 */
[----:B------:R-:W-:-:S13]  /*0770*/  ISETP.GE.AND P1, PT, R8, RZ, PT ;  /* 0x000000ff0800720c */ /* 0x000fda0003f26270 */
[----:B------:R-:W-:Y:S05]  /*0780*/  @!P1 BRA `(.L_x_1203) ;  /* 0x0000000000809947 */ /* 0x000fea0003800000 */
        /* <DEDUP_REMOVED lines=15> */
.L_x_1206:
        /* <DEDUP_REMOVED lines=15> */
.L_x_1205:
[----:B------:R-:W-:Y:S05]  /*0970*/  BSYNC.RECONVERGENT B1 ;  /* 0x0000000000017941 */ /* 0x000fea0003800200 */
.L_x_1204:
[----:B------:R-:W-:Y:S05]  /*0980*/  BRA `(.L_x_1207) ;  /* 0x00000000000c7947 */ /* 0x000fea0003800000 */
.L_x_1203:
[----:B------:R-:W-:-:S04]  /*0990*/  LOP3.LUT R26, R26, 0x1, RZ, 0xc0, !PT ;  /* 0x000000011a1a7812 */ /* 0x000fc800078ec0ff */
[----:B------:R-:W-:-:S04]  /*09a0*/  ISETP.NE.U32.AND P1, PT, R26, 0x1, PT ;  /* 0x000000011a00780c */ /* 0x000fc80003f25070 */
[----:B------:R-:W-:-:S09]  /*09b0*/  SEL R25, R18, 0xffff, P1 ;  /* 0x0000ffff12197807 */ /* 0x000fd20000800000 */
.L_x_1207:
[----:B------:R-:W-:Y:S05]  /*09c0*/  BSYNC.RECONVERGENT B0 ;  /* 0x0000000000007941 */ /* 0x000fea0003800200 */
.L_x_1202:
[----:B------:R-:W-:Y:S01]  /*09d0*/  PRMT R8, R24, 0x9910, RZ ;  /* 0x0000991018087816 */ /* 0x000fe200000000ff */
        /* <DEDUP_REMOVED lines=18> */
.L_x_1212:
        /* <DEDUP_REMOVED lines=15> */
.L_x_1211:
[----:B------:R-:W-:Y:S05]  /*0bf0*/  BSYNC.RECONVERGENT B1 ;  /* 0x0000000000017941 */ /* 0x000fea0003800200 */
.L_x_1210:
[----:B------:R-:W-:Y:S05]  /*0c00*/  BRA `(.L_x_1213) ;  /* 0x00000000000c7947 */ /* 0x000fea0003800000 */
.L_x_1209:
[----:B------:R-:W-:-:S04]  /*0c10*/  LOP3.LUT R24, R24, 0x1, RZ, 0xc0, !PT ;  /* 0x0000000118187812 */ /* 0x000fc800078ec0ff */
[----:B------:R-:W-:-:S04]  /*0c20*/  ISETP.NE.U32.AND P1, PT, R24, 0x1, PT ;  /* 0x000000011800780c */ /* 0x000fc80003f25070 */
[----:B------:R-:W-:-:S09]  /*0c30*/  SEL R27, R18, 0xffff, P1 ;  /* 0x0000ffff121b7807 */ /* 0x000fd20000800000 */
.L_x_1213:
[----:B------:R-:W-:Y:S05]  /*0c40*/  BSYNC.RECONVERGENT B0 ;  /* 0x0000000000007941 */ /* 0x000fea0003800200 */
.L_x_1208:
        /* <DEDUP_REMOVED lines=8> */
[----:B------:R-:W-:-:S04]  /*0cd0*/  LOP3.LUT R8, R22, 0x1, RZ, 0xc0, !PT ;  /* 0x0000000116087812 */ /* 0x000fc800078ec0ff */
[----:B------:R-:W-:Y:S02]  /*0ce0*/  ISETP.NE.U32.AND P1, PT, R8, 0x1, PT ;  /* 0x000000010800780c */ /* 0x000fe40003f25070 */
[----:B------:R-:W-:Y:S02]  /*0cf0*/  LOP3.LUT R8, R22, 0xffff, RZ, 0xc0, !PT ;  /* 0x0000ffff16087812 */ /* 0x000fe400078ec0ff */
        /* <DEDUP_REMOVED lines=8> */
.L_x_1218:
        /* <DEDUP_REMOVED lines=15> */
.L_x_1217:
[----:B------:R-:W-:Y:S05]  /*0e70*/  BSYNC.RECONVERGENT B1 ;  /* 0x0000000000017941 */ /* 0x000fea0003800200 */
.L_x_1216:
[----:B------:R-:W-:Y:S05]  /*0e80*/  BRA `(.L_x_1219) ;  /* 0x0000000000107947 */ /* 0x000fea0003800000 */
.L_x_1215:
[----:B------:R-:W-:-:S04]  /*0e90*/  LOP3.LUT R22, R22, 0x1, RZ, 0xc0, !PT ;  /* 0x0000000116167812 */ /* 0x000fc800078ec0ff */
[----:B------:R-:W-:-:S04]  /*0ea0*/  ISETP.NE.U32.AND P1, PT, R22, 0x1, PT ;  /* 0x000000011600780c */ /* 0x000fc80003f25070 */
[----:B------:R-:W-:-:S04]  /*0eb0*/  SEL R18, R18, 0xffff, P1 ;  /* 0x0000ffff12127807 */ /* 0x000fc80000800000 */
[----:B------:R-:W-:-:S07]  /*0ec0*/  PRMT R29, R18, 0x7610, R29 ;  /* 0x00007610121d7816 */ /* 0x000fce000000001d */
.L_x_1219:
[----:B------:R-:W-:Y:S05]  /*0ed0*/  BSYNC.RECONVERGENT B0 ;  /* 0x0000000000007941 */ /* 0x000fea0003800200 */
.L_x_1214:
[----:B------:R-:W-:Y:S02]  /*0ee0*/  ISETP.GE.U32.AND P1, PT, R23, UR8, PT ;  /* 0x0000000817007c0c */ /* 0x000fe4000bf26070 */
[----:B------:R-:W-:Y:S02]  /*0ef0*/  ISETP.GE.U32.AND P2, PT, R21, UR8, PT ;  /* 0x0000000815007c0c */ /* 0x000fe4000bf46070 */
[----:B------:R-:W-:Y:S02]  /*0f00*/  ISETP.GE.U32.AND.EX P1, PT, R20, UR9, PT, P1 ;  /* 0x0000000914007c0c */ /* 0x000fe4000bf26110 */
[----:B------:R-:W-:Y:S02]  /*0f10*/  ISETP.GE.U32.AND.EX P2, PT, R16, UR9, PT, P2 ;  /* 0x0000000910007c0c */ /* 0x000fe4000bf46120 */
[----:B------:R-:W-:Y:S02]  /*0f20*/  ISETP.GE.U32.AND P3, PT, R6, UR8, PT ;  /* 0x0000000806007c0c */ /* 0x000fe4000bf66070 */
[----:B------:R-:W-:-:S02]  /*0f30*/  ISETP.GE.U32.AND P4, PT, R14, UR8, PT ;  /* 0x000000080e007c0c */ /* 0x000fc4000bf86070 */
[----:B------:R-:W-:Y:S02]  /*0f40*/  ISETP.GE.U32.AND.EX P3, PT, R15, UR9, PT, P3 ;  /* 0x000000090f007c0c */ /* 0x000fe4000bf66130 */
[----:B------:R-:W-:-:S03]  /*0f50*/  ISETP.GE.U32.AND.EX P4, PT, R17, UR9, PT, P4 ;  /* 0x0000000911007c0c */ /* 0x000fc6000bf86140 */
[----:B------:R-:W-:Y:S02]  /*0f60*/  @!P1 LEA R8, P5, R23, UR14, 0x1 ;  /* 0x0000000e17089c11 */ /* 0x000fe4000f8a08ff */
[----:B------:R-:W-:Y:S02]  /*0f70*/  @!P2 LEA R10, P6, R21, UR14, 0x1 ;  /* 0x0000000e150aac11 */ /* 0x000fe4000f8c08ff */
[----:B------:R-:W-:Y:S02]  /*0f80*/  @!P1 LEA.HI.X R9, R23, UR15, R20, 0x1, P5 ;  /* 0x0000000f17099c11 */ /* 0x000fe4000a8f0c14 */
[----:B------:R-:W-:Y:S02]  /*0f90*/  @!P2 LEA.HI.X R11, R21, UR15, R16, 0x1, P6 ;  /* 0x0000000f150bac11 */ /* 0x000fe4000b0f0c10 */
[----:B------:R-:W-:Y:S01]  /*0fa0*/  @!P3 LEA R12, P5, R6, UR14, 0x1 ;  /* 0x0000000e060cbc11 */ /* 0x000fe2000f8a08ff */
[----:B------:R0:W-:Y:S01]  /*0fb0*/  @!P1 STG.E.U16 desc[UR16][R8.64], R19 ;  /* 0x0000001308009986 */ /* 0x0001e2000c101510 */
[----:B------:R-:W-:-:S02]  /*0fc0*/  @!P4 LEA R16, P6, R14, UR14, 0x1 ;  /* 0x0000000e0e10cc11 */ /* 0x000fc4000f8c08ff */
[----:B------:R-:W-:Y:S01]  /*0fd0*/  @!P3 LEA.HI.X R13, R6, UR15, R15, 0x1, P5 ;  /* 0x0000000f060dbc11 */ /* 0x000fe2000a8f0c0f */
[----:B------:R0:W-:Y:S01]  /*0fe0*/  @!P2 STG.E.U16 desc[UR16][R10.64], R25 ;  /* 0x000000190a00a986 */ /* 0x0001e2000c101510 */
[----:B------:R-:W-:-:S03]  /*0ff0*/  @!P4 LEA.HI.X R17, R14, UR15, R17, 0x1, P6 ;  /* 0x0000000f0e11cc11 */ /* 0x000fc6000b0f0c11 */
[----:B------:R0:W-:Y:S04]  /*1000*/  @!P3 STG.E.U16 desc[UR16][R12.64], R27 ;  /* 0x0000001b0c00b986 */ /* 0x0001e8000c101510 */
[----:B------:R0:W-:Y:S01]  /*1010*/  @!P4 STG.E.U16 desc[UR16][R16.64], R29 ;  /* 0x0000001d1000c986 */ /* 0x0001e2000c101510 */
[----:B------:R-:W-:Y:S05]  /*1020*/  @!P0 BRA `(.L_x_1220) ;  /* 0xfffffff000948947 */ /* 0x000fea000383ffff */
[----:B------:R-:W-:Y:S05]  /*1030*/  EXIT ;  /* 0x000000000000794d */ /* 0x000fea0003800000 */
.L_x_1195:
[----:B------:R-:W-:Y:S02]  /*1040*/  IMAD.MOV.U32 R4, RZ, RZ, RZ ;  /* 0x000000ffff047224 */ /* 0x000fe400078e00ff */
[----:B------:R-:W-:-:S07]  /*1050*/  IMAD.MOV.U32 R2, RZ, RZ, RZ ;  /* 0x000000ffff027224 */ /* 0x000fce00078e00ff */
.L_x_1233:
[----:B------:R-:W-:Y:S02]  /*1060*/  IADD3 R23, P1, PT, R4, R0, RZ ;  /* 0x0000000004177210 */ /* 0x000fe40007f3e0ff */
[----:B------:R-:W-:Y:S02]  /*1070*/  PRMT R24, RZ, 0x7610, R24 ;  /* 0x00007610ff187816 */ /* 0x000fe40000000018 */
[----:B------:R-:W-:Y:S01]  /*1080*/  ISETP.GE.U32.AND P0, PT, R23, UR8, PT ;  /* 0x0000000817007c0c */ /* 0x000fe2000bf06070 */
[----:B------:R-:W-:Y:S01]  /*1090*/  IMAD.X R20, R2, 0x1, R5, P1 ;  /* 0x0000000102147824 */ /* 0x000fe200008e0605 */
[----:B------:R-:W-:-:S04]  /*10a0*/  IADD3 R21, P2, PT, R3, R23, RZ ;  /* 0x0000001703157210 */ /* 0x000fc80007f5e0ff */
[----:B------:R-:W-:Y:S01]  /*10b0*/  ISETP.GE.U32.AND.EX P0, PT, R20, UR9, PT, P0 ;  /* 0x0000000914007c0c */ /* 0x000fe2000bf06100 */
[----:B0-----:R-:W-:Y:S01]  /*10c0*/  IMAD.X R16, RZ, RZ, R20, P2 ;  /* 0x000000ffff107224 */ /* 0x001fe200010e0614 */
        /* <DEDUP_REMOVED lines=28> */
[----:B------:R-:W-:-:S02]  /*1290*/  ISETP.GE.U32.AND P0, PT, R4, UR8, PT ;  /* 0x0000000804007c0c */ /* 0x000fc4000bf06070 */
[----:B0-----:R-:W-:Y:S02]  /*12a0*/  PRMT R19, RZ, 0x7610, R19 ;  /* 0x00007610ff137816 */ /* 0x001fe40000000013 */
[----:B------:R-:W-:Y:S02]  /*12b0*/  ISETP.GE.U32.AND.EX P0, PT, R2, UR9, PT, P0 ;  /* 0x0000000902007c0c */ /* 0x000fe4000bf06100 */
[----:B--2---:R-:W-:-:S04]  /*12c0*/  PRMT R18, R24, 0x9910, RZ ;  /* 0x0000991018127816 */ /* 0x004fc800000000ff */
[----:B------:R-:W-:-:S13]  /*12d0*/  ISETP.GE.AND P1, PT, R18, RZ, PT ;  /* 0x000000ff1200720c */ /* 0x000fda0003f26270 */
[----:B-1----:R-:W-:Y:S05]  /*12e0*/  @!P1 BRA `(.L_x_1222) ;  /* 0x0000000000489947 */ /* 0x002fea0003800000 */
[----:B------:R-:W-:Y:S01]  /*12f0*/  ISETP.NE.AND P1, PT, R18, RZ, PT ;  /* 0x000000ff1200720c */ /* 0x000fe20003f25270 */
[----:B------:R-:W-:-:S12]  /*1300*/  IMAD.MOV.U32 R19, RZ, RZ, 0x1 ;  /* 0x00000001ff137424 */ /* 0x000fd800078e00ff */
[----:B------:R-:W-:Y:S05]  /*1310*/  @!P1 BRA `(.L_x_1222) ;  /* 0x00000000003c9947 */ /* 0x000fea0003800000 */
[----:B------:R-:W0:Y:S01]  /*1320*/  LDCU.U16 UR4, c[0x0][0xfca] ;  /* 0x0001f940ff0477ac */ /* 0x000e220008000400 */
[----:B------:R-:W-:Y:S02]  /*1330*/  IMAD.MOV.U32 R19, RZ, RZ, 0x1 ;  /* 0x00000001ff137424 */ /* 0x000fe400078e00ff */
[----:B0-----:R-:W-:-:S07]  /*1340*/  IMAD.U32 R8, RZ, RZ, UR4 ;  /* 0x00000004ff087e24 */ /* 0x001fce000f8e00ff */
.L_x_1223:
[C---:B------:R-:W-:Y:S02]  /*1350*/  LOP3.LUT R9, R24.reuse, 0x1, RZ, 0xc0, !PT ;  /* 0x0000000118097812 */ /* 0x040fe400078ec0ff */
[----:B------:R-:W-:Y:S02]  /*1360*/  LOP3.LUT R24, R24, 0xffff, RZ, 0xc0, !PT ;  /* 0x0000ffff18187812 */ /* 0x000fe400078ec0ff */
[----:B------:R-:W-:Y:S02]  /*1370*/  ISETP.NE.U32.AND P1, PT, R9, 0x1, PT ;  /* 0x000000010900780c */ /* 0x000fe40003f25070 */
[----:B------:R-:W-:Y:S02]  /*1380*/  PRMT R19, R19, 0x9910, RZ ;  /* 0x0000991013137816 */ /* 0x000fe400000000ff */
[----:B------:R-:W-:Y:S02]  /*1390*/  SEL R9, R8, 0x1, !P1 ;  /* 0x0000000108097807 */ /* 0x000fe40004800000 */
[----:B------:R-:W-:-:S02]  /*13a0*/  ISETP.GT.U32.AND P1, PT, R24, 0x1, PT ;  /* 0x000000011800780c */ /* 0x000fc40003f24070 */
[----:B------:R-:W-:Y:S02]  /*13b0*/  PRMT R8, R8, 0x9910, RZ ;  /* 0x0000991008087816 */ /* 0x000fe400000000ff */
[----:B------:R-:W-:Y:S02]  /*13c0*/  PRMT R10, R9, 0x9910, RZ ;  /* 0x00009910090a7816 */ /* 0x000fe400000000ff */
[----:B------:R-:W-:Y:S01]  /*13d0*/  SHF.R.U32.HI R24, RZ, 0x1, R24 ;  /* 0x00000001ff187819 */ /* 0x000fe20000011618 */
[----:B------:R-:W-:Y:S02]  /*13e0*/  IMAD R8, R8, R8, RZ ;  /* 0x0000000808087224 */ /* 0x000fe400078e02ff */
[----:B------:R-:W-:-:S04]  /*13f0*/  IMAD R19, R19, R10, RZ ;  /* 0x0000000a13137224 */ /* 0x000fc800078e02ff */
[----:B------:R-:W-:Y:S05]  /*1400*/  @P1 BRA `(.L_x_1223) ;  /* 0xfffffffc00d01947 */ /* 0x000fea000383ffff */
.L_x_1222:
[----:B------:R-:W-:Y:S05]  /*1410*/  BSYNC.RECONVERGENT B0 ;  /* 0x0000000000007941 */ /* 0x000fea0003800200 */
.L_x_1221:
[----:B-----5:R-:W-:Y:S01]  /*1420*/  PRMT R8, R26, 0x9910, RZ ;  /* 0x000099101a087816 */ /* 0x020fe200000000ff */
[----:B------:R-:W-:Y:S01]  /*1430*/  BSSY.RECONVERGENT B0, `(.L_x_1224) ;  /* 0x0000016000007945 */ /* 0x000fe20003800200 */
[----:B------:R-:W-:Y:S02]  /*1440*/  PRMT R27, RZ, 0x7610, R27 ;  /* 0x00007610ff1b7816 */ /* 0x000fe4000000001b */
[----:B------:R-:W-:-:S13]  /*1450*/  ISETP.GE.AND P1, PT, R8, RZ, PT ;  /* 0x000000ff0800720c */ /* 0x000fda0003f26270 */
[----:B------:R-:W-:Y:S05]  /*1460*/  @!P1 BRA `(.L_x_1225) ;  /* 0x0000000000489947 */ /* 0x000fea0003800000 */
[----:B------:R-:W-:Y:S01]  /*1470*/  ISETP.NE.AND P1, PT, R8, RZ, PT ;  /* 0x000000ff0800720c */ /* 0x000fe20003f25270 */
[----:B------:R-:W-:-:S12]  /*1480*/  IMAD.MOV.U32 R27, RZ, RZ, 0x1 ;  /* 0x00000001ff1b7424 */ /* 0x000fd800078e00ff */
[----:B------:R-:W-:Y:S05]  /*1490*/  @!P1 BRA `(.L_x_1225) ;  /* 0x00000000003c9947 */ /* 0x000fea0003800000 */
[----:B------:R-:W0:Y:S01]  /*14a0*/  LDCU.U16 UR4, c[0x0][0xfca] ;  /* 0x0001f940ff0477ac */ /* 0x000e220008000400 */
[----:B------:R-:W-:Y:S02]  /*14b0*/  IMAD.MOV.U32 R27, RZ, RZ, 0x1 ;  /* 0x00000001ff1b7424 */ /* 0x000fe400078e00ff */
[----:B0-----:R-:W-:-:S07]  /*14c0*/  IMAD.U32 R8, RZ, RZ, UR4 ;  /* 0x00000004ff087e24 */ /* 0x001fce000f8e00ff */
.L_x_1226:
        /* <DEDUP_REMOVED lines=12> */
.L_x_1225:
[----:B------:R-:W-:Y:S05]  /*1590*/  BSYNC.RECONVERGENT B0 ;  /* 0x0000000000007941 */ /* 0x000fea0003800200 */
.L_x_1224:
[----:B------:R-:W-:Y:S01]  /*15a0*/  PRMT R8, R25, 0x9910, RZ ;  /* 0x0000991019087816 */ /* 0x000fe200000000ff */
        /* <DEDUP_REMOVED lines=10> */
.L_x_1229:
        /* <DEDUP_REMOVED lines=12> */
.L_x_1228:
[----:B------:R-:W-:Y:S05]  /*1710*/  BSYNC.RECONVERGENT B0 ;  /* 0x0000000000007941 */ /* 0x000fea0003800200 */
.L_x_1227:
        /* <DEDUP_REMOVED lines=11> */
.L_x_1232:
        /* <DEDUP_REMOVED lines=12> */
.L_x_1231:
[----:B------:R-:W-:Y:S05]  /*1890*/  BSYNC.RECONVERGENT B0 ;  /* 0x0000000000007941 */ /* 0x000fea0003800200 */
.L_x_1230:
        /* <DEDUP_REMOVED lines=22> */
.L_x_1194:
[----:B------:R-:W-:Y:S01]  /*1a00*/  IADD3 R2, P0, PT, R3, R0, RZ ;  /* 0x0000000003027210 */ /* 0x000fe20007f1e0ff */
[C---:B------:R-:W-:Y:S01]  /*1a10*/  IMAD.SHL.U32 R8, R0.reuse, 0x2, RZ ;  /* 0x0000000200087824 */ /* 0x040fe200078e00ff */
[--C-:B------:R-:W-:Y:S01]  /*1a20*/  SHF.L.U64.HI R9, R0, 0x1, R5.reuse ;  /* 0x0000000100097819 */ /* 0x100fe20000010205 */
[----:B------:R-:W-:Y:S02]  /*1a30*/  IMAD.U32 R13, RZ, RZ, UR10 ;  /* 0x0000000aff0d7e24 */ /* 0x000fe4000f8e00ff */
[----:B------:R-:W-:Y:S02]  /*1a40*/  IMAD.X R11, RZ, RZ, R5, P0 ;  /* 0x000000ffff0b7224 */ /* 0x000fe400000e0605 */
[C---:B------:R-:W-:Y:S02]  /*1a50*/  IMAD.SHL.U32 R10, R2.reuse, 0x2, RZ ;  /* 0x00000002020a7824 */ /* 0x040fe400078e00ff */
[----:B------:R-:W-:Y:S01]  /*1a60*/  IMAD.WIDE R8, R13, 0x20000, R8 ;  /* 0x000200000d087825 */ /* 0x000fe200078e0208 */
[----:B------:R-:W-:-:S03]  /*1a70*/  SHF.L.U64.HI R11, R2, 0x1, R11 ;  /* 0x00000001020b7819 */ /* 0x000fc6000001020b */
[----:B------:R-:W-:Y:S01]  /*1a80*/  IMAD.MOV.U32 R2, RZ, RZ, RZ ;  /* 0x000000ffff027224 */ /* 0x000fe200078e00ff */
[----:B------:R-:W-:Y:S01]  /*1a90*/  IADD3 R18, P0, PT, R8, UR12, RZ ;  /* 0x0000000c08127c10 */ /* 0x000fe2000ff1e0ff */
[----:B------:R-:W-:-:S03]  /*1aa0*/  IMAD.WIDE R10, R13, 0x20000, R10 ;  /* 0x000200000d0a7825 */ /* 0x000fc600078e020a */
[----:B------:R-:W-:Y:S01]  /*1ab0*/  IADD3.X R19, PT, PT, R9, UR13, RZ, P0, !PT ;  /* 0x0000000d09137c10 */ /* 0x000fe200087fe4ff */
[----:B------:R-:W-:Y:S01]  /*1ac0*/  IMAD.MOV.U32 R4, RZ, RZ, RZ ;  /* 0x000000ffff047224 */ /* 0x000fe200078e00ff */
[----:B------:R-:W-:-:S04]  /*1ad0*/  IADD3 R6, P1, PT, R10, UR12, RZ ;  /* 0x0000000c0a067c10 */ /* 0x000fc8000ff3e0ff */
[----:B------:R-:W-:-:S09]  /*1ae0*/  IADD3.X R15, PT, PT, R11, UR13, RZ, P1, !PT ;  /* 0x0000000d0b0f7c10 */ /* 0x000fd20008ffe4ff */
.L_x_1234:
[----:B------:R-:W-:Y:S01]  /*1af0*/  IMAD.MOV.U32 R8, RZ, RZ, R0 ;  /* 0x000000ffff087224 */ /* 0x000fe200078e0000 */
[----:B------:R-:W-:Y:S01]  /*1b00*/  ISETP.GE.U32.AND P0, PT, R0, UR8, PT ;  /* 0x0000000800007c0c */ /* 0x000fe2000bf06070 */
[----:B------:R-:W-:Y:S01]  /*1b10*/  IMAD.MOV.U32 R9, RZ, RZ, R5 ;  /* 0x000000ffff097224 */ /* 0x000fe200078e0005 */
[----:B------:R-:W-:Y:S01]  /*1b20*/  IADD3 R12, P3, PT, R3, R0, RZ ;  /* 0x00000000030c7210 */ /* 0x000fe20007f7e0ff */
[----:B------:R-:W-:Y:S01]  /*1b30*/  IMAD.MOV.U32 R16, RZ, RZ, R6 ;  /* 0x000000ffff107224 */ /* 0x000fe200078e0006 */
[----:B------:R-:W-:Y:S01]  /*1b40*/  ISETP.GE.U32.AND.EX P0, PT, R5, UR9, PT, P0 ;  /* 0x0000000905007c0c */ /* 0x000fe2000bf06100 */
[----:B------:R-:W-:Y:S01]  /*1b50*/  IMAD.WIDE.U32 R10, R3, 0x2, R8 ;  /* 0x00000002030a7825 */ /* 0x000fe200078e0008 */
[----:B------:R-:W-:-:S03]  /*1b60*/  ISETP.GE.U32.AND P1, PT, R12, UR8, PT ;  /* 0x000000080c007c0c */ /* 0x000fc6000bf26070 */
[----:B------:R-:W-:Y:S01]  /*1b70*/  IMAD.WIDE.U32 R8, R3, 0x3, R8 ;  /* 0x0000000303087825 */ /* 0x000fe200078e0008 */
[----:B------:R-:W-:-:S03]  /*1b80*/  ISETP.GE.U32.AND P2, PT, R10, UR8, PT ;  /* 0x000000080a007c0c */ /* 0x000fc6000bf46070 */
[----:B------:R-:W-:Y:S01]  /*1b90*/  IMAD.X R10, RZ, RZ, R5, P3 ;  /* 0x000000ffff0a7224 */ /* 0x000fe200018e0605 */
[----:B------:R-:W-:Y:S01]  /*1ba0*/  ISETP.GE.U32.AND.EX P2, PT, R11, UR9, PT, P2 ;  /* 0x000000090b007c0c */ /* 0x000fe2000bf46120 */
[----:B------:R-:W-:Y:S01]  /*1bb0*/  IMAD.MOV.U32 R11, RZ, RZ, 0x1 ;  /* 0x00000001ff0b7424 */ /* 0x000fe200078e00ff */
[----:B------:R-:W-:Y:S01]  /*1bc0*/  ISETP.GE.U32.AND P3, PT, R8, UR8, PT ;  /* 0x0000000808007c0c */ /* 0x000fe2000bf66070 */
[----:B------:R-:W-:Y:S01]  /*1bd0*/  IMAD.MOV.U32 R8, RZ, RZ, R18 ;  /* 0x000000ffff087224 */ /* 0x000fe200078e0012 */
[----:B------:R-:W-:Y:S01]  /*1be0*/  ISETP.GE.U32.AND.EX P1, PT, R10, UR9, PT, P1 ;  /* 0x000000090a007c0c */ /* 0x000fe2000bf26110 */
[----:B------:R-:W-:Y:S01]  /*1bf0*/  IMAD.MOV.U32 R17, RZ, RZ, R15 ;  /* 0x000000ffff117224 */ /* 0x000fe200078e000f */
[----:B------:R-:W-:Y:S01]  /*1c00*/  ISETP.GE.U32.AND.EX P3, PT, R9, UR9, PT, P3 ;  /* 0x0000000909007c0c */ /* 0x000fe2000bf66130 */
[----:B------:R-:W-:Y:S02]  /*1c10*/  IMAD.MOV.U32 R9, RZ, RZ, R19 ;  /* 0x000000ffff097224 */ /* 0x000fe400078e0013 */
[----:B------:R-:W-:-:S02]  /*1c20*/  IMAD.MOV.U32 R19, RZ, RZ, 0x1 ;  /* 0x00000001ff137424 */ /* 0x000fc400078e00ff */
[----:B------:R-:W-:Y:S01]  /*1c30*/  IMAD.MOV.U32 R20, RZ, RZ, 0x1 ;  /* 0x00000001ff147424 */ /* 0x000fe200078e00ff */
[----:B------:R0:W-:Y:S01]  /*1c40*/  @!P0 STG.E.U16 desc[UR16][R8.64], R11 ;  /* 0x0000000b08008986 */ /* 0x0001e2000c101510 */
[----:B------:R-:W-:Y:S01]  /*1c50*/  @!P2 IADD3 R10, P0, PT, R7, R8, RZ ;  /* 0x00000008070aa210 */ /* 0x000fe20007f1e0ff */
[----:B------:R-:W-:Y:S02]  /*1c60*/  IMAD.MOV.U32 R21, RZ, RZ, 0x1 ;  /* 0x00000001ff157424 */ /* 0x000fe400078e00ff */
[----:B------:R-:W-:Y:S01]  /*1c70*/  IMAD.WIDE.U32 R14, R3, 0x8, R16 ;  /* 0x00000008030e7825 */ /* 0x000fe200078e0010 */
[----:B------:R1:W-:Y:S01]  /*1c80*/  @!P1 STG.E.U16 desc[UR16][R16.64], R19 ;  /* 0x0000001310009986 */ /* 0x0003e2000c101510 */
[----:B------:R-:W-:Y:S02]  /*1c90*/  IADD3 R0, P1, PT, R7, R0, RZ ;  /* 0x0000000007007210 */ /* 0x000fe40007f3e0ff */
[----:B------:R-:W-:-:S04]  /*1ca0*/  @!P3 IMAD.WIDE.U32 R12, R3, 0x6, R8 ;  /* 0x00000006030cb825 */ /* 0x000fc800078e0008 */
[--C-:B0-----:R-:W-:Y:S01]  /*1cb0*/  @!P2 IMAD.X R11, RZ, RZ, R9.reuse, P0 ;  /* 0x000000ffff0ba224 */ /* 0x101fe200000e0609 */
[----:B------:R-:W-:Y:S01]  /*1cc0*/  IADD3 R2, P0, PT, R7, R2, RZ ;  /* 0x0000000207027210 */ /* 0x000fe20007f1e0ff */
[----:B------:R-:W-:-:S03]  /*1cd0*/  IMAD.WIDE.U32 R8, R3, 0x8, R8 ;  /* 0x0000000803087825 */ /* 0x000fc600078e0008 */
[----:B------:R0:W-:Y:S01]  /*1ce0*/  @!P2 STG.E.U16 desc[UR16][R10.64], R20 ;  /* 0x000000140a00a986 */ /* 0x0001e2000c101510 */
[----:B------:R-:W-:Y:S01]  /*1cf0*/  IMAD.X R4, RZ, RZ, R4, P0 ;  /* 0x000000ffff047224 */ /* 0x000fe200000e0604 */
[----:B------:R-:W-:Y:S01]  /*1d00*/  ISETP.GE.U32.AND P0, PT, R2, UR8, PT ;  /* 0x0000000802007c0c */ /* 0x000fe2000bf06070 */
[----:B------:R-:W-:Y:S01]  /*1d10*/  IMAD.MOV.U32 R18, RZ, RZ, R8 ;  /* 0x000000ffff127224 */ /* 0x000fe200078e0008 */
[----:B------:R0:W-:Y:S01]  /*1d20*/  @!P3 STG.E.U16 desc[UR16][R12.64], R21 ;  /* 0x000000150c00b986 */ /* 0x0001e2000c101510 */
[----:B-1----:R-:W-:Y:S01]  /*1d30*/  IMAD.MOV.U32 R19, RZ, RZ, R9 ;  /* 0x000000ffff137224 */ /* 0x002fe200078e0009 */
[----:B------:R-:W-:Y:S01]  /*1d40*/  ISETP.GE.U32.AND.EX P0, PT, R4, UR9, PT, P0 ;  /* 0x0000000904007c0c */ /* 0x000fe2000bf06100 */
[----:B------:R-:W-:Y:S02]  /*1d50*/  IMAD.MOV.U32 R6, RZ, RZ, R14 ;  /* 0x000000ffff067224 */ /* 0x000fe400078e000e */
[----:B------:R-:W-:-:S10]  /*1d60*/  IMAD.X R5, RZ, RZ, R5, P1 ;  /* 0x000000ffff057224 */ /* 0x000fd400008e0605 */
[----:B0-----:R-:W-:Y:S05]  /*1d70*/  @!P0 BRA `(.L_x_1234) ;  /* 0xfffffffc005c8947 */ /* 0x001fea000383ffff */
[----:B------:R-:W-:Y:S05]  /*1d80*/  EXIT ;  /* 0x000000000000794d */ /* 0x000fea0003800000 */
.L_x_1193:
[----:B------:R-:W0:Y:S02]  /*1d90*/  S2R R0, SR_TID.X ;  /* 0x0000000000007919 */ /* 0x000e240000002100 */
[----:B0-----:R-:W-:-:S03]  /*1da0*/  IMAD.WIDE.U32 R2, R0, 0x4, RZ ;  /* 0x0000000400027825 */ /* 0x001fc600078e00ff */
[----:B------:R-:W-:-:S04]  /*1db0*/  ISETP.GE.U32.AND P0, PT, R2, UR18, PT ;  /* 0x0000001202007c0c */ /* 0x000fc8000bf06070 */
[----:B------:R-:W-:-:S13]  /*1dc0*/  ISETP.GE.AND.EX P0, PT, R3, UR5, PT, P0 ;  /* 0x0000000503007c0c */ /* 0x000fda000bf06300 */
[----:B------:R-:W-:Y:S05]  /*1dd0*/  @P0 EXIT ;  /* 0x000000000000094d */ /* 0x000fea0003800000 */
[----:B------:R-:W0:Y:S01]  /*1de0*/  LDCU.U16 UR4, c[0x0][0xfca] ;  /* 0x0001f940ff0477ac */ /* 0x000e220008000400 */
[----:B------:R-:W-:Y:S01]  /*1df0*/  IMAD.MOV.U32 R3, RZ, RZ, RZ ;  /* 0x000000ffff037224 */ /* 0x000fe200078e00ff */
[----:B------:R-:W1:Y:S01]  /*1e00*/  LDCU UR8, c[0x0][0x360] ;  /* 0x00006c00ff0877ac */ /* 0x000e620008000800 */
[----:B0-----:R-:W-:-:S04]  /*1e10*/  UPRMT UR4, UR4, 0x9910, URZ ;  /* 0x0000991004047896 */ /* 0x001fc800080000ff */
[----:B------:R-:W-:-:S09]  /*1e20*/  UISETP.NE.AND UP0, UPT, UR4, 0x1, UPT ;  /* 0x000000010400788c */ /* 0x000fd2000bf05270 */
[----:B-1----:R-:W-:Y:S05]  /*1e30*/  BRA.U !UP0, `(.L_x_1235) ;  /* 0x0000001108d07547 */ /* 0x002fea000b800000 */
[----:B------:R-:W-:-:S09]  /*1e40*/  UISETP.NE.AND UP0, UPT, UR4, -0x1, UPT ;  /* 0xffffffff0400788c */ /* 0x000fd2000bf05270 */
[----:B------:R-:W-:Y:S05]  /*1e50*/  BRA.U UP0, `(.L_x_1236) ;  /* 0x0000000900e87547 */ /* 0x000fea000b800000 */
.L_x_1261:
[C---:B------:R-:W-:Y:S01]  /*1e60*/  IMAD.SHL.U32 R2, R0.reuse, 0x8, RZ ;  /* 0x0000000800027824 */ /* 0x040fe200078e00ff */
[----:B------:R-:W-:-:S04]  /*1e70*/  SHF.L.U64.HI R11, R0, 0x3, R3 ;  /* 0x00000003000b7819 */ /* 0x000fc80000010203 */
[----:B------:R-:W-:-:S04]  /*1e80*/  IADD3 R4, P0, PT, R2, UR6, RZ ;  /* 0x0000000602047c10 */ /* 0x000fc8000ff1e0ff */
[----:B------:R-:W-:-:S06]  /*1e90*/  IADD3.X R5, PT, PT, R11, UR7, RZ, P0, !PT ;  /* 0x000000070b057c10 */ /* 0x000fcc00087fe4ff */
[----:B------:R-:W2:Y:S01]  /*1ea0*/  LDG.E.64 R4, desc[UR16][R4.64] ;  /* 0x0000001004047981 */ /* 0x000ea2000c1e1b00 */
[----:B------:R-:W-:Y:S01]  /*1eb0*/  BSSY.RECONVERGENT B0, `(.L_x_1237) ;  /* 0x0000029000007945 */ /* 0x000fe20003800200 */
[----:B------:R-:W-:Y:S01]  /*1ec0*/  IMAD.MOV.U32 R7, RZ, RZ, 0x1 ;  /* 0x00000001ff077424 */ /* 0x000fe200078e00ff */
[C---:B--2---:R-:W-:Y:S02]  /*1ed0*/  PRMT R6, R4.reuse, 0x9910, RZ ;  /* 0x0000991004067816 */ /* 0x044fe400000000ff */
[----:B------:R-:W-:Y:S02]  /*1ee0*/  PRMT R10, R4, 0x7632, R10 ;  /* 0x00007632040a7816 */ /* 0x000fe4000000000a */
[----:B------:R-:W-:Y:S02]  /*1ef0*/  ISETP.GE.AND P0, PT, R6, RZ, PT ;  /* 0x000000ff0600720c */ /* 0x000fe40003f06270 */
[----:B------:R-:W-:-:S11]  /*1f00*/  PRMT R8, R5, 0x7632, R8 ;  /* 0x0000763205087816 */ /* 0x000fd60000000008 */
        /* <DEDUP_REMOVED lines=16> */
.L_x_1241:
[----:B------:R-:W-:Y:S02]  /*2010*/  LOP3.LUT R12, R14, 0x1, RZ, 0xc0, !PT ;  /* 0x000000010e0c7812 */ /* 0x000fe400078ec0ff */
[----:B------:R-:W-:Y:S02]  /*2020*/  PRMT R13, R9, 0x9910, RZ ;  /* 0x00009910090d7816 */ /* 0x000fe400000000ff */
[----:B------:R-:W-:Y:S02]  /*2030*/  ISETP.NE.U32.AND P0, PT, R12, 0x1, PT ;  /* 0x000000010c00780c */ /* 0x000fe40003f05070 */
[----:B------:R-:W-:Y:S01]  /*2040*/  PRMT R6, R6, 0x9910, RZ ;  /* 0x0000991006067816 */ /* 0x000fe200000000ff */
[----:B------:R-:W-:Y:S01]  /*2050*/  IMAD R13, R13, R13, RZ ;  /* 0x0000000d0d0d7224 */ /* 0x000fe200078e02ff */
[----:B------:R-:W-:-:S04]  /*2060*/  SEL R12, R9, 0x1, !P0 ;  /* 0x00000001090c7807 */ /* 0x000fc80004000000 */
[----:B------:R-:W-:Y:S02]  /*2070*/  PRMT R9, R12, 0x9910, RZ ;  /* 0x000099100c097816 */ /* 0x000fe400000000ff */
[----:B------:R-:W-:-:S03]  /*2080*/  LOP3.LUT R12, R14, 0xffff, RZ, 0xc0, !PT ;  /* 0x0000ffff0e0c7812 */ /* 0x000fc600078ec0ff */
[----:B------:R-:W-:Y:S01]  /*2090*/  IMAD R6, R6, R9, RZ ;  /* 0x0000000906067224 */ /* 0x000fe200078e02ff */
[----:B------:R-:W-:Y:S02]  /*20a0*/  ISETP.GE.U32.AND P0, PT, R12, 0x2, PT ;  /* 0x000000020c00780c */ /* 0x000fe40003f06070 */
[----:B------:R-:W-:Y:S02]  /*20b0*/  SHF.R.U32.HI R12, RZ, 0x1, R12 ;  /* 0x00000001ff0c7819 */ /* 0x000fe4000001160c */
[----:B------:R-:W-:Y:S02]  /*20c0*/  PRMT R9, R13, 0x7610, R9 ;  /* 0x000076100d097816 */ /* 0x000fe40000000009 */
[----:B------:R-:W-:-:S07]  /*20d0*/  PRMT R14, R12, 0x7610, R14 ;  /* 0x000076100c0e7816 */ /* 0x000fce000000000e */
[----:B------:R-:W-:Y:S05]  /*20e0*/  @P0 BRA `(.L_x_1241) ;  /* 0xfffffffc00c80947 */ /* 0x000fea000383ffff */
.L_x_1240:
[----:B------:R-:W-:Y:S05]  /*20f0*/  BSYNC.RECONVERGENT B1 ;  /* 0x0000000000017941 */ /* 0x000fea0003800200 */
.L_x_1239:
[----:B------:R-:W-:Y:S05]  /*2100*/  BRA `(.L_x_1242) ;  /* 0x00000000000c7947 */ /* 0x000fea0003800000 */
.L_x_1238:
[----:B------:R-:W-:-:S04]  /*2110*/  LOP3.LUT R6, R4, 0x1, RZ, 0xc0, !PT ;  /* 0x0000000104067812 */ /* 0x000fc800078ec0ff */
[----:B------:R-:W-:-:S04]  /*2120*/  ISETP.NE.U32.AND P0, PT, R6, 0x1, PT ;  /* 0x000000010600780c */ /* 0x000fc80003f05070 */
[----:B------:R-:W-:-:S09]  /*2130*/  SEL R6, R7, 0xffff, P0 ;  /* 0x0000ffff07067807 */ /* 0x000fd20000000000 */
.L_x_1242:
[----:B------:R-:W-:Y:S05]  /*2140*/  BSYNC.RECONVERGENT B0 ;  /* 0x0000000000007941 */ /* 0x000fea0003800200 */
.L_x_1237:
        /* <DEDUP_REMOVED lines=10> */
[----:B------:R-:W-:Y:S02]  /*21f0*/  PRMT R10, R4, 0x7732, RZ ;  /* 0x00007732040a7816 */ /* 0x000fe400000000ff */
        /* <DEDUP_REMOVED lines=8> */
.L_x_1247:
[----:B------:R-:W-:Y:S02]  /*2280*/  LOP3.LUT R10, R13, 0x1, RZ, 0xc0, !PT ;  /* 0x000000010d0a7812 */ /* 0x000fe400078ec0ff */
[----:B------:R-:W-:Y:S02]  /*2290*/  PRMT R9, R9, 0x9910, RZ ;  /* 0x0000991009097816 */ /* 0x000fe400000000ff */
[----:B------:R-:W-:Y:S02]  /*22a0*/  ISETP.NE.U32.AND P0, PT, R10, 0x1, PT ;  /* 0x000000010a00780c */ /* 0x000fe40003f05070 */
[C---:B------:R-:W-:Y:S02]  /*22b0*/  PRMT R12, R4.reuse, 0x9910, RZ ;  /* 0x00009910040c7816 */ /* 0x040fe400000000ff */
[----:B------:R-:W-:Y:S01]  /*22c0*/  SEL R10, R4, 0x1, !P0 ;  /* 0x00000001040a7807 */ /* 0x000fe20004000000 */
[----:B------:R-:W-:Y:S02]  /*22d0*/  IMAD.MOV.U32 R4, RZ, RZ, R9 ;  /* 0x000000ffff047224 */ /* 0x000fe400078e0009 */
[----:B------:R-:W-:Y:S01]  /*22e0*/  IMAD R12, R12, R12, RZ ;  /* 0x0000000c0c0c7224 */ /* 0x000fe200078e02ff */
[----:B------:R-:W-:-:S02]  /*22f0*/  PRMT R14, R10, 0x9910, RZ ;  /* 0x000099100a0e7816 */ /* 0x000fc400000000ff */
[----:B------:R-:W-:-:S03]  /*2300*/  LOP3.LUT R10, R13, 0xffff, RZ, 0xc0, !PT ;  /* 0x0000ffff0d0a7812 */ /* 0x000fc600078ec0ff */
[----:B------:R-:W-:Y:S01]  /*2310*/  IMAD.MOV.U32 R9, RZ, RZ, R14 ;  /* 0x000000ffff097224 */ /* 0x000fe200078e000e */
[----:B------:R-:W-:Y:S02]  /*2320*/  ISETP.GE.U32.AND P0, PT, R10, 0x2, PT ;  /* 0x000000020a00780c */ /* 0x000fe40003f06070 */
[----:B------:R-:W-:Y:S01]  /*2330*/  SHF.R.U32.HI R10, RZ, 0x1, R10 ;  /* 0x00000001ff0a7819 */ /* 0x000fe2000001160a */
[----:B------:R-:W-:Y:S01]  /*2340*/  IMAD R9, R4, R9, RZ ;  /* 0x0000000904097224 */ /* 0x000fe200078e02ff */
[----:B------:R-:W-:Y:S02]  /*2350*/  PRMT R4, R12, 0x7610, R4 ;  /* 0x000076100c047816 */ /* 0x000fe40000000004 */
[----:B------:R-:W-:-:S07]  /*2360*/  PRMT R13, R10, 0x7610, R13 ;  /* 0x000076100a0d7816 */ /* 0x000fce000000000d */
[----:B------:R-:W-:Y:S05]  /*2370*/  @P0 BRA `(.L_x_1247) ;  /* 0xfffffffc00c00947 */ /* 0x000fea000383ffff */
.L_x_1246:
[----:B------:R-:W-:Y:S05]  /*2380*/  BSYNC.RECONVERGENT B1 ;  /* 0x0000000000017941 */ /* 0x000fea0003800200 */
.L_x_1245:
[----:B------:R-:W-:Y:S05]  /*2390*/  BRA `(.L_x_1248) ;  /* 0x00000000000c7947 */ /* 0x000fea0003800000 */
.L_x_1244:
[----:B------:R-:W-:-:S04]  /*23a0*/  LOP3.LUT R10, R10, 0x1, RZ, 0xc0, !PT ;  /* 0x000000010a0a7812 */ /* 0x000fc800078ec0ff */
[----:B------:R-:W-:-:S04]  /*23b0*/  ISETP.NE.U32.AND P0, PT, R10, 0x1, PT ;  /* 0x000000010a00780c */ /* 0x000fc80003f05070 */
[----:B------:R-:W-:-:S09]  /*23c0*/  SEL R9, R7, 0xffff, P0 ;  /* 0x0000ffff07097807 */ /* 0x000fd20000000000 */
.L_x_1248:
[----:B------:R-:W-:Y:S05]  /*23d0*/  BSYNC.RECONVERGENT B0 ;  /* 0x0000000000007941 */ /* 0x000fea0003800200 */
.L_x_1243:
        /* <DEDUP_REMOVED lines=19> */
.L_x_1253:
[C---:B------:R-:W-:Y:S02]  /*2510*/  LOP3.LUT R12, R13.reuse, 0x1, RZ, 0xc0, !PT ;  /* 0x000000010d0c7812 */ /* 0x040fe400078ec0ff */
[----:B------:R-:W-:Y:S02]  /*2520*/  PRMT R15, R10, 0x9910, RZ ;  /* 0x000099100a0f7816 */ /* 0x000fe400000000ff */
[----:B------:R-:W-:Y:S02]  /*2530*/  ISETP.NE.U32.AND P0, PT, R12, 0x1, PT ;  /* 0x000000010c00780c */ /* 0x000fe40003f05070 */
[----:B------:R-:W-:Y:S02]  /*2540*/  PRMT R4, R4, 0x9910, RZ ;  /* 0x0000991004047816 */ /* 0x000fe400000000ff */
[----:B------:R-:W-:Y:S02]  /*2550*/  SEL R12, R10, 0x1, !P0 ;  /* 0x000000010a0c7807 */ /* 0x000fe40004000000 */
[----:B------:R-:W-:-:S02]  /*2560*/  LOP3.LUT R10, R13, 0xffff, RZ, 0xc0, !PT ;  /* 0x0000ffff0d0a7812 */ /* 0x000fc400078ec0ff */
[----:B------:R-:W-:Y:S01]  /*2570*/  PRMT R14, R12, 0x9910, RZ ;  /* 0x000099100c0e7816 */ /* 0x000fe200000000ff */
[----:B------:R-:W-:Y:S01]  /*2580*/  IMAD.MOV.U32 R12, RZ, RZ, R15 ;  /* 0x000000ffff0c7224 */ /* 0x000fe200078e000f */
[----:B------:R-:W-:Y:S02]  /*2590*/  ISETP.GE.U32.AND P0, PT, R10, 0x2, PT ;  /* 0x000000020a00780c */ /* 0x000fe40003f06070 */
[----:B------:R-:W-:Y:S01]  /*25a0*/  SHF.R.U32.HI R10, RZ, 0x1, R10 ;  /* 0x00000001ff0a7819 */ /* 0x000fe2000001160a */
[----:B------:R-:W-:Y:S02]  /*25b0*/  IMAD.MOV.U32 R13, RZ, RZ, R14 ;  /* 0x000000ffff0d7224 */ /* 0x000fe400078e000e */
[----:B------:R-:W-:Y:S02]  /*25c0*/  IMAD R12, R12, R12, RZ ;  /* 0x0000000c0c0c7224 */ /* 0x000fe400078e02ff */
[----:B------:R-:W-:Y:S01]  /*25d0*/  IMAD R4, R4, R13, RZ ;  /* 0x0000000d04047224 */ /* 0x000fe200078e02ff */
[----:B------:R-:W-:-:S02]  /*25e0*/  PRMT R13, R10, 0x7610, R13 ;  /* 0x000076100a0d7816 */ /* 0x000fc4000000000d */
[----:B------:R-:W-:-:S03]  /*25f0*/  PRMT R10, R12, 0x7610, R10 ;  /* 0x000076100c0a7816 */ /* 0x000fc6000000000a */
[----:B------:R-:W-:Y:S05]  /*2600*/  @P0 BRA `(.L_x_1253) ;  /* 0xfffffffc00c00947 */ /* 0x000fea000383ffff */
.L_x_1252:
[----:B------:R-:W-:Y:S05]  /*2610*/  BSYNC.RECONVERGENT B1 ;  /* 0x0000000000017941 */ /* 0x000fea0003800200 */
.L_x_1251:
[----:B------:R-:W-:Y:S05]  /*2620*/  BRA `(.L_x_1254) ;  /* 0x00000000000c7947 */ /* 0x000fea0003800000 */
.L_x_1250:
[----:B------:R-:W-:-:S04]  /*2630*/  LOP3.LUT R4, R5, 0x1, RZ, 0xc0, !PT ;  /* 0x0000000105047812 */ /* 0x000fc800078ec0ff */
[----:B------:R-:W-:-:S04]  /*2640*/  ISETP.NE.U32.AND P0, PT, R4, 0x1, PT ;  /* 0x000000010400780c */ /* 0x000fc80003f05070 */
[----:B------:R-:W-:-:S09]  /*2650*/  SEL R4, R7, 0xffff, P0 ;  /* 0x0000ffff07047807 */ /* 0x000fd20000000000 */
.L_x_1254:
[----:B------:R-:W-:Y:S05]  /*2660*/  BSYNC.RECONVERGENT B0 ;  /* 0x0000000000007941 */ /* 0x000fea0003800200 */
.L_x_1249:
        /* <DEDUP_REMOVED lines=8> */
[----:B------:R-:W-:Y:S02]  /*26f0*/  LOP3.LUT R8, R8, 0x1, RZ, 0xc0, !PT ;  /* 0x0000000108087812 */ /* 0x000fe400078ec0ff */
[----:B------:R-:W-:Y:S02]  /*2700*/  PRMT R5, R5, 0x7732, RZ ;  /* 0x0000773205057816 */ /* 0x000fe400000000ff */
        /* <DEDUP_REMOVED lines=9> */
.L_x_1259:
        /* <DEDUP_REMOVED lines=9> */
[----:B------:R-:W-:Y:S01]  /*2830*/  IMAD R8, R5, R8, RZ ;  /* 0x0000000805087224 */ /* 0x000fe200078e02ff */
[----:B------:R-:W-:Y:S02]  /*2840*/  ISETP.GE.U32.AND P0, PT, R7, 0x2, PT ;  /* 0x000000020700780c */ /* 0x000fe40003f06070 */
[----:B------:R-:W-:Y:S02]  /*2850*/  SHF.R.U32.HI R7, RZ, 0x1, R7 ;  /* 0x00000001ff077819 */ /* 0x000fe40000011607 */
[----:B------:R-:W-:Y:S02]  /*2860*/  PRMT R5, R10, 0x7610, R5 ;  /* 0x000076100a057816 */ /* 0x000fe40000000005 */
[----:B------:R-:W-:Y:S02]  /*2870*/  PRMT R12, R7, 0x7610, R12 ;  /* 0x00007610070c7816 */ /* 0x000fe4000000000c */
[----:B------:R-:W-:-:S05]  /*2880*/  PRMT R13, R8, 0x7610, R13 ;  /* 0x00007610080d7816 */ /* 0x000fca000000000d */
[----:B------:R-:W-:Y:S05]  /*2890*/  @P0 BRA `(.L_x_1259) ;  /* 0xfffffffc00c00947 */ /* 0x000fea000383ffff */
.L_x_1258:
[----:B------:R-:W-:Y:S05]  /*28a0*/  BSYNC.RECONVERGENT B1 ;  /* 0x0000000000017941 */ /* 0x000fea0003800200 */
.L_x_1257:
[----:B------:R-:W-:Y:S05]  /*28b0*/  BRA `(.L_x_1260) ;  /* 0x0000000000107947 */ /* 0x000fea0003800000 */
.L_x_1256:
[----:B------:R-:W-:-:S04]  /*28c0*/  LOP3.LUT R8, R8, 0x1, RZ, 0xc0, !PT ;  /* 0x0000000108087812 */ /* 0x000fc800078ec0ff */
[----:B------:R-:W-:-:S04]  /*28d0*/  ISETP.NE.U32.AND P0, PT, R8, 0x1, PT ;  /* 0x000000010800780c */ /* 0x000fc80003f05070 */
[----:B------:R-:W-:-:S04]  /*28e0*/  SEL R7, R7, 0xffff, P0 ;  /* 0x0000ffff07077807 */ /* 0x000fc80000000000 */
[----:B------:R-:W-:-:S07]  /*28f0*/  PRMT R13, R7, 0x7610, R13 ;  /* 0x00007610070d7816 */ /* 0x000fce000000000d */
.L_x_1260:
[----:B------:R-:W-:Y:S05]  /*2900*/  BSYNC.RECONVERGENT B0 ;  /* 0x0000000000007941 */ /* 0x000fea0003800200 */
.L_x_1255:
[----:B------:R-:W-:Y:S02]  /*2910*/  IADD3 R10, P0, PT, R2, UR14, RZ ;  /* 0x0000000e020a7c10 */ /* 0x000fe4000ff1e0ff */
[----:B------:R-:W-:Y:S02]  /*2920*/  PRMT R6, R6, 0x5410, R9 ;  /* 0x0000541006067816 */ /* 0x000fe40000000009 */
[----:B------:R-:W-:Y:S02]  /*2930*/  IADD3.X R11, PT, PT, R11, UR15, RZ, P0, !PT ;  /* 0x0000000f0b0b7c10 */ /* 0x000fe400087fe4ff */
[----:B------:R-:W-:Y:S02]  /*2940*/  IADD3 R0, P0, PT, R0, UR8, RZ ;  /* 0x0000000800007c10 */ /* 0x000fe4000ff1e0ff */
[----:B------:R-:W-:-:S03]  /*2950*/  PRMT R7, R4, 0x5410, R13 ;  /* 0x0000541004077816 */ /* 0x000fc6000000000d */
[C---:B------:R-:W-:Y:S02]  /*2960*/  IMAD.SHL.U32 R2, R0.reuse, 0x4, RZ ;  /* 0x0000000400027824 */ /* 0x040fe400078e00ff */
[----:B------:R-:W-:Y:S01]  /*2970*/  IMAD.X R3, RZ, RZ, R3, P0 ;  /* 0x000000ffff037224 */ /* 0x000fe200000e0603 */
[----:B------:R0:W-:Y:S01]  /*2980*/  STG.E.64 desc[UR16][R10.64], R6 ;  /* 0x000000060a007986 */ /* 0x0001e2000c101b10 */
[----:B------:R-:W-:Y:S02]  /*2990*/  LOP3.LUT P0, RZ, R0, 0xffffc000, RZ, 0xc0, !PT ;  /* 0xffffc00000ff7812 */ /* 0x000fe4000780c0ff */
[----:B------:R-:W-:Y:S02]  /*29a0*/  ISETP.LT.U32.AND P1, PT, R2, UR18, PT ;  /* 0x0000001202007c0c */ /* 0x000fe4000bf21070 */
[----:B------:R-:W-:Y:S02]  /*29b0*/  SHF.L.U64.HI R2, R0, 0x2, R3 ;  /* 0x0000000200027819 */ /* 0x000fe40000010203 */
[----:B------:R-:W-:-:S02]  /*29c0*/  LOP3.LUT P0, RZ, R3, 0x3fffffff, RZ, 0xc0, P0 ;  /* 0x3fffffff03ff7812 */ /* 0x000fc4000000c0ff */
[----:B------:R-:W-:-:S13]  /*29d0*/  ISETP.LT.AND.EX P1, PT, R2, UR5, PT, P1 ;  /* 0x0000000502007c0c */ /* 0x000fda000bf21310 */
[----:B0-----:R-:W-:Y:S05]  /*29e0*/  @!P0 BRA P1, `(.L_x_1261) ;  /* 0xfffffff4001c8947 */ /* 0x001fea000083ffff */
[----:B------:R-:W-:Y:S05]  /*29f0*/  EXIT ;  /* 0x000000000000794d */ /* 0x000fea0003800000 */
.L_x_1236:
[C---:B------:R-:W-:Y:S01]  /*2a00*/  IMAD.SHL.U32 R2, R0.reuse, 0x8, RZ ;  /* 0x0000000800027824 */ /* 0x040fe200078e00ff */
[----:B------:R-:W-:-:S04]  /*2a10*/  SHF.L.U64.HI R11, R0, 0x3, R3 ;  /* 0x00000003000b7819 */ /* 0x000fc80000010203 */
[----:B------:R-:W-:-:S04]  /*2a20*/  IADD3 R8, P0, PT, R2, UR6, RZ ;  /* 0x0000000602087c10 */ /* 0x000fc8000ff1e0ff */
[----:B------:R-:W-:-:S06]  /*2a30*/  IADD3.X R9, PT, PT, R11, UR7, RZ, P0, !PT ;  /* 0x000000070b097c10 */ /* 0x000fcc00087fe4ff */
[----:B------:R-:W2:Y:S01]  /*2a40*/  LDG.E.64 R8, desc[UR16][R8.64] ;  /* 0x0000001008087981 */ /* 0x000ea2000c1e1b00 */
[----:B------:R-:W-:Y:S01]  /*2a50*/  BSSY.RECONVERGENT B0, `(.L_x_1262) ;  /* 0x000001b000007945 */ /* 0x000fe20003800200 */
[----:B------:R-:W-:Y:S02]  /*2a60*/  PRMT R5, RZ, 0x7610, R5 ;  /* 0x00007610ff057816 */ /* 0x000fe40000000005 */
[----:B--2---:R-:W-:Y:S02]  /*2a70*/  PRMT R4, R8, 0x9910, RZ ;  /* 0x0000991008047816 */ /* 0x004fe400000000ff */
[C---:B------:R-:W-:Y:S02]  /*2a80*/  PRMT R6, R9.reuse, 0x7610, R6 ;  /* 0x0000761009067816 */ /* 0x040fe40000000006 */
[----:B------:R-:W-:Y:S02]  /*2a90*/  ISETP.GE.AND P0, PT, R4, RZ, PT ;  /* 0x000000ff0400720c */ /* 0x000fe40003f06270 */
[----:B------:R-:W-:-:S02]  /*2aa0*/  PRMT R4, R9, 0x7632, R4 ;  /* 0x0000763209047816 */ /* 0x000fc40000000004 */
[----:B------:R-:W-:-:S09]  /*2ab0*/  PRMT R7, R8, 0x7632, R7 ;  /* 0x0000763208077816 */ /* 0x000fd20000000007 */
[----:B------:R-:W-:Y:S05]  /*2ac0*/  @!P0 BRA `(.L_x_1263) ;  /* 0x00000000004c8947 */ /* 0x000fea0003800000 */
[----:B------:R-:W-:-:S04]  /*2ad0*/  PRMT R5, R8, 0x9910, RZ ;  /* 0x0000991008057816 */ /* 0x000fc800000000ff */
[----:B------:R-:W-:Y:S01]  /*2ae0*/  ISETP.NE.AND P0, PT, R5, RZ, PT ;  /* 0x000000ff0500720c */ /* 0x000fe20003f05270 */
[----:B------:R-:W-:-:S12]  /*2af0*/  IMAD.MOV.U32 R5, RZ, RZ, 0x1 ;  /* 0x00000001ff057424 */ /* 0x000fd800078e00ff */
[----:B------:R-:W-:Y:S05]  /*2b00*/  @!P0 BRA `(.L_x_1263) ;  /* 0x00000000003c8947 */ /* 0x000fea0003800000 */
[----:B------:R-:W0:Y:S01]  /*2b10*/  LDCU.U16 UR4, c[0x0][0xfca] ;  /* 0x0001f940ff0477ac */ /* 0x000e220008000400 */
[----:B------:R-:W-:Y:S02]  /*2b20*/  IMAD.MOV.U32 R5, RZ, RZ, 0x1 ;  /* 0x00000001ff057424 */ /* 0x000fe400078e00ff */
[----:B0-----:R-:W-:-:S07]  /*2b30*/  IMAD.U32 R9, RZ, RZ, UR4 ;  /* 0x00000004ff097e24 */ /* 0x001fce000f8e00ff */
.L_x_1264:
        /* <DEDUP_REMOVED lines=12> */
.L_x_1263:
[----:B------:R-:W-:Y:S05]  /*2c00*/  BSYNC.RECONVERGENT B0 ;  /* 0x0000000000007941 */ /* 0x000fea0003800200 */
.L_x_1262:
        /* <DEDUP_REMOVED lines=11> */
.L_x_1267:
        /* <DEDUP_REMOVED lines=12> */
.L_x_1266:
[----:B------:R-:W-:Y:S05]  /*2d80*/  BSYNC.RECONVERGENT B0 ;  /* 0x0000000000007941 */ /* 0x000fea0003800200 */
.L_x_1265:
        /* <DEDUP_REMOVED lines=11> */
.L_x_1270:
        /* <DEDUP_REMOVED lines=12> */
.L_x_1269:
[----:B------:R-:W-:Y:S05]  /*2f00*/  BSYNC.RECONVERGENT B0 ;  /* 0x0000000000007941 */ /* 0x000fea0003800200 */
.L_x_1268:
        /* <DEDUP_REMOVED lines=11> */
.L_x_1273:
        /* <DEDUP_REMOVED lines=12> */
.L_x_1272:
[----:B------:R-:W-:Y:S05]  /*3080*/  BSYNC.RECONVERGENT B0 ;  /* 0x0000000000007941 */ /* 0x000fea0003800200 */
.L_x_1271:
        /* <DEDUP_REMOVED lines=15> */
.L_x_1235:
[----:B------:R-:W-:Y:S02]  /*3180*/  IMAD.MOV.U32 R6, RZ, RZ, 0x10001 ;  /* 0x00010001ff067424 */ /* 0x000fe400078e00ff */
[----:B------:R-:W-:-:S07]  /*3190*/  IMAD.MOV.U32 R7, RZ, RZ, 0x10001 ;  /* 0x00010001ff077424 */ /* 0x000fce00078e00ff */
.L_x_1274:
[----:B------:R-:W-:-:S04]  /*31a0*/  LEA R4, P0, R0, UR14, 0x3 ;  /* 0x0000000e00047c11 */ /* 0x000fc8000f8018ff */
[C---:B------:R-:W-:Y:S02]  /*31b0*/  LEA.HI.X R5, R0.reuse, UR15, R3, 0x3, P0 ;  /* 0x0000000f00057c11 */ /* 0x040fe400080f1c03 */
[----:B------:R-:W-:-:S03]  /*31c0*/  IADD3 R0, P0, PT, R0, UR8, RZ ;  /* 0x0000000800007c10 */ /* 0x000fc6000ff1e0ff */
[----:B------:R0:W-:Y:S02]  /*31d0*/  STG.E.64 desc[UR16][R4.64], R6 ;  /* 0x0000000604007986 */ /* 0x0001e4000c101b10 */
[C---:B------:R-:W-:Y:S02]  /*31e0*/  IMAD.SHL.U32 R2, R0.reuse, 0x4, RZ ;  /* 0x0000000400027824 */ /* 0x040fe400078e00ff */
[----:B------:R-:W-:Y:S01]  /*31f0*/  IMAD.X R3, RZ, RZ, R3, P0 ;  /* 0x000000ffff037224 */ /* 0x000fe200000e0603 */
[----:B------:R-:W-:Y:S02]  /*3200*/  LOP3.LUT P0, RZ, R0, 0xffffc000, RZ, 0xc0, !PT ;  /* 0xffffc00000ff7812 */ /* 0x000fe4000780c0ff */
[----:B------:R-:W-:Y:S02]  /*3210*/  ISETP.LT.U32.AND P1, PT, R2, UR18, PT ;  /* 0x0000001202007c0c */ /* 0x000fe4000bf21070 */
[----:B------:R-:W-:Y:S02]  /*3220*/  SHF.L.U64.HI R2, R0, 0x2, R3 ;  /* 0x0000000200027819 */ /* 0x000fe40000010203 */
[----:B------:R-:W-:-:S02]  /*3230*/  LOP3.LUT P0, RZ, R3, 0x3fffffff, RZ, 0xc0, P0 ;  /* 0x3fffffff03ff7812 */ /* 0x000fc4000000c0ff */
[----:B------:R-:W-:-:S13]  /*3240*/  ISETP.LT.AND.EX P1, PT, R2, UR5, PT, P1 ;  /* 0x0000000502007c0c */ /* 0x000fda000bf21310 */
[----:B0-----:R-:W-:Y:S05]  /*3250*/  @!P0 BRA P1, `(.L_x_1274) ;  /* 0xfffffffc00d08947 */ /* 0x001fea000083ffff */
[----:B------:R-:W-:Y:S05]  /*3260*/  EXIT ;  /* 0x000000000000794d */ /* 0x000fea0003800000 */
.L_x_1275:
        /* <DEDUP_REMOVED lines=9> */
.L_x_4772:


//--------------------- .text._ZN2at6native57_GLOBAL__N__f3eca4a2_24_ForeachBinaryOpScalar_cu_86b9896c25multi_tensor_apply_kernelINS1_18TensorListMetadataILi2EEENS1_21BinaryOpScalarFunctorIlLi2ELi1ELi1EEEJNS1_21reverse_power_functorIlEElEEEvT_T0_DpT1_ --------------------------
	.section	.text._ZN2at6native57_GLOBAL__N__f3eca4a2_24_ForeachBinaryOpScalar_cu_86b9896c25multi_tensor_apply_kernelINS1_18TensorListMetadataILi2EEENS1_21BinaryOpScalarFunctorIlLi2ELi1ELi1EEEJNS1_21reverse_power_functorIlEElEEEvT_T0_DpT1_,"ax",@progbits
	.align	128
.text._ZN2at6native57_GLOBAL__N__f3eca4a2_24_ForeachBinaryOpScalar_cu_86b9896c25multi_tensor_apply_kernelINS1_18TensorListMetadataILi2EEENS1_21BinaryOpScalarFunctorIlLi2ELi1ELi1EEEJNS1_21reverse_power_functorIlEElEEEvT_T0_DpT1_:
        .type           _ZN2at6native57_GLOBAL__N__f3eca4a2_24_ForeachBinaryOpScalar_cu_86b9896c25multi_tensor_apply_kernelINS1_18TensorListMetadataILi2EEENS1_21BinaryOpScalarFunctorIlLi2ELi1ELi1EEEJNS1_21reverse_power_functorIlEElEEEvT_T0_DpT1_,@function
        .size           _ZN2at6native57_GLOBAL__N__f3eca4a2_24_ForeachBinaryOpScalar_cu_86b9896c25multi_tensor_apply_kernelINS1_18TensorListMetadataILi2EEENS1_21BinaryOpScalarFunctorIlLi2ELi1ELi1EEEJNS1_21reverse_power_functorIlEElEEEvT_T0_DpT1_,(.L_x_4773 - _ZN2at6native57_GLOBAL__N__f3eca4a2_24_ForeachBinaryOpScalar_cu_86b9896c25multi_tensor_apply_kernelINS1_18TensorListMetadataILi2EEENS1_21BinaryOpScalarFunctorIlLi2ELi1ELi1EEEJNS1_21reverse_power_functorIlEElEEEvT_T0_DpT1_)
        .other          _ZN2at6native57_GLOBAL__N__f3eca4a2_24_ForeachBinaryOpScalar_cu_86b9896c25multi_tensor_apply_kernelINS1_18TensorListMetadataILi2EEENS1_21BinaryOpScalarFunctorIlLi2ELi1ELi1EEEJNS1_21reverse_power_functorIlEElEEEvT_T0_DpT1_,@"STO_CUDA_ENTRY STV_DEFAULT"
_ZN2at6native57_GLOBAL__N__f3eca4a2_24_ForeachBinaryOpScalar_cu_86b9896c25multi_tensor_apply_kernelINS1_18TensorListMetadataILi2EEENS1_21BinaryOpScalarFunctorIlLi2ELi1ELi1EEEJNS1_21reverse_power_functorIlEElEEEvT_T0_DpT1_:
        /* <DEDUP_REMOVED lines=24> */
[----:B------:R-:W0:Y:S01]  /*0180*/  LDCU.64 UR20, c[0x0][0xfd0] ;  /* 0x0001fa00ff1477ac */ /* 0x000e220008000a00 */
[----:B------:R-:W1:Y:S01]  /*0190*/  S2R R0, SR_TID.X ;  /* 0x0000000000007919 */ /* 0x000e620000002100 */
[----:B------:R-:W-:Y:S01]  /*01a0*/  IMAD.MOV.U32 R3, RZ, RZ, RZ ;  /* 0x000000ffff037224 */ /* 0x000fe200078e00ff */
[----:B------:R-:W-:Y:S01]  /*01b0*/  UISETP.LT.U32.AND UP0, UPT, UR19, 0x10000, UPT ;  /* 0x000100001300788c */ /* 0x000fe2000bf01070 */
[----:B------:R-:W2:Y:S03]  /*01c0*/  LDCU UR9, c[0x0][0x360] ;  /* 0x00006c00ff0977ac */ /* 0x000ea60008000800 */
[----:B------:R-:W-:-:S04]  /*01d0*/  UISETP.LT.U32.AND.EX UP0, UPT, UR4, URZ, UPT, UP0 ;  /* 0x000000ff0400728c */ /* 0x000fc8000bf01100 */
[----:B------:R-:W-:Y:S02]  /*01e0*/  USEL UR11, UR19, 0x10000, UP0 ;  /* 0x00010000130b7887 */ /* 0x000fe40008000000 */
[----:B------:R-:W-:Y:S02]  /*01f0*/  USEL UR18, UR4, URZ, UP0 ;  /* 0x000000ff04127287 */ /* 0x000fe40008000000 */
[----:B0-----:R-:W-:-:S04]  /*0200*/  UISETP.NE.U32.AND UP1, UPT, UR20, 0x1, UPT ;  /* 0x000000011400788c */ /* 0x001fc8000bf25070 */
[----:B------:R-:W-:Y:S02]  /*0210*/  UISETP.NE.AND.EX UP0, UPT, UR21, URZ, UPT, UP1 ;  /* 0x000000ff1500728c */ /* 0x000fe4000bf05310 */
[----:B--2---:R-:W-:-:S07]  /*0220*/  USHF.L.U32 UR8, UR9, 0x2, URZ ;  /* 0x0000000209087899 */ /* 0x004fce00080006ff */
[----:B------:R-:W-:Y:S05]  /*0230*/  BRA.U !UP0, `(.L_x_1277) ;  /* 0x0000001d08b07547 */ /* 0x000fea000b800000 */
[----:B------:R-:W-:-:S04]  /*0240*/  UISETP.NE.U32.AND UP0, UPT, UR20, -0x1, UPT ;  /* 0xffffffff1400788c */ /* 0x000fc8000bf05070 */
[----:B------:R-:W-:-:S09]  /*0250*/  UISETP.NE.AND.EX UP0, UPT, UR21, -0x1, UPT, UP0 ;  /* 0xffffffff1500788c */ /* 0x000fd2000bf05300 */
[----:B------:R-:W-:Y:S05]  /*0260*/  BRA.U UP0, `(.L_x_1278) ;  /* 0x0000001100587547 */ /* 0x000fea000b800000 */
[----:B------:R-:W-:Y:S01]  /*0270*/  UMOV UR4, URZ ;  /* 0x000000ff00047c82 */ /* 0x000fe20008000000 */
[----:B------:R-:W-:-:S05]  /*0280*/  UMOV UR5, URZ ;  /* 0x000000ff00057c82 */ /* 0x000fca0008000000 */
.L_x_1303:
[----:B-1----:R-:W-:Y:S02]  /*0290*/  IADD3 R22, P1, PT, R0, UR4, RZ ;  /* 0x0000000400167c10 */ /* 0x002fe4000ff3e0ff */
[----:B0-----:R-:W-:Y:S02]  /*02a0*/  CS2R R8, SRZ ;  /* 0x0000000000087805 */ /* 0x001fe4000001ff00 */
        /* <DEDUP_REMOVED lines=16> */
[----:B------:R-:W-:Y:S02]  /*03b0*/  ISETP.GE.U32.AND.EX P3, PT, R6, UR18, PT, P3 ;  /* 0x0000001206007c0c */ /* 0x000fe4000bf66130 */
[----:B------:R-:W-:Y:S01]  /*03c0*/  @!P1 LEA R16, P4, R2, UR6, 0x3 ;  /* 0x0000000602109c11 */ /* 0x000fe2000f8818ff */
[----:B------:R-:W2:Y:S01]  /*03d0*/  @!P0 LDG.E.64 R8, desc[UR16][R24.64] ;  /* 0x0000001018088981 */ /* 0x000ea2000c1e1b00 */
[----:B------:R-:W-:-:S02]  /*03e0*/  CS2R R10, SRZ ;  /* 0x00000000000a7805 */ /* 0x000fc4000001ff00 */
[----:B------:R-:W-:Y:S02]  /*03f0*/  CS2R R12, SRZ ;  /* 0x00000000000c7805 */ /* 0x000fe4000001ff00 */
[----:B------:R-:W-:Y:S02]  /*0400*/  @!P1 LEA.HI.X R17, R2, UR7, R3, 0x3, P4 ;  /* 0x0000000702119c11 */ /* 0x000fe4000a0f1c03 */
[----:B------:R-:W-:Y:S02]  /*0410*/  CS2R R14, SRZ ;  /* 0x00000000000e7805 */ /* 0x000fe4000001ff00 */
[----:B------:R-:W-:Y:S01]  /*0420*/  @!P2 LEA R18, P0, R7, UR6, 0x3 ;  /* 0x000000060712ac11 */ /* 0x000fe2000f8018ff */
[----:B------:R0:W5:Y:S01]  /*0430*/  @!P1 LDG.E.64 R10, desc[UR16][R16.64] ;  /* 0x00000010100a9981 */ /* 0x000162000c1e1b00 */
[----:B------:R-:W-:Y:S02]  /*0440*/  @!P3 LEA R20, P4, R5, UR6, 0x3 ;  /* 0x000000060514bc11 */ /* 0x000fe4000f8818ff */
[----:B------:R-:W-:-:S02]  /*0450*/  @!P2 LEA.HI.X R19, R7, UR7, R4, 0x3, P0 ;  /* 0x000000070713ac11 */ /* 0x000fc400080f1c04 */
[----:B------:R-:W-:-:S03]  /*0460*/  @!P3 LEA.HI.X R21, R5, UR7, R6, 0x3, P4 ;  /* 0x000000070515bc11 */ /* 0x000fc6000a0f1c06 */
[----:B------:R0:W5:Y:S04]  /*0470*/  @!P2 LDG.E.64 R12, desc[UR16][R18.64] ;  /* 0x00000010120ca981 */ /* 0x000168000c1e1b00 */
[----:B------:R0:W5:Y:S01]  /*0480*/  @!P3 LDG.E.64 R14, desc[UR16][R20.64] ;  /* 0x00000010140eb981 */ /* 0x000162000c1e1b00 */
[----:B------:R-:W-:Y:S01]  /*0490*/  BSSY.RECONVERGENT B0, `(.L_x_1279) ;  /* 0x0000034000007945 */ /* 0x000fe20003800200 */
[----:B--2---:R-:W-:-:S13]  /*04a0*/  ISETP.GE.AND P0, PT, R9, RZ, PT ;  /* 0x000000ff0900720c */ /* 0x004fda0003f06270 */
[----:B0-----:R-:W-:Y:S05]  /*04b0*/  @!P0 BRA `(.L_x_1280) ;  /* 0x0000000000ac8947 */ /* 0x001fea0003800000 */
[----:B------:R-:W-:Y:S01]  /*04c0*/  ISETP.NE.U32.AND P0, PT, R8, RZ, PT ;  /* 0x000000ff0800720c */ /* 0x000fe20003f05070 */
[----:B------:R-:W-:Y:S01]  /*04d0*/  BSSY.RECONVERGENT B1, `(.L_x_1281) ;  /* 0x0000028000017945 */ /* 0x000fe20003800200 */
[----:B------:R-:W-:Y:S02]  /*04e0*/  IMAD.MOV.U32 R16, RZ, RZ, 0x1 ;  /* 0x00000001ff107424 */ /* 0x000fe400078e00ff */
[----:B------:R-:W-:Y:S01]  /*04f0*/  ISETP.NE.AND.EX P0, PT, R9, RZ, PT, P0 ;  /* 0x000000ff0900720c */ /* 0x000fe20003f05300 */
[----:B------:R-:W-:-:S12]  /*0500*/  IMAD.MOV.U32 R17, RZ, RZ, RZ ;  /* 0x000000ffff117224 */ /* 0x000fd800078e00ff */
[----:B------:R-:W-:Y:S05]  /*0510*/  @!P0 BRA `(.L_x_1282) ;  /* 0x00000000008c8947 */ /* 0x000fea0003800000 */
[C---:B------:R-:W-:Y:S02]  /*0520*/  LOP3.LUT R16, R8.reuse, 0x1, RZ, 0xc0, !PT ;  /* 0x0000000108107812 */ /* 0x040fe400078ec0ff */
[----:B------:R-:W-:Y:S02]  /*0530*/  ISETP.GE.U32.AND P1, PT, R8, 0x2, PT ;  /* 0x000000020800780c */ /* 0x000fe40003f26070 */
[----:B------:R-:W-:Y:S01]  /*0540*/  ISETP.NE.U32.AND P0, PT, R16, 0x1, PT ;  /* 0x000000011000780c */ /* 0x000fe20003f05070 */
[----:B------:R-:W-:Y:S01]  /*0550*/  IMAD.MOV.U32 R16, RZ, RZ, 0x1 ;  /* 0x00000001ff107424 */ /* 0x000fe200078e00ff */
[----:B------:R-:W-:Y:S02]  /*0560*/  ISETP.GE.U32.AND.EX P1, PT, R9, RZ, PT, P1 ;  /* 0x000000ff0900720c */ /* 0x000fe40003f26110 */
[----:B------:R-:W-:-:S04]  /*0570*/  ISETP.NE.U32.AND.EX P0, PT, RZ, RZ, PT, P0 ;  /* 0x000000ffff00720c */ /* 0x000fc80003f05100 */
[----:B------:R-:W-:Y:S02]  /*0580*/  SEL R16, R16, 0xffffffff, P0 ;  /* 0xffffffff10107807 */ /* 0x000fe40000000000 */
[----:B------:R-:W-:-:S03]  /*0590*/  SEL R19, RZ, 0xffffffff, P0 ;  /* 0xffffffffff137807 */ /* 0x000fc60000000000 */
[----:B------:R-:W-:-:S04]  /*05a0*/  IMAD.WIDE.U32 R16, R16, 0x1, RZ ;  /* 0x0000000110107825 */ /* 0x000fc800078e00ff */
[----:B------:R-:W-:Y:S01]  /*05b0*/  IMAD.IADD R17, R17, 0x1, R19 ;  /* 0x0000000111117824 */ /* 0x000fe200078e0213 */
[----:B------:R-:W-:Y:S06]  /*05c0*/  @!P1 BRA `(.L_x_1282) ;  /* 0x0000000000609947 */ /* 0x000fec0003800000 */
[--C-:B------:R-:W-:Y:S01]  /*05d0*/  SHF.R.U64 R18, R8, 0x1, R9.reuse ;  /* 0x0000000108127819 */ /* 0x100fe20000001209 */
[----:B------:R-:W-:Y:S01]  /*05e0*/  IMAD.MOV.U32 R19, RZ, RZ, 0x1 ;  /* 0x00000001ff137424 */ /* 0x000fe200078e00ff */
[----:B------:R-:W-:Y:S01]  /*05f0*/  SHF.R.U32.HI R21, RZ, 0x1, R9 ;  /* 0x00000001ff157819 */ /* 0x000fe20000011609 */
[----:B------:R-:W-:-:S07]  /*0600*/  IMAD.MOV.U32 R20, RZ, RZ, RZ ;  /* 0x000000ffff147224 */ /* 0x000fce00078e00ff */
.L_x_1283:
[----:B------:R-:W-:-:S04]  /*0610*/  LOP3.LUT R8, R18, 0x1, RZ, 0xc0, !PT ;  /* 0x0000000112087812 */ /* 0x000fc800078ec0ff */
[----:B------:R-:W-:Y:S01]  /*0620*/  ISETP.NE.U32.AND P0, PT, R8, 0x1, PT ;  /* 0x000000010800780c */ /* 0x000fe20003f05070 */
[----:B------:R-:W-:-:S03]  /*0630*/  IMAD R8, R20, R19, RZ ;  /* 0x0000001314087224 */ /* 0x000fc600078e02ff */
[----:B------:R-:W-:Y:S01]  /*0640*/  ISETP.NE.U32.AND.EX P0, PT, RZ, RZ, PT, P0 ;  /* 0x000000ffff00720c */ /* 0x000fe20003f05100 */
[C---:B------:R-:W-:Y:S02]  /*0650*/  IMAD R27, R19.reuse, R20, R8 ;  /* 0x00000014131b7224 */ /* 0x040fe400078e0208 */
[C---:B------:R-:W-:Y:S01]  /*0660*/  IMAD.WIDE.U32 R8, R19.reuse, R19, RZ ;  /* 0x0000001313087225 */ /* 0x040fe200078e00ff */
[----:B------:R-:W-:Y:S02]  /*0670*/  SEL R25, R20, RZ, !P0 ;  /* 0x000000ff14197207 */ /* 0x000fe40004000000 */
[----:B------:R-:W-:Y:S01]  /*0680*/  SEL R24, R19, 0x1, !P0 ;  /* 0x0000000113187807 */ /* 0x000fe20004000000 */
[----:B------:R-:W-:Y:S01]  /*0690*/  IMAD.IADD R20, R9, 0x1, R27 ;  /* 0x0000000109147824 */ /* 0x000fe200078e021b */
[C---:B------:R-:W-:Y:S01]  /*06a0*/  ISETP.GE.U32.AND P0, PT, R18.reuse, 0x2, PT ;  /* 0x000000021200780c */ /* 0x040fe20003f06070 */
[-C--:B------:R-:W-:Y:S01]  /*06b0*/  IMAD R25, R25, R16.reuse, RZ ;  /* 0x0000001019197224 */ /* 0x080fe200078e02ff */
[--C-:B------:R-:W-:Y:S01]  /*06c0*/  SHF.R.U64 R18, R18, 0x1, R21.reuse ;  /* 0x0000000112127819 */ /* 0x100fe20000001215 */
[----:B------:R-:W-:Y:S01]  /*06d0*/  IMAD.MOV.U32 R19, RZ, RZ, R8 ;  /* 0x000000ffff137224 */ /* 0x000fe200078e0008 */
[----:B------:R-:W-:Y:S01]  /*06e0*/  ISETP.GE.U32.AND.EX P0, PT, R21, RZ, PT, P0 ;  /* 0x000000ff1500720c */ /* 0x000fe20003f06100 */
[----:B------:R-:W-:Y:S01]  /*06f0*/  IMAD.WIDE.U32 R8, R24, R16, RZ ;  /* 0x0000001018087225 */ /* 0x000fe200078e00ff */
[----:B------:R-:W-:-:S03]  /*0700*/  SHF.R.U32.HI R21, RZ, 0x1, R21 ;  /* 0x00000001ff157819 */ /* 0x000fc60000011615 */
[----:B------:R-:W-:Y:S02]  /*0710*/  IMAD R17, R17, R24, R25 ;  /* 0x0000001811117224 */ /* 0x000fe400078e0219 */
[----:B------:R-:W-:Y:S02]  /*0720*/  IMAD.MOV.U32 R16, RZ, RZ, R8 ;  /* 0x000000ffff107224 */ /* 0x000fe400078e0008 */
[----:B------:R-:W-:-:S04]  /*0730*/  IMAD.IADD R17, R9, 0x1, R17 ;  /* 0x0000000109117824 */ /* 0x000fc800078e0211 */
[----:B------:R-:W-:Y:S05]  /*0740*/  @P0 BRA `(.L_x_1283) ;  /* 0xfffffffc00b00947 */ /* 0x000fea000383ffff */
.L_x_1282:
[----:B------:R-:W-:Y:S05]  /*0750*/  BSYNC.RECONVERGENT B1 ;  /* 0x0000000000017941 */ /* 0x000fea0003800200 */
.L_x_1281:
[----:B------:R-:W-:Y:S05]  /*0760*/  BRA `(.L_x_1284) ;  /* 0x0000000000187947 */ /* 0x000fea0003800000 */
.L_x_1280:
[----:B------:R-:W-:Y:S01]  /*0770*/  LOP3.LUT R8, R8, 0x1, RZ, 0xc0, !PT ;  /* 0x0000000108087812 */ /* 0x000fe200078ec0ff */
[----:B------:R-:W-:-:S03]  /*0780*/  IMAD.MOV.U32 R16, RZ, RZ, 0x1 ;  /* 0x00000001ff107424 */ /* 0x000fc600078e00ff */
[----:B------:R-:W-:-:S04]  /*0790*/  ISETP.NE.U32.AND P0, PT, R8, 0x1, PT ;  /* 0x000000010800780c */ /* 0x000fc80003f05070 */
[----:B------:R-:W-:-:S04]  /*07a0*/  ISETP.NE.U32.AND.EX P0, PT, RZ, RZ, PT, P0 ;  /* 0x000000ffff00720c */ /* 0x000fc80003f05100 */
[----:B------:R-:W-:Y:S02]  /*07b0*/  SEL R16, R16, 0xffffffff, P0 ;  /* 0xffffffff10107807 */ /* 0x000fe40000000000 */
[----:B------:R-:W-:-:S07]  /*07c0*/  SEL R17, RZ, 0xffffffff, P0 ;  /* 0xffffffffff117807 */ /* 0x000fce0000000000 */
.L_x_1284:
[----:B------:R-:W-:Y:S05]  /*07d0*/  BSYNC.RECONVERGENT B0 ;  /* 0x0000000000007941 */ /* 0x000fea0003800200 */
.L_x_1279:
[----:B-----5:R-:W-:Y:S01]  /*07e0*/  ISETP.GE.AND P0, PT, R11, RZ, PT ;  /* 0x000000ff0b00720c */ /* 0x020fe20003f06270 */
[----:B------:R-:W-:Y:S01]  /*07f0*/  BSSY.RECONVERGENT B0, `(.L_x_1285) ;  /* 0x0000035000007945 */ /* 0x000fe20003800200 */
[----:B------:R-:W-:Y:S02]  /*0800*/  IMAD.MOV.U32 R8, RZ, RZ, R16 ;  /* 0x000000ffff087224 */ /* 0x000fe400078e0010 */
[----:B------:R-:W-:-:S09]  /*0810*/  IMAD.MOV.U32 R9, RZ, RZ, R17 ;  /* 0x000000ffff097224 */ /* 0x000fd200078e0011 */
[----:B------:R-:W-:Y:S05]  /*0820*/  @!P0 BRA `(.L_x_1286) ;  /* 0x0000000000ac8947 */ /* 0x000fea0003800000 */
        /* <DEDUP_REMOVED lines=21> */
.L_x_1289:
        /* <DEDUP_REMOVED lines=20> */
.L_x_1288:
[----:B------:R-:W-:Y:S05]  /*0ac0*/  BSYNC.RECONVERGENT B1 ;  /* 0x0000000000017941 */ /* 0x000fea0003800200 */
.L_x_1287:
[----:B------:R-:W-:Y:S05]  /*0ad0*/  BRA `(.L_x_1290) ;  /* 0x0000000000187947 */ /* 0x000fea0003800000 */
.L_x_1286:
[----:B------:R-:W-:Y:S01]  /*0ae0*/  LOP3.LUT R10, R10, 0x1, RZ, 0xc0, !PT ;  /* 0x000000010a0a7812 */ /* 0x000fe200078ec0ff */
[----:B------:R-:W-:-:S03]  /*0af0*/  IMAD.MOV.U32 R16, RZ, RZ, 0x1 ;  /* 0x00000001ff107424 */ /* 0x000fc600078e00ff */
[----:B------:R-:W-:-:S04]  /*0b00*/  ISETP.NE.U32.AND P0, PT, R10, 0x1, PT ;  /* 0x000000010a00780c */ /* 0x000fc80003f05070 */
[----:B------:R-:W-:-:S04]  /*0b10*/  ISETP.NE.U32.AND.EX P0, PT, RZ, RZ, PT, P0 ;  /* 0x000000ffff00720c */ /* 0x000fc80003f05100 */
[----:B------:R-:W-:Y:S02]  /*0b20*/  SEL R16, R16, 0xffffffff, P0 ;  /* 0xffffffff10107807 */ /* 0x000fe40000000000 */
[----:B------:R-:W-:-:S07]  /*0b30*/  SEL R17, RZ, 0xffffffff, P0 ;  /* 0xffffffffff117807 */ /* 0x000fce0000000000 */
.L_x_1290:
[----:B------:R-:W-:Y:S05]  /*0b40*/  BSYNC.RECONVERGENT B0 ;  /* 0x0000000000007941 */ /* 0x000fea0003800200 */
.L_x_1285:
[----:B------:R-:W-:Y:S01]  /*0b50*/  ISETP.GE.AND P0, PT, R13, RZ, PT ;  /* 0x000000ff0d00720c */ /* 0x000fe20003f06270 */
        /* <DEDUP_REMOVED lines=25> */
.L_x_1295:
        /* <DEDUP_REMOVED lines=20> */
.L_x_1294:
[----:B------:R-:W-:Y:S05]  /*0e30*/  BSYNC.RECONVERGENT B1 ;  /* 0x0000000000017941 */ /* 0x000fea0003800200 */
.L_x_1293:
[----:B------:R-:W-:Y:S05]  /*0e40*/  BRA `(.L_x_1296) ;  /* 0x0000000000187947 */ /* 0x000fea0003800000 */
.L_x_1292:
[----:B------:R-:W-:Y:S01]  /*0e50*/  LOP3.LUT R12, R12, 0x1, RZ, 0xc0, !PT ;  /* 0x000000010c0c7812 */ /* 0x000fe200078ec0ff */
[----:B------:R-:W-:-:S03]  /*0e60*/  IMAD.MOV.U32 R16, RZ, RZ, 0x1 ;  /* 0x00000001ff107424 */ /* 0x000fc600078e00ff */
[----:B------:R-:W-:-:S04]  /*0e70*/  ISETP.NE.U32.AND P0, PT, R12, 0x1, PT ;  /* 0x000000010c00780c */ /* 0x000fc80003f05070 */
[----:B------:R-:W-:-:S04]  /*0e80*/  ISETP.NE.U32.AND.EX P0, PT, RZ, RZ, PT, P0 ;  /* 0x000000ffff00720c */ /* 0x000fc80003f05100 */
[----:B------:R-:W-:Y:S02]  /*0e90*/  SEL R16, R16, 0xffffffff, P0 ;  /* 0xffffffff10107807 */ /* 0x000fe40000000000 */
[----:B------:R-:W-:-:S07]  /*0ea0*/  SEL R17, RZ, 0xffffffff, P0 ;  /* 0xffffffffff117807 */ /* 0x000fce0000000000 */
.L_x_1296:
[----:B------:R-:W-:Y:S05]  /*0eb0*/  BSYNC.RECONVERGENT B0 ;  /* 0x0000000000007941 */ /* 0x000fea0003800200 */
.L_x_1291:
        /* <DEDUP_REMOVED lines=11> */
[C---:B------:R-:W-:Y:S01]  /*0f70*/  LOP3.LUT R16, R14.reuse, 0x1, RZ, 0xc0, !PT ;  /* 0x000000010e107812 */ /* 0x040fe200078ec0ff */
[----:B------:R-:W-:Y:S01]  /*0f80*/  IMAD.MOV.U32 R24, RZ, RZ, 0x1 ;  /* 0x00000001ff187424 */ /* 0x000fe200078e00ff */
[----:B------:R-:W-:Y:S02]  /*0f90*/  ISETP.GE.U32.AND P1, PT, R14, 0x2, PT ;  /* 0x000000020e00780c */ /* 0x000fe40003f26070 */
[----:B------:R-:W-:Y:S02]  /*0fa0*/  ISETP.NE.U32.AND P0, PT, R16, 0x1, PT ;  /* 0x000000011000780c */ /* 0x000fe40003f05070 */
        /* <DEDUP_REMOVED lines=11> */
.L_x_1301:
        /* <DEDUP_REMOVED lines=20> */
.L_x_1300:
[----:B------:R-:W-:Y:S05]  /*11a0*/  BSYNC.RECONVERGENT B1 ;  /* 0x0000000000017941 */ /* 0x000fea0003800200 */
.L_x_1299:
[----:B------:R-:W-:Y:S05]  /*11b0*/  BRA `(.L_x_1302) ;  /* 0x0000000000187947 */ /* 0x000fea0003800000 */
.L_x_1298:
[----:B------:R-:W-:Y:S01]  /*11c0*/  LOP3.LUT R14, R14, 0x1, RZ, 0xc0, !PT ;  /* 0x000000010e0e7812 */ /* 0x000fe200078ec0ff */
[----:B------:R-:W-:-:S03]  /*11d0*/  IMAD.MOV.U32 R24, RZ, RZ, 0x1 ;  /* 0x00000001ff187424 */ /* 0x000fc600078e00ff */
[----:B------:R-:W-:-:S04]  /*11e0*/  ISETP.NE.U32.AND P0, PT, R14, 0x1, PT ;  /* 0x000000010e00780c */ /* 0x000fc80003f05070 */
[----:B------:R-:W-:-:S04]  /*11f0*/  ISETP.NE.U32.AND.EX P0, PT, RZ, RZ, PT, P0 ;  /* 0x000000ffff00720c */ /* 0x000fc80003f05100 */
[----:B------:R-:W-:Y:S02]  /*1200*/  SEL R24, R24, 0xffffffff, P0 ;  /* 0xffffffff18187807 */ /* 0x000fe40000000000 */
[----:B------:R-:W-:-:S07]  /*1210*/  SEL R25, RZ, 0xffffffff, P0 ;  /* 0xffffffffff197807 */ /* 0x000fce0000000000 */
.L_x_1302:
[----:B------:R-:W-:Y:S05]  /*1220*/  BSYNC.RECONVERGENT B0 ;  /* 0x0000000000007941 */ /* 0x000fea0003800200 */
.L_x_1297:
[----:B------:R-:W-:Y:S01]  /*1230*/  ISETP.GE.U32.AND P0, PT, R22, UR11, PT ;  /* 0x0000000b16007c0c */ /* 0x000fe2000bf06070 */
[----:B------:R-:W-:Y:S01]  /*1240*/  UIADD3 UR4, UP0, UPT, UR8, UR4, URZ ;  /* 0x0000000408047290 */ /* 0x000fe2000ff1e0ff */
[----:B------:R-:W-:Y:S02]  /*1250*/  ISETP.GE.U32.AND P1, PT, R2, UR11, PT ;  /* 0x0000000b02007c0c */ /* 0x000fe4000bf26070 */
[----:B------:R-:W-:Y:S01]  /*1260*/  ISETP.GE.U32.AND.EX P0, PT, R23, UR18, PT, P0 ;  /* 0x0000001217007c0c */ /* 0x000fe2000bf06100 */
[----:B------:R-:W-:Y:S01]  /*1270*/  UIADD3.X UR5, UPT, UPT, URZ, UR5, URZ, UP0, !UPT ;  /* 0x00000005ff057290 */ /* 0x000fe200087fe4ff */
[----:B------:R-:W-:Y:S01]  /*1280*/  ISETP.GE.U32.AND P2, PT, R7, UR11, PT ;  /* 0x0000000b07007c0c */ /* 0x000fe2000bf46070 */
[----:B------:R-:W-:Y:S02]  /*1290*/  UISETP.GE.U32.AND UP0, UPT, UR4, UR11, UPT ;  /* 0x0000000b0400728c */ /* 0x000fe4000bf06070 */
[----:B------:R-:W-:Y:S02]  /*12a0*/  ISETP.GE.U32.AND P3, PT, R5, UR11, PT ;  /* 0x0000000b05007c0c */ /* 0x000fe4000bf66070 */
[----:B------:R-:W-:Y:S01]  /*12b0*/  ISETP.GE.U32.AND.EX P1, PT, R3, UR18, PT, P1 ;  /* 0x0000001203007c0c */ /* 0x000fe2000bf26110 */
[----:B------:R-:W-:-:S02]  /*12c0*/  UISETP.GE.U32.AND.EX UP0, UPT, UR5, UR18, UPT, UP0 ;  /* 0x000000120500728c */ /* 0x000fc4000bf06100 */
[----:B------:R-:W-:Y:S02]  /*12d0*/  ISETP.GE.U32.AND.EX P2, PT, R4, UR18, PT, P2 ;  /* 0x0000001204007c0c */ /* 0x000fe4000bf46120 */
[----:B------:R-:W-:Y:S02]  /*12e0*/  ISETP.GE.U32.AND.EX P3, PT, R6, UR18, PT, P3 ;  /* 0x0000001206007c0c */ /* 0x000fe4000bf66130 */
[----:B------:R-:W-:-:S04]  /*12f0*/  @!P0 LEA R14, P4, R22, UR14, 0x3 ;  /* 0x0000000e160e8c11 */ /* 0x000fc8000f8818ff */
[----:B------:R-:W-:Y:S02]  /*1300*/  @!P0 LEA.HI.X R15, R22, UR15, R23, 0x3, P4 ;  /* 0x0000000f160f8c11 */ /* 0x000fe4000a0f1c17 */
[----:B------:R-:W-:-:S03]  /*1310*/  @!P1 LEA R16, P4, R2, UR14, 0x3 ;  /* 0x0000000e02109c11 */ /* 0x000fc6000f8818ff */
[----:B------:R-:W-:Y:S01]  /*1320*/  @!P2 LEA R18, P5, R7, UR14, 0x3 ;  /* 0x0000000e0712ac11 */ /* 0x000fe2000f8a18ff */
[----:B------:R0:W-:Y:S01]  /*1330*/  @!P0 STG.E.64 desc[UR16][R14.64], R8 ;  /* 0x000000080e008986 */ /* 0x0001e2000c101b10 */
[----:B------:R-:W-:Y:S02]  /*1340*/  @!P3 LEA R20, P6, R5, UR14, 0x3 ;  /* 0x0000000e0514bc11 */ /* 0x000fe4000f8c18ff */
[----:B------:R-:W-:Y:S02]  /*1350*/  @!P1 LEA.HI.X R17, R2, UR15, R3, 0x3, P4 ;  /* 0x0000000f02119c11 */ /* 0x000fe4000a0f1c03 */
[----:B------:R-:W-:Y:S02]  /*1360*/  @!P2 LEA.HI.X R19, R7, UR15, R4, 0x3, P5 ;  /* 0x0000000f0713ac11 */ /* 0x000fe4000a8f1c04 */
[----:B------:R-:W-:Y:S01]  /*1370*/  @!P3 LEA.HI.X R21, R5, UR15, R6, 0x3, P6 ;  /* 0x0000000f0515bc11 */ /* 0x000fe2000b0f1c06 */
[----:B------:R0:W-:Y:S04]  /*1380*/  @!P1 STG.E.64 desc[UR16][R16.64], R10 ;  /* 0x0000000a10009986 */ /* 0x0001e8000c101b10 */
[----:B------:R0:W-:Y:S04]  /*1390*/  @!P2 STG.E.64 desc[UR16][R18.64], R12 ;  /* 0x0000000c1200a986 */ /* 0x0001e8000c101b10 */
[----:B------:R0:W-:Y:S01]  /*13a0*/  @!P3 STG.E.64 desc[UR16][R20.64], R24 ;  /* 0x000000181400b986 */ /* 0x0001e2000c101b10 */
[----:B------:R-:W-:Y:S05]  /*13b0*/  BRA.U !UP0, `(.L_x_1303) ;  /* 0xffffffed08b47547 */ /* 0x000fea000b83ffff */
[----:B------:R-:W-:Y:S05]  /*13c0*/  EXIT ;  /* 0x000000000000794d */ /* 0x000fea0003800000 */
.L_x_1278:
[----:B------:R-:W-:Y:S01]  /*13d0*/  UMOV UR4, URZ ;  /* 0x000000ff00047c82 */ /* 0x000fe20008000000 */
[----:B------:R-:W-:-:S05]  /*13e0*/  UMOV UR5, URZ ;  /* 0x000000ff00057c82 */ /* 0x000fca0008000000 */
.L_x_1316:
[----:B01----:R-:W-:-:S04]  /*13f0*/  IADD3 R2, P1, PT, R0, UR4, RZ ;  /* 0x0000000400027c10 */ /* 0x003fc8000ff3e0ff */
        /* <DEDUP_REMOVED lines=11> */
[----:B------:R-:W-:-:S02]  /*14b0*/  IMAD.X R15, RZ, RZ, R13, P4 ;  /* 0x000000ffff0f7224 */ /* 0x000fc400020e060d */
[----:B------:R-:W-:-:S03]  /*14c0*/  @!P0 LEA R22, P2, R2, UR6, 0x3 ;  /* 0x0000000602168c11 */ /* 0x000fc6000f8418ff */
[----:B------:R-:W-:Y:S02]  /*14d0*/  ISETP.GE.U32.AND.EX P3, PT, R15, UR18, PT, P3 ;  /* 0x000000120f007c0c */ /* 0x000fe4000bf66130 */
[----:B------:R-:W-:Y:S02]  /*14e0*/  @!P0 LEA.HI.X R23, R2, UR7, R3, 0x3, P2 ;  /* 0x0000000702178c11 */ /* 0x000fe400090f1c03 */
[----:B------:R-:W-:Y:S02]  /*14f0*/  CS2R R2, SRZ ;  /* 0x0000000000027805 */ /* 0x000fe4000001ff00 */
[----:B------:R-:W-:-:S04]  /*1500*/  ISETP.GE.U32.AND P2, PT, R18, UR11, PT ;  /* 0x0000000b12007c0c */ /* 0x000fc8000bf46070 */
[----:B------:R-:W-:Y:S01]  /*1510*/  ISETP.GE.U32.AND.EX P2, PT, R13, UR18, PT, P2 ;  /* 0x000000120d007c0c */ /* 0x000fe2000bf46120 */
[----:B------:R-:W2:Y:S01]  /*1520*/  @!P0 LDG.E.64 R2, desc[UR16][R22.64] ;  /* 0x0000001016028981 */ /* 0x000ea2000c1e1b00 */
[C---:B------:R-:W-:Y:S02]  /*1530*/  @!P1 LEA R24, P0, R20.reuse, UR6, 0x3 ;  /* 0x0000000614189c11 */ /* 0x040fe4000f8018ff */
[----:B------:R-:W-:Y:S02]  /*1540*/  CS2R R4, SRZ ;  /* 0x0000000000047805 */ /* 0x000fe4000001ff00 */
[----:B------:R-:W-:Y:S02]  /*1550*/  CS2R R6, SRZ ;  /* 0x0000000000067805 */ /* 0x000fe4000001ff00 */
[----:B------:R-:W-:Y:S02]  /*1560*/  CS2R R8, SRZ ;  /* 0x0000000000087805 */ /* 0x000fe4000001ff00 */
[----:B------:R-:W-:-:S02]  /*1570*/  @!P1 LEA.HI.X R25, R20, UR7, R11, 0x3, P0 ;  /* 0x0000000714199c11 */ /* 0x000fc400080f1c0b */
[----:B------:R-:W-:-:S03]  /*1580*/  @!P3 LEA R28, P0, R16, UR6, 0x3 ;  /* 0x00000006101cbc11 */ /* 0x000fc6000f8018ff */
[----:B------:R0:W5:Y:S01]  /*1590*/  @!P1 LDG.E.64 R4, desc[UR16][R24.64] ;  /* 0x0000001018049981 */ /* 0x000162000c1e1b00 */
[----:B------:R-:W-:Y:S02]  /*15a0*/  @!P3 LEA.HI.X R29, R16, UR7, R15, 0x3, P0 ;  /* 0x00000007101dbc11 */ /* 0x000fe400080f1c0f */
[----:B------:R-:W-:-:S03]  /*15b0*/  @!P2 LEA R26, P4, R18, UR6, 0x3 ;  /* 0x00000006121aac11 */ /* 0x000fc6000f8818ff */
[----:B------:R0:W5:Y:S01]  /*15c0*/  @!P3 LDG.E.64 R8, desc[UR16][R28.64] ;  /* 0x000000101c08b981 */ /* 0x000162000c1e1b00 */
[----:B------:R-:W-:-:S05]  /*15d0*/  @!P2 LEA.HI.X R27, R18, UR7, R13, 0x3, P4 ;  /* 0x00000007121bac11 */ /* 0x000fca000a0f1c0d */
[----:B------:R0:W5:Y:S01]  /*15e0*/  @!P2 LDG.E.64 R6, desc[UR16][R26.64] ;  /* 0x000000101a06a981 */ /* 0x000162000c1e1b00 */
[----:B------:R-:W-:Y:S01]  /*15f0*/  BSSY.RECONVERGENT B0, `(.L_x_1304) ;  /* 0x0000023000007945 */ /* 0x000fe20003800200 */
[----:B------:R-:W-:Y:S02]  /*1600*/  IMAD.MOV.U32 R10, RZ, RZ, RZ ;  /* 0x000000ffff0a7224 */ /* 0x000fe400078e00ff */
[----:B------:R-:W-:Y:S01]  /*1610*/  IMAD.MOV.U32 R17, RZ, RZ, RZ ;  /* 0x000000ffff117224 */ /* 0x000fe200078e00ff */
[----:B--2---:R-:W-:-:S13]  /*1620*/  ISETP.GE.AND P0, PT, R3, RZ, PT ;  /* 0x000000ff0300720c */ /* 0x004fda0003f06270 */
[----:B0-----:R-:W-:Y:S05]  /*1630*/  @!P0 BRA `(.L_x_1305) ;  /* 0x0000000000788947 */ /* 0x001fea0003800000 */
[----:B------:R-:W-:Y:S01]  /*1640*/  ISETP.NE.U32.AND P0, PT, R2, RZ, PT ;  /* 0x000000ff0200720c */ /* 0x000fe20003f05070 */
[----:B------:R-:W-:Y:S02]  /*1650*/  IMAD.MOV.U32 R10, RZ, RZ, 0x1 ;  /* 0x00000001ff0a7424 */ /* 0x000fe400078e00ff */
[----:B------:R-:W-:Y:S01]  /*1660*/  IMAD.MOV.U32 R17, RZ, RZ, RZ ;  /* 0x000000ffff117224 */ /* 0x000fe200078e00ff */
[----:B------:R-:W-:-:S13]  /*1670*/  ISETP.NE.AND.EX P0, PT, R3, RZ, PT, P0 ;  /* 0x000000ff0300720c */ /* 0x000fda0003f05300 */
[----:B------:R-:W-:Y:S05]  /*1680*/  @!P0 BRA `(.L_x_1305) ;  /* 0x0000000000648947 */ /* 0x000fea0003800000 */
[----:B------:R-:W0:Y:S01]  /*1690*/  LDCU.64 UR12, c[0x0][0xfd0] ;  /* 0x0001fa00ff0c77ac */ /* 0x000e220008000a00 */
[----:B------:R-:W-:Y:S02]  /*16a0*/  IMAD.MOV.U32 R10, RZ, RZ, 0x1 ;  /* 0x00000001ff0a7424 */ /* 0x000fe400078e00ff */
[----:B------:R-:W-:Y:S02]  /*16b0*/  IMAD.MOV.U32 R17, RZ, RZ, RZ ;  /* 0x000000ffff117224 */ /* 0x000fe400078e00ff */
[----:B0-----:R-:W-:Y:S02]  /*16c0*/  IMAD.U32 R12, RZ, RZ, UR12 ;  /* 0x0000000cff0c7e24 */ /* 0x001fe4000f8e00ff */
[----:B------:R-:W-:-:S07]  /*16d0*/  IMAD.U32 R19, RZ, RZ, UR13 ;  /* 0x0000000dff137e24 */ /* 0x000fce000f8e00ff */
.L_x_1306:
[----:B------:R-:W-:Y:S01]  /*16e0*/  LOP3.LUT R14, R2, 0x1, RZ, 0xc0, !PT ;  /* 0x00000001020e7812 */ /* 0x000fe200078ec0ff */
[----:B------:R-:W-:-:S03]  /*16f0*/  IMAD.WIDE.U32 R22, R12, R12, RZ ;  /* 0x0000000c0c167225 */ /* 0x000fc600078e00ff */
[----:B------:R-:W-:Y:S01]  /*1700*/  ISETP.NE.U32.AND P0, PT, R14, 0x1, PT ;  /* 0x000000010e00780c */ /* 0x000fe20003f05070 */
[----:B------:R-:W-:-:S03]  /*1710*/  IMAD R14, R19, R12, RZ ;  /* 0x0000000c130e7224 */ /* 0x000fc600078e02ff */
[----:B------:R-:W-:-:S04]  /*1720*/  ISETP.NE.U32.AND.EX P0, PT, RZ, RZ, PT, P0 ;  /* 0x000000ffff00720c */ /* 0x000fc80003f05100 */
[----:B------:R-:W-:Y:S01]  /*1730*/  SEL R21, R19, RZ, !P0 ;  /* 0x000000ff13157207 */ /* 0x000fe20004000000 */
[C---:B------:R-:W-:Y:S01]  /*1740*/  IMAD R19, R12.reuse, R19, R14 ;  /* 0x000000130c137224 */ /* 0x040fe200078e020e */
[----:B------:R-:W-:Y:S01]  /*1750*/  SEL R14, R12, 0x1, !P0 ;  /* 0x000000010c0e7807 */ /* 0x000fe20004000000 */
[----:B------:R-:W-:Y:S01]  /*1760*/  IMAD.MOV.U32 R12, RZ, RZ, R22 ;  /* 0x000000ffff0c7224 */ /* 0x000fe200078e0016 */
[C---:B------:R-:W-:Y:S01]  /*1770*/  ISETP.GT.U32.AND P0, PT, R2.reuse, 0x1, PT ;  /* 0x000000010200780c */ /* 0x040fe20003f04070 */
[-C--:B------:R-:W-:Y:S01]  /*1780*/  IMAD R21, R21, R10.reuse, RZ ;  /* 0x0000000a15157224 */ /* 0x080fe200078e02ff */
[----:B------:R-:W-:Y:S01]  /*1790*/  SHF.R.U64 R2, R2, 0x1, R3 ;  /* 0x0000000102027819 */ /* 0x000fe20000001203 */
[----:B------:R-:W-:Y:S01]  /*17a0*/  IMAD.IADD R19, R23, 0x1, R19 ;  /* 0x0000000117137824 */ /* 0x000fe200078e0213 */
[----:B------:R-:W-:Y:S01]  /*17b0*/  ISETP.GT.U32.AND.EX P0, PT, R3, RZ, PT, P0 ;  /* 0x000000ff0300720c */ /* 0x000fe20003f04100 */
[----:B------:R-:W-:Y:S01]  /*17c0*/  IMAD.WIDE.U32 R22, R14, R10, RZ ;  /* 0x0000000a0e167225 */ /* 0x000fe200078e00ff */
[----:B------:R-:W-:-:S03]  /*17d0*/  SHF.R.U32.HI R3, RZ, 0x1, R3 ;  /* 0x00000001ff037819 */ /* 0x000fc60000011603 */
[----:B------:R-:W-:Y:S02]  /*17e0*/  IMAD R17, R17, R14, R21 ;  /* 0x0000000e11117224 */ /* 0x000fe400078e0215 */
[----:B------:R-:W-:Y:S02]  /*17f0*/  IMAD.MOV.U32 R10, RZ, RZ, R22 ;  /* 0x000000ffff0a7224 */ /* 0x000fe400078e0016 */
[----:B------:R-:W-:-:S04]  /*1800*/  IMAD.IADD R17, R23, 0x1, R17 ;  /* 0x0000000117117824 */ /* 0x000fc800078e0211 */
[----:B------:R-:W-:Y:S05]  /*1810*/  @P0 BRA `(.L_x_1306) ;  /* 0xfffffffc00b00947 */ /* 0x000fea000383ffff */
.L_x_1305:
[----:B------:R-:W-:Y:S05]  /*1820*/  BSYNC.RECONVERGENT B0 ;  /* 0x0000000000007941 */ /* 0x000fea0003800200 */
.L_x_1304:
[----:B-----5:R-:W-:Y:S01]  /*1830*/  ISETP.GE.AND P0, PT, R5, RZ, PT ;  /* 0x000000ff0500720c */ /* 0x020fe20003f06270 */
[----:B------:R-:W-:Y:S01]  /*1840*/  BSSY.RECONVERGENT B0, `(.L_x_1307) ;  /* 0x0000024000007945 */ /* 0x000fe20003800200 */
[----:B------:R-:W-:Y:S02]  /*1850*/  IMAD.MOV.U32 R12, RZ, RZ, RZ ;  /* 0x000000ffff0c7224 */ /* 0x000fe400078e00ff */
[----:B------:R-:W-:Y:S02]  /*1860*/  IMAD.MOV.U32 R19, RZ, RZ, RZ ;  /* 0x000000ffff137224 */ /* 0x000fe400078e00ff */
[----:B------:R-:W-:Y:S02]  /*1870*/  IMAD.MOV.U32 R2, RZ, RZ, R10 ;  /* 0x000000ffff027224 */ /* 0x000fe400078e000a */
[----:B------:R-:W-:-:S05]  /*1880*/  IMAD.MOV.U32 R3, RZ, RZ, R17 ;  /* 0x000000ffff037224 */ /* 0x000fca00078e0011 */
[----:B------:R-:W-:Y:S05]  /*1890*/  @!P0 BRA `(.L_x_1308) ;  /* 0x0000000000788947 */ /* 0x000fea0003800000 */
        /* <DEDUP_REMOVED lines=10> */
.L_x_1309:
        /* <DEDUP_REMOVED lines=20> */
.L_x_1308:
[----:B------:R-:W-:Y:S05]  /*1a80*/  BSYNC.RECONVERGENT B0 ;  /* 0x0000000000007941 */ /* 0x000fea0003800200 */
.L_x_1307:
[----:B------:R-:W-:Y:S01]  /*1a90*/  ISETP.GE.AND P0, PT, R7, RZ, PT ;  /* 0x000000ff0700720c */ /* 0x000fe20003f06270 */
        /* <DEDUP_REMOVED lines=16> */
.L_x_1312:
        /* <DEDUP_REMOVED lines=20> */
.L_x_1311:
[----:B------:R-:W-:Y:S05]  /*1ce0*/  BSYNC.RECONVERGENT B0 ;  /* 0x0000000000007941 */ /* 0x000fea0003800200 */
.L_x_1310:
[----:B------:R-:W-:Y:S01]  /*1cf0*/  ISETP.GE.AND P0, PT, R9, RZ, PT ;  /* 0x000000ff0900720c */ /* 0x000fe20003f06270 */
[----:B------:R-:W-:Y:S01]  /*1d00*/  BSSY.RECONVERGENT B0, `(.L_x_1313) ;  /* 0x0000023000007945 */ /* 0x000fe20003800200 */
[----:B------:R-:W-:Y:S01]  /*1d10*/  CS2R R22, SRZ ;  /* 0x0000000000167805 */ /* 0x000fe2000001ff00 */
[----:B------:R-:W-:Y:S02]  /*1d20*/  IMAD.MOV.U32 R6, RZ, RZ, R10 ;  /* 0x000000ffff067224 */ /* 0x000fe400078e000a */
[----:B------:R-:W-:-:S08]  /*1d30*/  IMAD.MOV.U32 R7, RZ, RZ, R17 ;  /* 0x000000ffff077224 */ /* 0x000fd000078e0011 */
        /* <DEDUP_REMOVED lines=11> */
.L_x_1315:
        /* <DEDUP_REMOVED lines=20> */
.L_x_1314:
[----:B------:R-:W-:Y:S05]  /*1f30*/  BSYNC.RECONVERGENT B0 ;  /* 0x0000000000007941 */ /* 0x000fea0003800200 */
.L_x_1313:
[----:B------:R-:W-:Y:S01]  /*1f40*/  IADD3 R9, P1, PT, R0, UR4, RZ ;  /* 0x0000000400097c10 */ /* 0x000fe2000ff3e0ff */
[----:B------:R-:W-:Y:S01]  /*1f50*/  UIADD3 UR4, UP0, UPT, UR8, UR4, URZ ;  /* 0x0000000408047290 */ /* 0x000fe2000ff1e0ff */
[----:B------:R-:W-:Y:S02]  /*1f60*/  ISETP.GE.U32.AND P2, PT, R18, UR11, PT ;  /* 0x0000000b12007c0c */ /* 0x000fe4000bf46070 */
[----:B------:R-:W-:Y:S01]  /*1f70*/  ISETP.GE.U32.AND P0, PT, R9, UR11, PT ;  /* 0x0000000b09007c0c */ /* 0x000fe2000bf06070 */
[----:B------:R-:W-:Y:S01]  /*1f80*/  IMAD.X R10, RZ, RZ, UR5, P1 ;  /* 0x00000005ff0a7e24 */ /* 0x000fe200088e06ff */
[----:B------:R-:W-:Y:S01]  /*1f90*/  ISETP.GE.U32.AND P1, PT, R20, UR11, PT ;  /* 0x0000000b14007c0c */ /* 0x000fe2000bf26070 */
[----:B------:R-:W-:Y:S01]  /*1fa0*/  UIADD3.X UR5, UPT, UPT, URZ, UR5, URZ, UP0, !UPT ;  /* 0x00000005ff057290 */ /* 0x000fe200087fe4ff */
[----:B------:R-:W-:Y:S01]  /*1fb0*/  ISETP.GE.U32.AND P3, PT, R16, UR11, PT ;  /* 0x0000000b10007c0c */ /* 0x000fe2000bf66070 */
[----:B------:R-:W-:Y:S01]  /*1fc0*/  UISETP.GE.U32.AND UP0, UPT, UR4, UR11, UPT ;  /* 0x0000000b0400728c */ /* 0x000fe2000bf06070 */
[----:B------:R-:W-:-:S02]  /*1fd0*/  ISETP.GE.U32.AND.EX P0, PT, R10, UR18, PT, P0 ;  /* 0x000000120a007c0c */ /* 0x000fc4000bf06100 */
[----:B------:R-:W-:Y:S01]  /*1fe0*/  ISETP.GE.U32.AND.EX P1, PT, R11, UR18, PT, P1 ;  /* 0x000000120b007c0c */ /* 0x000fe2000bf26110 */
[----:B------:R-:W-:Y:S02]  /*1ff0*/  UISETP.GE.U32.AND.EX UP0, UPT, UR5, UR18, UPT, UP0 ;  /* 0x000000120500728c */ /* 0x000fe4000bf06100 */
[----:B------:R-:W-:Y:S02]  /*2000*/  ISETP.GE.U32.AND.EX P2, PT, R13, UR18, PT, P2 ;  /* 0x000000120d007c0c */ /* 0x000fe4000bf46120 */
[----:B------:R-:W-:-:S06]  /*2010*/  ISETP.GE.U32.AND.EX P3, PT, R15, UR18, PT, P3 ;  /* 0x000000120f007c0c */ /* 0x000fcc000bf66130 */
[----:B------:R-:W-:-:S04]  /*2020*/  @!P0 LEA R8, P4, R9, UR14, 0x3 ;  /* 0x0000000e09088c11 */ /* 0x000fc8000f8818ff */
[----:B------:R-:W-:Y:S02]  /*2030*/  @!P0 LEA.HI.X R9, R9, UR15, R10, 0x3, P4 ;  /* 0x0000000f09098c11 */ /* 0x000fe4000a0f1c0a */
[----:B------:R-:W-:Y:S02]  /*2040*/  @!P1 LEA R10, P4, R20, UR14, 0x3 ;  /* 0x0000000e140a9c11 */ /* 0x000fe4000f8818ff */
[----:B------:R-:W-:Y:S01]  /*2050*/  @!P2 LEA R12, P5, R18, UR14, 0x3 ;  /* 0x0000000e120cac11 */ /* 0x000fe2000f8a18ff */
[----:B------:R0:W-:Y:S01]  /*2060*/  @!P0 STG.E.64 desc[UR16][R8.64], R2 ;  /* 0x0000000208008986 */ /* 0x0001e2000c101b10 */
[----:B------:R-:W-:Y:S02]  /*2070*/  @!P3 LEA R14, P6, R16, UR14, 0x3 ;  /* 0x0000000e100ebc11 */ /* 0x000fe4000f8c18ff */
[----:B------:R-:W-:Y:S02]  /*2080*/  @!P1 LEA.HI.X R11, R20, UR15, R11, 0x3, P4 ;  /* 0x0000000f140b9c11 */ /* 0x000fe4000a0f1c0b */
[----:B------:R-:W-:-:S02]  /*2090*/  @!P2 LEA.HI.X R13, R18, UR15, R13, 0x3, P5 ;  /* 0x0000000f120dac11 */ /* 0x000fc4000a8f1c0d */
[----:B------:R-:W-:Y:S01]  /*20a0*/  @!P3 LEA.HI.X R15, R16, UR15, R15, 0x3, P6 ;  /* 0x0000000f100fbc11 */ /* 0x000fe2000b0f1c0f */
[----:B------:R0:W-:Y:S04]  /*20b0*/  @!P1 STG.E.64 desc[UR16][R10.64], R4 ;  /* 0x000000040a009986 */ /* 0x0001e8000c101b10 */
[----:B------:R0:W-:Y:S04]  /*20c0*/  @!P2 STG.E.64 desc[UR16][R12.64], R6 ;  /* 0x000000060c00a986 */ /* 0x0001e8000c101b10 */
[----:B------:R0:W-:Y:S01]  /*20d0*/  @!P3 STG.E.64 desc[UR16][R14.64], R22 ;  /* 0x000000160e00b986 */ /* 0x0001e2000c101b10 */
[----:B------:R-:W-:Y:S05]  /*20e0*/  BRA.U !UP0, `(.L_x_1316) ;  /* 0xfffffff108c07547 */ /* 0x000fea000b83ffff */
[----:B------:R-:W-:Y:S05]  /*20f0*/  EXIT ;  /* 0x000000000000794d */ /* 0x000fea0003800000 */
.L_x_1277:
[C---:B-1----:R-:W-:Y:S01]  /*2100*/  IADD3 R2, P0, PT, R0.reuse, UR9, RZ ;  /* 0x0000000900027c10 */ /* 0x042fe2000ff1e0ff */
[C---:B------:R-:W-:Y:S01]  /*2110*/  IMAD.SHL.U32 R4, R0.reuse, 0x8, RZ ;  /* 0x0000000800047824 */ /* 0x040fe200078e00ff */
[--C-:B------:R-:W-:Y:S01]  /*2120*/  SHF.L.U64.HI R5, R0, 0x3, R3.reuse ;  /* 0x0000000300057819 */ /* 0x100fe20000010203 */
[----:B------:R-:W-:Y:S01]  /*2130*/  IMAD.U32 R9, RZ, RZ, UR10 ;  /* 0x0000000aff097e24 */ /* 0x000fe2000f8e00ff */
[----:B------:R-:W-:Y:S01]  /*2140*/  UMOV UR4, URZ ;  /* 0x000000ff00047c82 */ /* 0x000fe20008000000 */
[----:B------:R-:W-:Y:S01]  /*2150*/  IMAD.X R7, RZ, RZ, R3, P0 ;  /* 0x000000ffff077224 */ /* 0x000fe200000e0603 */
[----:B------:R-:W-:Y:S01]  /*2160*/  UMOV UR5, URZ ;  /* 0x000000ff00057c82 */ /* 0x000fe20008000000 */
[C---:B------:R-:W-:Y:S02]  /*2170*/  IMAD.SHL.U32 R6, R2.reuse, 0x8, RZ ;  /* 0x0000000802067824 */ /* 0x040fe400078e00ff */
[----:B------:R-:W-:Y:S01]  /*2180*/  IMAD.WIDE R4, R9, 0x80000, R4 ;  /* 0x0008000009047825 */ /* 0x000fe200078e0204 */
[----:B------:R-:W-:-:S02]  /*2190*/  SHF.L.U64.HI R7, R2, 0x3, R7 ;  /* 0x0000000302077819 */ /* 0x000fc40000010207 */
[----:B------:R-:W-:Y:S01]  /*21a0*/  IADD3 R4, P0, PT, R4, UR12, RZ ;  /* 0x0000000c04047c10 */ /* 0x000fe2000ff1e0ff */
[----:B------:R-:W-:-:S03]  /*21b0*/  IMAD.WIDE R6, R9, 0x80000, R6 ;  /* 0x0008000009067825 */ /* 0x000fc600078e0206 */
[----:B------:R-:W-:Y:S02]  /*21c0*/  IADD3.X R11, PT, PT, R5, UR13, RZ, P0, !PT ;  /* 0x0000000d050b7c10 */ /* 0x000fe400087fe4ff */
[----:B------:R-:W-:-:S04]  /*21d0*/  IADD3 R2, P1, PT, R6, UR12, RZ ;  /* 0x0000000c06027c10 */ /* 0x000fc8000ff3e0ff */
[----:B------:R-:W-:-:S09]  /*21e0*/  IADD3.X R5, PT, PT, R7, UR13, RZ, P1, !PT ;  /* 0x0000000d07057c10 */ /* 0x000fd20008ffe4ff */
.L_x_1317:
[----:B------:R-:W-:Y:S01]  /*21f0*/  IMAD.U32 R7, RZ, RZ, UR9 ;  /* 0x00000009ff077e24 */ /* 0x000fe2000f8e00ff */
[C---:B------:R-:W-:Y:S01]  /*2200*/  ISETP.GE.U32.AND P0, PT, R0.reuse, UR11, PT ;  /* 0x0000000b00007c0c */ /* 0x040fe2000bf06070 */
[----:B------:R-:W-:Y:S01]  /*2210*/  IMAD.MOV.U32 R8, RZ, RZ, R0 ;  /* 0x000000ffff087224 */ /* 0x000fe200078e0000 */
[----:B------:R-:W-:Y:S01]  /*2220*/  IADD3 R10, P2, PT, R0, UR9, RZ ;  /* 0x00000009000a7c10 */ /* 0x000fe2000ff5e0ff */
[----:B------:R-:W-:Y:S01]  /*2230*/  IMAD.MOV.U32 R9, RZ, RZ, R3 ;  /* 0x000000ffff097224 */ /* 0x000fe200078e0003 */
[----:B------:R-:W-:Y:S01]  /*2240*/  ISETP.GE.U32.AND.EX P0, PT, R3, UR18, PT, P0 ;  /* 0x0000001203007c0c */ /* 0x000fe2000bf06100 */
[----:B------:R-:W-:Y:S01]  /*2250*/  IMAD.U32 R13, RZ, RZ, UR9 ;  /* 0x00000009ff0d7e24 */ /* 0x000fe2000f8e00ff */
[----:B------:R-:W-:Y:S01]  /*2260*/  ISETP.GE.U32.AND P1, PT, R10, UR11, PT ;  /* 0x0000000b0a007c0c */ /* 0x000fe2000bf26070 */
[----:B------:R-:W-:Y:S01]  /*2270*/  IMAD.WIDE.U32 R6, R7, 0x2, R8 ;  /* 0x0000000207067825 */ /* 0x000fe200078e0008 */
[----:B------:R-:W-:-:S03]  /*2280*/  UIADD3 UR4, UP0, UPT, UR8, UR4, URZ ;  /* 0x0000000408047290 */ /* 0x000fc6000ff1e0ff */
[----:B------:R-:W-:Y:S01]  /*2290*/  IMAD.WIDE.U32 R8, R13, 0x3, R8 ;  /* 0x000000030d087825 */ /* 0x000fe200078e0008 */
[----:B------:R-:W-:Y:S02]  /*22a0*/  UIADD3.X UR5, UPT, UPT, URZ, UR5, URZ, UP0, !UPT ;  /* 0x00000005ff057290 */ /* 0x000fe400087fe4ff */
[----:B------:R-:W-:Y:S01]  /*22b0*/  UISETP.GE.U32.AND UP0, UPT, UR4, UR11, UPT ;  /* 0x0000000b0400728c */ /* 0x000fe2000bf06070 */
[----:B------:R-:W-:Y:S01]  /*22c0*/  IMAD.X R10, RZ, RZ, R3, P2 ;  /* 0x000000ffff0a7224 */ /* 0x000fe200010e0603 */
[----:B------:R-:W-:Y:S01]  /*22d0*/  ISETP.GE.U32.AND P3, PT, R8, UR11, PT ;  /* 0x0000000b08007c0c */ /* 0x000fe2000bf66070 */
[----:B------:R-:W-:Y:S01]  /*22e0*/  @!P0 IMAD.MOV.U32 R12, RZ, RZ, 0x1 ;  /* 0x00000001ff0c8424 */ /* 0x000fe200078e00ff */
[----:B------:R-:W-:Y:S01]  /*22f0*/  ISETP.GE.U32.AND P2, PT, R6, UR11, PT ;  /* 0x0000000b06007c0c */ /* 0x000fe2000bf46070 */
[----:B------:R-:W-:Y:S01]  /*2300*/  IMAD.MOV.U32 R6, RZ, RZ, R4 ;  /* 0x000000ffff067224 */ /* 0x000fe200078e0004 */
[----:B------:R-:W-:Y:S01]  /*2310*/  ISETP.GE.U32.AND.EX P1, PT, R10, UR18, PT, P1 ;  /* 0x000000120a007c0c */ /* 0x000fe2000bf26110 */
[----:B------:R-:W-:Y:S01]  /*2320*/  @!P0 IMAD.MOV.U32 R13, RZ, RZ, 0x0 ;  /* 0x00000000ff0d8424 */ /* 0x000fe200078e00ff */
[----:B------:R-:W-:Y:S01]  /*2330*/  ISETP.GE.U32.AND.EX P3, PT, R9, UR18, PT, P3 ;  /* 0x0000001209007c0c */ /* 0x000fe2000bf66130 */
[----:B------:R-:W-:Y:S01]  /*2340*/  IMAD.U32 R17, RZ, RZ, UR9 ;  /* 0x00000009ff117e24 */ /* 0x000fe2000f8e00ff */
[----:B------:R-:W-:Y:S01]  /*2350*/  ISETP.GE.U32.AND.EX P2, PT, R7, UR18, PT, P2 ;  /* 0x0000001207007c0c */ /* 0x000fe2000bf46120 */
[----:B------:R-:W-:Y:S01]  /*2360*/  IMAD.MOV.U32 R7, RZ, RZ, R11 ;  /* 0x000000ffff077224 */ /* 0x000fe200078e000b */
[----:B------:R-:W-:Y:S01]  /*2370*/  UISETP.GE.U32.AND.EX UP0, UPT, UR5, UR18, UPT, UP0 ;  /* 0x000000120500728c */ /* 0x000fe2000bf06100 */
[----:B------:R-:W-:-:S02]  /*2380*/  IMAD.U32 R9, RZ, RZ, UR9 ;  /* 0x00000009ff097e24 */ /* 0x000fc4000f8e00ff */
[----:B------:R-:W-:Y:S01]  /*2390*/  IMAD.U32 R21, RZ, RZ, UR9 ;  /* 0x00000009ff157e24 */ /* 0x000fe2000f8e00ff */
[----:B------:R0:W-:Y:S01]  /*23a0*/  @!P0 STG.E.64 desc[UR16][R6.64], R12 ;  /* 0x0000000c06008986 */ /* 0x0001e2000c101b10 */
[----:B------:R-:W-:Y:S02]  /*23b0*/  IADD3 R0, P0, PT, R0, UR8, RZ ;  /* 0x0000000800007c10 */ /* 0x000fe4000ff1e0ff */
[----:B------:R-:W-:Y:S02]  /*23c0*/  @!P1 IMAD.MOV.U32 R14, RZ, RZ, 0x1 ;  /* 0x00000001ff0e9424 */ /* 0x000fe400078e00ff */
[----:B------:R-:W-:Y:S02]  /*23d0*/  @!P1 IMAD.MOV.U32 R15, RZ, RZ, 0x0 ;  /* 0x00000000ff0f9424 */ /* 0x000fe400078e00ff */
[----:B------:R-:W-:-:S04]  /*23e0*/  @!P3 IMAD.WIDE.U32 R10, R17, 0x18, R6 ;  /* 0x00000018110ab825 */ /* 0x000fc800078e0006 */
[----:B------:R-:W-:-:S04]  /*23f0*/  @!P2 IMAD.WIDE.U32 R8, R9, 0x10, R6 ;  /* 0x000000100908a825 */ /* 0x000fc800078e0006 */
[----:B0-----:R-:W-:Y:S02]  /*2400*/  IMAD.MOV.U32 R13, RZ, RZ, R5 ;  /* 0x000000ffff0d7224 */ /* 0x001fe400078e0005 */
[----:B------:R-:W-:Y:S02]  /*2410*/  IMAD.MOV.U32 R12, RZ, RZ, R2 ;  /* 0x000000ffff0c7224 */ /* 0x000fe400078e0002 */
[----:B------:R-:W-:Y:S02]  /*2420*/  IMAD.U32 R5, RZ, RZ, UR9 ;  /* 0x00000009ff057e24 */ /* 0x000fe4000f8e00ff */
[----:B------:R-:W-:Y:S01]  /*2430*/  @!P2 IMAD.MOV.U32 R16, RZ, RZ, 0x1 ;  /* 0x00000001ff10a424 */ /* 0x000fe200078e00ff */
[----:B------:R-:W-:Y:S01]  /*2440*/  @!P1 STG.E.64 desc[UR16][R12.64], R14 ;  /* 0x0000000e0c009986 */ /* 0x000fe2000c101b10 */
[----:B------:R-:W-:Y:S02]  /*2450*/  @!P2 IMAD.MOV.U32 R17, RZ, RZ, 0x0 ;  /* 0x00000000ff11a424 */ /* 0x000fe400078e00ff */
[----:B------:R-:W-:-:S02]  /*2460*/  @!P3 IMAD.MOV.U32 R18, RZ, RZ, 0x1 ;  /* 0x00000001ff12b424 */ /* 0x000fc400078e00ff */
[----:B------:R-:W-:Y:S01]  /*2470*/  @!P3 IMAD.MOV.U32 R19, RZ, RZ, 0x0 ;  /* 0x00000000ff13b424 */ /* 0x000fe200078e00ff */
[----:B------:R-:W-:Y:S01]  /*2480*/  @!P2 STG.E.64 desc[UR16][R8.64], R16 ;  /* 0x000000100800a986 */ /* 0x000fe2000c101b10 */
[----:B------:R-:W-:-:S03]  /*2490*/  IMAD.WIDE.U32 R4, R5, 0x20, R6 ;  /* 0x0000002005047825 */ /* 0x000fc600078e0006 */
[----:B------:R0:W-:Y:S01]  /*24a0*/  @!P3 STG.E.64 desc[UR16][R10.64], R18 ;  /* 0x000000120a00b986 */ /* 0x0001e2000c101b10 */
[----:B------:R-:W-:-:S04]  /*24b0*/  IMAD.WIDE.U32 R6, R21, 0x20, R12 ;  /* 0x0000002015067825 */ /* 0x000fc800078e000c */
[----:B------:R-:W-:Y:S02]  /*24c0*/  IMAD.MOV.U32 R2, RZ, RZ, R6 ;  /* 0x000000ffff027224 */ /* 0x000fe400078e0006 */
[----:B------:R-:W-:Y:S02]  /*24d0*/  IMAD.X R3, RZ, RZ, R3, P0 ;  /* 0x000000ffff037224 */ /* 0x000fe400000e0603 */
[----:B0-----:R-:W-:Y:S02]  /*24e0*/  IMAD.MOV.U32 R11, RZ, RZ, R5 ;  /* 0x000000ffff0b7224 */ /* 0x001fe400078e0005 */
[----:B------:R-:W-:Y:S01]  /*24f0*/  IMAD.MOV.U32 R5, RZ, RZ, R7 ;  /* 0x000000ffff057224 */ /* 0x000fe200078e0007 */
[----:B------:R-:W-:Y:S06]  /*2500*/  BRA.U !UP0, `(.L_x_1317) ;  /* 0xfffffffd08387547 */ /* 0x000fec000b83ffff */
[----:B------:R-:W-:Y:S05]  /*2510*/  EXIT ;  /* 0x000000000000794d */ /* 0x000fea0003800000 */
.L_x_1276:
[----:B------:R-:W0:Y:S02]  /*2520*/  S2R R3, SR_TID.X ;  /* 0x0000000000037919 */ /* 0x000e240000002100 */
[----:B0-----:R-:W-:-:S03]  /*2530*/  IMAD.WIDE.U32 R4, R3, 0x4, RZ ;  /* 0x0000000403047825 */ /* 0x001fc600078e00ff */
[----:B------:R-:W-:-:S04]  /*2540*/  ISETP.GE.U32.AND P0, PT, R4, UR19, PT ;  /* 0x0000001304007c0c */ /* 0x000fc8000bf06070 */
[----:B------:R-:W-:-:S13]  /*2550*/  ISETP.GE.AND.EX P0, PT, R5, UR4, PT, P0 ;  /* 0x0000000405007c0c */ /* 0x000fda000bf06300 */
[----:B------:R-:W-:Y:S05]  /*2560*/  @P0 EXIT ;  /* 0x000000000000094d */ /* 0x000fea0003800000 */
[----:B------:R-:W0:Y:S01]  /*2570*/  LDCU.64 UR8, c[0x0][0xfd0] ;  /* 0x0001fa00ff0877ac */ /* 0x000e220008000a00 */
[----:B------:R-:W-:Y:S01]  /*2580*/  IMAD.MOV.U32 R0, RZ, RZ, RZ ;  /* 0x000000ffff007224 */ /* 0x000fe200078e00ff */
[----:B------:R-:W1:Y:S01]  /*2590*/  LDCU UR5, c[0x0][0x360] ;  /* 0x00006c00ff0577ac */ /* 0x000e620008000800 */
[----:B0-----:R-:W-:-:S04]  /*25a0*/  UISETP.NE.U32.AND UP0, UPT, UR8, 0x1, UPT ;  /* 0x000000010800788c */ /* 0x001fc8000bf05070 */
[----:B------:R-:W-:-:S09]  /*25b0*/  UISETP.NE.AND.EX UP0, UPT, UR9, URZ, UPT, UP0 ;  /* 0x000000ff0900728c */ /* 0x000fd2000bf05300 */
[----:B-1----:R-:W-:Y:S05]  /*25c0*/  BRA.U !UP0, `(.L_x_1318) ;  /* 0x0000001908687547 */ /* 0x002fea000b800000 */
[----:B------:R-:W-:-:S04]  /*25d0*/  UISETP.NE.U32.AND UP0, UPT, UR8, -0x1, UPT ;  /* 0xffffffff0800788c */ /* 0x000fc8000bf05070 */
[----:B------:R-:W-:-:S09]  /*25e0*/  UISETP.NE.AND.EX UP0, UPT, UR9, -0x1, UPT, UP0 ;  /* 0xffffffff0900788c */ /* 0x000fd2000bf05300 */
[----:B------:R-:W-:Y:S05]  /*25f0*/  BRA.U UP0, `(.L_x_1319) ;  /* 0x0000000d00b87547 */ /* 0x000fea000b800000 */
.L_x_1344:
[C---:B------:R-:W-:Y:S01]  /*2600*/  IMAD.SHL.U32 R2, R3.reuse, 0x20, RZ ;  /* 0x0000002003027824 */ /* 0x040fe200078e00ff */
[----:B------:R-:W-:-:S04]  /*2610*/  SHF.L.U64.HI R13, R3, 0x5, R0 ;  /* 0x00000005030d7819 */ /* 0x000fc80000010200 */
[----:B------:R-:W-:-:S04]  /*2620*/  IADD3 R4, P0, PT, R2, UR6, RZ ;  /* 0x0000000602047c10 */ /* 0x000fc8000ff1e0ff */
[----:B------:R-:W-:-:S06]  /*2630*/  IADD3.X R5, PT, PT, R13, UR7, RZ, P0, !PT ;  /* 0x000000070d057c10 */ /* 0x000fcc00087fe4ff */
[----:B------:R-:W2:Y:S01]  /*2640*/  LDG.E.ENL2.256 R4, R8, desc[UR16][R4.64] ;  /* 0xfe0000100408797e */ /* 0x000ea20008121904 */
[----:B------:R-:W-:Y:S01]  /*2650*/  BSSY.RECONVERGENT B0, `(.L_x_1320) ;  /* 0x0000034000007945 */ /* 0x000fe20003800200 */
[----:B--2---:R-:W-:-:S13]  /*2660*/  ISETP.GE.AND P0, PT, R9, RZ, PT ;  /* 0x000000ff0900720c */ /* 0x004fda0003f06270 */
        /* <DEDUP_REMOVED lines=22> */
.L_x_1324:
[----:B------:R-:W-:Y:S01]  /*27d0*/  LOP3.LUT R8, R15, 0x1, RZ, 0xc0, !PT ;  /* 0x000000010f087812 */ /* 0x000fe200078ec0ff */
[----:B------:R-:W-:-:S03]  /*27e0*/  IMAD R17, R21, R18, RZ ;  /* 0x0000001215117224 */ /* 0x000fc600078e02ff */
[----:B------:R-:W-:Y:S01]  /*27f0*/  ISETP.NE.U32.AND P0, PT, R8, 0x1, PT ;  /* 0x000000010800780c */ /* 0x000fe20003f05070 */
[----:B------:R-:W-:-:S03]  /*2800*/  IMAD.WIDE.U32 R8, R18, R18, RZ ;  /* 0x0000001212087225 */ /* 0x000fc600078e00ff */
[----:B------:R-:W-:-:S04]  /*2810*/  ISETP.NE.U32.AND.EX P0, PT, RZ, RZ, PT, P0 ;  /* 0x000000ffff00720c */ /* 0x000fc80003f05100 */
[----:B------:R-:W-:Y:S01]  /*2820*/  SEL R19, R21, RZ, !P0 ;  /* 0x000000ff15137207 */ /* 0x000fe20004000000 */
[C---:B------:R-:W-:Y:S01]  /*2830*/  IMAD R21, R18.reuse, R21, R17 ;  /* 0x0000001512157224 */ /* 0x040fe200078e0211 */
[----:B------:R-:W-:Y:S01]  /*2840*/  SEL R17, R18, 0x1, !P0 ;  /* 0x0000000112117807 */ /* 0x000fe20004000000 */
[----:B------:R-:W-:Y:S01]  /*2850*/  IMAD.MOV.U32 R18, RZ, RZ, R8 ;  /* 0x000000ffff127224 */ /* 0x000fe200078e0008 */
[----:B------:R-:W-:Y:S01]  /*2860*/  ISETP.GE.U32.AND P0, PT, R15, 0x2, PT ;  /* 0x000000020f00780c */ /* 0x000fe20003f06070 */
[-C--:B------:R-:W-:Y:S01]  /*2870*/  IMAD R19, R19, R14.reuse, RZ ;  /* 0x0000000e13137224 */ /* 0x080fe200078e02ff */
[--C-:B------:R-:W-:Y:S01]  /*2880*/  SHF.R.U64 R15, R15, 0x1, R16.reuse ;  /* 0x000000010f0f7819 */ /* 0x100fe20000001210 */
[----:B------:R-:W-:Y:S01]  /*2890*/  IMAD.IADD R21, R9, 0x1, R21 ;  /* 0x0000000109157824 */ /* 0x000fe200078e0215 */
[----:B------:R-:W-:Y:S01]  /*28a0*/  ISETP.GE.U32.AND.EX P0, PT, R16, RZ, PT, P0 ;  /* 0x000000ff1000720c */ /* 0x000fe20003f06100 */
[----:B------:R-:W-:Y:S01]  /*28b0*/  IMAD.WIDE.U32 R8, R17, R14, RZ ;  /* 0x0000000e11087225 */ /* 0x000fe200078e00ff */
[----:B------:R-:W-:-:S03]  /*28c0*/  SHF.R.U32.HI R16, RZ, 0x1, R16 ;  /* 0x00000001ff107819 */ /* 0x000fc60000011610 */
[----:B------:R-:W-:Y:S02]  /*28d0*/  IMAD R19, R12, R17, R19 ;  /* 0x000000110c137224 */ /* 0x000fe400078e0213 */
[----:B------:R-:W-:Y:S02]  /*28e0*/  IMAD.MOV.U32 R14, RZ, RZ, R8 ;  /* 0x000000ffff0e7224 */ /* 0x000fe400078e0008 */
[----:B------:R-:W-:-:S04]  /*28f0*/  IMAD.IADD R12, R9, 0x1, R19 ;  /* 0x00000001090c7824 */ /* 0x000fc800078e0213 */
[----:B------:R-:W-:Y:S05]  /*2900*/  @P0 BRA `(.L_x_1324) ;  /* 0xfffffffc00b00947 */ /* 0x000fea000383ffff */
.L_x_1323:
[----:B------:R-:W-:Y:S05]  /*2910*/  BSYNC.RECONVERGENT B1 ;  /* 0x0000000000017941 */ /* 0x000fea0003800200 */
.L_x_1322:
[----:B------:R-:W-:Y:S05]  /*2920*/  BRA `(.L_x_1325) ;  /* 0x0000000000187947 */ /* 0x000fea0003800000 */
.L_x_1321:
[----:B------:R-:W-:Y:S01]  /*2930*/  LOP3.LUT R8, R8, 0x1, RZ, 0xc0, !PT ;  /* 0x0000000108087812 */ /* 0x000fe200078ec0ff */
[----:B------:R-:W-:-:S03]  /*2940*/  IMAD.MOV.U32 R14, RZ, RZ, 0x1 ;  /* 0x00000001ff0e7424 */ /* 0x000fc600078e00ff */
[----:B------:R-:W-:-:S04]  /*2950*/  ISETP.NE.U32.AND P0, PT, R8, 0x1, PT ;  /* 0x000000010800780c */ /* 0x000fc80003f05070 */
[----:B------:R-:W-:-:S04]  /*2960*/  ISETP.NE.U32.AND.EX P0, PT, RZ, RZ, PT, P0 ;  /* 0x000000ffff00720c */ /* 0x000fc80003f05100 */
[----:B------:R-:W-:Y:S02]  /*2970*/  SEL R14, R14, 0xffffffff, P0 ;  /* 0xffffffff0e0e7807 */ /* 0x000fe40000000000 */
[----:B------:R-:W-:-:S07]  /*2980*/  SEL R12, RZ, 0xffffffff, P0 ;  /* 0xffffffffff0c7807 */ /* 0x000fce0000000000 */
.L_x_1325:
[----:B------:R-:W-:Y:S05]  /*2990*/  BSYNC.RECONVERGENT B0 ;  /* 0x0000000000007941 */ /* 0x000fea0003800200 */
.L_x_1320:
        /* <DEDUP_REMOVED lines=26> */
.L_x_1330:
        /* <DEDUP_REMOVED lines=20> */
.L_x_1329:
[----:B------:R-:W-:Y:S05]  /*2c80*/  BSYNC.RECONVERGENT B1 ;  /* 0x0000000000017941 */ /* 0x000fea0003800200 */
.L_x_1328:
[----:B------:R-:W-:Y:S05]  /*2c90*/  BRA `(.L_x_1331) ;  /* 0x0000000000187947 */ /* 0x000fea0003800000 */
.L_x_1327:
[----:B------:R-:W-:Y:S01]  /*2ca0*/  LOP3.LUT R10, R10, 0x1, RZ, 0xc0, !PT ;  /* 0x000000010a0a7812 */ /* 0x000fe200078ec0ff */
[----:B------:R-:W-:-:S03]  /*2cb0*/  IMAD.MOV.U32 R14, RZ, RZ, 0x1 ;  /* 0x00000001ff0e7424 */ /* 0x000fc600078e00ff */
[----:B------:R-:W-:-:S04]  /*2cc0*/  ISETP.NE.U32.AND P0, PT, R10, 0x1, PT ;  /* 0x000000010a00780c */ /* 0x000fc80003f05070 */
[----:B------:R-:W-:-:S04]  /*2cd0*/  ISETP.NE.U32.AND.EX P0, PT, RZ, RZ, PT, P0 ;  /* 0x000000ffff00720c */ /* 0x000fc80003f05100 */
[----:B------:R-:W-:Y:S02]  /*2ce0*/  SEL R14, R14, 0xffffffff, P0 ;  /* 0xffffffff0e0e7807 */ /* 0x000fe40000000000 */
[----:B------:R-:W-:-:S07]  /*2cf0*/  SEL R12, RZ, 0xffffffff, P0 ;  /* 0xffffffffff0c7807 */ /* 0x000fce0000000000 */
.L_x_1331:
[----:B------:R-:W-:Y:S05]  /*2d00*/  BSYNC.RECONVERGENT B0 ;  /* 0x0000000000007941 */ /* 0x000fea0003800200 */
.L_x_1326:
        /* <DEDUP_REMOVED lines=26> */
.L_x_1336:
        /* <DEDUP_REMOVED lines=20> */
.L_x_1335:
[----:B------:R-:W-:Y:S05]  /*2ff0*/  BSYNC.RECONVERGENT B1 ;  /* 0x0000000000017941 */ /* 0x000fea0003800200 */
.L_x_1334:
[----:B------:R-:W-:Y:S05]  /*3000*/  BRA `(.L_x_1337) ;  /* 0x0000000000187947 */ /* 0x000fea0003800000 */
.L_x_1333:
[----:B------:R-:W-:Y:S01]  /*3010*/  LOP3.LUT R4, R4, 0x1, RZ, 0xc0, !PT ;  /* 0x0000000104047812 */ /* 0x000fe200078ec0ff */
[----:B------:R-:W-:-:S03]  /*3020*/  IMAD.MOV.U32 R14, RZ, RZ, 0x1 ;  /* 0x00000001ff0e7424 */ /* 0x000fc600078e00ff */
[----:B------:R-:W-:-:S04]  /*3030*/  ISETP.NE.U32.AND P0, PT, R4, 0x1, PT ;  /* 0x000000010400780c */ /* 0x000fc80003f05070 */
[----:B------:R-:W-:-:S04]  /*3040*/  ISETP.NE.U32.AND.EX P0, PT, RZ, RZ, PT, P0 ;  /* 0x000000ffff00720c */ /* 0x000fc80003f05100 */
[----:B------:R-:W-:Y:S02]  /*3050*/  SEL R14, R14, 0xffffffff, P0 ;  /* 0xffffffff0e0e7807 */ /* 0x000fe40000000000 */
[----:B------:R-:W-:-:S07]  /*3060*/  SEL R12, RZ, 0xffffffff, P0 ;  /* 0xffffffffff0c7807 */ /* 0x000fce0000000000 */
.L_x_1337:
[----:B------:R-:W-:Y:S05]  /*3070*/  BSYNC.RECONVERGENT B0 ;  /* 0x0000000000007941 */ /* 0x000fea0003800200 */
.L_x_1332:
        /* <DEDUP_REMOVED lines=26> */
.L_x_1342:
        /* <DEDUP_REMOVED lines=20> */
.L_x_1341:
[----:B------:R-:W-:Y:S05]  /*3360*/  BSYNC.RECONVERGENT B1 ;  /* 0x0000000000017941 */ /* 0x000fea0003800200 */
.L_x_1340:
[----:B------:R-:W-:Y:S05]  /*3370*/  BRA `(.L_x_1343) ;  /* 0x0000000000187947 */ /* 0x000fea0003800000 */
.L_x_1339:
[----:B------:R-:W-:Y:S01]  /*3380*/  LOP3.LUT R6, R6, 0x1, RZ, 0xc0, !PT ;  /* 0x0000000106067812 */ /* 0x000fe200078ec0ff */
[----:B------:R-:W-:-:S03]  /*3390*/  IMAD.MOV.U32 R14, RZ, RZ, 0x1 ;  /* 0x00000001ff0e7424 */ /* 0x000fc600078e00ff */
[----:B------:R-:W-:-:S04]  /*33a0*/  ISETP.NE.U32.AND P0, PT, R6, 0x1, PT ;  /* 0x000000010600780c */ /* 0x000fc80003f05070 */
[----:B------:R-:W-:-:S04]  /*33b0*/  ISETP.NE.U32.AND.EX P0, PT, RZ, RZ, PT, P0 ;  /* 0x000000ffff00720c */ /* 0x000fc80003f05100 */
[----:B------:R-:W-:Y:S02]  /*33c0*/  SEL R14, R14, 0xffffffff, P0 ;  /* 0xffffffff0e0e7807 */ /* 0x000fe40000000000 */
[----:B------:R-:W-:-:S07]  /*33d0*/  SEL R12, RZ, 0xffffffff, P0 ;  /* 0xffffffffff0c7807 */ /* 0x000fce0000000000 */
.L_x_1343:
[----:B------:R-:W-:Y:S05]  /*33e0*/  BSYNC.RECONVERGENT B0 ;  /* 0x0000000000007941 */ /* 0x000fea0003800200 */
.L_x_1338:
[----:B------:R-:W-:Y:S01]  /*33f0*/  IADD3 R16, P0, PT, R2, UR14, RZ ;  /* 0x0000000e02107c10 */ /* 0x000fe2000ff1e0ff */
[----:B------:R-:W-:Y:S02]  /*3400*/  IMAD.MOV.U32 R6, RZ, RZ, R14 ;  /* 0x000000ffff067224 */ /* 0x000fe400078e000e */
[----:B------:R-:W-:Y:S01]  /*3410*/  IMAD.MOV.U32 R7, RZ, RZ, R12 ;  /* 0x000000ffff077224 */ /* 0x000fe200078e000c */
[----:B------:R-:W-:Y:S02]  /*3420*/  IADD3.X R17, PT, PT, R13, UR15, RZ, P0, !PT ;  /* 0x0000000f0d117c10 */ /* 0x000fe400087fe4ff */
[----:B------:R-:W-:-:S03]  /*3430*/  IADD3 R3, P0, PT, R3, UR5, RZ ;  /* 0x0000000503037c10 */ /* 0x000fc6000ff1e0ff */
[----:B------:R0:W-:Y:S02]  /*3440*/  STG.E.ENL2.256 desc[UR16][R16.64], R8, R4 ;  /* 0xf80000081004797f */ /* 0x0001e4000f121810 */
[C---:B------:R-:W-:Y:S02]  /*3450*/  IMAD.SHL.U32 R2, R3.reuse, 0x4, RZ ;  /* 0x0000000403027824 */ /* 0x040fe400078e00ff */
[----:B------:R-:W-:Y:S01]  /*3460*/  IMAD.X R0, RZ, RZ, R0, P0 ;  /* 0x000000ffff007224 */ /* 0x000fe200000e0600 */
[C---:B------:R-:W-:Y:S02]  /*3470*/  LOP3.LUT P0, RZ, R3.reuse, 0xffffc000, RZ, 0xc0, !PT ;  /* 0xffffc00003ff7812 */ /* 0x040fe4000780c0ff */
[----:B------:R-:W-:Y:S02]  /*3480*/  ISETP.LT.U32.AND P1, PT, R2, UR19, PT ;  /* 0x0000001302007c0c */ /* 0x000fe4000bf21070 */
[----:B------:R-:W-:Y:S02]  /*3490*/  SHF.L.U64.HI R2, R3, 0x2, R0 ;  /* 0x0000000203027819 */ /* 0x000fe40000010200 */
[----:B------:R-:W-:-:S02]  /*34a0*/  LOP3.LUT P0, RZ, R0, 0x3fffffff, RZ, 0xc0, P0 ;  /* 0x3fffffff00ff7812 */ /* 0x000fc4000000c0ff */
[----:B------:R-:W-:-:S13]  /*34b0*/  ISETP.LT.AND.EX P1, PT, R2, UR4, PT, P1 ;  /* 0x0000000402007c0c */ /* 0x000fda000bf21310 */
[----:B0-----:R-:W-:Y:S05]  /*34c0*/  @!P0 BRA P1, `(.L_x_1344) ;  /* 0xfffffff0004c8947 */ /* 0x001fea000083ffff */
[----:B------:R-:W-:Y:S05]  /*34d0*/  EXIT ;  /* 0x000000000000794d */ /* 0x000fea0003800000 */
.L_x_1319:
[C---:B------:R-:W-:Y:S01]  /*34e0*/  IMAD.SHL.U32 R2, R3.reuse, 0x20, RZ ;  /* 0x0000002003027824 */ /* 0x040fe200078e00ff */
[----:B------:R-:W-:-:S04]  /*34f0*/  SHF.L.U64.HI R16, R3, 0x5, R0 ;  /* 0x0000000503107819 */ /* 0x000fc80000010200 */
[----:B------:R-:W-:-:S04]  /*3500*/  IADD3 R4, P0, PT, R2, UR6, RZ ;  /* 0x0000000602047c10 */ /* 0x000fc8000ff1e0ff */
[----:B------:R-:W-:-:S06]  /*3510*/  IADD3.X R5, PT, PT, R16, UR7, RZ, P0, !PT ;  /* 0x0000000710057c10 */ /* 0x000fcc00087fe4ff */
[----:B------:R-:W2:Y:S01]  /*3520*/  LDG.E.ENL2.256 R8, R4, desc[UR16][R4.64] ;  /* 0xfe0000100404797e */ /* 0x000ea20008121908 */
[----:B------:R-:W-:Y:S01]  /*3530*/  BSSY.RECONVERGENT B0, `(.L_x_1345) ;  /* 0x0000026000007945 */ /* 0x000fe20003800200 */
[----:B------:R-:W-:Y:S02]  /*3540*/  CS2R R12, SRZ ;  /* 0x00000000000c7805 */ /* 0x000fe4000001ff00 */
[----:B--2---:R-:W-:-:S13]  /*3550*/  ISETP.GE.AND P0, PT, R5, RZ, PT ;  /* 0x000000ff0500720c */ /* 0x004fda0003f06270 */
[----:B------:R-:W-:Y:S05]  /*3560*/  @!P0 BRA `(.L_x_1346) ;  /* 0x0000000000888947 */ /* 0x000fea0003800000 */
[----:B------:R-:W-:Y:S02]  /*3570*/  IMAD.MOV.U32 R19, RZ, RZ, R4 ;  /* 0x000000ffff137224 */ /* 0x000fe400078e0004 */
[----:B------:R-:W-:Y:S02]  /*3580*/  IMAD.MOV.U32 R20, RZ, RZ, R5 ;  /* 0x000000ffff147224 */ /* 0x000fe400078e0005 */
[----:B------:R-:W-:Y:S01]  /*3590*/  IMAD.MOV.U32 R12, RZ, RZ, 0x1 ;  /* 0x00000001ff0c7424 */ /* 0x000fe200078e00ff */
[----:B------:R-:W-:Y:S01]  /*35a0*/  ISETP.NE.U32.AND P0, PT, R19, RZ, PT ;  /* 0x000000ff1300720c */ /* 0x000fe20003f05070 */
[----:B------:R-:W-:-:S03]  /*35b0*/  IMAD.MOV.U32 R13, RZ, RZ, RZ ;  /* 0x000000ffff0d7224 */ /* 0x000fc600078e00ff */
[----:B------:R-:W-:-:S13]  /*35c0*/  ISETP.NE.AND.EX P0, PT, R20, RZ, PT, P0 ;  /* 0x000000ff1400720c */ /* 0x000fda0003f05300 */
[----:B------:R-:W-:Y:S05]  /*35d0*/  @!P0 BRA `(.L_x_1346) ;  /* 0x00000000006c8947 */ /* 0x000fea0003800000 */
[----:B------:R-:W0:Y:S01]  /*35e0*/  LDCU.64 UR8, c[0x0][0xfd0] ;  /* 0x0001fa00ff0877ac */ /* 0x000e220008000a00 */
[----:B------:R-:W-:Y:S02]  /*35f0*/  IMAD.MOV.U32 R12, RZ, RZ, 0x1 ;  /* 0x00000001ff0c7424 */ /* 0x000fe400078e00ff */
[----:B------:R-:W-:Y:S02]  /*3600*/  IMAD.MOV.U32 R13, RZ, RZ, RZ ;  /* 0x000000ffff0d7224 */ /* 0x000fe400078e00ff */
[----:B0-----:R-:W-:Y:S02]  /*3610*/  IMAD.U32 R17, RZ, RZ, UR8 ;  /* 0x00000008ff117e24 */ /* 0x001fe4000f8e00ff */
[----:B------:R-:W-:-:S07]  /*3620*/  IMAD.U32 R18, RZ, RZ, UR9 ;  /* 0x00000009ff127e24 */ /* 0x000fce000f8e00ff */
.L_x_1347:
[----:B------:R-:W-:Y:S01]  /*3630*/  LOP3.LUT R4, R19, 0x1, RZ, 0xc0, !PT ;  /* 0x0000000113047812 */ /* 0x000fe200078ec0ff */
[----:B------:R-:W-:-:S03]  /*3640*/  IMAD R14, R18, R17, RZ ;  /* 0x00000011120e7224 */ /* 0x000fc600078e02ff */
[----:B------:R-:W-:Y:S01]  /*3650*/  ISETP.NE.U32.AND P0, PT, R4, 0x1, PT ;  /* 0x000000010400780c */ /* 0x000fe20003f05070 */
[C---:B------:R-:W-:Y:S02]  /*3660*/  IMAD R21, R17.reuse, R18, R14 ;  /* 0x0000001211157224 */ /* 0x040fe400078e020e */
[----:B------:R-:W-:Y:S01]  /*3670*/  IMAD.WIDE.U32 R4, R17, R17, RZ ;  /* 0x0000001111047225 */ /* 0x000fe200078e00ff */
[----:B------:R-:W-:-:S04]  /*3680*/  ISETP.NE.U32.AND.EX P0, PT, RZ, RZ, PT, P0 ;  /* 0x000000ffff00720c */ /* 0x000fc80003f05100 */
[----:B------:R-:W-:Y:S01]  /*3690*/  SEL R15, R18, RZ, !P0 ;  /* 0x000000ff120f7207 */ /* 0x000fe20004000000 */
[----:B------:R-:W-:Y:S01]  /*36a0*/  IMAD.IADD R18, R5, 0x1, R21 ;  /* 0x0000000105127824 */ /* 0x000fe200078e0215 */
[----:B------:R-:W-:Y:S01]  /*36b0*/  SEL R14, R17, 0x1, !P0 ;  /* 0x00000001110e7807 */ /* 0x000fe20004000000 */
[----:B------:R-:W-:Y:S01]  /*36c0*/  IMAD.MOV.U32 R17, RZ, RZ, R4 ;  /* 0x000000ffff117224 */ /* 0x000fe200078e0004 */
[----:B------:R-:W-:Y:S01]  /*36d0*/  ISETP.GT.U32.AND P0, PT, R19, 0x1, PT ;  /* 0x000000011300780c */ /* 0x000fe20003f04070 */
[-C--:B------:R-:W-:Y:S02]  /*36e0*/  IMAD R15, R15, R12.reuse, RZ ;  /* 0x0000000c0f0f7224 */ /* 0x080fe400078e02ff */
[----:B------:R-:W-:Y:S01]  /*36f0*/  IMAD.WIDE.U32 R4, R14, R12, RZ ;  /* 0x0000000c0e047225 */ /* 0x000fe200078e00ff */
[----:B------:R-:W-:-:S03]  /*3700*/  ISETP.GT.U32.AND.EX P0, PT, R20, RZ, PT, P0 ;  /* 0x000000ff1400720c */ /* 0x000fc60003f04100 */
[----:B------:R-:W-:Y:S01]  /*3710*/  IMAD R13, R13, R14, R15 ;  /* 0x0000000e0d0d7224 */ /* 0x000fe200078e020f */
[----:B------:R-:W-:Y:S01]  /*3720*/  SHF.R.U64 R14, R19, 0x1, R20 ;  /* 0x00000001130e7819 */ /* 0x000fe20000001214 */
[----:B------:R-:W-:Y:S01]  /*3730*/  IMAD.MOV.U32 R12, RZ, RZ, R4 ;  /* 0x000000ffff0c7224 */ /* 0x000fe200078e0004 */
[----:B------:R-:W-:Y:S01]  /*3740*/  SHF.R.U32.HI R15, RZ, 0x1, R20 ;  /* 0x00000001ff0f7819 */ /* 0x000fe20000011614 */
[----:B------:R-:W-:Y:S02]  /*3750*/  IMAD.IADD R13, R5, 0x1, R13 ;  /* 0x00000001050d7824 */ /* 0x000fe400078e020d */
[----:B------:R-:W-:Y:S02]  /*3760*/  IMAD.MOV.U32 R19, RZ, RZ, R14 ;  /* 0x000000ffff137224 */ /* 0x000fe400078e000e */
[----:B------:R-:W-:Y:S02]  /*3770*/  IMAD.MOV.U32 R20, RZ, RZ, R15 ;  /* 0x000000ffff147224 */ /* 0x000fe400078e000f */
[----:B------:R-:W-:Y:S05]  /*3780*/  @P0 BRA `(.L_x_1347) ;  /* 0xfffffffc00a80947 */ /* 0x000fea000383ffff */
.L_x_1346:
[----:B------:R-:W-:Y:S05]  /*3790*/  BSYNC.RECONVERGENT B0 ;  /* 0x0000000000007941 */ /* 0x000fea0003800200 */
.L_x_1345:
        /* <DEDUP_REMOVED lines=17> */
.L_x_1350:
[----:B------:R-:W-:Y:S01]  /*38b0*/  LOP3.LUT R13, R6, 0x1, RZ, 0xc0, !PT ;  /* 0x00000001060d7812 */ /* 0x000fe200078ec0ff */
[----:B------:R-:W-:-:S03]  /*38c0*/  IMAD R20, R17, R12, RZ ;  /* 0x0000000c11147224 */ /* 0x000fc600078e02ff */
[----:B------:R-:W-:-:S04]  /*38d0*/  ISETP.NE.U32.AND P0, PT, R13, 0x1, PT ;  /* 0x000000010d00780c */ /* 0x000fc80003f05070 */
[----:B------:R-:W-:-:S04]  /*38e0*/  ISETP.NE.U32.AND.EX P0, PT, RZ, RZ, PT, P0 ;  /* 0x000000ffff00720c */ /* 0x000fc80003f05100 */
[----:B------:R-:W-:Y:S01]  /*38f0*/  SEL R13, R17, RZ, !P0 ;  /* 0x000000ff110d7207 */ /* 0x000fe20004000000 */
[C---:B------:R-:W-:Y:S01]  /*3900*/  IMAD R17, R12.reuse, R17, R20 ;  /* 0x000000110c117224 */ /* 0x040fe200078e0214 */
[----:B------:R-:W-:Y:S02]  /*3910*/  SEL R15, R12, 0x1, !P0 ;  /* 0x000000010c0f7807 */ /* 0x000fe40004000000 */
[C---:B------:R-:W-:Y:S01]  /*3920*/  ISETP.GT.U32.AND P0, PT, R6.reuse, 0x1, PT ;  /* 0x000000010600780c */ /* 0x040fe20003f04070 */
[----:B------:R-:W-:Y:S01]  /*3930*/  IMAD R18, R13, R14, RZ ;  /* 0x0000000e0d127224 */ /* 0x000fe200078e02ff */
[--C-:B------:R-:W-:Y:S01]  /*3940*/  SHF.R.U64 R6, R6, 0x1, R7.reuse ;  /* 0x0000000106067819 */ /* 0x100fe20000001207 */
[----:B------:R-:W-:Y:S01]  /*3950*/  IMAD.WIDE.U32 R12, R12, R12, RZ ;  /* 0x0000000c0c0c7225 */ /* 0x000fe200078e00ff */
[----:B------:R-:W-:Y:S02]  /*3960*/  ISETP.GT.U32.AND.EX P0, PT, R7, RZ, PT, P0 ;  /* 0x000000ff0700720c */ /* 0x000fe40003f04100 */
[----:B------:R-:W-:Y:S01]  /*3970*/  SHF.R.U32.HI R7, RZ, 0x1, R7 ;  /* 0x00000001ff077819 */ /* 0x000fe20000011607 */
[----:B------:R-:W-:-:S02]  /*3980*/  IMAD R19, R19, R15, R18 ;  /* 0x0000000f13137224 */ /* 0x000fc400078e0212 */
[----:B------:R-:W-:-:S04]  /*3990*/  IMAD.WIDE.U32 R14, R15, R14, RZ ;  /* 0x0000000e0f0e7225 */ /* 0x000fc800078e00ff */
[----:B------:R-:W-:Y:S02]  /*39a0*/  IMAD.IADD R17, R13, 0x1, R17 ;  /* 0x000000010d117824 */ /* 0x000fe400078e0211 */
[----:B------:R-:W-:Y:S02]  /*39b0*/  IMAD.IADD R19, R15, 0x1, R19 ;  /* 0x000000010f137824 */ /* 0x000fe400078e0213 */
[----:B------:R-:W-:Y:S05]  /*39c0*/  @P0 BRA `(.L_x_1350) ;  /* 0xfffffffc00b80947 */ /* 0x000fea000383ffff */
.L_x_1349:
[----:B------:R-:W-:Y:S05]  /*39d0*/  BSYNC.RECONVERGENT B0 ;  /* 0x0000000000007941 */ /* 0x000fea0003800200 */
.L_x_1348:
        /* <DEDUP_REMOVED lines=17> */
.L_x_1353:
        /* <DEDUP_REMOVED lines=11> */
[-C--:B------:R-:W-:Y:S01]  /*3ba0*/  IMAD R19, R20, R15.reuse, RZ ;  /* 0x0000000f14137224 */ /* 0x080fe200078e02ff */
[--C-:B------:R-:W-:Y:S01]  /*3bb0*/  SHF.R.U64 R8, R8, 0x1, R9.reuse ;  /* 0x0000000108087819 */ /* 0x100fe20000001209 */
[----:B------:R-:W-:Y:S01]  /*3bc0*/  IMAD.WIDE.U32 R12, R14, R15, RZ ;  /* 0x0000000f0e0c7225 */ /* 0x000fe200078e00ff */
[----:B------:R-:W-:Y:S02]  /*3bd0*/  ISETP.GT.U32.AND.EX P0, PT, R9, RZ, PT, P0 ;  /* 0x000000ff0900720c */ /* 0x000fe40003f04100 */
[----:B------:R-:W-:Y:S01]  /*3be0*/  SHF.R.U32.HI R9, RZ, 0x1, R9 ;  /* 0x00000001ff097819 */ /* 0x000fe20000011609 */
[----:B------:R-:W-:-:S02]  /*3bf0*/  IMAD R19, R18, R14, R19 ;  /* 0x0000000e12137224 */ /* 0x000fc400078e0213 */
[----:B------:R-:W-:Y:S02]  /*3c00*/  IMAD.MOV.U32 R15, RZ, RZ, R12 ;  /* 0x000000ffff0f7224 */ /* 0x000fe400078e000c */
[----:B------:R-:W-:-:S06]  /*3c10*/  IMAD.IADD R18, R13, 0x1, R19 ;  /* 0x000000010d127824 */ /* 0x000fcc00078e0213 */
[----:B------:R-:W-:Y:S05]  /*3c20*/  @P0 BRA `(.L_x_1353) ;  /* 0xfffffffc00b00947 */ /* 0x000fea000383ffff */
.L_x_1352:
[----:B------:R-:W-:Y:S05]  /*3c30*/  BSYNC.RECONVERGENT B0 ;  /* 0x0000000000007941 */ /* 0x000fea0003800200 */
.L_x_1351:
        /* <DEDUP_REMOVED lines=17> */
.L_x_1356:
        /* <DEDUP_REMOVED lines=18> */
.L_x_1355:
[----:B------:R-:W-:Y:S05]  /*3e70*/  BSYNC.RECONVERGENT B0 ;  /* 0x0000000000007941 */ /* 0x000fea0003800200 */
.L_x_1354:
        /* <DEDUP_REMOVED lines=15> */
.L_x_1318:
[C---:B------:R-:W-:Y:S01]  /*3f70*/  LEA R4, P0, R3.reuse, UR14, 0x5 ;  /* 0x0000000e03047c11 */ /* 0x040fe2000f8028ff */
[----:B------:R-:W-:Y:S02]  /*3f80*/  IMAD.MOV.U32 R8, RZ, RZ, 0x1 ;  /* 0x00000001ff087424 */ /* 0x000fe400078e00ff */
[----:B------:R-:W-:Y:S01]  /*3f90*/  IMAD.MOV.U32 R9, RZ, RZ, 0x0 ;  /* 0x00000000ff097424 */ /* 0x000fe200078e00ff */
[C---:B------:R-:W-:Y:S01]  /*3fa0*/  LEA.HI.X R5, R3.reuse, UR15, R0, 0x5, P0 ;  /* 0x0000000f03057c11 */ /* 0x040fe200080f2c00 */
[----:B------:R-:W-:Y:S01]  /*3fb0*/  IMAD.MOV.U32 R10, RZ, RZ, 0x1 ;  /* 0x00000001ff0a7424 */ /* 0x000fe200078e00ff */
[----:B------:R-:W-:Y:S01]  /*3fc0*/  IADD3 R3, P0, PT, R3, UR5, RZ ;  /* 0x0000000503037c10 */ /* 0x000fe2000ff1e0ff */
[----:B------:R-:W-:-:S04]  /*3fd0*/  IMAD.MOV.U32 R11, RZ, RZ, 0x0 ;  /* 0x00000000ff0b7424 */ /* 0x000fc800078e00ff */
[C---:B------:R-:W-:Y:S01]  /*3fe0*/  IMAD.SHL.U32 R2, R3.reuse, 0x4, RZ ;  /* 0x0000000403027824 */ /* 0x040fe200078e00ff */
[----:B------:R0:W-:Y:S01]  /*3ff0*/  STG.E.ENL2.256 desc[UR16][R4.64], R8, R8 ;  /* 0xf80000080408797f */ /* 0x0001e2000f121810 */
[----:B------:R-:W-:Y:S01]  /*4000*/  IMAD.X R0, RZ, RZ, R0, P0 ;  /* 0x000000ffff007224 */ /* 0x000fe200000e0600 */
[C---:B------:R-:W-:Y:S02]  /*4010*/  LOP3.LUT P0, RZ, R3.reuse, 0xffffc000, RZ, 0xc0, !PT ;  /* 0xffffc00003ff7812 */ /* 0x040fe4000780c0ff */
[----:B------:R-:W-:Y:S02]  /*4020*/  ISETP.LT.U32.AND P1, PT, R2, UR19, PT ;  /* 0x0000001302007c0c */ /* 0x000fe4000bf21070 */
[----:B------:R-:W-:Y:S02]  /*4030*/  SHF.L.U64.HI R2, R3, 0x2, R0 ;  /* 0x0000000203027819 */ /* 0x000fe40000010200 */
[----:B------:R-:W-:Y:S02]  /*4040*/  LOP3.LUT P0, RZ, R0, 0x3fffffff, RZ, 0xc0, P0 ;  /* 0x3fffffff00ff7812 */ /* 0x000fe4000000c0ff */
[----:B------:R-:W-:-:S13]  /*4050*/  ISETP.LT.AND.EX P1, PT, R2, UR4, PT, P1 ;  /* 0x0000000402007c0c */ /* 0x000fda000bf21310 */
[----:B0-----:R-:W-:Y:S05]  /*4060*/  @!P0 BRA P1, `(.L_x_1318) ;  /* 0xfffffffc00c08947 */ /* 0x001fea000083ffff */
[----:B------:R-:W-:Y:S05]  /*4070*/  EXIT ;  /* 0x000000000000794d */ /* 0x000fea0003800000 */
.L_x_1357:
        /* <DEDUP_REMOVED lines=16> */
.L_x_4773:


//--------------------- .text._ZN2at6native57_GLOBAL__N__f3eca4a2_24_ForeachBinaryOpScalar_cu_86b9896c25multi_tensor_apply_kernelINS1_18TensorListMetadataILi2EEENS1_21BinaryOpScalarFunctorIiLi2ELi1ELi1EEEJNS1_21reverse_power_functorIiEEiEEEvT_T0_DpT1_ --------------------------
	.section	.text._ZN2at6native57_GLOBAL__N__f3eca4a2_24_ForeachBinaryOpScalar_cu_86b9896c25multi_tensor_apply_kernelINS1_18TensorListMetadataILi2EEENS1_21BinaryOpScalarFunctorIiLi2ELi1ELi1EEEJNS1_21reverse_power_functorIiEEiEEEvT_T0_DpT1_,"ax",@progbits
	.align	128
.text._ZN2at6native57_GLOBAL__N__f3eca4a2_24_ForeachBinaryOpScalar_cu_86b9896c25multi_tensor_apply_kernelINS1_18TensorListMetadataILi2EEENS1_21BinaryOpScalarFunctorIiLi2ELi1ELi1EEEJNS1_21reverse_power_functorIiEEiEEEvT_T0_DpT1_:
        .type           _ZN2at6native57_GLOBAL__N__f3eca4a2_24_ForeachBinaryOpScalar_cu_86b9896c25multi_tensor_apply_kernelINS1_18TensorListMetadataILi2EEENS1_21BinaryOpScalarFunctorIiLi2ELi1ELi1EEEJNS1_21reverse_power_functorIiEEiEEEvT_T0_DpT1_,@function
        .size           _ZN2at6native57_GLOBAL__N__f3eca4a2_24_ForeachBinaryOpScalar_cu_86b9896c25multi_tensor_apply_kernelINS1_18TensorListMetadataILi2EEENS1_21BinaryOpScalarFunctorIiLi2ELi1ELi1EEEJNS1_21reverse_power_functorIiEEiEEEvT_T0_DpT1_,(.L_x_4774 - _ZN2at6native57_GLOBAL__N__f3eca4a2_24_ForeachBinaryOpScalar_cu_86b9896c25multi_tensor_apply_kernelINS1_18TensorListMetadataILi2EEENS1_21BinaryOpScalarFunctorIiLi2ELi1ELi1EEEJNS1_21reverse_power_functorIiEEiEEEvT_T0_DpT1_)
        .other          _ZN2at6native57_GLOBAL__N__f3eca4a2_24_ForeachBinaryOpScalar_cu_86b9896c25multi_tensor_apply_kernelINS1_18TensorListMetadataILi2EEENS1_21BinaryOpScalarFunctorIiLi2ELi1ELi1EEEJNS1_21reverse_power_functorIiEEiEEEvT_T0_DpT1_,@"STO_CUDA_ENTRY STV_DEFAULT"
_ZN2at6native57_GLOBAL__N__f3eca4a2_24_ForeachBinaryOpScalar_cu_86b9896c25multi_tensor_apply_kernelINS1_18TensorListMetadataILi2EEENS1_21BinaryOpScalarFunctorIiLi2ELi1ELi1EEEJNS1_21reverse_power_functorIiEEiEEEvT_T0_DpT1_:
        /* <DEDUP_REMOVED lines=25> */
[----:B------:R-:W1:Y:S01]  /*0190*/  LDC R3, c[0x0][0x360] ;  /* 0x0000d800ff037b82 */ /* 0x000e620000000800 */
[----:B------:R-:W2:Y:S01]  /*01a0*/  S2R R0, SR_TID.X ;  /* 0x0000000000007919 */ /* 0x000ea20000002100 */
[----:B------:R-:W-:Y:S01]  /*01b0*/  IMAD.MOV.U32 R5, RZ, RZ, RZ ;  /* 0x000000ffff057224 */ /* 0x000fe200078e00ff */
[----:B------:R-:W-:-:S04]  /*01c0*/  UISETP.LT.U32.AND UP0, UPT, UR18, 0x10000, UPT ;  /* 0x000100001200788c */ /* 0x000fc8000bf01070 */
[----:B------:R-:W-:-:S04]  /*01d0*/  UISETP.LT.U32.AND.EX UP0, UPT, UR4, URZ, UPT, UP0 ;  /* 0x000000ff0400728c */ /* 0x000fc8000bf01100 */
[----:B------:R-:W-:Y:S02]  /*01e0*/  USEL UR5, UR18, 0x10000, UP0 ;  /* 0x0001000012057887 */ /* 0x000fe40008000000 */
[----:B------:R-:W-:Y:S02]  /*01f0*/  USEL UR8, UR4, URZ, UP0 ;  /* 0x000000ff04087287 */ /* 0x000fe40008000000 */
[----:B0-----:R-:W-:Y:S01]  /*0200*/  UISETP.NE.AND UP0, UPT, UR9, 0x1, UPT ;  /* 0x000000010900788c */ /* 0x001fe2000bf05270 */
[----:B-1----:R-:W-:-:S08]  /*0210*/  IMAD.SHL.U32 R7, R3, 0x4, RZ ;  /* 0x0000000403077824 */ /* 0x002fd000078e00ff */
[----:B--2---:R-:W-:Y:S05]  /*0220*/  BRA.U !UP0, `(.L_x_1359) ;  /* 0x0000001108ec7547 */ /* 0x004fea000b800000 */
[----:B------:R-:W-:-:S09]  /*0230*/  UISETP.NE.AND UP0, UPT, UR9, -0x1, UPT ;  /* 0xffffffff0900788c */ /* 0x000fd2000bf05270 */
[----:B------:R-:W-:Y:S05]  /*0240*/  BRA.U UP0, `(.L_x_1360) ;  /* 0x0000000900cc7547 */ /* 0x000fea000b800000 */
[----:B------:R-:W-:Y:S02]  /*0250*/  IMAD.MOV.U32 R4, RZ, RZ, RZ ;  /* 0x000000ffff047224 */ /* 0x000fe400078e00ff */
[----:B------:R-:W-:-:S07]  /*0260*/  IMAD.MOV.U32 R2, RZ, RZ, RZ ;  /* 0x000000ffff027224 */ /* 0x000fce00078e00ff */
.L_x_1385:
[----:B------:R-:W-:Y:S02]  /*0270*/  IADD3 R23, P1, PT, R4, R0, RZ ;  /* 0x0000000004177210 */ /* 0x000fe40007f3e0ff */
[----:B0-----:R-:W-:Y:S02]  /*0280*/  CS2R R26, SRZ ;  /* 0x00000000001a7805 */ /* 0x001fe4000001ff00 */
        /* <DEDUP_REMOVED lines=18> */
[----:B------:R-:W2:Y:S01]  /*03b0*/  @!P0 LDG.E R27, desc[UR16][R14.64] ;  /* 0x000000100e1b8981 */ /* 0x000ea2000c1e1900 */
[----:B------:R-:W-:-:S02]  /*03c0*/  IMAD.MOV.U32 R24, RZ, RZ, RZ ;  /* 0x000000ffff187224 */ /* 0x000fc400078e00ff */
[----:B------:R-:W-:Y:S01]  /*03d0*/  @!P1 LEA.HI.X R9, R21, UR7, R18, 0x2, P4 ;  /* 0x0000000715099c11 */ /* 0x000fe2000a0f1412 */
[----:B------:R-:W-:Y:S02]  /*03e0*/  IMAD.MOV.U32 R22, RZ, RZ, RZ ;  /* 0x000000ffff167224 */ /* 0x000fe400078e00ff */
[----:B------:R-:W-:Y:S02]  /*03f0*/  @!P2 LEA R10, P0, R6, UR6, 0x2 ;  /* 0x00000006060aac11 */ /* 0x000fe4000f8010ff */
[----:B------:R0:W5:Y:S02]  /*0400*/  @!P1 LDG.E R26, desc[UR16][R8.64] ;  /* 0x00000010081a9981 */ /* 0x000164000c1e1900 */
[----:B------:R-:W-:Y:S02]  /*0410*/  @!P3 LEA R12, P4, R16, UR6, 0x2 ;  /* 0x00000006100cbc11 */ /* 0x000fe4000f8810ff */
[----:B------:R-:W-:Y:S02]  /*0420*/  @!P2 LEA.HI.X R11, R6, UR7, R17, 0x2, P0 ;  /* 0x00000007060bac11 */ /* 0x000fe400080f1411 */
[----:B------:R-:W-:-:S03]  /*0430*/  @!P3 LEA.HI.X R13, R16, UR7, R19, 0x2, P4 ;  /* 0x00000007100dbc11 */ /* 0x000fc6000a0f1413 */
[----:B------:R0:W5:Y:S04]  /*0440*/  @!P2 LDG.E R24, desc[UR16][R10.64] ;  /* 0x000000100a18a981 */ /* 0x000168000c1e1900 */
[----:B------:R0:W5:Y:S01]  /*0450*/  @!P3 LDG.E R22, desc[UR16][R12.64] ;  /* 0x000000100c16b981 */ /* 0x000162000c1e1900 */
[----:B------:R-:W-:Y:S01]  /*0460*/  IADD3 R4, P0, PT, R7, R4, RZ ;  /* 0x0000000407047210 */ /* 0x000fe20007f1e0ff */
[----:B------:R-:W-:Y:S04]  /*0470*/  BSSY.RECONVERGENT B0, `(.L_x_1361) ;  /* 0x0000020000007945 */ /* 0x000fe80003800200 */
[----:B------:R-:W-:Y:S01]  /*0480*/  IMAD.X R2, RZ, RZ, R2, P0 ;  /* 0x000000ffff027224 */ /* 0x000fe200000e0602 */
[----:B------:R-:W-:-:S04]  /*0490*/  ISETP.GE.U32.AND P0, PT, R4, UR5, PT ;  /* 0x0000000504007c0c */ /* 0x000fc8000bf06070 */
[----:B------:R-:W-:Y:S02]  /*04a0*/  ISETP.GE.U32.AND.EX P0, PT, R2, UR8, PT, P0 ;  /* 0x0000000802007c0c */ /* 0x000fe4000bf06100 */
[----:B--2---:R-:W-:-:S13]  /*04b0*/  ISETP.GE.AND P1, PT, R27, RZ, PT ;  /* 0x000000ff1b00720c */ /* 0x004fda0003f26270 */
[----:B0-----:R-:W-:Y:S05]  /*04c0*/  @!P1 BRA `(.L_x_1362) ;  /* 0x0000000000589947 */ /* 0x001fea0003800000 */
[----:B------:R-:W-:Y:S01]  /*04d0*/  ISETP.NE.AND P1, PT, R27, RZ, PT ;  /* 0x000000ff1b00720c */ /* 0x000fe20003f25270 */
[----:B------:R-:W-:Y:S01]  /*04e0*/  BSSY.RECONVERGENT B1, `(.L_x_1363) ;  /* 0x0000013000017945 */ /* 0x000fe20003800200 */
[----:B------:R-:W-:-:S11]  /*04f0*/  IMAD.MOV.U32 R25, RZ, RZ, 0x1 ;  /* 0x00000001ff197424 */ /* 0x000fd600078e00ff */
[----:B------:R-:W-:Y:S05]  /*0500*/  @!P1 BRA `(.L_x_1364) ;  /* 0x0000000000409947 */ /* 0x000fea0003800000 */
[C---:B------:R-:W-:Y:S01]  /*0510*/  ISETP.GE.U32.AND P2, PT, R27.reuse, 0x2, PT ;  /* 0x000000021b00780c */ /* 0x040fe20003f46070 */
[----:B------:R-:W-:Y:S01]  /*0520*/  IMAD.MOV.U32 R25, RZ, RZ, 0x1 ;  /* 0x00000001ff197424 */ /* 0x000fe200078e00ff */
[----:B------:R-:W-:-:S04]  /*0530*/  LOP3.LUT R8, R27, 0x1, RZ, 0xc0, !PT ;  /* 0x000000011b087812 */ /* 0x000fc800078ec0ff */
[----:B------:R-:W-:-:S04]  /*0540*/  ISETP.NE.U32.AND P1, PT, R8, 0x1, PT ;  /* 0x000000010800780c */ /* 0x000fc80003f25070 */
[----:B------:R-:W-:-:S03]  /*0550*/  SEL R25, R25, 0xffffffff, P1 ;  /* 0xffffffff19197807 */ /* 0x000fc60000800000 */
[----:B------:R-:W-:Y:S06]  /*0560*/  @!P2 BRA `(.L_x_1364) ;  /* 0x000000000028a947 */ /* 0x000fec0003800000 */
[----:B------:R-:W-:Y:S01]  /*0570*/  SHF.R.U32.HI R9, RZ, 0x1, R27 ;  /* 0x00000001ff097819 */ /* 0x000fe2000001161b */
[----:B------:R-:W-:-:S07]  /*0580*/  IMAD.MOV.U32 R10, RZ, RZ, 0x1 ;  /* 0x00000001ff0a7424 */ /* 0x000fce00078e00ff */
.L_x_1365:
[C---:B------:R-:W-:Y:S02]  /*0590*/  ISETP.GE.U32.AND P2, PT, R9.reuse, 0x2, PT ;  /* 0x000000020900780c */ /* 0x040fe40003f46070 */
[----:B------:R-:W-:Y:S02]  /*05a0*/  LOP3.LUT R8, R9, 0x1, RZ, 0xc0, !PT ;  /* 0x0000000109087812 */ /* 0x000fe400078ec0ff */
[----:B------:R-:W-:Y:S02]  /*05b0*/  SHF.R.U32.HI R9, RZ, 0x1, R9 ;  /* 0x00000001ff097819 */ /* 0x000fe40000011609 */
[----:B------:R-:W-:-:S04]  /*05c0*/  ISETP.NE.U32.AND P1, PT, R8, 0x1, PT ;  /* 0x000000010800780c */ /* 0x000fc80003f25070 */
[C---:B------:R-:W-:Y:S01]  /*05d0*/  SEL R8, R10.reuse, 0x1, !P1 ;  /* 0x000000010a087807 */ /* 0x040fe20004800000 */
[----:B------:R-:W-:-:S04]  /*05e0*/  IMAD R10, R10, R10, RZ ;  /* 0x0000000a0a0a7224 */ /* 0x000fc800078e02ff */
[----:B------:R-:W-:Y:S01]  /*05f0*/  IMAD R25, R8, R25, RZ ;  /* 0x0000001908197224 */ /* 0x000fe200078e02ff */
[----:B------:R-:W-:Y:S06]  /*0600*/  @P2 BRA `(.L_x_1365) ;  /* 0xfffffffc00e02947 */ /* 0x000fec000383ffff */
.L_x_1364:
[----:B------:R-:W-:Y:S05]  /*0610*/  BSYNC.RECONVERGENT B1 ;  /* 0x0000000000017941 */ /* 0x000fea0003800200 */
.L_x_1363:
[----:B------:R-:W-:Y:S05]  /*0620*/  BRA `(.L_x_1366) ;  /* 0x0000000000107947 */ /* 0x000fea0003800000 */
.L_x_1362:
[----:B------:R-:W-:Y:S01]  /*0630*/  LOP3.LUT R27, R27, 0x1, RZ, 0xc0, !PT ;  /* 0x000000011b1b7812 */ /* 0x000fe200078ec0ff */
[----:B------:R-:W-:-:S03]  /*0640*/  IMAD.MOV.U32 R25, RZ, RZ, 0x1 ;  /* 0x00000001ff197424 */ /* 0x000fc600078e00ff */
[----:B------:R-:W-:-:S04]  /*0650*/  ISETP.NE.U32.AND P1, PT, R27, 0x1, PT ;  /* 0x000000011b00780c */ /* 0x000fc80003f25070 */
[----:B------:R-:W-:-:S09]  /*0660*/  SEL R25, R25, 0xffffffff, P1 ;  /* 0xffffffff19197807 */ /* 0x000fd20000800000 */
.L_x_1366:
[----:B------:R-:W-:Y:S05]  /*0670*/  BSYNC.RECONVERGENT B0 ;  /* 0x0000000000007941 */ /* 0x000fea0003800200 */
.L_x_1361:
[----:B-----5:R-:W-:Y:S01]  /*0680*/  ISETP.GE.AND P1, PT, R26, RZ, PT ;  /* 0x000000ff1a00720c */ /* 0x020fe20003f26270 */
[----:B------:R-:W-:-:S12]  /*0690*/  BSSY.RECONVERGENT B0, `(.L_x_1367) ;  /* 0x000001c000007945 */ /* 0x000fd80003800200 */
[----:B------:R-:W-:Y:S05]  /*06a0*/  @!P1 BRA `(.L_x_1368) ;  /* 0x0000000000589947 */ /* 0x000fea0003800000 */
        /* <DEDUP_REMOVED lines=12> */
.L_x_1371:
        /* <DEDUP_REMOVED lines=8> */
.L_x_1370:
[----:B------:R-:W-:Y:S05]  /*07f0*/  BSYNC.RECONVERGENT B1 ;  /* 0x0000000000017941 */ /* 0x000fea0003800200 */
.L_x_1369:
[----:B------:R-:W-:Y:S05]  /*0800*/  BRA `(.L_x_1372) ;  /* 0x0000000000107947 */ /* 0x000fea0003800000 */
.L_x_1368:
[----:B------:R-:W-:Y:S01]  /*0810*/  LOP3.LUT R26, R26, 0x1, RZ, 0xc0, !PT ;  /* 0x000000011a1a7812 */ /* 0x000fe200078ec0ff */
[----:B------:R-:W-:-:S03]  /*0820*/  IMAD.MOV.U32 R27, RZ, RZ, 0x1 ;  /* 0x00000001ff1b7424 */ /* 0x000fc600078e00ff */
[----:B------:R-:W-:-:S04]  /*0830*/  ISETP.NE.U32.AND P1, PT, R26, 0x1, PT ;  /* 0x000000011a00780c */ /* 0x000fc80003f25070 */
[----:B------:R-:W-:-:S09]  /*0840*/  SEL R27, R27, 0xffffffff, P1 ;  /* 0xffffffff1b1b7807 */ /* 0x000fd20000800000 */
.L_x_1372:
[----:B------:R-:W-:Y:S05]  /*0850*/  BSYNC.RECONVERGENT B0 ;  /* 0x0000000000007941 */ /* 0x000fea0003800200 */
.L_x_1367:
[----:B------:R-:W-:Y:S01]  /*0860*/  ISETP.GE.AND P1, PT, R24, RZ, PT ;  /* 0x000000ff1800720c */ /* 0x000fe20003f26270 */
        /* <DEDUP_REMOVED lines=14> */
.L_x_1377:
        /* <DEDUP_REMOVED lines=8> */
.L_x_1376:
[----:B------:R-:W-:Y:S05]  /*09d0*/  BSYNC.RECONVERGENT B1 ;  /* 0x0000000000017941 */ /* 0x000fea0003800200 */
.L_x_1375:
[----:B------:R-:W-:Y:S05]  /*09e0*/  BRA `(.L_x_1378) ;  /* 0x0000000000107947 */ /* 0x000fea0003800000 */
.L_x_1374:
[----:B------:R-:W-:Y:S01]  /*09f0*/  LOP3.LUT R24, R24, 0x1, RZ, 0xc0, !PT ;  /* 0x0000000118187812 */ /* 0x000fe200078ec0ff */
[----:B------:R-:W-:-:S03]  /*0a00*/  IMAD.MOV.U32 R29, RZ, RZ, 0x1 ;  /* 0x00000001ff1d7424 */ /* 0x000fc600078e00ff */
[----:B------:R-:W-:-:S04]  /*0a10*/  ISETP.NE.U32.AND P1, PT, R24, 0x1, PT ;  /* 0x000000011800780c */ /* 0x000fc80003f25070 */
[----:B------:R-:W-:-:S09]  /*0a20*/  SEL R29, R29, 0xffffffff, P1 ;  /* 0xffffffff1d1d7807 */ /* 0x000fd20000800000 */
.L_x_1378:
[----:B------:R-:W-:Y:S05]  /*0a30*/  BSYNC.RECONVERGENT B0 ;  /* 0x0000000000007941 */ /* 0x000fea0003800200 */
.L_x_1373:
        /* <DEDUP_REMOVED lines=15> */
.L_x_1383:
        /* <DEDUP_REMOVED lines=8> */
.L_x_1382:
[----:B------:R-:W-:Y:S05]  /*0bb0*/  BSYNC.RECONVERGENT B1 ;  /* 0x0000000000017941 */ /* 0x000fea0003800200 */
.L_x_1381:
[----:B------:R-:W-:Y:S05]  /*0bc0*/  BRA `(.L_x_1384) ;  /* 0x0000000000107947 */ /* 0x000fea0003800000 */
.L_x_1380:
[----:B------:R-:W-:Y:S01]  /*0bd0*/  LOP3.LUT R22, R22, 0x1, RZ, 0xc0, !PT ;  /* 0x0000000116167812 */ /* 0x000fe200078ec0ff */
[----:B------:R-:W-:-:S03]  /*0be0*/  IMAD.MOV.U32 R24, RZ, RZ, 0x1 ;  /* 0x00000001ff187424 */ /* 0x000fc600078e00ff */
[----:B------:R-:W-:-:S04]  /*0bf0*/  ISETP.NE.U32.AND P1, PT, R22, 0x1, PT ;  /* 0x000000011600780c */ /* 0x000fc80003f25070 */
[----:B------:R-:W-:-:S09]  /*0c00*/  SEL R24, R24, 0xffffffff, P1 ;  /* 0xffffffff18187807 */ /* 0x000fd20000800000 */
.L_x_1384:
[----:B------:R-:W-:Y:S05]  /*0c10*/  BSYNC.RECONVERGENT B0 ;  /* 0x0000000000007941 */ /* 0x000fea0003800200 */
.L_x_1379:
        /* <DEDUP_REMOVED lines=13> */
[----:B------:R0:W-:Y:S01]  /*0cf0*/  @!P1 STG.E desc[UR16][R8.64], R25 ;  /* 0x0000001908009986 */ /* 0x0001e2000c101910 */
[----:B------:R-:W-:-:S02]  /*0d00*/  @!P4 LEA R14, P6, R16, UR14, 0x2 ;  /* 0x0000000e100ecc11 */ /* 0x000fc4000f8c10ff */
[----:B------:R-:W-:Y:S01]  /*0d10*/  @!P3 LEA.HI.X R13, R6, UR15, R17, 0x2, P5 ;  /* 0x0000000f060dbc11 */ /* 0x000fe2000a8f1411 */
[----:B------:R0:W-:Y:S01]  /*0d20*/  @!P2 STG.E desc[UR16][R10.64], R27 ;  /* 0x0000001b0a00a986 */ /* 0x0001e2000c101910 */
[----:B------:R-:W-:-:S03]  /*0d30*/  @!P4 LEA.HI.X R15, R16, UR15, R19, 0x2, P6 ;  /* 0x0000000f100fcc11 */ /* 0x000fc6000b0f1413 */
[----:B------:R0:W-:Y:S04]  /*0d40*/  @!P3 STG.E desc[UR16][R12.64], R29 ;  /* 0x0000001d0c00b986 */ /* 0x0001e8000c101910 */
[----:B------:R0:W-:Y:S01]  /*0d50*/  @!P4 STG.E desc[UR16][R14.64], R24 ;  /* 0x000000180e00c986 */ /* 0x0001e2000c101910 */
[----:B------:R-:W-:Y:S05]  /*0d60*/  @!P0 BRA `(.L_x_1385) ;  /* 0xfffffff400408947 */ /* 0x000fea000383ffff */
[----:B------:R-:W-:Y:S05]  /*0d70*/  EXIT ;  /* 0x000000000000794d */ /* 0x000fea0003800000 */
.L_x_1360:
[----:B------:R-:W-:Y:S02]  /*0d80*/  IMAD.MOV.U32 R4, RZ, RZ, RZ ;  /* 0x000000ffff047224 */ /* 0x000fe400078e00ff */
[----:B------:R-:W-:-:S07]  /*0d90*/  IMAD.MOV.U32 R2, RZ, RZ, RZ ;  /* 0x000000ffff027224 */ /* 0x000fce00078e00ff */
.L_x_1398:
        /* <DEDUP_REMOVED lines=19> */
[C---:B------:R-:W-:Y:S01]  /*0ed0*/  @!P1 LEA R8, P4, R21.reuse, UR6, 0x2 ;  /* 0x0000000615089c11 */ /* 0x040fe2000f8810ff */
[----:B------:R-:W2:Y:S01]  /*0ee0*/  @!P0 LDG.E R27, desc[UR16][R14.64] ;  /* 0x000000100e1b8981 */ /* 0x000ea2000c1e1900 */
[----:B------:R-:W-:Y:S01]  /*0ef0*/  CS2R R24, SRZ ;  /* 0x0000000000187805 */ /* 0x000fe2000001ff00 */
[----:B------:R-:W-:Y:S01]  /*0f00*/  IMAD.MOV.U32 R22, RZ, RZ, RZ ;  /* 0x000000ffff167224 */ /* 0x000fe200078e00ff */
[----:B------:R-:W-:-:S03]  /*0f10*/  @!P1 LEA.HI.X R9, R21, UR7, R18, 0x2, P4 ;  /* 0x0000000715099c11 */ /* 0x000fc6000a0f1412 */
        /* <DEDUP_REMOVED lines=15> */
[----:B------:R-:W-:-:S12]  /*1010*/  IMAD.MOV.U32 R25, RZ, RZ, 0x1 ;  /* 0x00000001ff197424 */ /* 0x000fd800078e00ff */
[----:B------:R-:W-:Y:S05]  /*1020*/  @!P1 BRA `(.L_x_1387) ;  /* 0x00000000002c9947 */ /* 0x000fea0003800000 */
[----:B------:R-:W0:Y:S01]  /*1030*/  LDCU UR4, c[0x0][0xfcc] ;  /* 0x0001f980ff0477ac */ /* 0x000e220008000800 */
[----:B------:R-:W-:Y:S02]  /*1040*/  IMAD.MOV.U32 R25, RZ, RZ, 0x1 ;  /* 0x00000001ff197424 */ /* 0x000fe400078e00ff */
[----:B0-----:R-:W-:-:S07]  /*1050*/  IMAD.U32 R9, RZ, RZ, UR4 ;  /* 0x00000004ff097e24 */ /* 0x001fce000f8e00ff */
.L_x_1388:
[C---:B------:R-:W-:Y:S02]  /*1060*/  ISETP.GT.U32.AND P2, PT, R27.reuse, 0x1, PT ;  /* 0x000000011b00780c */ /* 0x040fe40003f44070 */
[----:B------:R-:W-:Y:S02]  /*1070*/  LOP3.LUT R8, R27, 0x1, RZ, 0xc0, !PT ;  /* 0x000000011b087812 */ /* 0x000fe400078ec0ff */
[----:B------:R-:W-:Y:S02]  /*1080*/  SHF.R.U32.HI R27, RZ, 0x1, R27 ;  /* 0x00000001ff1b7819 */ /* 0x000fe4000001161b */
[----:B------:R-:W-:-:S04]  /*1090*/  ISETP.NE.U32.AND P1, PT, R8, 0x1, PT ;  /* 0x000000010800780c */ /* 0x000fc80003f25070 */
[C---:B------:R-:W-:Y:S01]  /*10a0*/  SEL R8, R9.reuse, 0x1, !P1 ;  /* 0x0000000109087807 */ /* 0x040fe20004800000 */
[----:B------:R-:W-:-:S04]  /*10b0*/  IMAD R9, R9, R9, RZ ;  /* 0x0000000909097224 */ /* 0x000fc800078e02ff */
[----:B------:R-:W-:Y:S01]  /*10c0*/  IMAD R25, R8, R25, RZ ;  /* 0x0000001908197224 */ /* 0x000fe200078e02ff */
[----:B------:R-:W-:Y:S06]  /*10d0*/  @P2 BRA `(.L_x_1388) ;  /* 0xfffffffc00e02947 */ /* 0x000fec000383ffff */
.L_x_1387:
[----:B------:R-:W-:Y:S05]  /*10e0*/  BSYNC.RECONVERGENT B0 ;  /* 0x0000000000007941 */ /* 0x000fea0003800200 */
.L_x_1386:
[----:B-----5:R-:W-:Y:S01]  /*10f0*/  ISETP.GE.AND P1, PT, R26, RZ, PT ;  /* 0x000000ff1a00720c */ /* 0x020fe20003f26270 */
[----:B------:R-:W-:Y:S01]  /*1100*/  BSSY.RECONVERGENT B0, `(.L_x_1389) ;  /* 0x0000011000007945 */ /* 0x000fe20003800200 */
[----:B------:R-:W-:-:S11]  /*1110*/  IMAD.MOV.U32 R27, RZ, RZ, RZ ;  /* 0x000000ffff1b7224 */ /* 0x000fd600078e00ff */
[----:B------:R-:W-:Y:S05]  /*1120*/  @!P1 BRA `(.L_x_1390) ;  /* 0x0000000000389947 */ /* 0x000fea0003800000 */
[----:B------:R-:W-:Y:S01]  /*1130*/  ISETP.NE.AND P1, PT, R26, RZ, PT ;  /* 0x000000ff1a00720c */ /* 0x000fe20003f25270 */
[----:B------:R-:W-:-:S12]  /*1140*/  IMAD.MOV.U32 R27, RZ, RZ, 0x1 ;  /* 0x00000001ff1b7424 */ /* 0x000fd800078e00ff */
[----:B------:R-:W-:Y:S05]  /*1150*/  @!P1 BRA `(.L_x_1390) ;  /* 0x00000000002c9947 */ /* 0x000fea0003800000 */
[----:B------:R-:W0:Y:S01]  /*1160*/  LDCU UR4, c[0x0][0xfcc] ;  /* 0x0001f980ff0477ac */ /* 0x000e220008000800 */
[----:B------:R-:W-:Y:S02]  /*1170*/  IMAD.MOV.U32 R27, RZ, RZ, 0x1 ;  /* 0x00000001ff1b7424 */ /* 0x000fe400078e00ff */
[----:B0-----:R-:W-:-:S07]  /*1180*/  IMAD.U32 R9, RZ, RZ, UR4 ;  /* 0x00000004ff097e24 */ /* 0x001fce000f8e00ff */
.L_x_1391:
        /* <DEDUP_REMOVED lines=8> */
.L_x_1390:
[----:B------:R-:W-:Y:S05]  /*1210*/  BSYNC.RECONVERGENT B0 ;  /* 0x0000000000007941 */ /* 0x000fea0003800200 */
.L_x_1389:
[----:B------:R-:W-:Y:S01]  /*1220*/  ISETP.GE.AND P1, PT, R24, RZ, PT ;  /* 0x000000ff1800720c */ /* 0x000fe20003f26270 */
        /* <DEDUP_REMOVED lines=9> */
.L_x_1394:
        /* <DEDUP_REMOVED lines=8> */
.L_x_1393:
[----:B------:R-:W-:Y:S05]  /*1340*/  BSYNC.RECONVERGENT B0 ;  /* 0x0000000000007941 */ /* 0x000fea0003800200 */
.L_x_1392:
        /* <DEDUP_REMOVED lines=10> */
.L_x_1397:
        /* <DEDUP_REMOVED lines=8> */
.L_x_1396:
[----:B------:R-:W-:Y:S05]  /*1470*/  BSYNC.RECONVERGENT B0 ;  /* 0x0000000000007941 */ /* 0x000fea0003800200 */
.L_x_1395:
        /* <DEDUP_REMOVED lines=22> */
.L_x_1359:
        /* <DEDUP_REMOVED lines=15> */
.L_x_1399:
[----:B------:R-:W-:Y:S01]  /*16d0*/  IMAD.MOV.U32 R8, RZ, RZ, R0 ;  /* 0x000000ffff087224 */ /* 0x000fe200078e0000 */
[C---:B------:R-:W-:Y:S01]  /*16e0*/  IADD3 R12, P2, PT, R3.reuse, R0, RZ ;  /* 0x00000000030c7210 */ /* 0x040fe20007f5e0ff */
[----:B------:R-:W-:Y:S01]  /*16f0*/  IMAD.MOV.U32 R9, RZ, RZ, R5 ;  /* 0x000000ffff097224 */ /* 0x000fe200078e0005 */
[----:B------:R-:W-:Y:S01]  /*1700*/  ISETP.GE.U32.AND P0, PT, R0, UR5, PT ;  /* 0x0000000500007c0c */ /* 0x000fe2000bf06070 */
[----:B------:R-:W-:Y:S01]  /*1710*/  IMAD.MOV.U32 R18, RZ, RZ, R4 ;  /* 0x000000ffff127224 */ /* 0x000fe200078e0004 */
[----:B------:R-:W-:Y:S01]  /*1720*/  ISETP.GE.U32.AND P1, PT, R12, UR5, PT ;  /* 0x000000050c007c0c */ /* 0x000fe2000bf26070 */
[----:B------:R-:W-:Y:S01]  /*1730*/  IMAD.WIDE.U32 R10, R3, 0x2, R8 ;  /* 0x00000002030a7825 */ /* 0x000fe200078e0008 */
[----:B------:R-:W-:-:S03]  /*1740*/  ISETP.GE.U32.AND.EX P0, PT, R5, UR8, PT, P0 ;  /* 0x0000000805007c0c */ /* 0x000fc6000bf06100 */
[----:B------:R-:W-:-:S04]  /*1750*/  IMAD.WIDE.U32 R8, R3, 0x3, R8 ;  /* 0x0000000303087825 */ /* 0x000fc800078e0008 */
[----:B------:R-:W-:Y:S01]  /*1760*/  IMAD.X R12, RZ, RZ, R5, P2 ;  /* 0x000000ffff0c7224 */ /* 0x000fe200010e0605 */
[----:B------:R-:W-:Y:S01]  /*1770*/  ISETP.GE.U32.AND P2, PT, R10, UR5, PT ;  /* 0x000000050a007c0c */ /* 0x000fe2000bf46070 */
[----:B------:R-:W-:Y:S01]  /*1780*/  IMAD.WIDE.U32 R16, R3, 0x10, R18 ;  /* 0x0000001003107825 */ /* 0x000fe200078e0012 */
[----:B------:R-:W-:Y:S02]  /*1790*/  ISETP.GE.U32.AND P3, PT, R8, UR5, PT ;  /* 0x0000000508007c0c */ /* 0x000fe4000bf66070 */
[----:B------:R-:W-:Y:S01]  /*17a0*/  ISETP.GE.U32.AND.EX P1, PT, R12, UR8, PT, P1 ;  /* 0x000000080c007c0c */ /* 0x000fe2000bf26110 */
[----:B------:R-:W-:Y:S01]  /*17b0*/  IMAD.MOV.U32 R8, RZ, RZ, R14 ;  /* 0x000000ffff087224 */ /* 0x000fe200078e000e */
[----:B------:R-:W-:Y:S01]  /*17c0*/  ISETP.GE.U32.AND.EX P2, PT, R11, UR8, PT, P2 ;  /* 0x000000080b007c0c */ /* 0x000fe2000bf46120 */
[----:B------:R-:W-:Y:S01]  /*17d0*/  @!P0 IMAD.MOV.U32 R21, RZ, RZ, 0x1 ;  /* 0x00000001ff158424 */ /* 0x000fe200078e00ff */
[----:B------:R-:W-:Y:S01]  /*17e0*/  ISETP.GE.U32.AND.EX P3, PT, R9, UR8, PT, P3 ;  /* 0x0000000809007c0c */ /* 0x000fe2000bf66130 */
[----:B------:R-:W-:-:S02]  /*17f0*/  IMAD.MOV.U32 R9, RZ, RZ, R15 ;  /* 0x000000ffff097224 */ /* 0x000fc400078e000f */
[----:B------:R-:W-:Y:S02]  /*1800*/  IMAD.MOV.U32 R4, RZ, RZ, R16 ;  /* 0x000000ffff047224 */ /* 0x000fe400078e0010 */
[--C-:B------:R-:W-:Y:S01]  /*1810*/  IMAD.WIDE.U32 R14, R3, 0x10, R8.reuse ;  /* 0x00000010030e7825 */ /* 0x100fe200078e0008 */
[----:B------:R-:W-:Y:S01]  /*1820*/  @!P0 STG.E desc[UR16][R8.64], R21 ;  /* 0x0000001508008986 */ /* 0x000fe2000c101910 */
[----:B------:R-:W-:Y:S02]  /*1830*/  IADD3 R2, P0, PT, R7, R2, RZ ;  /* 0x0000000207027210 */ /* 0x000fe40007f1e0ff */
[----:B------:R-:W-:Y:S02]  /*1840*/  @!P1 IMAD.MOV.U32 R23, RZ, RZ, 0x1 ;  /* 0x00000001ff179424 */ /* 0x000fe400078e00ff */
[----:B------:R-:W-:Y:S02]  /*1850*/  @!P2 IMAD.MOV.U32 R25, RZ, RZ, 0x1 ;  /* 0x00000001ff19a424 */ /* 0x000fe400078e00ff */
[----:B------:R-:W-:Y:S01]  /*1860*/  @!P2 IMAD.WIDE.U32 R10, R3, 0x8, R8 ;  /* 0x00000008030aa825 */ /* 0x000fe200078e0008 */
[----:B------:R0:W-:Y:S01]  /*1870*/  @!P1 STG.E desc[UR16][R18.64], R23 ;  /* 0x0000001712009986 */ /* 0x0001e2000c101910 */
[----:B------:R-:W-:-:S02]  /*1880*/  IADD3 R0, P1, PT, R7, R0, RZ ;  /* 0x0000000007007210 */ /* 0x000fc40007f3e0ff */
[----:B------:R-:W-:Y:S01]  /*1890*/  @!P3 IMAD.MOV.U32 R27, RZ, RZ, 0x1 ;  /* 0x00000001ff1bb424 */ /* 0x000fe200078e00ff */
[----:B------:R1:W-:Y:S01]  /*18a0*/  @!P2 STG.E desc[UR16][R10.64], R25 ;  /* 0x000000190a00a986 */ /* 0x0003e2000c101910 */
[----:B------:R-:W-:-:S04]  /*18b0*/  @!P3 IMAD.WIDE.U32 R12, R3, 0xc, R8 ;  /* 0x0000000c030cb825 */ /* 0x000fc800078e0008 */
[----:B------:R-:W-:Y:S01]  /*18c0*/  IMAD.X R6, RZ, RZ, R6, P0 ;  /* 0x000000ffff067224 */ /* 0x000fe200000e0606 */
[----:B------:R1:W-:Y:S01]  /*18d0*/  @!P3 STG.E desc[UR16][R12.64], R27 ;  /* 0x0000001b0c00b986 */ /* 0x0003e2000c101910 */
[----:B------:R-:W-:Y:S01]  /*18e0*/  ISETP.GE.U32.AND P0, PT, R2, UR5, PT ;  /* 0x0000000502007c0c */ /* 0x000fe2000bf06070 */
[----:B0-----:R-:W-:Y:S02]  /*18f0*/  IMAD.MOV.U32 R19, RZ, RZ, R17 ;  /* 0x000000ffff137224 */ /* 0x001fe400078e0011 */
[----:B------:R-:W-:Y:S01]  /*1900*/  IMAD.X R5, RZ, RZ, R5, P1 ;  /* 0x000000ffff057224 */ /* 0x000fe200008e0605 */
[----:B------:R-:W-:-:S13]  /*1910*/  ISETP.GE.U32.AND.EX P0, PT, R6, UR8, PT, P0 ;  /* 0x0000000806007c0c */ /* 0x000fda000bf06100 */
[----:B-1----:R-:W-:Y:S05]  /*1920*/  @!P0 BRA `(.L_x_1399) ;  /* 0xfffffffc00688947 */ /* 0x002fea000383ffff */
[----:B------:R-:W-:Y:S05]  /*1930*/  EXIT ;  /* 0x000000000000794d */ /* 0x000fea0003800000 */
.L_x_1358:
[----:B------:R-:W0:Y:S02]  /*1940*/  S2R R0, SR_TID.X ;  /* 0x0000000000007919 */ /* 0x000e240000002100 */
[----:B0-----:R-:W-:-:S03]  /*1950*/  IMAD.WIDE.U32 R2, R0, 0x4, RZ ;  /* 0x0000000400027825 */ /* 0x001fc600078e00ff */
[----:B------:R-:W-:-:S04]  /*1960*/  ISETP.GE.U32.AND P0, PT, R2, UR18, PT ;  /* 0x0000001202007c0c */ /* 0x000fc8000bf06070 */
[----:B------:R-:W-:-:S13]  /*1970*/  ISETP.GE.AND.EX P0, PT, R3, UR4, PT, P0 ;  /* 0x0000000403007c0c */ /* 0x000fda000bf06300 */
[----:B------:R-:W-:Y:S05]  /*1980*/  @P0 EXIT ;  /* 0x000000000000094d */ /* 0x000fea0003800000 */
[----:B------:R-:W0:Y:S01]  /*1990*/  LDCU UR8, c[0x0][0xfcc] ;  /* 0x0001f980ff0877ac */ /* 0x000e220008000800 */
[----:B------:R-:W-:Y:S01]  /*19a0*/  IMAD.MOV.U32 R3, RZ, RZ, RZ ;  /* 0x000000ffff037224 */ /* 0x000fe200078e00ff */
[----:B------:R-:W1:Y:S01]  /*19b0*/  LDCU UR5, c[0x0][0x360] ;  /* 0x00006c00ff0577ac */ /* 0x000e620008000800 */
[----:B0-----:R-:W-:-:S09]  /*19c0*/  UISETP.NE.AND UP0, UPT, UR8, 0x1, UPT ;  /* 0x000000010800788c */ /* 0x001fd2000bf05270 */
[----:B-1----:R-:W-:Y:S05]  /*19d0*/  BRA.U !UP0, `(.L_x_1400) ;  /* 0x0000000d08a87547 */ /* 0x002fea000b800000 */
[----:B------:R-:W-:-:S09]  /*19e0*/  UISETP.NE.AND UP0, UPT, UR8, -0x1, UPT ;  /* 0xffffffff0800788c */ /* 0x000fd2000bf05270 */
[----:B------:R-:W-:Y:S05]  /*19f0*/  BRA.U UP0, `(.L_x_1401) ;  /* 0x0000000900287547 */ /* 0x000fea000b800000 */
.L_x_1426:
[C---:B------:R-:W-:Y:S01]  /*1a00*/  IMAD.SHL.U32 R2, R0.reuse, 0x10, RZ ;  /* 0x0000001000027824 */ /* 0x040fe200078e00ff */
[----:B------:R-:W-:-:S04]  /*1a10*/  SHF.L.U64.HI R12, R0, 0x4, R3 ;  /* 0x00000004000c7819 */ /* 0x000fc80000010203 */
[----:B------:R-:W-:-:S04]  /*1a20*/  IADD3 R8, P0, PT, R2, UR6, RZ ;  /* 0x0000000602087c10 */ /* 0x000fc8000ff1e0ff */
[----:B------:R-:W-:-:S06]  /*1a30*/  IADD3.X R9, PT, PT, R12, UR7, RZ, P0, !PT ;  /* 0x000000070c097c10 */ /* 0x000fcc00087fe4ff */
[----:B------:R-:W2:Y:S01]  /*1a40*/  LDG.E.128 R8, desc[UR16][R8.64] ;  /* 0x0000001008087981 */ /* 0x000ea2000c1e1d00 */
[----:B------:R-:W-:Y:S01]  /*1a50*/  BSSY.RECONVERGENT B0, `(.L_x_1402) ;  /* 0x000001d000007945 */ /* 0x000fe20003800200 */
[----:B--2---:R-:W-:-:S13]  /*1a60*/  ISETP.GE.AND P0, PT, R8, RZ, PT ;  /* 0x000000ff0800720c */ /* 0x004fda0003f06270 */
[----:B------:R-:W-:Y:S05]  /*1a70*/  @!P0 BRA `(.L_x_1403) ;  /* 0x0000000000588947 */ /* 0x000fea0003800000 */
[----:B------:R-:W-:Y:S01]  /*1a80*/  ISETP.NE.AND P0, PT, R8, RZ, PT ;  /* 0x000000ff0800720c */ /* 0x000fe20003f05270 */
[----:B------:R-:W-:Y:S01]  /*1a90*/  BSSY.RECONVERGENT B1, `(.L_x_1404) ;  /* 0x0000013000017945 */ /* 0x000fe20003800200 */
[----:B------:R-:W-:-:S11]  /*1aa0*/  IMAD.MOV.U32 R4, RZ, RZ, 0x1 ;  /* 0x00000001ff047424 */ /* 0x000fd600078e00ff */
[----:B------:R-:W-:Y:S05]  /*1ab0*/  @!P0 BRA `(.L_x_1405) ;  /* 0x0000000000408947 */ /* 0x000fea0003800000 */
[C---:B------:R-:W-:Y:S02]  /*1ac0*/  ISETP.GE.U32.AND P1, PT, R8.reuse, 0x2, PT ;  /* 0x000000020800780c */ /* 0x040fe40003f26070 */
[----:B------:R-:W-:-:S04]  /*1ad0*/  LOP3.LUT R4, R8, 0x1, RZ, 0xc0, !PT ;  /* 0x0000000108047812 */ /* 0x000fc800078ec0ff */
[----:B------:R-:W-:Y:S01]  /*1ae0*/  ISETP.NE.U32.AND P0, PT, R4, 0x1, PT ;  /* 0x000000010400780c */ /* 0x000fe20003f05070 */
[----:B------:R-:W-:-:S05]  /*1af0*/  IMAD.MOV.U32 R4, RZ, RZ, 0x1 ;  /* 0x00000001ff047424 */ /* 0x000fca00078e00ff */
[----:B------:R-:W-:Y:S01]  /*1b00*/  SEL R4, R4, 0xffffffff, P0 ;  /* 0xffffffff04047807 */ /* 0x000fe20000000000 */
[----:B------:R-:W-:Y:S06]  /*1b10*/  @!P1 BRA `(.L_x_1405) ;  /* 0x0000000000289947 */ /* 0x000fec0003800000 */
[----:B------:R-:W-:Y:S01]  /*1b20*/  SHF.R.U32.HI R6, RZ, 0x1, R8 ;  /* 0x00000001ff067819 */ /* 0x000fe20000011608 */
[----:B------:R-:W-:-:S07]  /*1b30*/  IMAD.MOV.U32 R7, RZ, RZ, 0x1 ;  /* 0x00000001ff077424 */ /* 0x000fce00078e00ff */
.L_x_1406:
        /* <DEDUP_REMOVED lines=8> */
.L_x_1405:
[----:B------:R-:W-:Y:S05]  /*1bc0*/  BSYNC.RECONVERGENT B1 ;  /* 0x0000000000017941 */ /* 0x000fea0003800200 */
.L_x_1404:
[----:B------:R-:W-:Y:S05]  /*1bd0*/  BRA `(.L_x_1407) ;  /* 0x0000000000107947 */ /* 0x000fea0003800000 */
.L_x_1403:
[----:B------:R-:W-:Y:S01]  /*1be0*/  LOP3.LUT R8, R8, 0x1, RZ, 0xc0, !PT ;  /* 0x0000000108087812 */ /* 0x000fe200078ec0ff */
[----:B------:R-:W-:-:S03]  /*1bf0*/  IMAD.MOV.U32 R4, RZ, RZ, 0x1 ;  /* 0x00000001ff047424 */ /* 0x000fc600078e00ff */
[----:B------:R-:W-:-:S04]  /*1c00*/  ISETP.NE.U32.AND P0, PT, R8, 0x1, PT ;  /* 0x000000010800780c */ /* 0x000fc80003f05070 */
[----:B------:R-:W-:-:S09]  /*1c10*/  SEL R4, R4, 0xffffffff, P0 ;  /* 0xffffffff04047807 */ /* 0x000fd20000000000 */
.L_x_1407:
[----:B------:R-:W-:Y:S05]  /*1c20*/  BSYNC.RECONVERGENT B0 ;  /* 0x0000000000007941 */ /* 0x000fea0003800200 */
.L_x_1402:
[----:B------:R-:W-:Y:S01]  /*1c30*/  ISETP.GE.AND P0, PT, R9, RZ, PT ;  /* 0x000000ff0900720c */ /* 0x000fe20003f06270 */
[----:B------:R-:W-:-:S12]  /*1c40*/  BSSY.RECONVERGENT B0, `(.L_x_1408) ;  /* 0x000001c000007945 */ /* 0x000fd80003800200 */
        /* <DEDUP_REMOVED lines=13> */
.L_x_1412:
        /* <DEDUP_REMOVED lines=8> */
.L_x_1411:
[----:B------:R-:W-:Y:S05]  /*1da0*/  BSYNC.RECONVERGENT B1 ;  /* 0x0000000000017941 */ /* 0x000fea0003800200 */
.L_x_1410:
[----:B------:R-:W-:Y:S05]  /*1db0*/  BRA `(.L_x_1413) ;  /* 0x0000000000107947 */ /* 0x000fea0003800000 */
.L_x_1409:
[----:B------:R-:W-:Y:S01]  /*1dc0*/  LOP3.LUT R9, R9, 0x1, RZ, 0xc0, !PT ;  /* 0x0000000109097812 */ /* 0x000fe200078ec0ff */
[----:B------:R-:W-:-:S03]  /*1dd0*/  IMAD.MOV.U32 R5, RZ, RZ, 0x1 ;  /* 0x00000001ff057424 */ /* 0x000fc600078e00ff */
[----:B------:R-:W-:-:S04]  /*1de0*/  ISETP.NE.U32.AND P0, PT, R9, 0x1, PT ;  /* 0x000000010900780c */ /* 0x000fc80003f05070 */
[----:B------:R-:W-:-:S09]  /*1df0*/  SEL R5, R5, 0xffffffff, P0 ;  /* 0xffffffff05057807 */ /* 0x000fd20000000000 */
.L_x_1413:
[----:B------:R-:W-:Y:S05]  /*1e00*/  BSYNC.RECONVERGENT B0 ;  /* 0x0000000000007941 */ /* 0x000fea0003800200 */
.L_x_1408:
        /* <DEDUP_REMOVED lines=15> */
.L_x_1418:
        /* <DEDUP_REMOVED lines=8> */
.L_x_1417:
[----:B------:R-:W-:Y:S05]  /*1f80*/  BSYNC.RECONVERGENT B1 ;  /* 0x0000000000017941 */ /* 0x000fea0003800200 */
.L_x_1416:
[----:B------:R-:W-:Y:S05]  /*1f90*/  BRA `(.L_x_1419) ;  /* 0x0000000000107947 */ /* 0x000fea0003800000 */
.L_x_1415:
[----:B------:R-:W-:Y:S01]  /*1fa0*/  LOP3.LUT R10, R10, 0x1, RZ, 0xc0, !PT ;  /* 0x000000010a0a7812 */ /* 0x000fe200078ec0ff */
[----:B------:R-:W-:-:S03]  /*1fb0*/  IMAD.MOV.U32 R6, RZ, RZ, 0x1 ;  /* 0x00000001ff067424 */ /* 0x000fc600078e00ff */
[----:B------:R-:W-:-:S04]  /*1fc0*/  ISETP.NE.U32.AND P0, PT, R10, 0x1, PT ;  /* 0x000000010a00780c */ /* 0x000fc80003f05070 */
[----:B------:R-:W-:-:S09]  /*1fd0*/  SEL R6, R6, 0xffffffff, P0 ;  /* 0xffffffff06067807 */ /* 0x000fd20000000000 */
.L_x_1419:
[----:B------:R-:W-:Y:S05]  /*1fe0*/  BSYNC.RECONVERGENT B0 ;  /* 0x0000000000007941 */ /* 0x000fea0003800200 */
.L_x_1414:
        /* <DEDUP_REMOVED lines=15> */
.L_x_1424:
        /* <DEDUP_REMOVED lines=8> */
.L_x_1423:
[----:B------:R-:W-:Y:S05]  /*2160*/  BSYNC.RECONVERGENT B1 ;  /* 0x0000000000017941 */ /* 0x000fea0003800200 */
.L_x_1422:
[----:B------:R-:W-:Y:S05]  /*2170*/  BRA `(.L_x_1425) ;  /* 0x0000000000107947 */ /* 0x000fea0003800000 */
.L_x_1421:
[----:B------:R-:W-:Y:S01]  /*2180*/  LOP3.LUT R11, R11, 0x1, RZ, 0xc0, !PT ;  /* 0x000000010b0b7812 */ /* 0x000fe200078ec0ff */
[----:B------:R-:W-:-:S03]  /*2190*/  IMAD.MOV.U32 R7, RZ, RZ, 0x1 ;  /* 0x00000001ff077424 */ /* 0x000fc600078e00ff */
[----:B------:R-:W-:-:S04]  /*21a0*/  ISETP.NE.U32.AND P0, PT, R11, 0x1, PT ;  /* 0x000000010b00780c */ /* 0x000fc80003f05070 */
[----:B------:R-:W-:-:S09]  /*21b0*/  SEL R7, R7, 0xffffffff, P0 ;  /* 0xffffffff07077807 */ /* 0x000fd20000000000 */
.L_x_1425:
[----:B------:R-:W-:Y:S05]  /*21c0*/  BSYNC.RECONVERGENT B0 ;  /* 0x0000000000007941 */ /* 0x000fea0003800200 */
.L_x_1420:
[----:B------:R-:W-:-:S04]  /*21d0*/  IADD3 R8, P0, PT, R2, UR14, RZ ;  /* 0x0000000e02087c10 */ /* 0x000fc8000ff1e0ff */
[----:B------:R-:W-:Y:S02]  /*21e0*/  IADD3.X R9, PT, PT, R12, UR15, RZ, P0, !PT ;  /* 0x0000000f0c097c10 */ /* 0x000fe400087fe4ff */
[----:B------:R-:W-:-:S03]  /*21f0*/  IADD3 R0, P0, PT, R0, UR5, RZ ;  /* 0x0000000500007c10 */ /* 0x000fc6000ff1e0ff */
[----:B------:R0:W-:Y:S02]  /*2200*/  STG.E.128 desc[UR16][R8.64], R4 ;  /* 0x0000000408007986 */ /* 0x0001e4000c101d10 */
        /* <DEDUP_REMOVED lines=9> */
.L_x_1401:
[C---:B------:R-:W-:Y:S01]  /*22a0*/  IMAD.SHL.U32 R2, R0.reuse, 0x10, RZ ;  /* 0x0000001000027824 */ /* 0x040fe200078e00ff */
[----:B------:R-:W-:-:S04]  /*22b0*/  SHF.L.U64.HI R12, R0, 0x4, R3 ;  /* 0x00000004000c7819 */ /* 0x000fc80000010203 */
[----:B------:R-:W-:-:S04]  /*22c0*/  IADD3 R8, P0, PT, R2, UR6, RZ ;  /* 0x0000000602087c10 */ /* 0x000fc8000ff1e0ff */
[----:B------:R-:W-:-:S06]  /*22d0*/  IADD3.X R9, PT, PT, R12, UR7, RZ, P0, !PT ;  /* 0x000000070c097c10 */ /* 0x000fcc00087fe4ff */
[----:B------:R-:W2:Y:S01]  /*22e0*/  LDG.E.128 R8, desc[UR16][R8.64] ;  /* 0x0000001008087981 */ /* 0x000ea2000c1e1d00 */
[----:B------:R-:W-:Y:S01]  /*22f0*/  BSSY.RECONVERGENT B0, `(.L_x_1427) ;  /* 0x0000012000007945 */ /* 0x000fe20003800200 */
[----:B------:R-:W-:Y:S01]  /*2300*/  IMAD.MOV.U32 R4, RZ, RZ, RZ ;  /* 0x000000ffff047224 */ /* 0x000fe200078e00ff */
[----:B--2---:R-:W-:-:S13]  /*2310*/  ISETP.GE.AND P0, PT, R8, RZ, PT ;  /* 0x000000ff0800720c */ /* 0x004fda0003f06270 */
[----:B------:R-:W-:Y:S05]  /*2320*/  @!P0 BRA `(.L_x_1428) ;  /* 0x0000000000388947 */ /* 0x000fea0003800000 */
[----:B------:R-:W-:Y:S01]  /*2330*/  ISETP.NE.AND P0, PT, R8, RZ, PT ;  /* 0x000000ff0800720c */ /* 0x000fe20003f05270 */
[----:B------:R-:W-:-:S12]  /*2340*/  IMAD.MOV.U32 R4, RZ, RZ, 0x1 ;  /* 0x00000001ff047424 */ /* 0x000fd800078e00ff */
[----:B------:R-:W-:Y:S05]  /*2350*/  @!P0 BRA `(.L_x_1428) ;  /* 0x00000000002c8947 */ /* 0x000fea0003800000 */
[----:B------:R-:W0:Y:S01]  /*2360*/  LDCU UR8, c[0x0][0xfcc] ;  /* 0x0001f980ff0877ac */ /* 0x000e220008000800 */
[----:B------:R-:W-:Y:S02]  /*2370*/  IMAD.MOV.U32 R4, RZ, RZ, 0x1 ;  /* 0x00000001ff047424 */ /* 0x000fe400078e00ff */
[----:B0-----:R-:W-:-:S07]  /*2380*/  IMAD.U32 R6, RZ, RZ, UR8 ;  /* 0x00000008ff067e24 */ /* 0x001fce000f8e00ff */
.L_x_1429:
        /* <DEDUP_REMOVED lines=8> */
.L_x_1428:
[----:B------:R-:W-:Y:S05]  /*2410*/  BSYNC.RECONVERGENT B0 ;  /* 0x0000000000007941 */ /* 0x000fea0003800200 */
.L_x_1427:
        /* <DEDUP_REMOVED lines=10> */
.L_x_1432:
        /* <DEDUP_REMOVED lines=8> */
.L_x_1431:
[----:B------:R-:W-:Y:S05]  /*2540*/  BSYNC.RECONVERGENT B0 ;  /* 0x0000000000007941 */ /* 0x000fea0003800200 */
.L_x_1430:
        /* <DEDUP_REMOVED lines=10> */
.L_x_1435:
        /* <DEDUP_REMOVED lines=8> */
.L_x_1434:
[----:B------:R-:W-:Y:S05]  /*2670*/  BSYNC.RECONVERGENT B0 ;  /* 0x0000000000007941 */ /* 0x000fea0003800200 */
.L_x_1433:
        /* <DEDUP_REMOVED lines=10> */
.L_x_1438:
        /* <DEDUP_REMOVED lines=8> */
.L_x_1437:
[----:B------:R-:W-:Y:S05]  /*27a0*/  BSYNC.RECONVERGENT B0 ;  /* 0x0000000000007941 */ /* 0x000fea0003800200 */
.L_x_1436:
        /* <DEDUP_REMOVED lines=13> */
.L_x_1400:
[----:B------:R-:W-:Y:S02]  /*2880*/  IMAD.MOV.U32 R8, RZ, RZ, 0x1 ;  /* 0x00000001ff087424 */ /* 0x000fe400078e00ff */
[----:B------:R-:W-:Y:S02]  /*2890*/  IMAD.MOV.U32 R9, RZ, RZ, 0x1 ;  /* 0x00000001ff097424 */ /* 0x000fe400078e00ff */
[----:B------:R-:W-:Y:S02]  /*28a0*/  IMAD.MOV.U32 R10, RZ, RZ, 0x1 ;  /* 0x00000001ff0a7424 */ /* 0x000fe400078e00ff */
[----:B------:R-:W-:-:S07]  /*28b0*/  IMAD.MOV.U32 R11, RZ, RZ, 0x1 ;  /* 0x00000001ff0b7424 */ /* 0x000fce00078e00ff */
.L_x_1439:
[----:B------:R-:W-:-:S04]  /*28c0*/  LEA R4, P0, R0, UR14, 0x4 ;  /* 0x0000000e00047c11 */ /* 0x000fc8000f8020ff */
[C---:B------:R-:W-:Y:S02]  /*28d0*/  LEA.HI.X R5, R0.reuse, UR15, R3, 0x4, P0 ;  /* 0x0000000f00057c11 */ /* 0x040fe400080f2403 */
        /* <DEDUP_REMOVED lines=11> */
.L_x_1440:
        /* <DEDUP_REMOVED lines=15> */
.L_x_4774:


//--------------------- .text._ZN2at6native57_GLOBAL__N__f3eca4a2_24_ForeachBinaryOpScalar_cu_86b9896c25multi_tensor_apply_kernelINS1_18TensorListMetadataILi2EEENS1_21BinaryOpScalarFunctorIaLi2ELi1ELi1EEEJNS1_21reverse_power_functorIaEEaEEEvT_T0_DpT1_ --------------------------
	.section	.text._ZN2at6native57_GLOBAL__N__f3eca4a2_24_ForeachBinaryOpScalar_cu_86b9896c25multi_tensor_apply_kernelINS1_18TensorListMetadataILi2EEENS1_21BinaryOpScalarFunctorIaLi2ELi1ELi1EEEJNS1_21reverse_power_functorIaEEaEEEvT_T0_DpT1_,"ax",@progbits
	.align	128
.text._ZN2at6native57_GLOBAL__N__f3eca4a2_24_ForeachBinaryOpScalar_cu_86b9896c25multi_tensor_apply_kernelINS1_18TensorListMetadataILi2EEENS1_21BinaryOpScalarFunctorIaLi2ELi1ELi1EEEJNS1_21reverse_power_functorIaEEaEEEvT_T0_DpT1_:
        .type           _ZN2at6native57_GLOBAL__N__f3eca4a2_24_ForeachBinaryOpScalar_cu_86b9896c25multi_tensor_apply_kernelINS1_18TensorListMetadataILi2EEENS1_21BinaryOpScalarFunctorIaLi2ELi1ELi1EEEJNS1_21reverse_power_functorIaEEaEEEvT_T0_DpT1_,@function
        .size           _ZN2at6native57_GLOBAL__N__f3eca4a2_24_ForeachBinaryOpScalar_cu_86b9896c25multi_tensor_apply_kernelINS1_18TensorListMetadataILi2EEENS1_21BinaryOpScalarFunctorIaLi2ELi1ELi1EEEJNS1_21reverse_power_functorIaEEaEEEvT_T0_DpT1_,(.L_x_4775 - _ZN2at6native57_GLOBAL__N__f3eca4a2_24_ForeachBinaryOpScalar_cu_86b9896c25multi_tensor_apply_kernelINS1_18TensorListMetadataILi2EEENS1_21BinaryOpScalarFunctorIaLi2ELi1ELi1EEEJNS1_21reverse_power_functorIaEEaEEEvT_T0_DpT1_)
        .other          _ZN2at6native57_GLOBAL__N__f3eca4a2_24_ForeachBinaryOpScalar_cu_86b9896c25multi_tensor_apply_kernelINS1_18TensorListMetadataILi2EEENS1_21BinaryOpScalarFunctorIaLi2ELi1ELi1EEEJNS1_21reverse_power_functorIaEEaEEEvT_T0_DpT1_,@"STO_CUDA_ENTRY STV_DEFAULT"
_ZN2at6native57_GLOBAL__N__f3eca4a2_24_ForeachBinaryOpScalar_cu_86b9896c25multi_tensor_apply_kernelINS1_18TensorListMetadataILi2EEENS1_21BinaryOpScalarFunctorIaLi2ELi1ELi1EEEJNS1_21reverse_power_functorIaEEaEEEvT_T0_DpT1_:
[----:B------:R-:W-:Y:S08]  /*0000*/  LDC R1, c[0x0][0x37c] ;  /* 0x0000df00ff017b82 */ /* 0x000ff00000000800 */
[----:B------:R-:W0:Y:S01]  /*0010*/  S2UR UR5, SR_CTAID.X ;  /* 0x00000000000579c3 */ /* 0x000e220000002500 */
[----:B------:R-:W1:Y:S01]  /*0020*/  LDCU.U8 UR13, c[0x0][0xfca] ;  /* 0x0001f940ff0d77ac */ /* 0x000e620008000000 */
[----:B------:R-:W2:Y:S01]  /*0030*/  LDCU.64 UR14, c[0x0][0x358] ;  /* 0x00006b00ff0e77ac */ /* 0x000ea20008000a00 */
[----:B-1----:R-:W-:-:S04]  /*0040*/  UPRMT UR12, UR13, 0x8880, URZ ;  /* 0x000088800d0c7896 */ /* 0x002fc800080000ff */
[----:B------:R-:W-:Y:S01]  /*0050*/  UPRMT UR12, UR12, 0x7710, URZ ;  /* 0x000077100c0c7896 */ /* 0x000fe200080000ff */
[----:B0-----:R-:W0:Y:S01]  /*0060*/  LDCU.U8 UR4, c[0x0][UR5+0x980] ;  /* 0x00013000050477ac */ /* 0x001e220008000000 */
[----:B------:R-:W-:-:S12]  /*0070*/  UIMAD UR5, UR5, 0x3, UR5 ;  /* 0x00000003050578a4 */ /* 0x000fd8000f8e0205 */
[----:B------:R-:W1:Y:S01]  /*0080*/  LDCU UR5, c[0x0][UR5+0xac0] ;  /* 0x00015800050577ac */ /* 0x000e620008000800 */
[----:B0-----:R-:W-:-:S12]  /*0090*/  USHF.L.U32 UR4, UR4, 0x3, URZ ;  /* 0x0000000304047899 */ /* 0x001fd800080006ff */
[----:B------:R-:W0:Y:S01]  /*00a0*/  LDCU.64 UR8, c[0x0][UR4+0x380] ;  /* 0x00007000040877ac */ /* 0x000e220008000a00 */
[----:B------:R-:W3:Y:S01]  /*00b0*/  LDCU.64 UR10, c[0x0][UR4+0x580] ;  /* 0x0000b000040a77ac */ /* 0x000ee20008000a00 */
[----:B------:R-:W4:Y:S01]  /*00c0*/  LDCU.64 UR6, c[0x0][UR4+0x780] ;  /* 0x0000f000040677ac */ /* 0x000f220008000a00 */
[----:B-1----:R-:W-:-:S04]  /*00d0*/  UIMAD.WIDE UR4, UR5, 0x10000, URZ ;  /* 0x00010000050478a5 */ /* 0x002fc8000f8e02ff */
        /* <DEDUP_REMOVED lines=8> */
[----:B--2---:R-:W-:Y:S05]  /*0160*/  BRA.U !UP0, `(.L_x_1441) ;  /* 0x0000001908c47547 */ /* 0x004fea000b800000 */
[----:B------:R-:W-:-:S04]  /*0170*/  UISETP.GE.U32.AND UP0, UPT, UR17, 0x1, UPT ;  /* 0x000000011100788c */ /* 0x000fc8000bf06070 */
[----:B------:R-:W-:-:S06]  /*0180*/  UISETP.GE.AND.EX UP0, UPT, UR7, URZ, UPT, UP0 ;  /* 0x000000ff0700728c */ /* 0x000fcc000bf06300 */
[----:B------:R-:W-:-:S13]  /*0190*/  PLOP3.LUT P0, PT, PT, PT, UP0, 0x80, 0x8 ;  /* 0x000000000008781c */ /* 0x000fda0003f0f008 */
[----:B------:R-:W-:Y:S05]  /*01a0*/  @!P0 EXIT ;  /* 0x000000000000894d */ /* 0x000fea0003800000 */
[----:B------:R-:W0:Y:S01]  /*01b0*/  S2R R0, SR_TID.X ;  /* 0x0000000000007919 */ /* 0x000e220000002100 */
[----:B------:R-:W-:Y:S01]  /*01c0*/  UISETP.LT.U32.AND UP0, UPT, UR17, 0x10000, UPT ;  /* 0x000100001100788c */ /* 0x000fe2000bf01070 */
[----:B------:R-:W-:Y:S01]  /*01d0*/  IMAD.MOV.U32 R3, RZ, RZ, RZ ;  /* 0x000000ffff037224 */ /* 0x000fe200078e00ff */
[----:B------:R-:W1:Y:S02]  /*01e0*/  LDCU UR16, c[0x0][0x360] ;  /* 0x00006c00ff1077ac */ /* 0x000e640008000800 */
[----:B------:R-:W-:Y:S02]  /*01f0*/  UISETP.LT.U32.AND.EX UP0, UPT, UR7, URZ, UPT, UP0 ;  /* 0x000000ff0700728c */ /* 0x000fe4000bf01100 */
[----:B------:R-:W-:Y:S02]  /*0200*/  UPRMT UR6, UR13, 0x8880, URZ ;  /* 0x000088800d067896 */ /* 0x000fe400080000ff */
[----:B------:R-:W-:Y:S02]  /*0210*/  USEL UR18, UR17, 0x10000, UP0 ;  /* 0x0001000011127887 */ /* 0x000fe40008000000 */
[----:B------:R-:W-:-:S02]  /*0220*/  USEL UR19, UR7, URZ, UP0 ;  /* 0x000000ff07137287 */ /* 0x000fc40008000000 */
[----:B------:R-:W-:Y:S02]  /*0230*/  UISETP.NE.AND UP0, UPT, UR6, 0x1, UPT ;  /* 0x000000010600788c */ /* 0x000fe4000bf05270 */
[----:B-1----:R-:W-:-:S07]  /*0240*/  USHF.L.U32 UR13, UR16, 0x2, URZ ;  /* 0x00000002100d7899 */ /* 0x002fce00080006ff */
[----:B------:R-:W-:Y:S05]  /*0250*/  BRA.U !UP0, `(.L_x_1442) ;  /* 0x0000001508bc7547 */ /* 0x000fea000b800000 */
[----:B------:R-:W-:-:S09]  /*0260*/  UISETP.NE.AND UP0, UPT, UR6, -0x1, UPT ;  /* 0xffffffff0600788c */ /* 0x000fd2000bf05270 */
[----:B------:R-:W-:Y:S05]  /*0270*/  BRA.U UP0, `(.L_x_1443) ;  /* 0x0000000d00547547 */ /* 0x000fea000b800000 */
[----:B------:R-:W-:Y:S01]  /*0280*/  UMOV UR4, URZ ;  /* 0x000000ff00047c82 */ /* 0x000fe20008000000 */
[----:B------:R-:W-:-:S05]  /*0290*/  UMOV UR5, URZ ;  /* 0x000000ff00057c82 */ /* 0x000fca0008000000 */
.L_x_1467:
[----:B01----:R-:W-:Y:S02]  /*02a0*/  IADD3 R12, P1, PT, R0, UR4, RZ ;  /* 0x00000004000c7c10 */ /* 0x003fe4000ff3e0ff */
[----:B------:R-:W-:Y:S02]  /*02b0*/  PRMT R17, RZ, 0x7610, R17 ;  /* 0x00007610ff117816 */ /* 0x000fe40000000011 */
[C---:B------:R-:W-:Y:S02]  /*02c0*/  ISETP.GE.U32.AND P0, PT, R12.reuse, UR18, PT ;  /* 0x000000120c007c0c */ /* 0x040fe4000bf06070 */
[----:B------:R-:W-:Y:S02]  /*02d0*/  IADD3.X R18, PT, PT, R3, UR5, RZ, P1, !PT ;  /* 0x0000000503127c10 */ /* 0x000fe40008ffe4ff */
[----:B------:R-:W-:Y:S02]  /*02e0*/  IADD3 R11, P2, PT, R12, UR16, RZ ;  /* 0x000000100c0b7c10 */ /* 0x000fe4000ff5e0ff */
[----:B------:R-:W-:-:S02]  /*02f0*/  ISETP.GE.U32.AND.EX P0, PT, R18, UR19, PT, P0 ;  /* 0x0000001312007c0c */ /* 0x000fc4000bf06100 */
[C---:B------:R-:W-:Y:S01]  /*0300*/  ISETP.GE.U32.AND P1, PT, R11.reuse, UR18, PT ;  /* 0x000000120b007c0c */ /* 0x040fe2000bf26070 */
[----:B------:R-:W-:Y:S01]  /*0310*/  IMAD.X R20, RZ, RZ, R18, P2 ;  /* 0x000000ffff147224 */ /* 0x000fe200010e0612 */
[----:B------:R-:W-:-:S04]  /*0320*/  IADD3 R10, P2, PT, R11, UR16, RZ ;  /* 0x000000100b0a7c10 */ /* 0x000fc8000ff5e0ff */
[----:B------:R-:W-:Y:S01]  /*0330*/  IADD3 R2, P5, PT, R10, UR16, RZ ;  /* 0x000000100a027c10 */ /* 0x000fe2000ffbe0ff */
[----:B------:R-:W-:Y:S01]  /*0340*/  IMAD.X R21, RZ, RZ, R20, P2 ;  /* 0x000000ffff157224 */ /* 0x000fe200010e0614 */
[----:B------:R-:W-:Y:S02]  /*0350*/  ISETP.GE.U32.AND.EX P1, PT, R20, UR19, PT, P1 ;  /* 0x0000001314007c0c */ /* 0x000fe4000bf26110 */
[----:B------:R-:W-:Y:S01]  /*0360*/  ISETP.GE.U32.AND P2, PT, R10, UR18, PT ;  /* 0x000000120a007c0c */ /* 0x000fe2000bf46070 */
[----:B------:R-:W-:Y:S01]  /*0370*/  IMAD.X R22, RZ, RZ, R21, P5 ;  /* 0x000000ffff167224 */ /* 0x000fe200028e0615 */
[----:B------:R-:W-:Y:S02]  /*0380*/  @!P0 IADD3 R24, P4, PT, R12, UR22, RZ ;  /* 0x000000160c188c10 */ /* 0x000fe4000ff9e0ff */
[----:B------:R-:W-:Y:S02]  /*0390*/  ISETP.GE.U32.AND P3, PT, R2, UR18, PT ;  /* 0x0000001202007c0c */ /* 0x000fe4000bf66070 */
[----:B------:R-:W-:-:S02]  /*03a0*/  @!P0 IADD3.X R25, PT, PT, R18, UR8, RZ, P4, !PT ;  /* 0x0000000812198c10 */ /* 0x000fc4000a7fe4ff */
[----:B------:R-:W-:Y:S02]  /*03b0*/  ISETP.GE.U32.AND.EX P2, PT, R21, UR19, PT, P2 ;  /* 0x0000001315007c0c */ /* 0x000fe4000bf46120 */
[----:B------:R-:W-:Y:S01]  /*03c0*/  ISETP.GE.U32.AND.EX P3, PT, R22, UR19, PT, P3 ;  /* 0x0000001316007c0c */ /* 0x000fe2000bf66130 */
[----:B------:R-:W2:Y:S01]  /*03d0*/  @!P0 LDG.E.U8 R17, desc[UR14][R24.64] ;  /* 0x0000000e18118981 */ /* 0x000ea2000c1e1100 */
[----:B------:R-:W-:Y:S02]  /*03e0*/  @!P1 IADD3 R4, P0, PT, R11, UR22, RZ ;  /* 0x000000160b049c10 */ /* 0x000fe4000ff1e0ff */
[----:B------:R-:W-:Y:S02]  /*03f0*/  PRMT R16, RZ, 0x7610, R16 ;  /* 0x00007610ff107816 */ /* 0x000fe40000000010 */
[----:B------:R-:W-:Y:S02]  /*0400*/  @!P1 IADD3.X R5, PT, PT, R20, UR8, RZ, P0, !PT ;  /* 0x0000000814059c10 */ /* 0x000fe400087fe4ff */
[----:B------:R-:W-:-:S02]  /*0410*/  PRMT R14, RZ, 0x7610, R14 ;  /* 0x00007610ff0e7816 */ /* 0x000fc4000000000e */
[----:B------:R-:W-:Y:S01]  /*0420*/  PRMT R13, RZ, 0x7610, R13 ;  /* 0x00007610ff0d7816 */ /* 0x000fe2000000000d */
[----:B------:R0:W5:Y:S01]  /*0430*/  @!P1 LDG.E.U8 R16, desc[UR14][R4.64] ;  /* 0x0000000e04109981 */ /* 0x000162000c1e1100 */
[----:B------:R-:W-:Y:S02]  /*0440*/  @!P2 IADD3 R6, P4, PT, R10, UR22, RZ ;  /* 0x000000160a06ac10 */ /* 0x000fe4000ff9e0ff */
[----:B------:R-:W-:Y:S02]  /*0450*/  @!P3 IADD3 R8, P0, PT, R2, UR22, RZ ;  /* 0x000000160208bc10 */ /* 0x000fe4000ff1e0ff */
[----:B------:R-:W-:Y:S02]  /*0460*/  @!P2 IADD3.X R7, PT, PT, R21, UR8, RZ, P4, !PT ;  /* 0x000000081507ac10 */ /* 0x000fe4000a7fe4ff */
[----:B------:R-:W-:-:S03]  /*0470*/  @!P3 IADD3.X R9, PT, PT, R22, UR8, RZ, P0, !PT ;  /* 0x000000081609bc10 */ /* 0x000fc600087fe4ff */
[----:B------:R0:W5:Y:S04]  /*0480*/  @!P2 LDG.E.U8 R14, desc[UR14][R6.64] ;  /* 0x0000000e060ea981 */ /* 0x000168000c1e1100 */
[----:B------:R0:W5:Y:S01]  /*0490*/  @!P3 LDG.E.U8 R13, desc[UR14][R8.64] ;  /* 0x0000000e080db981 */ /* 0x000162000c1e1100 */
[----:B------:R-:W-:-:S04]  /*04a0*/  UIADD3 UR4, UP0, UPT, UR13, UR4, URZ ;  /* 0x000000040d047290 */ /* 0x000fc8000ff1e0ff */
[----:B------:R-:W-:Y:S02]  /*04b0*/  UIADD3.X UR5, UPT, UPT, URZ, UR5, URZ, UP0, !UPT ;  /* 0x00000005ff057290 */ /* 0x000fe400087fe4ff */
[----:B------:R-:W-:Y:S01]  /*04c0*/  UISETP.GE.U32.AND UP0, UPT, UR4, UR18, UPT ;  /* 0x000000120400728c */ /* 0x000fe2000bf06070 */
[----:B------:R-:W-:Y:S03]  /*04d0*/  BSSY.RECONVERGENT B0, `(.L_x_1444) ;  /* 0x0000027000007945 */ /* 0x000fe60003800200 */
[----:B------:R-:W-:Y:S01]  /*04e0*/  UISETP.GE.U32.AND.EX UP0, UPT, UR5, UR19, UPT, UP0 ;  /* 0x000000130500728c */ /* 0x000fe2000bf06100 */
[----:B--2---:R-:W-:-:S04]  /*04f0*/  PRMT R15, R17, 0x8880, RZ ;  /* 0x00008880110f7816 */ /* 0x004fc800000000ff */
[----:B------:R-:W-:Y:S01]  /*0500*/  ISETP.GE.AND P0, PT, R15, RZ, PT ;  /* 0x000000ff0f00720c */ /* 0x000fe20003f06270 */
[----:B------:R-:W-:-:S12]  /*0510*/  IMAD.MOV.U32 R15, RZ, RZ, 0x1 ;  /* 0x00000001ff0f7424 */ /* 0x000fd800078e00ff */
[----:B0-----:R-:W-:Y:S05]  /*0520*/  @!P0 BRA `(.L_x_1445) ;  /* 0x0000000000788947 */ /* 0x001fea0003800000 */
[----:B------:R-:W-:Y:S01]  /*0530*/  LOP3.LUT P0, RZ, R17, 0xff, RZ, 0xc0, !PT ;  /* 0x000000ff11ff7812 */ /* 0x000fe2000780c0ff */
[----:B------:R-:W-:Y:S01]  /*0540*/  BSSY.RECONVERGENT B1, `(.L_x_1446) ;  /* 0x000001b000017945 */ /* 0x000fe20003800200 */
[----:B------:R-:W-:-:S11]  /*0550*/  IMAD.MOV.U32 R9, RZ, RZ, 0x1 ;  /* 0x00000001ff097424 */ /* 0x000fd600078e00ff */
[----:B------:R-:W-:Y:S05]  /*0560*/  @!P0 BRA `(.L_x_1447) ;  /* 0x0000000000608947 */ /* 0x000fea0003800000 */
[C---:B------:R-:W-:Y:S02]  /*0570*/  LOP3.LUT R4, R17.reuse, 0x1, RZ, 0xc0, !PT ;  /* 0x0000000111047812 */ /* 0x040fe400078ec0ff */
[----:B------:R-:W-:Y:S02]  /*0580*/  LOP3.LUT R17, R17, 0xff, RZ, 0xc0, !PT ;  /* 0x000000ff11117812 */ /* 0x000fe400078ec0ff */
[----:B------:R-:W-:Y:S02]  /*0590*/  ISETP.NE.U32.AND P0, PT, R4, 0x1, PT ;  /* 0x000000010400780c */ /* 0x000fe40003f05070 */
[----:B------:R-:W-:Y:S02]  /*05a0*/  ISETP.GE.U32.AND P1, PT, R17, 0x2, PT ;  /* 0x000000021100780c */ /* 0x000fe40003f26070 */
[----:B------:R-:W-:-:S11]  /*05b0*/  SEL R9, R15, 0xff, P0 ;  /* 0x000000ff0f097807 */ /* 0x000fd60000000000 */
[----:B------:R-:W-:Y:S05]  /*05c0*/  @!P1 BRA `(.L_x_1447) ;  /* 0x0000000000489947 */ /* 0x000fea0003800000 */
[----:B------:R-:W-:Y:S01]  /*05d0*/  SHF.R.U32.HI R17, RZ, 0x1, R17 ;  /* 0x00000001ff117819 */ /* 0x000fe20000011611 */
[----:B------:R-:W-:-:S07]  /*05e0*/  IMAD.MOV.U32 R4, RZ, RZ, -0x1ff ;  /* 0xfffffe01ff047424 */ /* 0x000fce00078e00ff */
.L_x_1448:
[----:B------:R-:W-:Y:S02]  /*05f0*/  LOP3.LUT R5, R17, 0x1, RZ, 0xc0, !PT ;  /* 0x0000000111057812 */ /* 0x000fe400078ec0ff */
[C---:B------:R-:W-:Y:S02]  /*0600*/  PRMT R7, R4.reuse, 0x9910, RZ ;  /* 0x0000991004077816 */ /* 0x040fe400000000ff */
[----:B------:R-:W-:Y:S02]  /*0610*/  ISETP.NE.U32.AND P0, PT, R5, 0x1, PT ;  /* 0x000000010500780c */ /* 0x000fe40003f05070 */
[----:B------:R-:W-:Y:S01]  /*0620*/  PRMT R9, R9, 0x9910, RZ ;  /* 0x0000991009097816 */ /* 0x000fe200000000ff */
[----:B------:R-:W-:Y:S01]  /*0630*/  IMAD R7, R7, R7, RZ ;  /* 0x0000000707077224 */ /* 0x000fe200078e02ff */
[----:B------:R-:W-:Y:S02]  /*0640*/  SEL R5, R4, 0x1, !P0 ;  /* 0x0000000104057807 */ /* 0x000fe40004000000 */
[----:B------:R-:W-:-:S02]  /*0650*/  LOP3.LUT R4, R17, 0xff, RZ, 0xc0, !PT ;  /* 0x000000ff11047812 */ /* 0x000fc400078ec0ff */
[----:B------:R-:W-:Y:S01]  /*0660*/  PRMT R6, R5, 0x9910, RZ ;  /* 0x0000991005067816 */ /* 0x000fe200000000ff */
[----:B------:R-:W-:Y:S01]  /*0670*/  IMAD.MOV.U32 R5, RZ, RZ, R9 ;  /* 0x000000ffff057224 */ /* 0x000fe200078e0009 */
[----:B------:R-:W-:Y:S02]  /*0680*/  ISETP.GE.U32.AND P0, PT, R4, 0x2, PT ;  /* 0x000000020400780c */ /* 0x000fe40003f06070 */
[----:B------:R-:W-:Y:S01]  /*0690*/  SHF.R.U32.HI R4, RZ, 0x1, R4 ;  /* 0x00000001ff047819 */ /* 0x000fe20000011604 */
[----:B------:R-:W-:-:S03]  /*06a0*/  IMAD R5, R5, R6, RZ ;  /* 0x0000000605057224 */ /* 0x000fc600078e02ff */
[----:B------:R-:W-:Y:S02]  /*06b0*/  PRMT R17, R4, 0x7610, R17 ;  /* 0x0000761004117816 */ /* 0x000fe40000000011 */
[----:B------:R-:W-:Y:S02]  /*06c0*/  PRMT R4, R7, 0x7610, R4 ;  /* 0x0000761007047816 */ /* 0x000fe40000000004 */
[----:B------:R-:W-:-:S03]  /*06d0*/  PRMT R9, R5, 0x7610, R9 ;  /* 0x0000761005097816 */ /* 0x000fc60000000009 */
[----:B------:R-:W-:Y:S05]  /*06e0*/  @P0 BRA `(.L_x_1448) ;  /* 0xfffffffc00c00947 */ /* 0x000fea000383ffff */
.L_x_1447:
[----:B------:R-:W-:Y:S05]  /*06f0*/  BSYNC.RECONVERGENT B1 ;  /* 0x0000000000017941 */ /* 0x000fea0003800200 */
.L_x_1446:
[----:B------:R-:W-:Y:S05]  /*0700*/  BRA `(.L_x_1449) ;  /* 0x00000000000c7947 */ /* 0x000fea0003800000 */
.L_x_1445:
[----:B------:R-:W-:-:S04]  /*0710*/  LOP3.LUT R17, R17, 0x1, RZ, 0xc0, !PT ;  /* 0x0000000111117812 */ /* 0x000fc800078ec0ff */
[----:B------:R-:W-:-:S04]  /*0720*/  ISETP.NE.U32.AND P0, PT, R17, 0x1, PT ;  /* 0x000000011100780c */ /* 0x000fc80003f05070 */
[----:B------:R-:W-:-:S09]  /*0730*/  SEL R9, R15, 0xffff, P0 ;  /* 0x0000ffff0f097807 */ /* 0x000fd20000000000 */
.L_x_1449:
[----:B------:R-:W-:Y:S05]  /*0740*/  BSYNC.RECONVERGENT B0 ;  /* 0x0000000000007941 */ /* 0x000fea0003800200 */
.L_x_1444:
[----:B-----5:R-:W-:Y:S01]  /*0750*/  PRMT R4, R16, 0x8880, RZ ;  /* 0x0000888010047816 */ /* 0x020fe200000000ff */
[----:B------:R-:W-:Y:S03]  /*0760*/  BSSY.RECONVERGENT B0, `(.L_x_1450) ;  /* 0x0000024000007945 */ /* 0x000fe60003800200 */
[----:B------:R-:W-:-:S13]  /*0770*/  ISETP.GE.AND P0, PT, R4, RZ, PT ;  /* 0x000000ff0400720c */ /* 0x000fda0003f06270 */
[----:B------:R-:W-:Y:S05]  /*0780*/  @!P0 BRA `(.L_x_1451) ;  /* 0x0000000000788947 */ /* 0x000fea0003800000 */
        /* <DEDUP_REMOVED lines=12> */
.L_x_1454:
        /* <DEDUP_REMOVED lines=16> */
.L_x_1453:
[----:B------:R-:W-:Y:S05]  /*0950*/  BSYNC.RECONVERGENT B1 ;  /* 0x0000000000017941 */ /* 0x000fea0003800200 */
.L_x_1452:
[----:B------:R-:W-:Y:S05]  /*0960*/  BRA `(.L_x_1455) ;  /* 0x00000000000c7947 */ /* 0x000fea0003800000 */
.L_x_1451:
[----:B------:R-:W-:-:S04]  /*0970*/  LOP3.LUT R16, R16, 0x1, RZ, 0xc0, !PT ;  /* 0x0000000110107812 */ /* 0x000fc800078ec0ff */
[----:B------:R-:W-:-:S04]  /*0980*/  ISETP.NE.U32.AND P0, PT, R16, 0x1, PT ;  /* 0x000000011000780c */ /* 0x000fc80003f05070 */
[----:B------:R-:W-:-:S09]  /*0990*/  SEL R17, R15, 0xffff, P0 ;  /* 0x0000ffff0f117807 */ /* 0x000fd20000000000 */
.L_x_1455:
[----:B------:R-:W-:Y:S05]  /*09a0*/  BSYNC.RECONVERGENT B0 ;  /* 0x0000000000007941 */ /* 0x000fea0003800200 */
.L_x_1450:
[----:B------:R-:W-:Y:S01]  /*09b0*/  PRMT R4, R14, 0x8880, RZ ;  /* 0x000088800e047816 */ /* 0x000fe200000000ff */
        /* <DEDUP_REMOVED lines=15> */
.L_x_1460:
        /* <DEDUP_REMOVED lines=16> */
.L_x_1459:
[----:B------:R-:W-:Y:S05]  /*0bb0*/  BSYNC.RECONVERGENT B1 ;  /* 0x0000000000017941 */ /* 0x000fea0003800200 */
.L_x_1458:
[----:B------:R-:W-:Y:S05]  /*0bc0*/  BRA `(.L_x_1461) ;  /* 0x00000000000c7947 */ /* 0x000fea0003800000 */
.L_x_1457:
[----:B------:R-:W-:-:S04]  /*0bd0*/  LOP3.LUT R14, R14, 0x1, RZ, 0xc0, !PT ;  /* 0x000000010e0e7812 */ /* 0x000fc800078ec0ff */
[----:B------:R-:W-:-:S04]  /*0be0*/  ISETP.NE.U32.AND P0, PT, R14, 0x1, PT ;  /* 0x000000010e00780c */ /* 0x000fc80003f05070 */
[----:B------:R-:W-:-:S09]  /*0bf0*/  SEL R19, R15, 0xffff, P0 ;  /* 0x0000ffff0f137807 */ /* 0x000fd20000000000 */
.L_x_1461:
[----:B------:R-:W-:Y:S05]  /*0c00*/  BSYNC.RECONVERGENT B0 ;  /* 0x0000000000007941 */ /* 0x000fea0003800200 */
.L_x_1456:
[----:B------:R-:W-:Y:S01]  /*0c10*/  PRMT R4, R13, 0x8880, RZ ;  /* 0x000088800d047816 */ /* 0x000fe200000000ff */
[----:B------:R-:W-:Y:S03]  /*0c20*/  BSSY.RECONVERGENT B0, `(.L_x_1462) ;  /* 0x0000024000007945 */ /* 0x000fe60003800200 */
[----:B------:R-:W-:-:S13]  /*0c30*/  ISETP.GE.AND P0, PT, R4, RZ, PT ;  /* 0x000000ff0400720c */ /* 0x000fda0003f06270 */
[----:B------:R-:W-:Y:S05]  /*0c40*/  @!P0 BRA `(.L_x_1463) ;  /* 0x0000000000788947 */ /* 0x000fea0003800000 */
[----:B------:R-:W-:Y:S01]  /*0c50*/  LOP3.LUT P0, RZ, R13, 0xff, RZ, 0xc0, !PT ;  /* 0x000000ff0dff7812 */ /* 0x000fe2000780c0ff */
[----:B------:R-:W-:-:S12]  /*0c60*/  IMAD.MOV.U32 R8, RZ, RZ, 0x1 ;  /* 0x00000001ff087424 */ /* 0x000fd800078e00ff */
[----:B------:R-:W-:Y:S05]  /*0c70*/  @!P0 BRA `(.L_x_1464) ;  /* 0x0000000000788947 */ /* 0x000fea0003800000 */
[C---:B------:R-:W-:Y:S02]  /*0c80*/  LOP3.LUT R4, R13.reuse, 0x1, RZ, 0xc0, !PT ;  /* 0x000000010d047812 */ /* 0x040fe400078ec0ff */
[----:B------:R-:W-:Y:S02]  /*0c90*/  LOP3.LUT R13, R13, 0xff, RZ, 0xc0, !PT ;  /* 0x000000ff0d0d7812 */ /* 0x000fe400078ec0ff */
[----:B------:R-:W-:Y:S02]  /*0ca0*/  ISETP.NE.U32.AND P0, PT, R4, 0x1, PT ;  /* 0x000000010400780c */ /* 0x000fe40003f05070 */
[----:B------:R-:W-:Y:S02]  /*0cb0*/  ISETP.GE.U32.AND P1, PT, R13, 0x2, PT ;  /* 0x000000020d00780c */ /* 0x000fe40003f26070 */
[----:B------:R-:W-:-:S11]  /*0cc0*/  SEL R8, R15, 0xff, P0 ;  /* 0x000000ff0f087807 */ /* 0x000fd60000000000 */
[----:B------:R-:W-:Y:S05]  /*0cd0*/  @!P1 BRA `(.L_x_1464) ;  /* 0x0000000000609947 */ /* 0x000fea0003800000 */
[----:B------:R-:W-:Y:S01]  /*0ce0*/  BSSY.RECONVERGENT B1, `(.L_x_1465) ;  /* 0x0000013000017945 */ /* 0x000fe20003800200 */
[----:B------:R-:W-:Y:S01]  /*0cf0*/  SHF.R.U32.HI R13, RZ, 0x1, R13 ;  /* 0x00000001ff0d7819 */ /* 0x000fe2000001160d */
[----:B------:R-:W-:-:S07]  /*0d00*/  IMAD.MOV.U32 R4, RZ, RZ, -0x1ff ;  /* 0xfffffe01ff047424 */ /* 0x000fce00078e00ff */
.L_x_1466:
[----:B------:R-:W-:Y:S02]  /*0d10*/  LOP3.LUT R5, R13, 0x1, RZ, 0xc0, !PT ;  /* 0x000000010d057812 */ /* 0x000fe400078ec0ff */
[----:B------:R-:W-:Y:S02]  /*0d20*/  PRMT R7, R4, 0x9910, RZ ;  /* 0x0000991004077816 */ /* 0x000fe400000000ff */
        /* <DEDUP_REMOVED lines=14> */
[----:B------:R-:W-:Y:S05]  /*0e10*/  BSYNC.RECONVERGENT B1 ;  /* 0x0000000000017941 */ /* 0x000fea0003800200 */
.L_x_1465:
[----:B------:R-:W-:Y:S05]  /*0e20*/  BRA `(.L_x_1464) ;  /* 0x00000000000c7947 */ /* 0x000fea0003800000 */
.L_x_1463:
[----:B------:R-:W-:-:S04]  /*0e30*/  LOP3.LUT R13, R13, 0x1, RZ, 0xc0, !PT ;  /* 0x000000010d0d7812 */ /* 0x000fc800078ec0ff */
[----:B------:R-:W-:-:S04]  /*0e40*/  ISETP.NE.U32.AND P0, PT, R13, 0x1, PT ;  /* 0x000000010d00780c */ /* 0x000fc80003f05070 */
[----:B------:R-:W-:-:S09]  /*0e50*/  SEL R8, R15, 0xffff, P0 ;  /* 0x0000ffff0f087807 */ /* 0x000fd20000000000 */
.L_x_1464:
[----:B------:R-:W-:Y:S05]  /*0e60*/  BSYNC.RECONVERGENT B0 ;  /* 0x0000000000007941 */ /* 0x000fea0003800200 */
.L_x_1462:
[----:B------:R-:W-:Y:S02]  /*0e70*/  ISETP.GE.U32.AND P0, PT, R12, UR18, PT ;  /* 0x000000120c007c0c */ /* 0x000fe4000bf06070 */
[----:B------:R-:W-:Y:S02]  /*0e80*/  ISETP.GE.U32.AND P1, PT, R11, UR18, PT ;  /* 0x000000120b007c0c */ /* 0x000fe4000bf26070 */
[----:B------:R-:W-:Y:S02]  /*0e90*/  ISETP.GE.U32.AND P2, PT, R10, UR18, PT ;  /* 0x000000120a007c0c */ /* 0x000fe4000bf46070 */
[----:B------:R-:W-:Y:S02]  /*0ea0*/  ISETP.GE.U32.AND.EX P0, PT, R18, UR19, PT, P0 ;  /* 0x0000001312007c0c */ /* 0x000fe4000bf06100 */
[----:B------:R-:W-:Y:S02]  /*0eb0*/  ISETP.GE.U32.AND P3, PT, R2, UR18, PT ;  /* 0x0000001202007c0c */ /* 0x000fe4000bf66070 */
[----:B------:R-:W-:-:S02]  /*0ec0*/  ISETP.GE.U32.AND.EX P1, PT, R20, UR19, PT, P1 ;  /* 0x0000001314007c0c */ /* 0x000fc4000bf26110 */
[----:B------:R-:W-:Y:S02]  /*0ed0*/  ISETP.GE.U32.AND.EX P2, PT, R21, UR19, PT, P2 ;  /* 0x0000001315007c0c */ /* 0x000fe4000bf46120 */
[----:B------:R-:W-:-:S05]  /*0ee0*/  ISETP.GE.U32.AND.EX P3, PT, R22, UR19, PT, P3 ;  /* 0x0000001316007c0c */ /* 0x000fca000bf66130 */
[----:B------:R-:W-:-:S04]  /*0ef0*/  @!P0 IADD3 R4, P6, PT, R12, UR20, RZ ;  /* 0x000000140c048c10 */ /* 0x000fc8000ffde0ff */
[----:B------:R-:W-:Y:S02]  /*0f00*/  @!P1 IADD3 R6, P5, PT, R11, UR20, RZ ;  /* 0x000000140b069c10 */ /* 0x000fe4000ffbe0ff */
[----:B------:R-:W-:Y:S02]  /*0f10*/  @!P2 IADD3 R10, P4, PT, R10, UR20, RZ ;  /* 0x000000140a0aac10 */ /* 0x000fe4000ff9e0ff */
[----:B------:R-:W-:Y:S02]  /*0f20*/  @!P0 IADD3.X R5, PT, PT, R18, UR21, RZ, P6, !PT ;  /* 0x0000001512058c10 */ /* 0x000fe4000b7fe4ff */
[----:B------:R-:W-:Y:S02]  /*0f30*/  @!P3 IADD3 R12, P6, PT, R2, UR20, RZ ;  /* 0x00000014020cbc10 */ /* 0x000fe4000ffde0ff */
[----:B------:R-:W-:Y:S01]  /*0f40*/  @!P1 IADD3.X R7, PT, PT, R20, UR21, RZ, P5, !PT ;  /* 0x0000001514079c10 */ /* 0x000fe2000affe4ff */
[----:B------:R1:W-:Y:S01]  /*0f50*/  @!P0 STG.E.U8 desc[UR14][R4.64], R9 ;  /* 0x0000000904008986 */ /* 0x0003e2000c10110e */
[----:B------:R-:W-:-:S02]  /*0f60*/  @!P2 IADD3.X R11, PT, PT, R21, UR21, RZ, P4, !PT ;  /* 0x00000015150bac10 */ /* 0x000fc4000a7fe4ff */
[----:B------:R-:W-:Y:S01]  /*0f70*/  @!P3 IADD3.X R13, PT, PT, R22, UR21, RZ, P6, !PT ;  /* 0x00000015160dbc10 */ /* 0x000fe2000b7fe4ff */
[----:B------:R1:W-:Y:S04]  /*0f80*/  @!P1 STG.E.U8 desc[UR14][R6.64], R17 ;  /* 0x0000001106009986 */ /* 0x0003e8000c10110e */
[----:B------:R1:W-:Y:S04]  /*0f90*/  @!P2 STG.E.U8 desc[UR14][R10.64], R19 ;  /* 0x000000130a00a986 */ /* 0x0003e8000c10110e */
[----:B------:R1:W-:Y:S01]  /*0fa0*/  @!P3 STG.E.U8 desc[UR14][R12.64], R8 ;  /* 0x000000080c00b986 */ /* 0x0003e2000c10110e */
[----:B------:R-:W-:Y:S05]  /*0fb0*/  BRA.U !UP0, `(.L_x_1467) ;  /* 0xfffffff108b87547 */ /* 0x000fea000b83ffff */
[----:B------:R-:W-:Y:S05]  /*0fc0*/  EXIT ;  /* 0x000000000000794d */ /* 0x000fea0003800000 */
.L_x_1443:
[----:B------:R-:W-:Y:S01]  /*0fd0*/  UMOV UR4, URZ ;  /* 0x000000ff00047c82 */ /* 0x000fe20008000000 */
[----:B------:R-:W-:-:S05]  /*0fe0*/  UMOV UR5, URZ ;  /* 0x000000ff00057c82 */ /* 0x000fca0008000000 */
.L_x_1480:
        /* <DEDUP_REMOVED lines=38> */
[----:B------:R-:W-:Y:S02]  /*1250*/  ISETP.GE.AND P0, PT, R15, RZ, PT ;  /* 0x000000ff0f00720c */ /* 0x000fe40003f06270 */
[----:B------:R-:W-:-:S11]  /*1260*/  PRMT R15, RZ, 0x7610, R15 ;  /* 0x00007610ff0f7816 */ /* 0x000fd6000000000f */
[----:B0-----:R-:W-:Y:S05]  /*1270*/  @!P0 BRA `(.L_x_1469) ;  /* 0x0000000000448947 */ /* 0x001fea0003800000 */
[----:B------:R-:W-:Y:S01]  /*1280*/  LOP3.LUT P0, RZ, R17, 0xff, RZ, 0xc0, !PT ;  /* 0x000000ff11ff7812 */ /* 0x000fe2000780c0ff */
[----:B------:R-:W-:-:S12]  /*1290*/  IMAD.MOV.U32 R15, RZ, RZ, 0x1 ;  /* 0x00000001ff0f7424 */ /* 0x000fd800078e00ff */
[----:B------:R-:W-:Y:S05]  /*12a0*/  @!P0 BRA `(.L_x_1469) ;  /* 0x0000000000388947 */ /* 0x000fea0003800000 */
[----:B------:R-:W-:Y:S02]  /*12b0*/  IMAD.MOV.U32 R15, RZ, RZ, 0x1 ;  /* 0x00000001ff0f7424 */ /* 0x000fe400078e00ff */
[----:B------:R-:W-:-:S07]  /*12c0*/  IMAD.U32 R4, RZ, RZ, UR12 ;  /* 0x0000000cff047e24 */ /* 0x000fce000f8e00ff */
.L_x_1470:
        /* <DEDUP_REMOVED lines=12> */
.L_x_1469:
[----:B------:R-:W-:Y:S05]  /*1390*/  BSYNC.RECONVERGENT B0 ;  /* 0x0000000000007941 */ /* 0x000fea0003800200 */
.L_x_1468:
[----:B-----5:R-:W-:Y:S01]  /*13a0*/  PRMT R4, R16, 0x8880, RZ ;  /* 0x0000888010047816 */ /* 0x020fe200000000ff */
[----:B------:R-:W-:Y:S01]  /*13b0*/  BSSY.RECONVERGENT B0, `(.L_x_1471) ;  /* 0x0000015000007945 */ /* 0x000fe20003800200 */
[----:B------:R-:W-:Y:S02]  /*13c0*/  PRMT R9, RZ, 0x7610, R9 ;  /* 0x00007610ff097816 */ /* 0x000fe40000000009 */
[----:B------:R-:W-:-:S13]  /*13d0*/  ISETP.GE.AND P0, PT, R4, RZ, PT ;  /* 0x000000ff0400720c */ /* 0x000fda0003f06270 */
[----:B------:R-:W-:Y:S05]  /*13e0*/  @!P0 BRA `(.L_x_1472) ;  /* 0x0000000000448947 */ /* 0x000fea0003800000 */
[----:B------:R-:W-:Y:S01]  /*13f0*/  LOP3.LUT P0, RZ, R16, 0xff, RZ, 0xc0, !PT ;  /* 0x000000ff10ff7812 */ /* 0x000fe2000780c0ff */
[----:B------:R-:W-:-:S12]  /*1400*/  IMAD.MOV.U32 R9, RZ, RZ, 0x1 ;  /* 0x00000001ff097424 */ /* 0x000fd800078e00ff */
[----:B------:R-:W-:Y:S05]  /*1410*/  @!P0 BRA `(.L_x_1472) ;  /* 0x0000000000388947 */ /* 0x000fea0003800000 */
[----:B------:R-:W-:Y:S02]  /*1420*/  IMAD.MOV.U32 R9, RZ, RZ, 0x1 ;  /* 0x00000001ff097424 */ /* 0x000fe400078e00ff */
[----:B------:R-:W-:-:S07]  /*1430*/  IMAD.U32 R4, RZ, RZ, UR12 ;  /* 0x0000000cff047e24 */ /* 0x000fce000f8e00ff */
.L_x_1473:
        /* <DEDUP_REMOVED lines=12> */
.L_x_1472:
[----:B------:R-:W-:Y:S05]  /*1500*/  BSYNC.RECONVERGENT B0 ;  /* 0x0000000000007941 */ /* 0x000fea0003800200 */
.L_x_1471:
[----:B------:R-:W-:Y:S01]  /*1510*/  PRMT R4, R13, 0x8880, RZ ;  /* 0x000088800d047816 */ /* 0x000fe200000000ff */
        /* <DEDUP_REMOVED lines=9> */
.L_x_1476:
        /* <DEDUP_REMOVED lines=12> */
.L_x_1475:
[----:B------:R-:W-:Y:S05]  /*1670*/  BSYNC.RECONVERGENT B0 ;  /* 0x0000000000007941 */ /* 0x000fea0003800200 */
.L_x_1474:
        /* <DEDUP_REMOVED lines=10> */
.L_x_1479:
        /* <DEDUP_REMOVED lines=12> */
.L_x_1478:
[----:B------:R-:W-:Y:S05]  /*17e0*/  BSYNC.RECONVERGENT B0 ;  /* 0x0000000000007941 */ /* 0x000fea0003800200 */
.L_x_1477:
        /* <DEDUP_REMOVED lines=22> */
.L_x_1442:
[----:B------:R-:W-:Y:S02]  /*1950*/  UIMAD.WIDE.U32 UR6, UR16, 0x2, UR4 ;  /* 0x00000002100678a5 */ /* 0x000fe4000f8e0004 */
[----:B------:R-:W-:Y:S02]  /*1960*/  UIMAD.WIDE.U32 UR8, UR16, 0x3, UR4 ;  /* 0x00000003100878a5 */ /* 0x000fe4000f8e0004 */
[----:B------:R-:W-:Y:S02]  /*1970*/  UIADD3 UR12, UP2, UP3, UR10, UR4, UR16 ;  /* 0x000000040a0c7290 */ /* 0x000fe4000fb5e010 */
[----:B------:R-:W-:Y:S02]  /*1980*/  UIADD3 UR17, UP0, UPT, UR10, UR6, URZ ;  /* 0x000000060a117290 */ /* 0x000fe4000ff1e0ff */
[----:B------:R-:W-:Y:S02]  /*1990*/  UIADD3 UR10, UP1, UPT, UR10, UR8, URZ ;  /* 0x000000080a0a7290 */ /* 0x000fe4000ff3e0ff */
[----:B------:R-:W-:-:S02]  /*19a0*/  UIADD3.X UR6, UPT, UPT, UR11, UR5, URZ, UP2, UP3 ;  /* 0x000000050b067290 */ /* 0x000fc400097e64ff */
[----:B------:R-:W-:Y:S02]  /*19b0*/  UIADD3.X UR7, UPT, UPT, UR11, UR7, URZ, UP0, !UPT ;  /* 0x000000070b077290 */ /* 0x000fe400087fe4ff */
[----:B------:R-:W-:Y:S01]  /*19c0*/  UIADD3.X UR8, UPT, UPT, UR11, UR9, URZ, UP1, !UPT ;  /* 0x000000090b087290 */ /* 0x000fe20008ffe4ff */
[----:B------:R-:W-:Y:S01]  /*19d0*/  UMOV UR4, URZ ;  /* 0x000000ff00047c82 */ /* 0x000fe20008000000 */
[----:B------:R-:W-:-:S10]  /*19e0*/  UMOV UR5, URZ ;  /* 0x000000ff00057c82 */ /* 0x000fd40008000000 */
.L_x_1481:
[C---:B01----:R-:W-:Y:S01]  /*19f0*/  IADD3 R2, P2, PT, R0.reuse, UR16, RZ ;  /* 0x0000001000027c10 */ /* 0x043fe2000ff5e0ff */
[----:B------:R-:W-:Y:S01]  /*1a00*/  IMAD.U32 R5, RZ, RZ, UR16 ;  /* 0x00000010ff057e24 */ /* 0x000fe2000f8e00ff */
[----:B------:R-:W-:Y:S01]  /*1a10*/  ISETP.GE.U32.AND P0, PT, R0, UR18, PT ;  /* 0x0000001200007c0c */ /* 0x000fe2000bf06070 */
[----:B------:R-:W-:Y:S01]  /*1a20*/  IMAD.U32 R7, RZ, RZ, UR16 ;  /* 0x00000010ff077e24 */ /* 0x000fe2000f8e00ff */
[----:B------:R-:W-:Y:S01]  /*1a30*/  ISETP.GE.U32.AND P1, PT, R2, UR18, PT ;  /* 0x0000001202007c0c */ /* 0x000fe2000bf26070 */
[----:B------:R-:W-:Y:S01]  /*1a40*/  IMAD.MOV.U32 R2, RZ, RZ, R0 ;  /* 0x000000ffff027224 */ /* 0x000fe200078e0000 */
[----:B------:R-:W-:Y:S01]  /*1a50*/  ISETP.GE.U32.AND.EX P0, PT, R3, UR19, PT, P0 ;  /* 0x0000001303007c0c */ /* 0x000fe2000bf06100 */
[--C-:B------:R-:W-:Y:S01]  /*1a60*/  IMAD.X R8, RZ, RZ, R3.reuse, P2 ;  /* 0x000000ffff087224 */ /* 0x100fe200010e0603 */
[----:B------:R-:W-:Y:S01]  /*1a70*/  UIADD3 UR4, UP0, UPT, UR13, UR4, URZ ;  /* 0x000000040d047290 */ /* 0x000fe2000ff1e0ff */
[----:B------:R-:W-:-:S03]  /*1a80*/  IMAD.WIDE.U32 R4, R5, 0x2, R2 ;  /* 0x0000000205047825 */ /* 0x000fc600078e0002 */
[----:B------:R-:W-:Y:S01]  /*1a90*/  ISETP.GE.U32.AND.EX P1, PT, R8, UR19, PT, P1 ;  /* 0x0000001308007c0c */ /* 0x000fe2000bf26110 */
[----:B------:R-:W-:Y:S01]  /*1aa0*/  IMAD.WIDE.U32 R6, R7, 0x3, R2 ;  /* 0x0000000307067825 */ /* 0x000fe200078e0002 */
[----:B------:R-:W-:Y:S01]  /*1ab0*/  ISETP.GE.U32.AND P2, PT, R4, UR18, PT ;  /* 0x0000001204007c0c */ /* 0x000fe2000bf46070 */
[----:B------:R-:W-:Y:S02]  /*1ac0*/  UIADD3.X UR5, UPT, UPT, URZ, UR5, URZ, UP0, !UPT ;  /* 0x00000005ff057290 */ /* 0x000fe400087fe4ff */
[----:B------:R-:W-:Y:S01]  /*1ad0*/  IMAD.MOV.U32 R2, RZ, RZ, 0x1 ;  /* 0x00000001ff027424 */ /* 0x000fe200078e00ff */
[----:B------:R-:W-:Y:S01]  /*1ae0*/  ISETP.GE.U32.AND P3, PT, R6, UR18, PT ;  /* 0x0000001206007c0c */ /* 0x000fe2000bf66070 */
[----:B------:R-:W-:Y:S01]  /*1af0*/  IMAD.MOV.U32 R6, RZ, RZ, 0x1 ;  /* 0x00000001ff067424 */ /* 0x000fe200078e00ff */
[----:B------:R-:W-:Y:S01]  /*1b00*/  ISETP.GE.U32.AND.EX P2, PT, R5, UR19, PT, P2 ;  /* 0x0000001305007c0c */ /* 0x000fe2000bf46120 */
[----:B------:R-:W-:Y:S01]  /*1b10*/  IMAD.MOV.U32 R13, RZ, RZ, 0x1 ;  /* 0x00000001ff0d7424 */ /* 0x000fe200078e00ff */
[----:B------:R-:W-:Y:S01]  /*1b20*/  @!P0 IADD3 R4, P4, PT, R0, UR20, RZ ;  /* 0x0000001400048c10 */ /* 0x000fe2000ff9e0ff */
[----:B------:R-:W-:Y:S01]  /*1b30*/  IMAD.MOV.U32 R12, RZ, RZ, 0x1 ;  /* 0x00000001ff0c7424 */ /* 0x000fe200078e00ff */
[----:B------:R-:W-:Y:S01]  /*1b40*/  ISETP.GE.U32.AND.EX P3, PT, R7, UR19, PT, P3 ;  /* 0x0000001307007c0c */ /* 0x000fe2000bf66130 */
[----:B------:R-:W-:Y:S01]  /*1b50*/  UISETP.GE.U32.AND UP0, UPT, UR4, UR18, UPT ;  /* 0x000000120400728c */ /* 0x000fe2000bf06070 */
[----:B------:R-:W-:-:S03]  /*1b60*/  @!P0 IADD3.X R5, PT, PT, R3, UR21, RZ, P4, !PT ;  /* 0x0000001503058c10 */ /* 0x000fc6000a7fe4ff */
[----:B------:R-:W-:Y:S02]  /*1b70*/  UISETP.GE.U32.AND.EX UP0, UPT, UR5, UR19, UPT, UP0 ;  /* 0x000000130500728c */ /* 0x000fe4000bf06100 */
[----:B------:R0:W-:Y:S02]  /*1b80*/  @!P0 STG.E.U8 desc[UR14][R4.64], R2 ;  /* 0x0000000204008986 */ /* 0x0001e4000c10110e */
[----:B------:R-:W-:-:S04]  /*1b90*/  @!P2 IADD3 R8, P4, PT, R0, UR17, RZ ;  /* 0x000000110008ac10 */ /* 0x000fc8000ff9e0ff */
[----:B------:R-:W-:Y:S02]  /*1ba0*/  @!P3 IADD3 R10, P5, PT, R0, UR10, RZ ;  /* 0x0000000a000abc10 */ /* 0x000fe4000ffbe0ff */
[C---:B------:R-:W-:Y:S02]  /*1bb0*/  @!P2 IADD3.X R9, PT, PT, R3.reuse, UR7, RZ, P4, !PT ;  /* 0x000000070309ac10 */ /* 0x040fe4000a7fe4ff */
[----:B------:R-:W-:Y:S02]  /*1bc0*/  @!P3 IADD3.X R11, PT, PT, R3, UR8, RZ, P5, !PT ;  /* 0x00000008030bbc10 */ /* 0x000fe4000affe4ff */
[----:B0-----:R-:W-:Y:S02]  /*1bd0*/  @!P1 PRMT R5, R6, 0x7610, R5 ;  /* 0x0000761006059816 */ /* 0x001fe40000000005 */
[----:B------:R-:W-:Y:S02]  /*1be0*/  @!P1 IADD3 R6, P0, PT, R0, UR12, RZ ;  /* 0x0000000c00069c10 */ /* 0x000fe4000ff1e0ff */
[----:B------:R-:W-:-:S02]  /*1bf0*/  @!P3 PRMT R2, R13, 0x7610, R2 ;  /* 0x000076100d02b816 */ /* 0x000fc40000000002 */
[----:B------:R-:W-:Y:S02]  /*1c00*/  @!P1 IADD3.X R7, PT, PT, R3, UR6, RZ, P0, !PT ;  /* 0x0000000603079c10 */ /* 0x000fe400087fe4ff */
[----:B------:R-:W-:-:S03]  /*1c10*/  IADD3 R0, P0, PT, R0, UR13, RZ ;  /* 0x0000000d00007c10 */ /* 0x000fc6000ff1e0ff */
[----:B------:R1:W-:Y:S02]  /*1c20*/  @!P1 STG.E.U8 desc[UR14][R6.64], R5 ;  /* 0x0000000506009986 */ /* 0x0003e4000c10110e */
[----:B------:R-:W-:Y:S02]  /*1c30*/  IMAD.X R3, RZ, RZ, R3, P0 ;  /* 0x000000ffff037224 */ /* 0x000fe400000e0603 */
[----:B------:R1:W-:Y:S04]  /*1c40*/  @!P2 STG.E.U8 desc[UR14][R8.64], R12 ;  /* 0x0000000c0800a986 */ /* 0x0003e8000c10110e */
[----:B------:R1:W-:Y:S01]  /*1c50*/  @!P3 STG.E.U8 desc[UR14][R10.64], R2 ;  /* 0x000000020a00b986 */ /* 0x0003e2000c10110e */
[----:B------:R-:W-:Y:S05]  /*1c60*/  BRA.U !UP0, `(.L_x_1481) ;  /* 0xfffffffd08607547 */ /* 0x000fea000b83ffff */
[----:B------:R-:W-:Y:S05]  /*1c70*/  EXIT ;  /* 0x000000000000794d */ /* 0x000fea0003800000 */
.L_x_1441:
[----:B------:R-:W0:Y:S02]  /*1c80*/  S2R R3, SR_TID.X ;  /* 0x0000000000037919 */ /* 0x000e240000002100 */
[----:B0-----:R-:W-:-:S03]  /*1c90*/  IMAD.WIDE.U32 R4, R3, 0x4, RZ ;  /* 0x0000000403047825 */ /* 0x001fc600078e00ff */
[----:B------:R-:W-:-:S04]  /*1ca0*/  ISETP.GE.U32.AND P0, PT, R4, UR17, PT ;  /* 0x0000001104007c0c */ /* 0x000fc8000bf06070 */
[----:B------:R-:W-:-:S13]  /*1cb0*/  ISETP.GE.AND.EX P0, PT, R5, UR7, PT, P0 ;  /* 0x0000000705007c0c */ /* 0x000fda000bf06300 */
[----:B------:R-:W-:Y:S05]  /*1cc0*/  @P0 EXIT ;  /* 0x000000000000094d */ /* 0x000fea0003800000 */
[----:B------:R-:W-:Y:S01]  /*1cd0*/  UPRMT UR4, UR13, 0x8880, URZ ;  /* 0x000088800d047896 */ /* 0x000fe200080000ff */
[----:B------:R-:W-:Y:S01]  /*1ce0*/  IMAD.MOV.U32 R0, RZ, RZ, RZ ;  /* 0x000000ffff007224 */ /* 0x000fe200078e00ff */
[----:B------:R-:W0:Y:S02]  /*1cf0*/  LDCU UR5, c[0x0][0x360] ;  /* 0x00006c00ff0577ac */ /* 0x000e240008000800 */
[----:B------:R-:W-:-:S09]  /*1d00*/  UISETP.NE.AND UP0, UPT, UR4, 0x1, UPT ;  /* 0x000000010400788c */ /* 0x000fd2000bf05270 */
[----:B------:R-:W-:Y:S05]  /*1d10*/  BRA.U !UP0, `(.L_x_1482) ;  /* 0x0000001508047547 */ /* 0x000fea000b800000 */
[----:B------:R-:W-:-:S09]  /*1d20*/  UISETP.NE.AND UP0, UPT, UR4, -0x1, UPT ;  /* 0xffffffff0400788c */ /* 0x000fd2000bf05270 */
[----:B------:R-:W-:Y:S05]  /*1d30*/  BRA.U UP0, `(.L_x_1483) ;  /* 0x0000000d00087547 */ /* 0x000fea000b800000 */
.L_x_1508:
[C---:B------:R-:W-:Y:S01]  /*1d40*/  IMAD.SHL.U32 R2, R3.reuse, 0x4, RZ ;  /* 0x0000000403027824 */ /* 0x040fe200078e00ff */
[----:B------:R-:W-:-:S04]  /*1d50*/  SHF.L.U64.HI R10, R3, 0x2, R0 ;  /* 0x00000002030a7819 */ /* 0x000fc80000010200 */
[----:B------:R-:W-:-:S04]  /*1d60*/  IADD3 R4, P0, PT, R2, UR22, RZ ;  /* 0x0000001602047c10 */ /* 0x000fc8000ff1e0ff */
[----:B------:R-:W-:-:S05]  /*1d70*/  IADD3.X R5, PT, PT, R10, UR8, RZ, P0, !PT ;  /* 0x000000080a057c10 */ /* 0x000fca00087fe4ff */
[----:B------:R-:W2:Y:S01]  /*1d80*/  LDG.E R4, desc[UR14][R4.64] ;  /* 0x0000000e04047981 */ /* 0x000ea2000c1e1900 */
[----:B------:R-:W-:Y:S01]  /*1d90*/  BSSY.RECONVERGENT B0, `(.L_x_1484) ;  /* 0x0000030000007945 */ /* 0x000fe20003800200 */
[----:B------:R-:W-:Y:S01]  /*1da0*/  IMAD.MOV.U32 R6, RZ, RZ, 0x1 ;  /* 0x00000001ff067424 */ /* 0x000fe200078e00ff */
[----:B--2---:R-:W-:Y:S02]  /*1db0*/  SGXT R11, R4, 0x8 ;  /* 0x00000008040b781a */ /* 0x004fe40000000200 */
[--C-:B------:R-:W-:Y:S02]  /*1dc0*/  SHF.R.S32.HI R9, RZ, 0x8, R4.reuse ;  /* 0x00000008ff097819 */ /* 0x100fe40000011404 */
[----:B------:R-:W-:Y:S02]  /*1dd0*/  ISETP.GE.AND P0, PT, R11, RZ, PT ;  /* 0x000000ff0b00720c */ /* 0x000fe40003f06270 */
[--C-:B------:R-:W-:Y:S02]  /*1de0*/  SHF.R.S32.HI R8, RZ, 0x10, R4.reuse ;  /* 0x00000010ff087819 */ /* 0x100fe40000011404 */
[----:B------:R-:W-:-:S02]  /*1df0*/  SHF.R.S32.HI R7, RZ, 0x18, R4 ;  /* 0x00000018ff077819 */ /* 0x000fc40000011404 */
[----:B------:R-:W-:Y:S02]  /*1e00*/  SGXT R9, R9, 0x8 ;  /* 0x000000080909781a */ /* 0x000fe40000000200 */
[----:B------:R-:W-:Y:S02]  /*1e10*/  SGXT R8, R8, 0x8 ;  /* 0x000000080808781a */ /* 0x000fe40000000200 */
[----:B------:R-:W-:-:S03]  /*1e20*/  SGXT R7, R7, 0x8 ;  /* 0x000000080707781a */ /* 0x000fc60000000200 */
[----:B------:R-:W-:Y:S05]  /*1e30*/  @!P0 BRA `(.L_x_1485) ;  /* 0x0000000000888947 */ /* 0x000fea0003800000 */
[----:B------:R-:W-:Y:S01]  /*1e40*/  ISETP.NE.AND P0, PT, R11, RZ, PT ;  /* 0x000000ff0b00720c */ /* 0x000fe20003f05270 */
[----:B------:R-:W-:Y:S01]  /*1e50*/  BSSY.RECONVERGENT B1, `(.L_x_1486) ;  /* 0x000001f000017945 */ /* 0x000fe20003800200 */
[----:B------:R-:W-:-:S11]  /*1e60*/  IMAD.MOV.U32 R4, RZ, RZ, 0x1 ;  /* 0x00000001ff047424 */ /* 0x000fd600078e00ff */
[----:B------:R-:W-:Y:S05]  /*1e70*/  @!P0 BRA `(.L_x_1487) ;  /* 0x0000000000708947 */ /* 0x000fea0003800000 */
[C---:B------:R-:W-:Y:S02]  /*1e80*/  LOP3.LUT R5, R11.reuse, 0xff, RZ, 0xc0, !PT ;  /* 0x000000ff0b057812 */ /* 0x040fe400078ec0ff */
[----:B------:R-:W-:Y:S02]  /*1e90*/  LOP3.LUT R4, R11, 0x1, RZ, 0xc0, !PT ;  /* 0x000000010b047812 */ /* 0x000fe400078ec0ff */
[----:B------:R-:W-:Y:S02]  /*1ea0*/  ISETP.GE.U32.AND P1, PT, R5, 0x2, PT ;  /* 0x000000020500780c */ /* 0x000fe40003f26070 */
[----:B------:R-:W-:-:S04]  /*1eb0*/  ISETP.NE.U32.AND P0, PT, R4, 0x1, PT ;  /* 0x000000010400780c */ /* 0x000fc80003f05070 */
[----:B------:R-:W-:-:S07]  /*1ec0*/  SEL R4, R6, 0xff, P0 ;  /* 0x000000ff06047807 */ /* 0x000fce0000000000 */
[----:B------:R-:W-:Y:S05]  /*1ed0*/  @!P1 BRA `(.L_x_1487) ;  /* 0x0000000000589947 */ /* 0x000fea0003800000 */
[----:B------:R-:W-:Y:S01]  /*1ee0*/  SHF.R.U32.HI R5, RZ, 0x1, R5 ;  /* 0x00000001ff057819 */ /* 0x000fe20000011605 */
[----:B------:R-:W-:-:S03]  /*1ef0*/  IMAD.MOV.U32 R11, RZ, RZ, -0x1ff ;  /* 0xfffffe01ff0b7424 */ /* 0x000fc600078e00ff */
[----:B------:R-:W-:Y:S02]  /*1f00*/  PRMT R13, R5, 0x7610, R13 ;  /* 0x00007610050d7816 */ /* 0x000fe4000000000d */
[----:B------:R-:W-:-:S07]  /*1f10*/  PRMT R5, R11, 0x7610, R5 ;  /* 0x000076100b057816 */ /* 0x000fce0000000005 */
.L_x_1488:
[----:B------:R-:W-:Y:S02]  /*1f20*/  LOP3.LUT R11, R13, 0x1, RZ, 0xc0, !PT ;  /* 0x000000010d0b7812 */ /* 0x000fe400078ec0ff */
[----:B------:R-:W-:Y:S02]  /*1f30*/  PRMT R12, R4, 0x9910, RZ ;  /* 0x00009910040c7816 */ /* 0x000fe400000000ff */
[----:B------:R-:W-:Y:S02]  /*1f40*/  ISETP.NE.U32.AND P0, PT, R11, 0x1, PT ;  /* 0x000000010b00780c */ /* 0x000fe40003f05070 */
[----:B------:R-:W-:Y:S02]  /*1f50*/  LOP3.LUT R4, R13, 0xff, RZ, 0xc0, !PT ;  /* 0x000000ff0d047812 */ /* 0x000fe400078ec0ff */
[----:B------:R-:W-:Y:S02]  /*1f60*/  SEL R11, R5, 0x1, !P0 ;  /* 0x00000001050b7807 */ /* 0x000fe40004000000 */
[----:B------:R-:W-:-:S02]  /*1f70*/  ISETP.GE.U32.AND P0, PT, R4, 0x2, PT ;  /* 0x000000020400780c */ /* 0x000fc40003f06070 */
[----:B------:R-:W-:Y:S01]  /*1f80*/  PRMT R15, R5, 0x9910, RZ ;  /* 0x00009910050f7816 */ /* 0x000fe200000000ff */
[----:B------:R-:W-:Y:S01]  /*1f90*/  IMAD.MOV.U32 R5, RZ, RZ, R12 ;  /* 0x000000ffff057224 */ /* 0x000fe200078e000c */
[----:B------:R-:W-:Y:S02]  /*1fa0*/  PRMT R14, R11, 0x9910, RZ ;  /* 0x000099100b0e7816 */ /* 0x000fe400000000ff */
[----:B------:R-:W-:Y:S01]  /*1fb0*/  SHF.R.U32.HI R4, RZ, 0x1, R4 ;  /* 0x00000001ff047819 */ /* 0x000fe20000011604 */
[----:B------:R-:W-:Y:S02]  /*1fc0*/  IMAD.MOV.U32 R11, RZ, RZ, R15 ;  /* 0x000000ffff0b7224 */ /* 0x000fe400078e000f */
[----:B------:R-:W-:Y:S01]  /*1fd0*/  IMAD.MOV.U32 R12, RZ, RZ, R14 ;  /* 0x000000ffff0c7224 */ /* 0x000fe200078e000e */
[----:B------:R-:W-:Y:S01]  /*1fe0*/  PRMT R13, R4, 0x7610, R13 ;  /* 0x00007610040d7816 */ /* 0x000fe2000000000d */
[----:B------:R-:W-:Y:S02]  /*1ff0*/  IMAD R11, R11, R11, RZ ;  /* 0x0000000b0b0b7224 */ /* 0x000fe400078e02ff */
[----:B------:R-:W-:-:S03]  /*2000*/  IMAD R12, R5, R12, RZ ;  /* 0x0000000c050c7224 */ /* 0x000fc600078e02ff */
[----:B------:R-:W-:Y:S02]  /*2010*/  PRMT R5, R11, 0x7610, R5 ;  /* 0x000076100b057816 */ /* 0x000fe40000000005 */
[----:B------:R-:W-:Y:S01]  /*2020*/  PRMT R4, R12, 0x7610, R4 ;  /* 0x000076100c047816 */ /* 0x000fe20000000004 */
[----:B------:R-:W-:Y:S06]  /*2030*/  @P0 BRA `(.L_x_1488) ;  /* 0xfffffffc00b80947 */ /* 0x000fec000383ffff */
.L_x_1487:
[----:B0-----:R-:W-:Y:S05]  /*2040*/  BSYNC.RECONVERGENT B1 ;  /* 0x0000000000017941 */ /* 0x001fea0003800200 */
.L_x_1486:
[----:B------:R-:W-:Y:S05]  /*2050*/  BRA `(.L_x_1489) ;  /* 0x00000000000c7947 */ /* 0x000fea0003800000 */
.L_x_1485:
[----:B------:R-:W-:-:S04]  /*2060*/  LOP3.LUT R11, R11, 0x1, RZ, 0xc0, !PT ;  /* 0x000000010b0b7812 */ /* 0x000fc800078ec0ff */
[----:B------:R-:W-:-:S04]  /*2070*/  ISETP.NE.U32.AND P0, PT, R11, 0x1, PT ;  /* 0x000000010b00780c */ /* 0x000fc80003f05070 */
[----:B------:R-:W-:-:S09]  /*2080*/  SEL R4, R6, 0xffff, P0 ;  /* 0x0000ffff06047807 */ /* 0x000fd20000000000 */
.L_x_1489:
[----:B0-----:R-:W-:Y:S05]  /*2090*/  BSYNC.RECONVERGENT B0 ;  /* 0x0000000000007941 */ /* 0x001fea0003800200 */
.L_x_1484:
[----:B------:R-:W-:Y:S01]  /*20a0*/  ISETP.GE.AND P0, PT, R9, RZ, PT ;  /* 0x000000ff0900720c */ /* 0x000fe20003f06270 */
[----:B------:R-:W-:-:S12]  /*20b0*/  BSSY.RECONVERGENT B0, `(.L_x_1490) ;  /* 0x0000027000007945 */ /* 0x000fd80003800200 */
[----:B------:R-:W-:Y:S05]  /*20c0*/  @!P0 BRA `(.L_x_1491) ;  /* 0x0000000000888947 */ /* 0x000fea0003800000 */
[----:B------:R-:W-:Y:S01]  /*20d0*/  ISETP.NE.AND P0, PT, R9, RZ, PT ;  /* 0x000000ff0900720c */ /* 0x000fe20003f05270 */
        /* <DEDUP_REMOVED lines=10> */
[----:B------:R-:W-:-:S03]  /*2180*/  IMAD.MOV.U32 R11, RZ, RZ, -0x1ff ;  /* 0xfffffe01ff0b7424 */ /* 0x000fc600078e00ff */
[----:B------:R-:W-:Y:S02]  /*2190*/  PRMT R13, R9, 0x7610, R13 ;  /* 0x00007610090d7816 */ /* 0x000fe4000000000d */
[----:B------:R-:W-:-:S07]  /*21a0*/  PRMT R9, R11, 0x7610, R9 ;  /* 0x000076100b097816 */ /* 0x000fce0000000009 */
.L_x_1494:
        /* <DEDUP_REMOVED lines=18> */
.L_x_1493:
[----:B------:R-:W-:Y:S05]  /*22d0*/  BSYNC.RECONVERGENT B1 ;  /* 0x0000000000017941 */ /* 0x000fea0003800200 */
.L_x_1492:
[----:B------:R-:W-:Y:S05]  /*22e0*/  BRA `(.L_x_1495) ;  /* 0x00000000000c7947 */ /* 0x000fea0003800000 */
.L_x_1491:
[----:B------:R-:W-:-:S04]  /*22f0*/  LOP3.LUT R9, R9, 0x1, RZ, 0xc0, !PT ;  /* 0x0000000109097812 */ /* 0x000fc800078ec0ff */
[----:B------:R-:W-:-:S04]  /*2300*/  ISETP.NE.U32.AND P0, PT, R9, 0x1, PT ;  /* 0x000000010900780c */ /* 0x000fc80003f05070 */
[----:B------:R-:W-:-:S09]  /*2310*/  SEL R5, R6, 0xffff, P0 ;  /* 0x0000ffff06057807 */ /* 0x000fd20000000000 */
.L_x_1495:
[----:B------:R-:W-:Y:S05]  /*2320*/  BSYNC.RECONVERGENT B0 ;  /* 0x0000000000007941 */ /* 0x000fea0003800200 */
.L_x_1490:
        /* <DEDUP_REMOVED lines=17> */
.L_x_1500:
[----:B------:R-:W-:Y:S02]  /*2440*/  LOP3.LUT R11, R12, 0x1, RZ, 0xc0, !PT ;  /* 0x000000010c0b7812 */ /* 0x000fe400078ec0ff */
[C---:B------:R-:W-:Y:S02]  /*2450*/  PRMT R14, R8.reuse, 0x9910, RZ ;  /* 0x00009910080e7816 */ /* 0x040fe400000000ff */
        /* <DEDUP_REMOVED lines=14> */
.L_x_1499:
[----:B------:R-:W-:Y:S05]  /*2540*/  BSYNC.RECONVERGENT B1 ;  /* 0x0000000000017941 */ /* 0x000fea0003800200 */
.L_x_1498:
[----:B------:R-:W-:Y:S05]  /*2550*/  BRA `(.L_x_1501) ;  /* 0x00000000000c7947 */ /* 0x000fea0003800000 */
.L_x_1497:
[----:B------:R-:W-:-:S04]  /*2560*/  LOP3.LUT R8, R8, 0x1, RZ, 0xc0, !PT ;  /* 0x0000000108087812 */ /* 0x000fc800078ec0ff */
[----:B------:R-:W-:-:S04]  /*2570*/  ISETP.NE.U32.AND P0, PT, R8, 0x1, PT ;  /* 0x000000010800780c */ /* 0x000fc80003f05070 */
[----:B------:R-:W-:-:S09]  /*2580*/  SEL R9, R6, 0xffff, P0 ;  /* 0x0000ffff06097807 */ /* 0x000fd20000000000 */
.L_x_1501:
[----:B------:R-:W-:Y:S05]  /*2590*/  BSYNC.RECONVERGENT B0 ;  /* 0x0000000000007941 */ /* 0x000fea0003800200 */
.L_x_1496:
        /* <DEDUP_REMOVED lines=11> */
[----:B------:R-:W-:-:S04]  /*2650*/  SEL R6, R6, 0xff, P0 ;  /* 0x000000ff06067807 */ /* 0x000fc80000000000 */
[----:B------:R-:W-:-:S07]  /*2660*/  PRMT R8, R6, 0x7610, R8 ;  /* 0x0000761006087816 */ /* 0x000fce0000000008 */
[----:B------:R-:W-:Y:S05]  /*2670*/  @!P1 BRA `(.L_x_1505) ;  /* 0x00000000004c9947 */ /* 0x000fea0003800000 */
[----:B------:R-:W-:Y:S01]  /*2680*/  SHF.R.U32.HI R7, RZ, 0x1, R7 ;  /* 0x00000001ff077819 */ /* 0x000fe20000011607 */
[----:B------:R-:W-:-:S03]  /*2690*/  IMAD.MOV.U32 R6, RZ, RZ, -0x1ff ;  /* 0xfffffe01ff067424 */ /* 0x000fc600078e00ff */
[----:B------:R-:W-:-:S07]  /*26a0*/  PRMT R12, R7, 0x7610, R12 ;  /* 0x00007610070c7816 */ /* 0x000fce000000000c */
.L_x_1506:
        /* <DEDUP_REMOVED lines=11> */
[----:B------:R-:W-:-:S03]  /*2760*/  IMAD.MOV.U32 R8, RZ, RZ, R13 ;  /* 0x000000ffff087224 */ /* 0x000fc600078e000d */
[----:B------:R-:W-:Y:S01]  /*2770*/  PRMT R12, R6, 0x7610, R12 ;  /* 0x00007610060c7816 */ /* 0x000fe2000000000c */
[----:B------:R-:W-:Y:S01]  /*2780*/  IMAD R8, R7, R8, RZ ;  /* 0x0000000807087224 */ /* 0x000fe200078e02ff */
[----:B------:R-:W-:-:S05]  /*2790*/  PRMT R6, R11, 0x7610, R6 ;  /* 0x000076100b067816 */ /* 0x000fca0000000006 */
[----:B------:R-:W-:Y:S05]  /*27a0*/  @P0 BRA `(.L_x_1506) ;  /* 0xfffffffc00c00947 */ /* 0x000fea000383ffff */
.L_x_1505:
[----:B------:R-:W-:Y:S05]  /*27b0*/  BSYNC.RECONVERGENT B1 ;  /* 0x0000000000017941 */ /* 0x000fea0003800200 */
.L_x_1504:
[----:B------:R-:W-:Y:S05]  /*27c0*/  BRA `(.L_x_1507) ;  /* 0x0000000000107947 */ /* 0x000fea0003800000 */
.L_x_1503:
[----:B------:R-:W-:-:S04]  /*27d0*/  LOP3.LUT R7, R7, 0x1, RZ, 0xc0, !PT ;  /* 0x0000000107077812 */ /* 0x000fc800078ec0ff */
[----:B------:R-:W-:-:S04]  /*27e0*/  ISETP.NE.U32.AND P0, PT, R7, 0x1, PT ;  /* 0x000000010700780c */ /* 0x000fc80003f05070 */
[----:B------:R-:W-:-:S04]  /*27f0*/  SEL R6, R6, 0xffff, P0 ;  /* 0x0000ffff06067807 */ /* 0x000fc80000000000 */
[----:B------:R-:W-:-:S07]  /*2800*/  PRMT R8, R6, 0x7610, R8 ;  /* 0x0000761006087816 */ /* 0x000fce0000000008 */
.L_x_1507:
[----:B------:R-:W-:Y:S05]  /*2810*/  BSYNC.RECONVERGENT B0 ;  /* 0x0000000000007941 */ /* 0x000fea0003800200 */
.L_x_1502:
[----:B------:R-:W-:Y:S02]  /*2820*/  LOP3.LUT R5, R5, 0xffff, RZ, 0xc0, !PT ;  /* 0x0000ffff05057812 */ /* 0x000fe400078ec0ff */
[----:B------:R-:W-:Y:S02]  /*2830*/  LOP3.LUT R6, R4, 0xffff, RZ, 0xc0, !PT ;  /* 0x0000ffff04067812 */ /* 0x000fe400078ec0ff */
[----:B------:R-:W-:Y:S02]  /*2840*/  IADD3 R4, P0, PT, R2, UR20, RZ ;  /* 0x0000001402047c10 */ /* 0x000fe4000ff1e0ff */
[----:B------:R-:W-:Y:S02]  /*2850*/  LOP3.LUT R8, R8, 0xffff, RZ, 0xc0, !PT ;  /* 0x0000ffff08087812 */ /* 0x000fe400078ec0ff */
[----:B------:R-:W-:Y:S02]  /*2860*/  LOP3.LUT R9, R9, 0xffff, RZ, 0xc0, !PT ;  /* 0x0000ffff09097812 */ /* 0x000fe400078ec0ff */
[----:B------:R-:W-:-:S02]  /*2870*/  PRMT R7, R6, 0x3340, R5 ;  /* 0x0000334006077816 */ /* 0x000fc40000000005 */
[----:B------:R-:W-:Y:S02]  /*2880*/  IADD3.X R5, PT, PT, R10, UR21, RZ, P0, !PT ;  /* 0x000000150a057c10 */ /* 0x000fe400087fe4ff */
[----:B------:R-:W-:Y:S02]  /*2890*/  IADD3 R3, P0, PT, R3, UR5, RZ ;  /* 0x0000000503037c10 */ /* 0x000fe4000ff1e0ff */
[----:B------:R-:W-:-:S03]  /*28a0*/  PRMT R8, R9, 0x3340, R8 ;  /* 0x0000334009087816 */ /* 0x000fc60000000008 */
[----:B------:R-:W-:Y:S01]  /*28b0*/  IMAD.SHL.U32 R2, R3, 0x4, RZ ;  /* 0x0000000403027824 */ /* 0x000fe200078e00ff */
[----:B------:R-:W-:Y:S01]  /*28c0*/  PRMT R7, R7, 0x5410, R8 ;  /* 0x0000541007077816 */ /* 0x000fe20000000008 */
[----:B------:R-:W-:Y:S01]  /*28d0*/  IMAD.X R0, RZ, RZ, R0, P0 ;  /* 0x000000ffff007224 */ /* 0x000fe200000e0600 */
[C---:B------:R-:W-:Y:S02]  /*28e0*/  LOP3.LUT P0, RZ, R3.reuse, 0xffffc000, RZ, 0xc0, !PT ;  /* 0xffffc00003ff7812 */ /* 0x040fe4000780c0ff */
[----:B------:R-:W-:Y:S01]  /*28f0*/  ISETP.LT.U32.AND P1, PT, R2, UR17, PT ;  /* 0x0000001102007c0c */ /* 0x000fe2000bf21070 */
[----:B------:R1:W-:Y:S01]  /*2900*/  STG.E desc[UR14][R4.64], R7 ;  /* 0x0000000704007986 */ /* 0x0003e2000c10190e */
[----:B------:R-:W-:Y:S02]  /*2910*/  SHF.L.U64.HI R2, R3, 0x2, R0 ;  /* 0x0000000203027819 */ /* 0x000fe40000010200 */
[----:B------:R-:W-:Y:S02]  /*2920*/  LOP3.LUT P0, RZ, R0, 0x3fffffff, RZ, 0xc0, P0 ;  /* 0x3fffffff00ff7812 */ /* 0x000fe4000000c0ff */
[----:B------:R-:W-:-:S13]  /*2930*/  ISETP.LT.AND.EX P1, PT, R2, UR7, PT, P1 ;  /* 0x0000000702007c0c */ /* 0x000fda000bf21310 */
[----:B-1----:R-:W-:Y:S05]  /*2940*/  @!P0 BRA P1, `(.L_x_1508) ;  /* 0xfffffff000fc8947 */ /* 0x002fea000083ffff */
[----:B------:R-:W-:Y:S05]  /*2950*/  EXIT ;  /* 0x000000000000794d */ /* 0x000fea0003800000 */
.L_x_1483:
[C---:B------:R-:W-:Y:S01]  /*2960*/  IMAD.SHL.U32 R2, R3.reuse, 0x4, RZ ;  /* 0x0000000403027824 */ /* 0x040fe200078e00ff */
[----:B------:R-:W-:-:S04]  /*2970*/  SHF.L.U64.HI R11, R3, 0x2, R0 ;  /* 0x00000002030b7819 */ /* 0x000fc80000010200 */
[----:B------:R-:W-:-:S04]  /*2980*/  IADD3 R6, P0, PT, R2, UR22, RZ ;  /* 0x0000001602067c10 */ /* 0x000fc8000ff1e0ff */
[----:B------:R-:W-:-:S05]  /*2990*/  IADD3.X R7, PT, PT, R11, UR8, RZ, P0, !PT ;  /* 0x000000080b077c10 */ /* 0x000fca00087fe4ff */
[----:B------:R-:W2:Y:S01]  /*29a0*/  LDG.E R6, desc[UR14][R6.64] ;  /* 0x0000000e06067981 */ /* 0x000ea2000c1e1900 */
[----:B------:R-:W-:Y:S01]  /*29b0*/  BSSY.RECONVERGENT B0, `(.L_x_1509) ;  /* 0x000001e000007945 */ /* 0x000fe20003800200 */
[----:B------:R-:W-:Y:S02]  /*29c0*/  PRMT R5, RZ, 0x7610, R5 ;  /* 0x00007610ff057816 */ /* 0x000fe40000000005 */
[----:B--2---:R-:W-:Y:S02]  /*29d0*/  SGXT R9, R6, 0x8 ;  /* 0x000000080609781a */ /* 0x004fe40000000200 */
[--C-:B------:R-:W-:Y:S02]  /*29e0*/  SHF.R.S32.HI R10, RZ, 0x10, R6.reuse ;  /* 0x00000010ff0a7819 */ /* 0x100fe40000011406 */
[----:B------:R-:W-:Y:S02]  /*29f0*/  ISETP.GE.AND P0, PT, R9, RZ, PT ;  /* 0x000000ff0900720c */ /* 0x000fe40003f06270 */
[----:B------:R-:W-:-:S02]  /*2a00*/  SHF.R.S32.HI R4, RZ, 0x18, R6 ;  /* 0x00000018ff047819 */ /* 0x000fc40000011406 */
[--C-:B------:R-:W-:Y:S02]  /*2a10*/  SHF.R.S32.HI R8, RZ, 0x8, R6.reuse ;  /* 0x00000008ff087819 */ /* 0x100fe40000011406 */
[----:B------:R-:W-:Y:S02]  /*2a20*/  SGXT R10, R10, 0x8 ;  /* 0x000000080a0a781a */ /* 0x000fe40000000200 */
[----:B------:R-:W-:Y:S02]  /*2a30*/  SGXT R4, R4, 0x8 ;  /* 0x000000080404781a */ /* 0x000fe40000000200 */
[----:B------:R-:W-:Y:S02]  /*2a40*/  SGXT R8, R8, 0x8 ;  /* 0x000000080808781a */ /* 0x000fe40000000200 */
[----:B------:R-:W-:Y:S01]  /*2a50*/  PRMT R6, R10, 0x7610, R6 ;  /* 0x000076100a067816 */ /* 0x000fe20000000006 */
[----:B------:R-:W-:Y:S06]  /*2a60*/  @!P0 BRA `(.L_x_1510) ;  /* 0x0000000000488947 */ /* 0x000fec0003800000 */
[----:B------:R-:W-:-:S04]  /*2a70*/  PRMT R5, R9, 0x9910, RZ ;  /* 0x0000991009057816 */ /* 0x000fc800000000ff */
[----:B------:R-:W-:Y:S01]  /*2a80*/  ISETP.NE.AND P0, PT, R5, RZ, PT ;  /* 0x000000ff0500720c */ /* 0x000fe20003f05270 */
[----:B------:R-:W-:-:S12]  /*2a90*/  IMAD.MOV.U32 R5, RZ, RZ, 0x1 ;  /* 0x00000001ff057424 */ /* 0x000fd800078e00ff */
[----:B------:R-:W-:Y:S05]  /*2aa0*/  @!P0 BRA `(.L_x_1510) ;  /* 0x0000000000388947 */ /* 0x000fea0003800000 */
[----:B------:R-:W-:Y:S02]  /*2ab0*/  IMAD.MOV.U32 R5, RZ, RZ, 0x1 ;  /* 0x00000001ff057424 */ /* 0x000fe400078e00ff */
[----:B------:R-:W-:-:S07]  /*2ac0*/  IMAD.U32 R7, RZ, RZ, UR12 ;  /* 0x0000000cff077e24 */ /* 0x000fce000f8e00ff */
.L_x_1511:
        /* <DEDUP_REMOVED lines=12> */
.L_x_1510:
[----:B0-----:R-:W-:Y:S05]  /*2b90*/  BSYNC.RECONVERGENT B0 ;  /* 0x0000000000007941 */ /* 0x001fea0003800200 */
.L_x_1509:
        /* <DEDUP_REMOVED lines=8> */
[----:B------:R-:W-:Y:S02]  /*2c20*/  IMAD.MOV.U32 R7, RZ, RZ, 0x1 ;  /* 0x00000001ff077424 */ /* 0x000fe400078e00ff */
[----:B------:R-:W-:-:S07]  /*2c30*/  IMAD.U32 R9, RZ, RZ, UR12 ;  /* 0x0000000cff097e24 */ /* 0x000fce000f8e00ff */
.L_x_1514:
        /* <DEDUP_REMOVED lines=12> */
.L_x_1513:
[----:B------:R-:W-:Y:S05]  /*2d00*/  BSYNC.RECONVERGENT B0 ;  /* 0x0000000000007941 */ /* 0x000fea0003800200 */
.L_x_1512:
        /* <DEDUP_REMOVED lines=10> */
.L_x_1517:
        /* <DEDUP_REMOVED lines=12> */
.L_x_1516:
[----:B------:R-:W-:Y:S05]  /*2e70*/  BSYNC.RECONVERGENT B0 ;  /* 0x0000000000007941 */ /* 0x000fea0003800200 */
.L_x_1515:
        /* <DEDUP_REMOVED lines=10> */
.L_x_1520:
        /* <DEDUP_REMOVED lines=12> */
.L_x_1519:
[----:B------:R-:W-:Y:S05]  /*2fe0*/  BSYNC.RECONVERGENT B0 ;  /* 0x0000000000007941 */ /* 0x000fea0003800200 */
.L_x_1518:
[----:B------:R-:W-:Y:S02]  /*2ff0*/  IADD3 R4, P0, PT, R2, UR20, RZ ;  /* 0x0000001402047c10 */ /* 0x000fe4000ff1e0ff */
[----:B------:R-:W-:Y:S02]  /*3000*/  LOP3.LUT R9, R8, 0xffff, RZ, 0xc0, !PT ;  /* 0x0000ffff08097812 */ /* 0x000fe400078ec0ff */
[----:B------:R-:W-:Y:S02]  /*3010*/  LOP3.LUT R6, R6, 0xffff, RZ, 0xc0, !PT ;  /* 0x0000ffff06067812 */ /* 0x000fe400078ec0ff */
[----:B------:R-:W-:Y:S02]  /*3020*/  LOP3.LUT R7, R7, 0xffff, RZ, 0xc0, !PT ;  /* 0x0000ffff07077812 */ /* 0x000fe400078ec0ff */
[----:B------:R-:W-:Y:S02]  /*3030*/  LOP3.LUT R8, R5, 0xffff, RZ, 0xc0, !PT ;  /* 0x0000ffff05087812 */ /* 0x000fe400078ec0ff */
[----:B------:R-:W-:-:S02]  /*3040*/  IADD3.X R5, PT, PT, R11, UR21, RZ, P0, !PT ;  /* 0x000000150b057c10 */ /* 0x000fc400087fe4ff */
[----:B------:R-:W-:Y:S02]  /*3050*/  IADD3 R3, P0, PT, R3, UR5, RZ ;  /* 0x0000000503037c10 */ /* 0x000fe4000ff1e0ff */
[----:B------:R-:W-:Y:S02]  /*3060*/  PRMT R6, R9, 0x3340, R6 ;  /* 0x0000334009067816 */ /* 0x000fe40000000006 */
[----:B------:R-:W-:Y:S01]  /*3070*/  PRMT R7, R8, 0x3340, R7 ;  /* 0x0000334008077816 */ /* 0x000fe20000000007 */
[----:B------:R-:W-:Y:S02]  /*3080*/  IMAD.SHL.U32 R2, R3, 0x4, RZ ;  /* 0x0000000403027824 */ /* 0x000fe400078e00ff */
[----:B------:R-:W-:Y:S01]  /*3090*/  IMAD.X R0, RZ, RZ, R0, P0 ;  /* 0x000000ffff007224 */ /* 0x000fe200000e0600 */
[----:B------:R-:W-:Y:S02]  /*30a0*/  PRMT R7, R7, 0x5410, R6 ;  /* 0x0000541007077816 */ /* 0x000fe40000000006 */
[----:B------:R-:W-:-:S02]  /*30b0*/  ISETP.LT.U32.AND P1, PT, R2, UR17, PT ;  /* 0x0000001102007c0c */ /* 0x000fc4000bf21070 */
[C---:B------:R-:W-:Y:S01]  /*30c0*/  LOP3.LUT P0, RZ, R3.reuse, 0xffffc000, RZ, 0xc0, !PT ;  /* 0xffffc00003ff7812 */ /* 0x040fe2000780c0ff */
[----:B------:R1:W-:Y:S01]  /*30d0*/  STG.E desc[UR14][R4.64], R7 ;  /* 0x0000000704007986 */ /* 0x0003e2000c10190e */
[----:B------:R-:W-:Y:S02]  /*30e0*/  SHF.L.U64.HI R2, R3, 0x2, R0 ;  /* 0x0000000203027819 */ /* 0x000fe40000010200 */
[----:B------:R-:W-:Y:S02]  /*30f0*/  LOP3.LUT P0, RZ, R0, 0x3fffffff, RZ, 0xc0, P0 ;  /* 0x3fffffff00ff7812 */ /* 0x000fe4000000c0ff */
[----:B------:R-:W-:-:S13]  /*3100*/  ISETP.LT.AND.EX P1, PT, R2, UR7, PT, P1 ;  /* 0x0000000702007c0c */ /* 0x000fda000bf21310 */
[----:B-1----:R-:W-:Y:S05]  /*3110*/  @!P0 BRA P1, `(.L_x_1483) ;  /* 0xfffffff800108947 */ /* 0x002fea000083ffff */
[----:B------:R-:W-:Y:S05]  /*3120*/  EXIT ;  /* 0x000000000000794d */ /* 0x000fea0003800000 */
.L_x_1482:
[----:B------:R-:W-:-:S07]  /*3130*/  IMAD.MOV.U32 R7, RZ, RZ, 0x1010101 ;  /* 0x01010101ff077424 */ /* 0x000fce00078e00ff */
.L_x_1521:
[----:B------:R-:W-:-:S04]  /*3140*/  LEA R4, P0, R3, UR20, 0x2 ;  /* 0x0000001403047c11 */ /* 0x000fc8000f8010ff */
[C---:B------:R-:W-:Y:S02]  /*3150*/  LEA.HI.X R5, R3.reuse, UR21, R0, 0x2, P0 ;  /* 0x0000001503057c11 */ /* 0x040fe400080f1400 */
[----:B0-----:R-:W-:-:S03]  /*3160*/  IADD3 R3, P0, PT, R3, UR5, RZ ;  /* 0x0000000503037c10 */ /* 0x001fc6000ff1e0ff */
[----:B------:R1:W-:Y:S02]  /*3170*/  STG.E desc[UR14][R4.64], R7 ;  /* 0x0000000704007986 */ /* 0x0003e4000c10190e */
[C---:B------:R-:W-:Y:S02]  /*3180*/  IMAD.SHL.U32 R2, R3.reuse, 0x4, RZ ;  /* 0x0000000403027824 */ /* 0x040fe400078e00ff */
[----:B------:R-:W-:Y:S01]  /*3190*/  IMAD.X R0, RZ, RZ, R0, P0 ;  /* 0x000000ffff007224 */ /* 0x000fe200000e0600 */
[C---:B------:R-:W-:Y:S02]  /*31a0*/  LOP3.LUT P0, RZ, R3.reuse, 0xffffc000, RZ, 0xc0, !PT ;  /* 0xffffc00003ff7812 */ /* 0x040fe4000780c0ff */
[----:B------:R-:W-:Y:S02]  /*31b0*/  ISETP.LT.U32.AND P1, PT, R2, UR17, PT ;  /* 0x0000001102007c0c */ /* 0x000fe4000bf21070 */
[----:B------:R-:W-:Y:S02]  /*31c0*/  SHF.L.U64.HI R2, R3, 0x2, R0 ;  /* 0x0000000203027819 */ /* 0x000fe40000010200 */
[----:B------:R-:W-:-:S02]  /*31d0*/  LOP3.LUT P0, RZ, R0, 0x3fffffff, RZ, 0xc0, P0 ;  /* 0x3fffffff00ff7812 */ /* 0x000fc4000000c0ff */
[----:B------:R-:W-:-:S13]  /*31e0*/  ISETP.LT.AND.EX P1, PT, R2, UR7, PT, P1 ;  /* 0x0000000702007c0c */ /* 0x000fda000bf21310 */
[----:B-1----:R-:W-:Y:S05]  /*31f0*/  @!P0 BRA P1, `(.L_x_1521) ;  /* 0xfffffffc00d08947 */ /* 0x002fea000083ffff */
[----:B------:R-:W-:Y:S05]  /*3200*/  EXIT ;  /* 0x000000000000794d */ /* 0x000fea0003800000 */
.L_x_1522:
        /* <DEDUP_REMOVED lines=15> */
.L_x_4775:


//--------------------- .text._ZN2at6native57_GLOBAL__N__f3eca4a2_24_ForeachBinaryOpScalar_cu_86b9896c25multi_tensor_apply_kernelINS1_18TensorListMetadataILi2EEENS1_21BinaryOpScalarFunctorIhLi2ELi1ELi1EEEJNS1_21reverse_power_functorIhEEhEEEvT_T0_DpT1_ --------------------------
	.section	.text._ZN2at6native57_GLOBAL__N__f3eca4a2_24_ForeachBinaryOpScalar_cu_86b9896c25multi_tensor_apply_kernelINS1_18TensorListMetadataILi2EEENS1_21BinaryOpScalarFunctorIhLi2ELi1ELi1EEEJNS1_21reverse_power_functorIhEEhEEEvT_T0_DpT1_,"ax",@progbits
	.align	128
.text._ZN2at6native57_GLOBAL__N__f3eca4a2_24_ForeachBinaryOpScalar_cu_86b9896c25multi_tensor_apply_kernelINS1_18TensorListMetadataILi2EEENS1_21BinaryOpScalarFunctorIhLi2ELi1ELi1EEEJNS1_21reverse_power_functorIhEEhEEEvT_T0_DpT1_:
        .type           _ZN2at6native57_GLOBAL__N__f3eca4a2_24_ForeachBinaryOpScalar_cu_86b9896c25multi_tensor_apply_kernelINS1_18TensorListMetadataILi2EEENS1_21BinaryOpScalarFunctorIhLi2ELi1ELi1EEEJNS1_21reverse_power_functorIhEEhEEEvT_T0_DpT1_,@function
        .size           _ZN2at6native57_GLOBAL__N__f3eca4a2_24_ForeachBinaryOpScalar_cu_86b9896c25multi_tensor_apply_kernelINS1_18TensorListMetadataILi2EEENS1_21BinaryOpScalarFunctorIhLi2ELi1ELi1EEEJNS1_21reverse_power_functorIhEEhEEEvT_T0_DpT1_,(.L_x_4776 - _ZN2at6native57_GLOBAL__N__f3eca4a2_24_ForeachBinaryOpScalar_cu_86b9896c25multi_tensor_apply_kernelINS1_18TensorListMetadataILi2EEENS1_21BinaryOpScalarFunctorIhLi2ELi1ELi1EEEJNS1_21reverse_power_functorIhEEhEEEvT_T0_DpT1_)
        .other          _ZN2at6native57_GLOBAL__N__f3eca4a2_24_ForeachBinaryOpScalar_cu_86b9896c25multi_tensor_apply_kernelINS1_18TensorListMetadataILi2EEENS1_21BinaryOpScalarFunctorIhLi2ELi1ELi1EEEJNS1_21reverse_power_functorIhEEhEEEvT_T0_DpT1_,@"STO_CUDA_ENTRY STV_DEFAULT"
_ZN2at6native57_GLOBAL__N__f3eca4a2_24_ForeachBinaryOpScalar_cu_86b9896c25multi_tensor_apply_kernelINS1_18TensorListMetadataILi2EEENS1_21BinaryOpScalarFunctorIhLi2ELi1ELi1EEEJNS1_21reverse_power_functorIhEEhEEEvT_T0_DpT1_:
[----:B------:R-:W-:Y:S01]  /*0000*/  LDC R1, c[0x0][0x37c] ;  /* 0x0000df00ff017b82 */ /* 0x000fe20000000800 */
[----:B------:R-:W0:Y:S01]  /*0010*/  S2R R11, SR_CTAID.X ;  /* 0x00000000000b7919 */ /* 0x000e220000002500 */
[----:B------:R-:W1:Y:S01]  /*0020*/  LDCU.64 UR6, c[0x0][0x358] ;  /* 0x00006b00ff0677ac */ /* 0x000e620008000a00 */
[----:B------:R-:W2:Y:S05]  /*0030*/  LDCU.U8 UR9, c[0x0][0xfca] ;  /* 0x0001f940ff0977ac */ /* 0x000eaa0008000000 */
[----:B0-----:R-:W0:Y:S01]  /*0040*/  LDC.U8 R0, c[0x0][R11+0x980] ;  /* 0x000260000b007b82 */ /* 0x001e220000000000 */
[----:B------:R-:W-:-:S07]  /*0050*/  IMAD R10, R11, 0x3, R11 ;  /* 0x000000030b0a7824 */ /* 0x000fce00078e020b */
[----:B------:R-:W3:Y:S01]  /*0060*/  LDC R2, c[0x0][R10+0xac0] ;  /* 0x0002b0000a027b82 */ /* 0x000ee20000000800 */
[----:B0-----:R-:W-:-:S07]  /*0070*/  IMAD.SHL.U32 R0, R0, 0x8, RZ ;  /* 0x0000000800007824 */ /* 0x001fce00078e00ff */
[----:B------:R-:W0:Y:S01]  /*0080*/  LDC.64 R6, c[0x0][R0+0x380] ;  /* 0x0000e00000067b82 */ /* 0x000e220000000a00 */
[----:B---3--:R-:W-:-:S07]  /*0090*/  IMAD.WIDE R2, R2, 0x10000, RZ ;  /* 0x0001000002027825 */ /* 0x008fce00078e02ff */
[----:B------:R-:W3:Y:S08]  /*00a0*/  LDC.64 R8, c[0x0][R0+0x580] ;  /* 0x0001600000087b82 */ /* 0x000ef00000000a00 */
[----:B------:R-:W4:Y:S01]  /*00b0*/  LDC.64 R4, c[0x0][R0+0x780] ;  /* 0x0001e00000047b82 */ /* 0x000f220000000a00 */
[----:B0-----:R-:W-:-:S05]  /*00c0*/  IADD3 R14, P1, PT, R2, R6, RZ ;  /* 0x00000006020e7210 */ /* 0x001fca0007f3e0ff */
[----:B------:R-:W-:Y:S01]  /*00d0*/  IMAD.X R12, R3, 0x1, R7, P1 ;  /* 0x00000001030c7824 */ /* 0x000fe200008e0607 */
[----:B---3--:R-:W-:-:S05]  /*00e0*/  IADD3 R13, P2, PT, R2, R8, RZ ;  /* 0x00000008020d7210 */ /* 0x008fca0007f5e0ff */
[----:B------:R-:W-:Y:S01]  /*00f0*/  IMAD.X R11, R3, 0x1, R9, P2 ;  /* 0x00000001030b7824 */ /* 0x000fe200010e0609 */
[-C--:B----4-:R-:W-:Y:S02]  /*0100*/  LOP3.LUT R6, R14, R4.reuse, R13, 0xfe, !PT ;  /* 0x000000040e067212 */ /* 0x090fe400078efe0d */
[----:B------:R-:W-:Y:S02]  /*0110*/  IADD3 R10, P3, PT, -R2, R4, RZ ;  /* 0x00000004020a7210 */ /* 0x000fe40007f7e1ff */
[----:B------:R-:W-:-:S03]  /*0120*/  LOP3.LUT P0, RZ, R6, 0x3, RZ, 0xc0, !PT ;  /* 0x0000000306ff7812 */ /* 0x000fc6000780c0ff */
[----:B------:R-:W-:-:S10]  /*0130*/  IMAD.X R0, R5, 0x1, ~R3, P3 ;  /* 0x0000000105007824 */ /* 0x000fd400018e0e03 */
[----:B-12---:R-:W-:Y:S05]  /*0140*/  @!P0 BRA `(.L_x_1523) ;  /* 0x0000000800548947 */ /* 0x006fea0003800000 */
[----:B------:R-:W-:-:S04]  /*0150*/  ISETP.GE.U32.AND P0, PT, R10, 0x1, PT ;  /* 0x000000010a00780c */ /* 0x000fc80003f06070 */
[----:B------:R-:W-:-:S13]  /*0160*/  ISETP.GE.AND.EX P0, PT, R0, RZ, PT, P0 ;  /* 0x000000ff0000720c */ /* 0x000fda0003f06300 */
[----:B------:R-:W-:Y:S05]  /*0170*/  @!P0 EXIT ;  /* 0x000000000000894d */ /* 0x000fea0003800000 */
[----:B------:R-:W0:Y:S01]  /*0180*/  S2R R16, SR_TID.X ;  /* 0x0000000000107919 */ /* 0x000e220000002100 */
[----:B------:R-:W-:Y:S01]  /*0190*/  ISETP.LT.U32.AND P0, PT, R10, 0x10000, PT ;  /* 0x000100000a00780c */ /* 0x000fe20003f01070 */
[----:B------:R-:W1:Y:S03]  /*01a0*/  LDCU UR8, c[0x0][0x360] ;  /* 0x00006c00ff0877ac */ /* 0x000e660008000800 */
[----:B------:R-:W-:Y:S01]  /*01b0*/  ISETP.LT.U32.AND.EX P0, PT, R0, RZ, PT, P0 ;  /* 0x000000ff0000720c */ /* 0x000fe20003f01100 */
[----:B------:R-:W-:Y:S01]  /*01c0*/  UMOV UR4, URZ ;  /* 0x000000ff00047c82 */ /* 0x000fe20008000000 */
[----:B------:R-:W-:Y:S02]  /*01d0*/  UMOV UR5, URZ ;  /* 0x000000ff00057c82 */ /* 0x000fe40008000000 */
[----:B------:R-:W-:Y:S02]  /*01e0*/  SEL R10, R10, 0x10000, P0 ;  /* 0x000100000a0a7807 */ /* 0x000fe40000000000 */
[----:B------:R-:W-:-:S07]  /*01f0*/  SEL R0, R0, RZ, P0 ;  /* 0x000000ff00007207 */ /* 0x000fce0000000000 */
.L_x_1536:
[----:B0-----:R-:W-:Y:S02]  /*0200*/  IADD3 R29, P1, PT, R16, UR4, RZ ;  /* 0x00000004101d7c10 */ /* 0x001fe4000ff3e0ff */
[----:B--2---:R-:W-:Y:S02]  /*0210*/  PRMT R20, RZ, 0x7610, R20 ;  /* 0x00007610ff147816 */ /* 0x004fe40000000014 */
[C---:B-1----:R-:W-:Y:S01]  /*0220*/  IADD3 R27, P2, PT, R29.reuse, UR8, RZ ;  /* 0x000000081d1b7c10 */ /* 0x042fe2000ff5e0ff */
[----:B------:R-:W-:Y:S01]  /*0230*/  IMAD.X R25, RZ, RZ, UR5, P1 ;  /* 0x00000005ff197e24 */ /* 0x000fe200088e06ff */
[-C--:B------:R-:W-:Y:S02]  /*0240*/  ISETP.GE.U32.AND P0, PT, R29, R10.reuse, PT ;  /* 0x0000000a1d00720c */ /* 0x080fe40003f06070 */
[----:B------:R-:W-:Y:S01]  /*0250*/  ISETP.GE.U32.AND P1, PT, R27, R10, PT ;  /* 0x0000000a1b00720c */ /* 0x000fe20003f26070 */
[----:B------:R-:W-:Y:S01]  /*0260*/  IMAD.X R19, RZ, RZ, R25, P2 ;  /* 0x000000ffff137224 */ /* 0x000fe200010e0619 */
[----:B------:R-:W-:-:S02]  /*0270*/  ISETP.GE.U32.AND.EX P0, PT, R25, R0, PT, P0 ;  /* 0x000000001900720c */ /* 0x000fc40003f06100 */
[----:B------:R-:W-:Y:S02]  /*0280*/  IADD3 R23, P2, PT, R27, UR8, RZ ;  /* 0x000000081b177c10 */ /* 0x000fe4000ff5e0ff */
[----:B------:R-:W-:Y:S02]  /*0290*/  ISETP.GE.U32.AND.EX P1, PT, R19, R0, PT, P1 ;  /* 0x000000001300720c */ /* 0x000fe40003f26110 */
[C---:B------:R-:W-:Y:S01]  /*02a0*/  IADD3 R21, P4, PT, R23.reuse, UR8, RZ ;  /* 0x0000000817157c10 */ /* 0x040fe2000ff9e0ff */
[----:B------:R-:W-:Y:S01]  /*02b0*/  IMAD.X R15, RZ, RZ, R19, P2 ;  /* 0x000000ffff0f7224 */ /* 0x000fe200010e0613 */
[-C--:B------:R-:W-:Y:S02]  /*02c0*/  ISETP.GE.U32.AND P2, PT, R23, R10.reuse, PT ;  /* 0x0000000a1700720c */ /* 0x080fe40003f46070 */
[----:B------:R-:W-:Y:S01]  /*02d0*/  ISETP.GE.U32.AND P3, PT, R21, R10, PT ;  /* 0x0000000a1500720c */ /* 0x000fe20003f66070 */
[----:B------:R-:W-:Y:S01]  /*02e0*/  IMAD.X R17, RZ, RZ, R15, P4 ;  /* 0x000000ffff117224 */ /* 0x000fe200020e060f */
[----:B------:R-:W-:-:S02]  /*02f0*/  ISETP.GE.U32.AND.EX P2, PT, R15, R0, PT, P2 ;  /* 0x000000000f00720c */ /* 0x000fc40003f46120 */
[----:B------:R-:W-:Y:S02]  /*0300*/  @!P0 IADD3 R8, P4, PT, R29, R14, RZ ;  /* 0x0000000e1d088210 */ /* 0x000fe40007f9e0ff */
[----:B------:R-:W-:Y:S02]  /*0310*/  ISETP.GE.U32.AND.EX P3, PT, R17, R0, PT, P3 ;  /* 0x000000001100720c */ /* 0x000fe40003f66130 */
[-C--:B------:R-:W-:Y:S01]  /*0320*/  @!P1 IADD3 R2, P5, PT, R27, R14.reuse, RZ ;  /* 0x0000000e1b029210 */ /* 0x080fe20007fbe0ff */
[----:B------:R-:W-:Y:S01]  /*0330*/  @!P0 IMAD.X R9, R25, 0x1, R12, P4 ;  /* 0x0000000119098824 */ /* 0x000fe200020e060c */
[----:B------:R-:W-:Y:S02]  /*0340*/  PRMT R22, RZ, 0x7610, R22 ;  /* 0x00007610ff167816 */ /* 0x000fe40000000016 */
[----:B------:R-:W-:Y:S01]  /*0350*/  PRMT R26, RZ, 0x7610, R26 ;  /* 0x00007610ff1a7816 */ /* 0x000fe2000000001a */
[----:B------:R-:W-:Y:S01]  /*0360*/  @!P1 IMAD.X R3, R19, 0x1, R12, P5 ;  /* 0x0000000113039824 */ /* 0x000fe200028e060c */
[----:B------:R0:W2:Y:S01]  /*0370*/  @!P0 LDG.E.U8 R20, desc[UR6][R8.64] ;  /* 0x0000000608148981 */ /* 0x0000a2000c1e1100 */
[----:B------:R-:W-:-:S02]  /*0380*/  @!P2 IADD3 R4, P0, PT, R23, R14, RZ ;  /* 0x0000000e1704a210 */ /* 0x000fc40007f1e0ff */
[----:B------:R-:W-:Y:S01]  /*0390*/  PRMT R24, RZ, 0x7610, R24 ;  /* 0x00007610ff187816 */ /* 0x000fe20000000018 */
[----:B------:R1:W3:Y:S01]  /*03a0*/  @!P1 LDG.E.U8 R22, desc[UR6][R2.64] ;  /* 0x0000000602169981 */ /* 0x0002e2000c1e1100 */
[----:B------:R-:W-:Y:S01]  /*03b0*/  @!P3 IADD3 R6, P4, PT, R21, R14, RZ ;  /* 0x0000000e1506b210 */ /* 0x000fe20007f9e0ff */
[----:B------:R-:W-:-:S04]  /*03c0*/  @!P2 IMAD.X R5, R15, 0x1, R12, P0 ;  /* 0x000000010f05a824 */ /* 0x000fc800000e060c */
[----:B------:R-:W-:Y:S01]  /*03d0*/  @!P3 IMAD.X R7, R17, 0x1, R12, P4 ;  /* 0x000000011107b824 */ /* 0x000fe200020e060c */
[----:B------:R-:W4:Y:S04]  /*03e0*/  @!P2 LDG.E.U8 R26, desc[UR6][R4.64] ;  /* 0x00000006041aa981 */ /* 0x000f28000c1e1100 */
[----:B------:R-:W5:Y:S01]  /*03f0*/  @!P3 LDG.E.U8 R24, desc[UR6][R6.64] ;  /* 0x000000060618b981 */ /* 0x000f62000c1e1100 */
[----:B------:R-:W-:-:S04]  /*0400*/  ULEA UR4, UP0, UR8, UR4, 0x2 ;  /* 0x0000000408047291 */ /* 0x000fc8000f8010ff */
[----:B------:R-:W-:Y:S01]  /*0410*/  UIADD3.X UR5, UPT, UPT, URZ, UR5, URZ, UP0, !UPT ;  /* 0x00000005ff057290 */ /* 0x000fe200087fe4ff */
[----:B------:R-:W-:Y:S01]  /*0420*/  BSSY.RECONVERGENT B0, `(.L_x_1524) ;  /* 0x0000019000007945 */ /* 0x000fe20003800200 */
[----:B------:R-:W-:-:S04]  /*0430*/  ISETP.LE.U32.AND P0, PT, R10, UR4, PT ;  /* 0x000000040a007c0c */ /* 0x000fc8000bf03070 */
[----:B0-----:R-:W-:Y:S02]  /*0440*/  IMAD.U32 R9, RZ, RZ, UR5 ;  /* 0x00000005ff097e24 */ /* 0x001fe4000f8e00ff */
[----:B------:R-:W-:Y:S02]  /*0450*/  IMAD.MOV.U32 R18, RZ, RZ, 0x1 ;  /* 0x00000001ff127424 */ /* 0x000fe400078e00ff */
[----:B-1----:R-:W-:Y:S01]  /*0460*/  IMAD.MOV.U32 R2, RZ, RZ, 0x1 ;  /* 0x00000001ff027424 */ /* 0x002fe200078e00ff */
[----:B------:R-:W-:Y:S02]  /*0470*/  ISETP.GE.U32.AND.EX P0, PT, R9, R0, PT, P0 ;  /* 0x000000000900720c */ /* 0x000fe40003f06100 */
[----:B--2---:R-:W-:Y:S02]  /*0480*/  LOP3.LUT P3, RZ, R20, 0xff, RZ, 0xc0, !PT ;  /* 0x000000ff14ff7812 */ /* 0x004fe4000786c0ff */
[----:B---3--:R-:W-:Y:S02]  /*0490*/  LOP3.LUT P4, RZ, R22, 0xff, RZ, 0xc0, !PT ;  /* 0x000000ff16ff7812 */ /* 0x008fe4000788c0ff */
[----:B----4-:R-:W-:-:S02]  /*04a0*/  LOP3.LUT P1, RZ, R26, 0xff, RZ, 0xc0, !PT ;  /* 0x000000ff1aff7812 */ /* 0x010fc4000782c0ff */
[----:B-----5:R-:W-:-:S07]  /*04b0*/  LOP3.LUT P2, RZ, R24, 0xff, RZ, 0xc0, !PT ;  /* 0x000000ff18ff7812 */ /* 0x020fce000784c0ff */
[----:B------:R-:W-:Y:S06]  /*04c0*/  @!P3 BRA `(.L_x_1525) ;  /* 0x000000000038b947 */ /* 0x000fec0003800000 */
[----:B------:R-:W-:Y:S02]  /*04d0*/  IMAD.MOV.U32 R18, RZ, RZ, 0x1 ;  /* 0x00000001ff127424 */ /* 0x000fe400078e00ff */
[----:B------:R-:W-:-:S07]  /*04e0*/  IMAD.U32 R3, RZ, RZ, UR9 ;  /* 0x00000009ff037e24 */ /* 0x000fce000f8e00ff */
.L_x_1526:
        /* <DEDUP_REMOVED lines=12> */
.L_x_1525:
[----:B------:R-:W-:Y:S05]  /*05b0*/  BSYNC.RECONVERGENT B0 ;  /* 0x0000000000007941 */ /* 0x000fea0003800200 */
.L_x_1524:
[----:B------:R-:W-:Y:S01]  /*05c0*/  BSSY.RECONVERGENT B0, `(.L_x_1527) ;  /* 0x0000012000007945 */ /* 0x000fe20003800200 */
[----:B------:R-:W-:Y:S01]  /*05d0*/  IMAD.MOV.U32 R3, RZ, RZ, 0x1 ;  /* 0x00000001ff037424 */ /* 0x000fe200078e00ff */
[----:B------:R-:W-:Y:S02]  /*05e0*/  PRMT R20, R2, 0x7610, R20 ;  /* 0x0000761002147816 */ /* 0x000fe40000000014 */
[----:B------:R-:W-:Y:S05]  /*05f0*/  @!P4 BRA `(.L_x_1528) ;  /* 0x000000000038c947 */ /* 0x000fea0003800000 */
[----:B------:R-:W-:Y:S02]  /*0600*/  IMAD.MOV.U32 R20, RZ, RZ, 0x1 ;  /* 0x00000001ff147424 */ /* 0x000fe400078e00ff */
[----:B------:R-:W-:-:S07]  /*0610*/  IMAD.U32 R2, RZ, RZ, UR9 ;  /* 0x00000009ff027e24 */ /* 0x000fce000f8e00ff */
.L_x_1529:
        /* <DEDUP_REMOVED lines=12> */
.L_x_1528:
[----:B------:R-:W-:Y:S05]  /*06e0*/  BSYNC.RECONVERGENT B0 ;  /* 0x0000000000007941 */ /* 0x000fea0003800200 */
.L_x_1527:
[----:B------:R-:W-:Y:S01]  /*06f0*/  BSSY.RECONVERGENT B0, `(.L_x_1530) ;  /* 0x0000012000007945 */ /* 0x000fe20003800200 */
[----:B------:R-:W-:Y:S01]  /*0700*/  IMAD.MOV.U32 R2, RZ, RZ, 0x1 ;  /* 0x00000001ff027424 */ /* 0x000fe200078e00ff */
[----:B------:R-:W-:Y:S02]  /*0710*/  PRMT R22, R3, 0x7610, R22 ;  /* 0x0000761003167816 */ /* 0x000fe40000000016 */
[----:B------:R-:W-:Y:S05]  /*0720*/  @!P1 BRA `(.L_x_1531) ;  /* 0x0000000000389947 */ /* 0x000fea0003800000 */
[----:B------:R-:W-:Y:S02]  /*0730*/  IMAD.MOV.U32 R22, RZ, RZ, 0x1 ;  /* 0x00000001ff167424 */ /* 0x000fe400078e00ff */
[----:B------:R-:W-:-:S07]  /*0740*/  IMAD.U32 R3, RZ, RZ, UR9 ;  /* 0x00000009ff037e24 */ /* 0x000fce000f8e00ff */
.L_x_1532:
        /* <DEDUP_REMOVED lines=12> */
.L_x_1531:
[----:B------:R-:W-:Y:S05]  /*0810*/  BSYNC.RECONVERGENT B0 ;  /* 0x0000000000007941 */ /* 0x000fea0003800200 */
.L_x_1530:
[----:B------:R-:W-:Y:S01]  /*0820*/  BSSY.RECONVERGENT B0, `(.L_x_1533) ;  /* 0x0000011000007945 */ /* 0x000fe20003800200 */
[----:B------:R-:W-:-:S03]  /*0830*/  PRMT R26, R2, 0x7610, R26 ;  /* 0x00007610021a7816 */ /* 0x000fc6000000001a */
[----:B------:R-:W-:Y:S05]  /*0840*/  @!P2 BRA `(.L_x_1534) ;  /* 0x000000000038a947 */ /* 0x000fea0003800000 */
[----:B------:R-:W-:Y:S02]  /*0850*/  IMAD.MOV.U32 R26, RZ, RZ, 0x1 ;  /* 0x00000001ff1a7424 */ /* 0x000fe400078e00ff */
[----:B------:R-:W-:-:S07]  /*0860*/  IMAD.U32 R2, RZ, RZ, UR9 ;  /* 0x00000009ff027e24 */ /* 0x000fce000f8e00ff */
.L_x_1535:
        /* <DEDUP_REMOVED lines=12> */
.L_x_1534:
[----:B------:R-:W-:Y:S05]  /*0930*/  BSYNC.RECONVERGENT B0 ;  /* 0x0000000000007941 */ /* 0x000fea0003800200 */
.L_x_1533:
[-C--:B------:R-:W-:Y:S02]  /*0940*/  ISETP.GE.U32.AND P1, PT, R29, R10.reuse, PT ;  /* 0x0000000a1d00720c */ /* 0x080fe40003f26070 */
[----:B------:R-:W-:Y:S02]  /*0950*/  ISETP.GE.U32.AND P2, PT, R27, R10, PT ;  /* 0x0000000a1b00720c */ /* 0x000fe40003f46070 */
[-C--:B------:R-:W-:Y:S02]  /*0960*/  ISETP.GE.U32.AND.EX P1, PT, R25, R0.reuse, PT, P1 ;  /* 0x000000001900720c */ /* 0x080fe40003f26110 */
[----:B------:R-:W-:Y:S02]  /*0970*/  ISETP.GE.U32.AND.EX P2, PT, R19, R0, PT, P2 ;  /* 0x000000001300720c */ /* 0x000fe40003f46120 */
[-C--:B------:R-:W-:Y:S02]  /*0980*/  ISETP.GE.U32.AND P3, PT, R23, R10.reuse, PT ;  /* 0x0000000a1700720c */ /* 0x080fe40003f66070 */
[----:B------:R-:W-:-:S02]  /*0990*/  ISETP.GE.U32.AND P4, PT, R21, R10, PT ;  /* 0x0000000a1500720c */ /* 0x000fc40003f86070 */
[-C--:B------:R-:W-:Y:S02]  /*09a0*/  ISETP.GE.U32.AND.EX P3, PT, R15, R0.reuse, PT, P3 ;  /* 0x000000000f00720c */ /* 0x080fe40003f66130 */
[----:B------:R-:W-:-:S03]  /*09b0*/  ISETP.GE.U32.AND.EX P4, PT, R17, R0, PT, P4 ;  /* 0x000000001100720c */ /* 0x000fc60003f86140 */
[-C--:B------:R-:W-:Y:S02]  /*09c0*/  @!P1 IADD3 R2, P6, PT, R29, R13.reuse, RZ ;  /* 0x0000000d1d029210 */ /* 0x080fe40007fde0ff */
[----:B------:R-:W-:-:S03]  /*09d0*/  @!P2 IADD3 R4, P5, PT, R27, R13, RZ ;  /* 0x0000000d1b04a210 */ /* 0x000fc60007fbe0ff */
[--C-:B------:R-:W-:Y:S02]  /*09e0*/  @!P1 IMAD.X R3, R25, 0x1, R11.reuse, P6 ;  /* 0x0000000119039824 */ /* 0x100fe400030e060b */
[--C-:B------:R-:W-:Y:S01]  /*09f0*/  @!P2 IMAD.X R5, R19, 0x1, R11.reuse, P5 ;  /* 0x000000011305a824 */ /* 0x100fe200028e060b */
[-C--:B------:R-:W-:Y:S02]  /*0a00*/  @!P3 IADD3 R6, P6, PT, R23, R13.reuse, RZ ;  /* 0x0000000d1706b210 */ /* 0x080fe40007fde0ff */
[----:B------:R-:W-:Y:S01]  /*0a10*/  @!P4 IADD3 R8, P5, PT, R21, R13, RZ ;  /* 0x0000000d1508c210 */ /* 0x000fe20007fbe0ff */
[----:B------:R2:W-:Y:S02]  /*0a20*/  @!P1 STG.E.U8 desc[UR6][R2.64], R18 ;  /* 0x0000001202009986 */ /* 0x0005e4000c101106 */
[--C-:B------:R-:W-:Y:S02]  /*0a30*/  @!P3 IMAD.X R7, R15, 0x1, R11.reuse, P6 ;  /* 0x000000010f07b824 */ /* 0x100fe400030e060b */
[----:B------:R-:W-:Y:S01]  /*0a40*/  @!P4 IMAD.X R9, R17, 0x1, R11, P5 ;  /* 0x000000011109c824 */ /* 0x000fe200028e060b */
[----:B------:R2:W-:Y:S04]  /*0a50*/  @!P2 STG.E.U8 desc[UR6][R4.64], R20 ;  /* 0x000000140400a986 */ /* 0x0005e8000c101106 */
[----:B------:R2:W-:Y:S04]  /*0a60*/  @!P3 STG.E.U8 desc[UR6][R6.64], R22 ;  /* 0x000000160600b986 */ /* 0x0005e8000c101106 */
[----:B------:R2:W-:Y:S01]  /*0a70*/  @!P4 STG.E.U8 desc[UR6][R8.64], R26 ;  /* 0x0000001a0800c986 */ /* 0x0005e2000c101106 */
[----:B------:R-:W-:Y:S05]  /*0a80*/  @!P0 BRA `(.L_x_1536) ;  /* 0xfffffff400dc8947 */ /* 0x000fea000383ffff */
[----:B------:R-:W-:Y:S05]  /*0a90*/  EXIT ;  /* 0x000000000000794d */ /* 0x000fea0003800000 */
.L_x_1523:
[----:B------:R-:W0:Y:S02]  /*0aa0*/  S2R R4, SR_TID.X ;  /* 0x0000000000047919 */ /* 0x000e240000002100 */
[----:B0-----:R-:W-:-:S03]  /*0ab0*/  IMAD.WIDE.U32 R2, R4, 0x4, RZ ;  /* 0x0000000404027825 */ /* 0x001fc600078e00ff */
[----:B------:R-:W-:-:S04]  /*0ac0*/  ISETP.GE.U32.AND P0, PT, R2, R10, PT ;  /* 0x0000000a0200720c */ /* 0x000fc80003f06070 */
[----:B------:R-:W-:-:S13]  /*0ad0*/  ISETP.GE.AND.EX P0, PT, R3, R0, PT, P0 ;  /* 0x000000000300720c */ /* 0x000fda0003f06300 */
[----:B------:R-:W-:Y:S05]  /*0ae0*/  @P0 EXIT ;  /* 0x000000000000094d */ /* 0x000fea0003800000 */
[----:B------:R-:W-:Y:S01]  /*0af0*/  IMAD.MOV.U32 R2, RZ, RZ, R4 ;  /* 0x000000ffff027224 */ /* 0x000fe200078e0004 */
[----:B------:R-:W0:Y:S01]  /*0b00*/  LDCU UR4, c[0x0][0x360] ;  /* 0x00006c00ff0477ac */ /* 0x000e220008000800 */
[----:B------:R-:W-:-:S07]  /*0b10*/  IMAD.MOV.U32 R3, RZ, RZ, RZ ;  /* 0x000000ffff037224 */ /* 0x000fce00078e00ff */
.L_x_1549:
[C---:B------:R-:W-:Y:S01]  /*0b20*/  IMAD.SHL.U32 R5, R2.reuse, 0x4, RZ ;  /* 0x0000000402057824 */ /* 0x040fe200078e00ff */
[----:B------:R-:W-:-:S04]  /*0b30*/  SHF.L.U64.HI R4, R2, 0x2, R3 ;  /* 0x0000000202047819 */ /* 0x000fc80000010203 */
[----:B------:R-:W-:-:S05]  /*0b40*/  IADD3 R16, P0, PT, R5, R14, RZ ;  /* 0x0000000e05107210 */ /* 0x000fca0007f1e0ff */
[----:B------:R-:W-:-:S05]  /*0b50*/  IMAD.X R17, R4, 0x1, R12, P0 ;  /* 0x0000000104117824 */ /* 0x000fca00000e060c */
[----:B------:R-:W2:Y:S01]  /*0b60*/  LDG.E R16, desc[UR6][R16.64] ;  /* 0x0000000610107981 */ /* 0x000ea2000c1e1900 */
[----:B------:R-:W-:Y:S01]  /*0b70*/  BSSY.RECONVERGENT B0, `(.L_x_1537) ;  /* 0x000001a000007945 */ /* 0x000fe20003800200 */
[----:B------:R-:W-:Y:S02]  /*0b80*/  IMAD.MOV.U32 R9, RZ, RZ, 0x1 ;  /* 0x00000001ff097424 */ /* 0x000fe400078e00ff */
[----:B------:R-:W-:Y:S01]  /*0b90*/  IMAD.MOV.U32 R15, RZ, RZ, 0x1 ;  /* 0x00000001ff0f7424 */ /* 0x000fe200078e00ff */
[C---:B--2---:R-:W-:Y:S02]  /*0ba0*/  PRMT R18, R16.reuse, 0x7770, RZ ;  /* 0x0000777010127816 */ /* 0x044fe400000000ff */
[----:B------:R-:W-:Y:S02]  /*0bb0*/  PRMT R8, R16, 0x7771, RZ ;  /* 0x0000777110087816 */ /* 0x000fe400000000ff */
[----:B------:R-:W-:Y:S02]  /*0bc0*/  ISETP.NE.AND P2, PT, R18, RZ, PT ;  /* 0x000000ff1200720c */ /* 0x000fe40003f45270 */
[----:B------:R-:W-:-:S02]  /*0bd0*/  PRMT R6, R16, 0x7772, RZ ;  /* 0x0000777210067816 */ /* 0x000fc400000000ff */
[----:B------:R-:W-:Y:S02]  /*0be0*/  PRMT R7, R16, 0x7773, RZ ;  /* 0x0000777310077816 */ /* 0x000fe400000000ff */
[----:B------:R-:W-:Y:S02]  /*0bf0*/  LOP3.LUT P3, RZ, R8, 0xff, RZ, 0xc0, !PT ;  /* 0x000000ff08ff7812 */ /* 0x000fe4000786c0ff */
[----:B------:R-:W-:Y:S02]  /*0c00*/  LOP3.LUT P0, RZ, R6, 0xff, RZ, 0xc0, !PT ;  /* 0x000000ff06ff7812 */ /* 0x000fe4000780c0ff */
[----:B------:R-:W-:-:S03]  /*0c10*/  LOP3.LUT P1, RZ, R7, 0xff, RZ, 0xc0, !PT ;  /* 0x000000ff07ff7812 */ /* 0x000fc6000782c0ff */
[----:B------:R-:W-:Y:S10]  /*0c20*/  @!P2 BRA `(.L_x_1538) ;  /* 0x000000000038a947 */ /* 0x000ff40003800000 */
[----:B------:R-:W-:Y:S02]  /*0c30*/  IMAD.MOV.U32 R9, RZ, RZ, 0x1 ;  /* 0x00000001ff097424 */ /* 0x000fe400078e00ff */
[----:B------:R-:W-:-:S07]  /*0c40*/  IMAD.U32 R16, RZ, RZ, UR9 ;  /* 0x00000009ff107e24 */ /* 0x000fce000f8e00ff */
.L_x_1539:
        /* <DEDUP_REMOVED lines=12> */
.L_x_1538:
[----:B0-----:R-:W-:Y:S05]  /*0d10*/  BSYNC.RECONVERGENT B0 ;  /* 0x0000000000007941 */ /* 0x001fea0003800200 */
.L_x_1537:
[----:B------:R-:W-:Y:S01]  /*0d20*/  BSSY.RECONVERGENT B0, `(.L_x_1540) ;  /* 0x0000011000007945 */ /* 0x000fe20003800200 */
[----:B------:R-:W-:-:S03]  /*0d30*/  IMAD.MOV.U32 R16, RZ, RZ, 0x1 ;  /* 0x00000001ff107424 */ /* 0x000fc600078e00ff */
[----:B------:R-:W-:Y:S05]  /*0d40*/  @!P3 BRA `(.L_x_1541) ;  /* 0x000000000038b947 */ /* 0x000fea0003800000 */
[----:B------:R-:W-:Y:S02]  /*0d50*/  IMAD.MOV.U32 R15, RZ, RZ, 0x1 ;  /* 0x00000001ff0f7424 */ /* 0x000fe400078e00ff */
[----:B------:R-:W-:-:S07]  /*0d60*/  IMAD.U32 R17, RZ, RZ, UR9 ;  /* 0x00000009ff117e24 */ /* 0x000fce000f8e00ff */
.L_x_1542:
        /* <DEDUP_REMOVED lines=12> */
.L_x_1541:
[----:B------:R-:W-:Y:S05]  /*0e30*/  BSYNC.RECONVERGENT B0 ;  /* 0x0000000000007941 */ /* 0x000fea0003800200 */
.L_x_1540:
[----:B------:R-:W-:Y:S01]  /*0e40*/  BSSY.RECONVERGENT B0, `(.L_x_1543) ;  /* 0x0000012000007945 */ /* 0x000fe20003800200 */
[----:B------:R-:W-:Y:S01]  /*0e50*/  IMAD.MOV.U32 R17, RZ, RZ, 0x1 ;  /* 0x00000001ff117424 */ /* 0x000fe200078e00ff */
[----:B------:R-:W-:Y:S02]  /*0e60*/  PRMT R8, R16, 0x7610, R8 ;  /* 0x0000761010087816 */ /* 0x000fe40000000008 */
[----:B------:R-:W-:Y:S05]  /*0e70*/  @!P0 BRA `(.L_x_1544) ;  /* 0x0000000000388947 */ /* 0x000fea0003800000 */
[----:B------:R-:W-:Y:S02]  /*0e80*/  IMAD.MOV.U32 R8, RZ, RZ, 0x1 ;  /* 0x00000001ff087424 */ /* 0x000fe400078e00ff */
[----:B------:R-:W-:-:S07]  /*0e90*/  IMAD.U32 R16, RZ, RZ, UR9 ;  /* 0x00000009ff107e24 */ /* 0x000fce000f8e00ff */
.L_x_1545:
        /* <DEDUP_REMOVED lines=12> */
.L_x_1544:
[----:B------:R-:W-:Y:S05]  /*0f60*/  BSYNC.RECONVERGENT B0 ;  /* 0x0000000000007941 */ /* 0x000fea0003800200 */
.L_x_1543:
[----:B------:R-:W-:Y:S04]  /*0f70*/  BSSY.RECONVERGENT B0, `(.L_x_1546) ;  /* 0x0000010000007945 */ /* 0x000fe80003800200 */
[----:B------:R-:W-:Y:S05]  /*0f80*/  @!P1 BRA `(.L_x_1547) ;  /* 0x0000000000389947 */ /* 0x000fea0003800000 */
[----:B------:R-:W-:Y:S02]  /*0f90*/  IMAD.MOV.U32 R17, RZ, RZ, 0x1 ;  /* 0x00000001ff117424 */ /* 0x000fe400078e00ff */
[----:B------:R-:W-:-:S07]  /*0fa0*/  IMAD.U32 R6, RZ, RZ, UR9 ;  /* 0x00000009ff067e24 */ /* 0x000fce000f8e00ff */
.L_x_1548:
        /* <DEDUP_REMOVED lines=12> */
.L_x_1547:
[----:B------:R-:W-:Y:S05]  /*1070*/  BSYNC.RECONVERGENT B0 ;  /* 0x0000000000007941 */ /* 0x000fea0003800200 */
.L_x_1546:
[----:B------:R-:W-:Y:S02]  /*1080*/  IADD3 R6, P0, PT, R5, R13, RZ ;  /* 0x0000000d05067210 */ /* 0x000fe40007f1e0ff */
[----:B------:R-:W-:Y:S02]  /*1090*/  LOP3.LUT R17, R17, 0xffff, RZ, 0xc0, !PT ;  /* 0x0000ffff11117812 */ /* 0x000fe400078ec0ff */
[----:B------:R-:W-:Y:S01]  /*10a0*/  LOP3.LUT R8, R8, 0xffff, RZ, 0xc0, !PT ;  /* 0x0000ffff08087812 */ /* 0x000fe200078ec0ff */
[----:B------:R-:W-:Y:S01]  /*10b0*/  IMAD.X R7, R4, 0x1, R11, P0 ;  /* 0x0000000104077824 */ /* 0x000fe200000e060b */
[----:B------:R-:W-:Y:S02]  /*10c0*/  LOP3.LUT R15, R15, 0xffff, RZ, 0xc0, !PT ;  /* 0x0000ffff0f0f7812 */ /* 0x000fe400078ec0ff */
[----:B------:R-:W-:Y:S02]  /*10d0*/  LOP3.LUT R16, R9, 0xffff, RZ, 0xc0, !PT ;  /* 0x0000ffff09107812 */ /* 0x000fe400078ec0ff */
[----:B------:R-:W-:-:S02]  /*10e0*/  IADD3 R2, P0, PT, R2, UR4, RZ ;  /* 0x0000000402027c10 */ /* 0x000fc4000ff1e0ff */
[----:B------:R-:W-:Y:S02]  /*10f0*/  PRMT R8, R8, 0x3340, R17 ;  /* 0x0000334008087816 */ /* 0x000fe40000000011 */
[----:B------:R-:W-:Y:S01]  /*1100*/  PRMT R15, R16, 0x3340, R15 ;  /* 0x00003340100f7816 */ /* 0x000fe2000000000f */
[C---:B------:R-:W-:Y:S02]  /*1110*/  IMAD.SHL.U32 R5, R2.reuse, 0x4, RZ ;  /* 0x0000000402057824 */ /* 0x040fe400078e00ff */
[----:B------:R-:W-:Y:S01]  /*1120*/  IMAD.X R3, RZ, RZ, R3, P0 ;  /* 0x000000ffff037224 */ /* 0x000fe200000e0603 */
[----:B------:R-:W-:Y:S02]  /*1130*/  PRMT R15, R15, 0x5410, R8 ;  /* 0x000054100f0f7816 */ /* 0x000fe40000000008 */
[----:B------:R-:W-:Y:S02]  /*1140*/  ISETP.LT.U32.AND P1, PT, R5, R10, PT ;  /* 0x0000000a0500720c */ /* 0x000fe40003f21070 */
[C---:B------:R-:W-:Y:S01]  /*1150*/  LOP3.LUT P0, RZ, R2.reuse, 0xffffc000, RZ, 0xc0, !PT ;  /* 0xffffc00002ff7812 */ /* 0x040fe2000780c0ff */
[----:B------:R1:W-:Y:S01]  /*1160*/  STG.E desc[UR6][R6.64], R15 ;  /* 0x0000000f06007986 */ /* 0x0003e2000c101906 */
[----:B------:R-:W-:-:S02]  /*1170*/  SHF.L.U64.HI R5, R2, 0x2, R3 ;  /* 0x0000000202057819 */ /* 0x000fc40000010203 */
[----:B------:R-:W-:Y:S02]  /*1180*/  LOP3.LUT P0, RZ, R3, 0x3fffffff, RZ, 0xc0, P0 ;  /* 0x3fffffff03ff7812 */ /* 0x000fe4000000c0ff */
[----:B------:R-:W-:-:S13]  /*1190*/  ISETP.LT.AND.EX P1, PT, R5, R0, PT, P1 ;  /* 0x000000000500720c */ /* 0x000fda0003f21310 */
[----:B-1----:R-:W-:Y:S05]  /*11a0*/  @!P0 BRA P1, `(.L_x_1549) ;  /* 0xfffffff8005c8947 */ /* 0x002fea000083ffff */
[----:B------:R-:W-:Y:S05]  /*11b0*/  EXIT ;  /* 0x000000000000794d */ /* 0x000fea0003800000 */
.L_x_1550:
        /* <DEDUP_REMOVED lines=12> */
.L_x_4776:


//--------------------- .text._ZN2at6native57_GLOBAL__N__f3eca4a2_24_ForeachBinaryOpScalar_cu_86b9896c25multi_tensor_apply_kernelINS1_18TensorListMetadataILi2EEENS1_21BinaryOpScalarFunctorIN3c108BFloat16ELi2ELi1ELi1EEEJNS1_13power_functorIfEEfEEEvT_T0_DpT1_ --------------------------
	.section	.text._ZN2at6native57_GLOBAL__N__f3eca4a2_24_ForeachBinaryOpScalar_cu_86b9896c25multi_tensor_apply_kernelINS1_18TensorListMetadataILi2EEENS1_21BinaryOpScalarFunctorIN3c108BFloat16ELi2ELi1ELi1EEEJNS1_13power_functorIfEEfEEEvT_T0_DpT1_,"ax",@progbits
	.align	128
.text._ZN2at6native57_GLOBAL__N__f3eca4a2_24_ForeachBinaryOpScalar_cu_86b9896c25multi_tensor_apply_kernelINS1_18TensorListMetadataILi2EEENS1_21BinaryOpScalarFunctorIN3c108BFloat16ELi2ELi1ELi1EEEJNS1_13power_functorIfEEfEEEvT_T0_DpT1_:
        .type           _ZN2at6native57_GLOBAL__N__f3eca4a2_24_ForeachBinaryOpScalar_cu_86b9896c25multi_tensor_apply_kernelINS1_18TensorListMetadataILi2EEENS1_21BinaryOpScalarFunctorIN3c108BFloat16ELi2ELi1ELi1EEEJNS1_13power_functorIfEEfEEEvT_T0_DpT1_,@function
        .size           _ZN2at6native57_GLOBAL__N__f3eca4a2_24_ForeachBinaryOpScalar_cu_86b9896c25multi_tensor_apply_kernelINS1_18TensorListMetadataILi2EEENS1_21BinaryOpScalarFunctorIN3c108BFloat16ELi2ELi1ELi1EEEJNS1_13power_functorIfEEfEEEvT_T0_DpT1_,(.L_x_4777 - _ZN2at6native57_GLOBAL__N__f3eca4a2_24_ForeachBinaryOpScalar_cu_86b9896c25multi_tensor_apply_kernelINS1_18TensorListMetadataILi2EEENS1_21BinaryOpScalarFunctorIN3c108BFloat16ELi2ELi1ELi1EEEJNS1_13power_functorIfEEfEEEvT_T0_DpT1_)
        .other          _ZN2at6native57_GLOBAL__N__f3eca4a2_24_ForeachBinaryOpScalar_cu_86b9896c25multi_tensor_apply_kernelINS1_18TensorListMetadataILi2EEENS1_21BinaryOpScalarFunctorIN3c108BFloat16ELi2ELi1ELi1EEEJNS1_13power_functorIfEEfEEEvT_T0_DpT1_,@"STO_CUDA_ENTRY STV_DEFAULT"
_ZN2at6native57_GLOBAL__N__f3eca4a2_24_ForeachBinaryOpScalar_cu_86b9896c25multi_tensor_apply_kernelINS1_18TensorListMetadataILi2EEENS1_21BinaryOpScalarFunctorIN3c108BFloat16ELi2ELi1ELi1EEEJNS1_13power_functorIfEEfEEEvT_T0_DpT1_:
        /* <DEDUP_REMOVED lines=39> */
[----:B------:R-:W-:Y:S05]  /*0270*/  CALL.REL.NOINC `($__internal_65_$__cuda_sm20_div_u16) ;  /* 0x0000001000307944 */ /* 0x000fea0003c00000 */
        /* <DEDUP_REMOVED lines=14> */
.L_x_1553:
        /* <DEDUP_REMOVED lines=12> */
[-C--:B------:R-:W-:Y:S02]  /*0420*/  @!P2 LEA R20, P0, R27, R12.reuse, 0x1 ;  /* 0x0000000c1b14a211 */ /* 0x080fe400078008ff */
[----:B------:R-:W-:Y:S02]  /*0430*/  IADD3 R9, P4, PT, R23, UR11, RZ ;  /* 0x0000000b17097c10 */ /* 0x000fe4000ff9e0ff */
[-C--:B------:R-:W-:Y:S02]  /*0440*/  @!P2 LEA.HI.X R21, R27, R13.reuse, R29, 0x1, P0 ;  /* 0x0000000d1b15a211 */ /* 0x080fe400000f0c1d */
[----:B------:R-:W-:Y:S01]  /*0450*/  @!P3 LEA R14, P0, R7, R12, 0x1 ;  /* 0x0000000c070eb211 */ /* 0x000fe200078008ff */
[----:B------:R-:W-:Y:S01]  /*0460*/  IMAD.X R17, RZ, RZ, R25, P4 ;  /* 0x000000ffff117224 */ /* 0x000fe200020e0619 */
[----:B------:R-:W-:Y:S01]  /*0470*/  ISETP.GE.AND.EX P1, PT, R25, R2, PT, P1 ;  /* 0x000000021900720c */ /* 0x000fe20003f26310 */
[----:B------:R0:W2:Y:S01]  /*0480*/  @!P2 LDG.E.U16 R16, desc[UR12][R20.64] ;  /* 0x0000000c1410a981 */ /* 0x0000a2000c1e1500 */
[----:B------:R-:W-:-:S02]  /*0490*/  @!P3 LEA.HI.X R15, R7, R13, R5, 0x1, P0 ;  /* 0x0000000d070fb211 */ /* 0x000fc400000f0c05 */
[----:B------:R-:W-:Y:S02]  /*04a0*/  ISETP.GE.U32.AND P0, PT, R9, R0, PT ;  /* 0x000000000900720c */ /* 0x000fe40003f06070 */
[----:B------:R-:W-:Y:S02]  /*04b0*/  PRMT R22, RZ, 0x7610, R22 ;  /* 0x00007610ff167816 */ /* 0x000fe40000000016 */
[----:B------:R-:W-:-:S04]  /*04c0*/  ISETP.GE.AND.EX P0, PT, R17, R2, PT, P0 ;  /* 0x000000021100720c */ /* 0x000fc80003f06300 */
[----:B------:R-:W3:Y:S01]  /*04d0*/  @!P3 LDG.E.U16 R22, desc[UR12][R14.64] ;  /* 0x0000000c0e16b981 */ /* 0x000ee2000c1e1500 */
[C---:B------:R-:W-:Y:S02]  /*04e0*/  @!P1 LEA R18, P4, R23.reuse, R12, 0x1 ;  /* 0x0000000c17129211 */ /* 0x040fe400078808ff */
[----:B------:R-:W-:Y:S02]  /*04f0*/  PRMT R6, RZ, 0x7610, R6 ;  /* 0x00007610ff067816 */ /* 0x000fe40000000006 */
[----:B------:R-:W-:-:S04]  /*0500*/  @!P1 LEA.HI.X R19, R23, R13, R25, 0x1, P4 ;  /* 0x0000000d17139211 */ /* 0x000fc800020f0c19 */
[C---:B0-----:R-:W-:Y:S01]  /*0510*/  @!P0 LEA R20, P4, R9.reuse, R12, 0x1 ;  /* 0x0000000c09148211 */ /* 0x041fe200078808ff */
[----:B------:R0:W4:Y:S01]  /*0520*/  @!P1 LDG.E.U16 R6, desc[UR12][R18.64] ;  /* 0x0000000c12069981 */ /* 0x000122000c1e1500 */
[----:B------:R-:W-:Y:S02]  /*0530*/  PRMT R8, RZ, 0x7610, R8 ;  /* 0x00007610ff087816 */ /* 0x000fe40000000008 */
[----:B------:R-:W-:-:S05]  /*0540*/  @!P0 LEA.HI.X R21, R9, R13, R17, 0x1, P4 ;  /* 0x0000000d09158211 */ /* 0x000fca00020f0c11 */
[----:B------:R-:W5:Y:S01]  /*0550*/  @!P0 LDG.E.U16 R8, desc[UR12][R20.64] ;  /* 0x0000000c14088981 */ /* 0x000f62000c1e1500 */
[----:B0-----:R-:W-:-:S04]  /*0560*/  @!P1 LEA R18, P4, R23, R10, 0x1 ;  /* 0x0000000a17129211 */ /* 0x001fc800078808ff */
[----:B------:R-:W-:Y:S01]  /*0570*/  @!P1 LEA.HI.X R19, R23, R11, R25, 0x1, P4 ;  /* 0x0000000b17139211 */ /* 0x000fe200020f0c19 */
[----:B--2---:R-:W-:-:S06]  /*0580*/  IMAD.U32 R16, R16, 0x10000, RZ ;  /* 0x0001000010107824 */ /* 0x004fcc00078e00ff */
[----:B------:R-:W1:Y:S01]  /*0590*/  MUFU.LG2 R16, R16 ;  /* 0x0000001000107308 */ /* 0x000e620000000c00 */
[----:B---3--:R-:W-:-:S07]  /*05a0*/  IMAD.U32 R14, R22, 0x10000, RZ ;  /* 0x00010000160e7824 */ /* 0x008fce00078e00ff */
[----:B------:R-:W0:Y:S01]  /*05b0*/  MUFU.LG2 R14, R14 ;  /* 0x0000000e000e7308 */ /* 0x000e220000000c00 */
[----:B----4-:R-:W-:Y:S02]  /*05c0*/  IMAD.U32 R26, R6, 0x10000, RZ ;  /* 0x00010000061a7824 */ /* 0x010fe400078e00ff */
[----:B-1----:R-:W-:-:S05]  /*05d0*/  FMUL.FTZ R22, R16, UR14 ;  /* 0x0000000e10167c20 */ /* 0x002fca0008410000 */
[----:B------:R-:W1:Y:S01]  /*05e0*/  MUFU.LG2 R26, R26 ;  /* 0x0000001a001a7308 */ /* 0x000e620000000c00 */
[----:B-----5:R-:W-:Y:S02]  /*05f0*/  IMAD.U32 R8, R8, 0x10000, RZ ;  /* 0x0001000008087824 */ /* 0x020fe400078e00ff */
[----:B0-----:R-:W-:-:S05]  /*0600*/  FMUL.FTZ R24, R14, UR14 ;  /* 0x0000000e0e187c20 */ /* 0x001fca0008410000 */
[----:B------:R-:W0:Y:S01]  /*0610*/  MUFU.LG2 R8, R8 ;  /* 0x0000000800087308 */ /* 0x000e220000000c00 */
[----:B------:R-:W-:-:S07]  /*0620*/  @!P2 LEA R14, P4, R27, R10, 0x1 ;  /* 0x0000000a1b0ea211 */ /* 0x000fce00078808ff */
[----:B------:R2:W3:Y:S01]  /*0630*/  MUFU.EX2 R15, R22 ;  /* 0x00000016000f7308 */ /* 0x0004e20000000800 */
[----:B-1----:R-:W-:-:S07]  /*0640*/  FMUL.FTZ R20, R26, UR14 ;  /* 0x0000000e1a147c20 */ /* 0x002fce0008410000 */
[----:B------:R1:W4:Y:S01]  /*0650*/  MUFU.EX2 R6, R24 ;  /* 0x0000001800067308 */ /* 0x0003220000000800 */
[----:B0-----:R-:W-:Y:S01]  /*0660*/  FMUL.FTZ R16, R8, UR14 ;  /* 0x0000000e08107c20 */ /* 0x001fe20008410000 */
[----:B--2---:R-:W-:-:S06]  /*0670*/  PRMT R22, RZ, 0x7610, R22 ;  /* 0x00007610ff167816 */ /* 0x004fcc0000000016 */
[----:B------:R-:W0:Y:S01]  /*0680*/  MUFU.EX2 R20, R20 ;  /* 0x0000001400147308 */ /* 0x000e220000000800 */
[----:B---3--:R-:W-:Y:S02]  /*0690*/  F2FP.BF16.F32.PACK_AB R21, RZ, R15 ;  /* 0x0000000fff15723e */ /* 0x008fe400000010ff */
[-C--:B------:R-:W-:Y:S02]  /*06a0*/  @!P2 LEA.HI.X R15, R27, R11.reuse, R29, 0x1, P4 ;  /* 0x0000000b1b0fa211 */ /* 0x080fe400020f0c1d */
[-C--:B-1----:R-:W-:Y:S02]  /*06b0*/  @!P0 LEA R24, P5, R9, R10.reuse, 0x1 ;  /* 0x0000000a09188211 */ /* 0x082fe400078a08ff */
[----:B------:R-:W-:Y:S01]  /*06c0*/  @!P3 LEA R8, P4, R7, R10, 0x1 ;  /* 0x0000000a0708b211 */ /* 0x000fe200078808ff */
[----:B------:R-:W1:Y:S01]  /*06d0*/  MUFU.EX2 R16, R16 ;  /* 0x0000001000107308 */ /* 0x000e620000000800 */
[----:B----4-:R-:W-:Y:S01]  /*06e0*/  F2FP.BF16.F32.PACK_AB R6, RZ, R6 ;  /* 0x00000006ff06723e */ /* 0x010fe200000010ff */
[----:B------:R-:W-:Y:S01]  /*06f0*/  @!P2 STG.E.U16 desc[UR12][R14.64], R21 ;  /* 0x000000150e00a986 */ /* 0x000fe2000c10150c */
[----:B------:R-:W-:-:S02]  /*0700*/  @!P0 LEA.HI.X R25, R9, R11, R17, 0x1, P5 ;  /* 0x0000000b09198211 */ /* 0x000fc400028f0c11 */
[----:B------:R-:W-:Y:S02]  /*0710*/  @!P3 LEA.HI.X R9, R7, R11, R5, 0x1, P4 ;  /* 0x0000000b0709b211 */ /* 0x000fe400020f0c05 */
[----:B------:R-:W-:Y:S02]  /*0720*/  PRMT R17, R6, 0x7610, R17 ;  /* 0x0000761006117816 */ /* 0x000fe40000000011 */
[----:B------:R-:W-:Y:S02]  /*0730*/  IADD3 R27, P2, PT, R27, UR10, RZ ;  /* 0x0000000a1b1b7c10 */ /* 0x000fe4000ff5e0ff */
[----:B0-----:R-:W-:Y:S01]  /*0740*/  F2FP.BF16.F32.PACK_AB R20, RZ, R20 ;  /* 0x00000014ff14723e */ /* 0x001fe200000010ff */
[----:B------:R0:W-:Y:S01]  /*0750*/  @!P3 STG.E.U16 desc[UR12][R8.64], R17 ;  /* 0x000000110800b986 */ /* 0x0001e2000c10150c */
[----:B------:R-:W-:Y:S01]  /*0760*/  IADD3 R6, P3, PT, R7, UR10, RZ ;  /* 0x0000000a07067c10 */ /* 0x000fe2000ff7e0ff */
[----:B------:R-:W-:Y:S01]  /*0770*/  IMAD.X R29, RZ, RZ, R29, P2 ;  /* 0x000000ffff1d7224 */ /* 0x000fe200010e061d */
[-C--:B------:R-:W-:Y:S01]  /*0780*/  ISETP.GE.U32.AND P2, PT, R27, R0.reuse, PT ;  /* 0x000000001b00720c */ /* 0x080fe20003f46070 */
[----:B------:R2:W-:Y:S01]  /*0790*/  @!P1 STG.E.U16 desc[UR12][R18.64], R20 ;  /* 0x0000001412009986 */ /* 0x0005e2000c10150c */
[C---:B------:R-:W-:Y:S01]  /*07a0*/  IADD3 R23, P5, PT, R6.reuse, UR11, RZ ;  /* 0x0000000b06177c10 */ /* 0x040fe2000ffbe0ff */
[----:B------:R-:W-:Y:S01]  /*07b0*/  IMAD.X R5, RZ, RZ, R5, P3 ;  /* 0x000000ffff057224 */ /* 0x000fe200018e0605 */
[----:B------:R-:W-:-:S02]  /*07c0*/  ISETP.GE.U32.AND P3, PT, R6, R0, PT ;  /* 0x000000000600720c */ /* 0x000fc40003f66070 */
[----:B-1----:R-:W-:Y:S01]  /*07d0*/  F2FP.BF16.F32.PACK_AB R16, RZ, R16 ;  /* 0x00000010ff10723e */ /* 0x002fe200000010ff */
[----:B------:R-:W-:Y:S01]  /*07e0*/  IMAD.X R7, RZ, RZ, R5, P5 ;  /* 0x000000ffff077224 */ /* 0x000fe200028e0605 */
[----:B------:R-:W-:Y:S02]  /*07f0*/  ISETP.GE.AND.EX P3, PT, R5, R2, PT, P3 ;  /* 0x000000020500720c */ /* 0x000fe40003f66330 */
[C---:B0-----:R-:W-:Y:S02]  /*0800*/  IADD3 R9, P5, PT, R23.reuse, UR11, RZ ;  /* 0x0000000b17097c10 */ /* 0x041fe4000ffbe0ff */
[----:B------:R-:W-:Y:S02]  /*0810*/  ISETP.GE.U32.AND P4, PT, R23, R0, PT ;  /* 0x000000001700720c */ /* 0x000fe40003f86070 */
[----:B------:R-:W-:Y:S01]  /*0820*/  PRMT R15, R16, 0x7610, R15 ;  /* 0x00007610100f7816 */ /* 0x000fe2000000000f */
[----:B------:R-:W-:Y:S01]  /*0830*/  IMAD.X R21, RZ, RZ, R7, P5 ;  /* 0x000000ffff157224 */ /* 0x000fe200028e0607 */
[----:B------:R-:W-:-:S02]  /*0840*/  ISETP.GE.AND.EX P1, PT, R7, R2, PT, P4 ;  /* 0x000000020700720c */ /* 0x000fc40003f26340 */
[----:B------:R-:W-:Y:S01]  /*0850*/  ISETP.GE.U32.AND P4, PT, R9, R0, PT ;  /* 0x000000000900720c */ /* 0x000fe20003f86070 */
[----:B------:R0:W-:Y:S01]  /*0860*/  @!P0 STG.E.U16 desc[UR12][R24.64], R15 ;  /* 0x0000000f18008986 */ /* 0x0001e2000c10150c */
[-C--:B------:R-:W-:Y:S02]  /*0870*/  ISETP.GE.AND.EX P2, PT, R29, R2.reuse, PT, P2 ;  /* 0x000000021d00720c */ /* 0x080fe40003f46320 */
[----:B------:R-:W-:Y:S02]  /*0880*/  ISETP.GE.AND.EX P0, PT, R21, R2, PT, P4 ;  /* 0x000000021500720c */ /* 0x000fe40003f06340 */
[C---:B------:R-:W-:Y:S02]  /*0890*/  @!P3 LEA R16, P4, R6.reuse, R12, 0x1 ;  /* 0x0000000c0610b211 */ /* 0x040fe400078808ff */
[----:B------:R-:W-:Y:S02]  /*08a0*/  PRMT R8, RZ, 0x7610, R8 ;  /* 0x00007610ff087816 */ /* 0x000fe40000000008 */
[----:B------:R-:W-:-:S02]  /*08b0*/  @!P3 LEA.HI.X R17, R6, R13, R5, 0x1, P4 ;  /* 0x0000000d0611b211 */ /* 0x000fc400020f0c05 */
[----:B--2---:R-:W-:-:S03]  /*08c0*/  @!P1 LEA R18, P4, R23, R12, 0x1 ;  /* 0x0000000c17129211 */ /* 0x004fc600078808ff */
[-C--:B------:R-:W-:Y:S01]  /*08d0*/  @!P2 LEA R14, P5, R27, R12.reuse, 0x1 ;  /* 0x0000000c1b0ea211 */ /* 0x080fe200078a08ff */
[----:B------:R1:W2:Y:S01]  /*08e0*/  @!P3 LDG.E.U16 R8, desc[UR12][R16.64] ;  /* 0x0000000c1008b981 */ /* 0x0002a2000c1e1500 */
[-C--:B------:R-:W-:Y:S02]  /*08f0*/  @!P1 LEA.HI.X R19, R23, R13.reuse, R7, 0x1, P4 ;  /* 0x0000000d17139211 */ /* 0x080fe400020f0c07 */
[----:B0-----:R-:W-:Y:S02]  /*0900*/  @!P0 LEA R24, P4, R9, R12, 0x1 ;  /* 0x0000000c09188211 */ /* 0x001fe400078808ff */
[-C--:B------:R-:W-:Y:S02]  /*0910*/  @!P2 LEA.HI.X R15, R27, R13.reuse, R29, 0x1, P5 ;  /* 0x0000000d1b0fa211 */ /* 0x080fe400028f0c1d */
[----:B------:R-:W-:Y:S02]  /*0920*/  PRMT R20, RZ, 0x7610, R20 ;  /* 0x00007610ff147816 */ /* 0x000fe40000000014 */
[----:B------:R-:W-:Y:S01]  /*0930*/  PRMT R26, RZ, 0x7610, R26 ;  /* 0x00007610ff1a7816 */ /* 0x000fe2000000001a */
[----:B------:R2:W3:Y:S01]  /*0940*/  @!P2 LDG.E.U16 R22, desc[UR12][R14.64] ;  /* 0x0000000c0e16a981 */ /* 0x0004e2000c1e1500 */
[----:B------:R-:W-:-:S03]  /*0950*/  @!P0 LEA.HI.X R25, R9, R13, R21, 0x1, P4 ;  /* 0x0000000d09198211 */ /* 0x000fc600020f0c15 */
[----:B------:R-:W4:Y:S04]  /*0960*/  @!P1 LDG.E.U16 R20, desc[UR12][R18.64] ;  /* 0x0000000c12149981 */ /* 0x000f28000c1e1500 */
[----:B------:R-:W5:Y:S01]  /*0970*/  @!P0 LDG.E.U16 R26, desc[UR12][R24.64] ;  /* 0x0000000c181a8981 */ /* 0x000f62000c1e1500 */
[----:B-1----:R-:W-:-:S04]  /*0980*/  @!P3 LEA R16, P4, R6, R10, 0x1 ;  /* 0x0000000a0610b211 */ /* 0x002fc800078808ff */
        /* <DEDUP_REMOVED lines=10> */
[----:B-----5:R-:W-:Y:S02]  /*0a30*/  IMAD.U32 R26, R26, 0x10000, RZ ;  /* 0x000100001a1a7824 */ /* 0x020fe400078e00ff */
[----:B------:R-:W0:Y:S08]  /*0a40*/  MUFU.LG2 R22, R22 ;  /* 0x0000001600167308 */ /* 0x000e300000000c00 */
[----:B------:R-:W1:Y:S08]  /*0a50*/  MUFU.LG2 R14, R14 ;  /* 0x0000000e000e7308 */ /* 0x000e700000000c00 */
[----:B------:R-:W2:Y:S08]  /*0a60*/  MUFU.LG2 R15, R15 ;  /* 0x0000000f000f7308 */ /* 0x000eb00000000c00 */
[----:B------:R-:W3:Y:S01]  /*0a70*/  MUFU.LG2 R26, R26 ;  /* 0x0000001a001a7308 */ /* 0x000ee20000000c00 */
[----:B0-----:R-:W-:Y:S01]  /*0a80*/  FMUL.FTZ R8, R22, UR14 ;  /* 0x0000000e16087c20 */ /* 0x001fe20008410000 */
[----:B-1----:R-:W-:Y:S01]  /*0a90*/  FMUL.FTZ R20, R14, UR14 ;  /* 0x0000000e0e147c20 */ /* 0x002fe20008410000 */
[----:B--2---:R-:W-:-:S05]  /*0aa0*/  FMUL.FTZ R22, R15, UR14 ;  /* 0x0000000e0f167c20 */ /* 0x004fca0008410000 */
[----:B------:R0:W1:Y:S01]  /*0ab0*/  MUFU.EX2 R19, R8 ;  /* 0x0000000800137308 */ /* 0x0000620000000800 */
[----:B---3--:R-:W-:-:S07]  /*0ac0*/  FMUL.FTZ R24, R26, UR14 ;  /* 0x0000000e1a187c20 */ /* 0x008fce0008410000 */
[----:B------:R-:W2:Y:S08]  /*0ad0*/  MUFU.EX2 R20, R20 ;  /* 0x0000001400147308 */ /* 0x000eb00000000800 */
[----:B------:R-:W3:Y:S01]  /*0ae0*/  MUFU.EX2 R22, R22 ;  /* 0x0000001600167308 */ /* 0x000ee20000000800 */
[----:B------:R-:W-:-:S07]  /*0af0*/  @!P2 LEA R14, P5, R27, R10, 0x1 ;  /* 0x0000000a1b0ea211 */ /* 0x000fce00078a08ff */
[----:B------:R-:W4:Y:S01]  /*0b00*/  MUFU.EX2 R24, R24 ;  /* 0x0000001800187308 */ /* 0x000f220000000800 */
[----:B------:R-:W-:Y:S02]  /*0b10*/  @!P2 LEA.HI.X R15, R27, R11, R29, 0x1, P5 ;  /* 0x0000000b1b0fa211 */ /* 0x000fe400028f0c1d */
[-C--:B------:R-:W-:Y:S02]  /*0b20*/  @!P1 LEA R18, P5, R23, R10.reuse, 0x1 ;  /* 0x0000000a17129211 */ /* 0x080fe400078a08ff */
[----:B0-----:R-:W-:Y:S02]  /*0b30*/  @!P0 LEA R8, P6, R9, R10, 0x1 ;  /* 0x0000000a09088211 */ /* 0x001fe400078c08ff */
[----:B-1----:R-:W-:Y:S02]  /*0b40*/  F2FP.BF16.F32.PACK_AB R5, RZ, R19 ;  /* 0x00000013ff05723e */ /* 0x002fe400000010ff */
[----:B--2---:R-:W-:Y:S02]  /*0b50*/  F2FP.BF16.F32.PACK_AB R20, RZ, R20 ;  /* 0x00000014ff14723e */ /* 0x004fe400000010ff */
[----:B------:R-:W-:-:S02]  /*0b60*/  @!P1 LEA.HI.X R19, R23, R11, R7, 0x1, P5 ;  /* 0x0000000b17139211 */ /* 0x000fc400028f0c07 */
[----:B---3--:R-:W-:Y:S02]  /*0b70*/  F2FP.BF16.F32.PACK_AB R22, RZ, R22 ;  /* 0x00000016ff16723e */ /* 0x008fe400000010ff */
[----:B------:R-:W-:Y:S02]  /*0b80*/  @!P0 LEA.HI.X R9, R9, R11, R21, 0x1, P6 ;  /* 0x0000000b09098211 */ /* 0x000fe400030f0c15 */
[----:B----4-:R-:W-:Y:S01]  /*0b90*/  F2FP.BF16.F32.PACK_AB R24, RZ, R24 ;  /* 0x00000018ff18723e */ /* 0x010fe200000010ff */
[----:B------:R2:W-:Y:S04]  /*0ba0*/  @!P2 STG.E.U16 desc[UR12][R14.64], R5 ;  /* 0x000000050e00a986 */ /* 0x0005e8000c10150c */
[----:B------:R2:W-:Y:S04]  /*0bb0*/  @!P3 STG.E.U16 desc[UR12][R16.64], R20 ;  /* 0x000000141000b986 */ /* 0x0005e8000c10150c */
[----:B------:R2:W-:Y:S04]  /*0bc0*/  @!P1 STG.E.U16 desc[UR12][R18.64], R22 ;  /* 0x0000001612009986 */ /* 0x0005e8000c10150c */
[----:B------:R2:W-:Y:S01]  /*0bd0*/  @!P0 STG.E.U16 desc[UR12][R8.64], R24 ;  /* 0x0000001808008986 */ /* 0x0005e2000c10150c */
[----:B------:R-:W-:Y:S05]  /*0be0*/  BRA.U UP0, `(.L_x_1553) ;  /* 0xfffffff500dc7547 */ /* 0x000fea000b83ffff */
.L_x_1552:
        /* <DEDUP_REMOVED lines=9> */
[----:B------:R-:W-:Y:S02]  /*0c80*/  ISETP.GE.U32.AND P0, PT, R25, R0, PT ;  /* 0x000000001900720c */ /* 0x000fe40003f06070 */
[----:B------:R-:W-:Y:S01]  /*0c90*/  IADD3 R15, P3, PT, R5, UR11, RZ ;  /* 0x0000000b050f7c10 */ /* 0x000fe2000ff7e0ff */
[----:B------:R-:W-:Y:S01]  /*0ca0*/  IMAD.X R7, RZ, RZ, R23, P2 ;  /* 0x000000ffff077224 */ /* 0x000fe200010e0617 */
[----:B------:R-:W-:-:S02]  /*0cb0*/  ISETP.GE.AND.EX P0, PT, R23, R2, PT, P0 ;  /* 0x000000021700720c */ /* 0x000fc40003f06300 */
[-C--:B------:R-:W-:Y:S01]  /*0cc0*/  ISETP.GE.U32.AND P1, PT, R5, R0.reuse, PT ;  /* 0x000000000500720c */ /* 0x080fe20003f26070 */
[----:B------:R-:W-:Y:S01]  /*0cd0*/  IMAD.X R9, RZ, RZ, R7, P3 ;  /* 0x000000ffff097224 */ /* 0x000fe200018e0607 */
[----:B------:R-:W-:Y:S02]  /*0ce0*/  ISETP.GE.U32.AND P2, PT, R15, R0, PT ;  /* 0x000000000f00720c */ /* 0x000fe40003f46070 */
[-C--:B------:R-:W-:Y:S02]  /*0cf0*/  ISETP.GE.AND.EX P1, PT, R7, R2.reuse, PT, P1 ;  /* 0x000000020700720c */ /* 0x080fe40003f26310 */
[----:B------:R-:W-:-:S05]  /*0d00*/  ISETP.GE.AND.EX P2, PT, R9, R2, PT, P2 ;  /* 0x000000020900720c */ /* 0x000fca0003f46320 */
[----:B------:R-:W-:-:S04]  /*0d10*/  @!P0 LEA R28, P3, R25, R12, 0x1 ;  /* 0x0000000c191c8211 */ /* 0x000fc800078608ff */
[-C--:B------:R-:W-:Y:S02]  /*0d20*/  @!P0 LEA.HI.X R29, R25, R13.reuse, R23, 0x1, P3 ;  /* 0x0000000d191d8211 */ /* 0x080fe400018f0c17 */
[CC--:B------:R-:W-:Y:S02]  /*0d30*/  @!P1 LEA R16, P3, R5.reuse, R12.reuse, 0x1 ;  /* 0x0000000c05109211 */ /* 0x0c0fe400078608ff */
[----:B------:R-:W-:Y:S01]  /*0d40*/  PRMT R6, RZ, 0x7610, R6 ;  /* 0x00007610ff067816 */ /* 0x000fe20000000006 */
[----:B------:R-:W2:Y:S01]  /*0d50*/  @!P0 LDG.E.U16 R4, desc[UR12][R28.64] ;  /* 0x0000000c1c048981 */ /* 0x000ea2000c1e1500 */
[-C--:B------:R-:W-:Y:S02]  /*0d60*/  @!P1 LEA.HI.X R17, R5, R13.reuse, R7, 0x1, P3 ;  /* 0x0000000d05119211 */ /* 0x080fe400018f0c07 */
[C---:B------:R-:W-:Y:S02]  /*0d70*/  @!P2 LEA R18, P3, R15.reuse, R12, 0x1 ;  /* 0x0000000c0f12a211 */ /* 0x040fe400078608ff */
[----:B------:R-:W-:Y:S01]  /*0d80*/  PRMT R8, RZ, 0x7610, R8 ;  /* 0x00007610ff087816 */ /* 0x000fe20000000008 */
[----:B------:R-:W3:Y:S01]  /*0d90*/  @!P1 LDG.E.U16 R6, desc[UR12][R16.64] ;  /* 0x0000000c10069981 */ /* 0x000ee2000c1e1500 */
[----:B------:R-:W-:-:S02]  /*0da0*/  @!P2 LEA.HI.X R19, R15, R13, R9, 0x1, P3 ;  /* 0x0000000d0f13a211 */ /* 0x000fc400018f0c09 */
[----:B------:R-:W-:-:S03]  /*0db0*/  IADD3 R21, P4, PT, R15, UR11, RZ ;  /* 0x0000000b0f157c10 */ /* 0x000fc6000ff9e0ff */
[----:B------:R-:W4:Y:S01]  /*0dc0*/  @!P2 LDG.E.U16 R8, desc[UR12][R18.64] ;  /* 0x0000000c1208a981 */ /* 0x000f22000c1e1500 */
[----:B------:R-:W-:Y:S01]  /*0dd0*/  ISETP.GE.U32.AND P3, PT, R21, R0, PT ;  /* 0x000000001500720c */ /* 0x000fe20003f66070 */
[----:B------:R-:W-:-:S05]  /*0de0*/  IMAD.X R27, RZ, RZ, R9, P4 ;  /* 0x000000ffff1b7224 */ /* 0x000fca00020e0609 */
[----:B------:R-:W-:-:S13]  /*0df0*/  ISETP.GE.AND.EX P3, PT, R27, R2, PT, P3 ;  /* 0x000000021b00720c */ /* 0x000fda0003f66330 */
[----:B------:R-:W-:-:S04]  /*0e00*/  @!P3 LEA R12, P4, R21, R12, 0x1 ;  /* 0x0000000c150cb211 */ /* 0x000fc800078808ff */
[----:B------:R-:W-:-:S05]  /*0e10*/  @!P3 LEA.HI.X R13, R21, R13, R27, 0x1, P4 ;  /* 0x0000000d150db211 */ /* 0x000fca00020f0c1b */
[----:B------:R1:W5:Y:S01]  /*0e20*/  @!P3 LDG.E.U16 R3, desc[UR12][R12.64] ;  /* 0x0000000c0c03b981 */ /* 0x000362000c1e1500 */
[----:B------:R-:W-:Y:S01]  /*0e30*/  @!P0 LEA R2, P4, R25, R10, 0x1 ;  /* 0x0000000a19028211 */ /* 0x000fe200078808ff */
[----:B--2---:R-:W-:Y:S02]  /*0e40*/  IMAD.U32 R4, R4, 0x10000, RZ ;  /* 0x0001000004047824 */ /* 0x004fe400078e00ff */
[----:B---3--:R-:W-:-:S04]  /*0e50*/  IMAD.U32 R6, R6, 0x10000, RZ ;  /* 0x0001000006067824 */ /* 0x008fc800078e00ff */
[----:B------:R-:W0:Y:S01]  /*0e60*/  MUFU.LG2 R4, R4 ;  /* 0x0000000400047308 */ /* 0x000e220000000c00 */
[----:B----4-:R-:W-:-:S07]  /*0e70*/  IMAD.U32 R14, R8, 0x10000, RZ ;  /* 0x00010000080e7824 */ /* 0x010fce00078e00ff */
[----:B------:R-:W2:Y:S08]  /*0e80*/  MUFU.LG2 R6, R6 ;  /* 0x0000000600067308 */ /* 0x000eb00000000c00 */
[----:B------:R-:W1:Y:S01]  /*0e90*/  MUFU.LG2 R14, R14 ;  /* 0x0000000e000e7308 */ /* 0x000e620000000c00 */
[----:B0-----:R-:W-:Y:S01]  /*0ea0*/  FMUL.FTZ R0, R4, UR4 ;  /* 0x0000000404007c20 */ /* 0x001fe20008410000 */
[----:B--2---:R-:W-:-:S06]  /*0eb0*/  FMUL.FTZ R8, R6, UR4 ;  /* 0x0000000406087c20 */ /* 0x004fcc0008410000 */
[----:B------:R-:W0:Y:S01]  /*0ec0*/  MUFU.EX2 R0, R0 ;  /* 0x0000000000007308 */ /* 0x000e220000000800 */
[----:B-1----:R-:W-:-:S07]  /*0ed0*/  FMUL.FTZ R12, R14, UR4 ;  /* 0x000000040e0c7c20 */ /* 0x002fce0008410000 */
[----:B------:R-:W1:Y:S01]  /*0ee0*/  MUFU.EX2 R8, R8 ;  /* 0x0000000800087308 */ /* 0x000e620000000800 */
[----:B-----5:R-:W-:-:S07]  /*0ef0*/  IMAD.U32 R13, R3, 0x10000, RZ ;  /* 0x00010000030d7824 */ /* 0x020fce00078e00ff */
[----:B------:R-:W2:Y:S01]  /*0f00*/  MUFU.EX2 R12, R12 ;  /* 0x0000000c000c7308 */ /* 0x000ea20000000800 */
[----:B------:R-:W-:-:S07]  /*0f10*/  @!P0 LEA.HI.X R3, R25, R11, R23, 0x1, P4 ;  /* 0x0000000b19038211 */ /* 0x000fce00020f0c17 */
[----:B------:R-:W3:Y:S01]  /*0f20*/  MUFU.LG2 R13, R13 ;  /* 0x0000000d000d7308 */ /* 0x000ee20000000c00 */
[-C--:B------:R-:W-:Y:S02]  /*0f30*/  @!P1 LEA R4, P4, R5, R10.reuse, 0x1 ;  /* 0x0000000a05049211 */ /* 0x080fe400078808ff */
[----:B------:R-:W-:Y:S02]  /*0f40*/  @!P2 LEA R6, P5, R15, R10, 0x1 ;  /* 0x0000000a0f06a211 */ /* 0x000fe400078a08ff */
[----:B0-----:R-:W-:Y:S02]  /*0f50*/  F2FP.BF16.F32.PACK_AB R14, RZ, R0 ;  /* 0x00000000ff0e723e */ /* 0x001fe400000010ff */
[-C--:B------:R-:W-:Y:S02]  /*0f60*/  @!P1 LEA.HI.X R5, R5, R11.reuse, R7, 0x1, P4 ;  /* 0x0000000b05059211 */ /* 0x080fe400020f0c07 */
[----:B-1----:R-:W-:Y:S02]  /*0f70*/  F2FP.BF16.F32.PACK_AB R8, RZ, R8 ;  /* 0x00000008ff08723e */ /* 0x002fe400000010ff */
[----:B------:R-:W-:-:S02]  /*0f80*/  @!P2 LEA.HI.X R7, R15, R11, R9, 0x1, P5 ;  /* 0x0000000b0f07a211 */ /* 0x000fc400028f0c09 */
[----:B--2---:R-:W-:Y:S01]  /*0f90*/  F2FP.BF16.F32.PACK_AB R12, RZ, R12 ;  /* 0x0000000cff0c723e */ /* 0x004fe200000010ff */
[----:B------:R0:W-:Y:S01]  /*0fa0*/  @!P0 STG.E.U16 desc[UR12][R2.64], R14 ;  /* 0x0000000e02008986 */ /* 0x0001e2000c10150c */
[----:B---3--:R-:W-:-:S03]  /*0fb0*/  FMUL.FTZ R13, R13, UR4 ;  /* 0x000000040d0d7c20 */ /* 0x008fc60008410000 */
[----:B------:R0:W-:Y:S04]  /*0fc0*/  @!P1 STG.E.U16 desc[UR12][R4.64], R8 ;  /* 0x0000000804009986 */ /* 0x0001e8000c10150c */
        /* <DEDUP_REMOVED lines=8> */
.L_x_1551:
[----:B------:R-:W0:Y:S02]  /*1050*/  S2R R3, SR_TID.X ;  /* 0x0000000000037919 */ /* 0x000e240000002100 */
[----:B0-----:R-:W-:-:S03]  /*1060*/  IMAD.WIDE.U32 R4, R3, 0x4, RZ ;  /* 0x0000000403047825 */ /* 0x001fc600078e00ff */
[----:B------:R-:W-:-:S04]  /*1070*/  ISETP.GE.U32.AND P0, PT, R4, R0, PT ;  /* 0x000000000400720c */ /* 0x000fc80003f06070 */
[----:B------:R-:W-:-:S13]  /*1080*/  ISETP.GE.AND.EX P0, PT, R5, R2, PT, P0 ;  /* 0x000000020500720c */ /* 0x000fda0003f06300 */
[----:B------:R-:W-:Y:S05]  /*1090*/  @P0 EXIT ;  /* 0x000000000000094d */ /* 0x000fea0003800000 */
[----:B------:R-:W-:Y:S01]  /*10a0*/  IMAD.MOV.U32 R4, RZ, RZ, R3 ;  /* 0x000000ffff047224 */ /* 0x000fe200078e0003 */
[----:B------:R-:W0:Y:S01]  /*10b0*/  LDCU UR4, c[0x0][0x360] ;  /* 0x00006c00ff0477ac */ /* 0x000e220008000800 */
[----:B------:R-:W-:Y:S01]  /*10c0*/  IMAD.MOV.U32 R3, RZ, RZ, RZ ;  /* 0x000000ffff037224 */ /* 0x000fe200078e00ff */
[----:B------:R-:W1:Y:S06]  /*10d0*/  LDCU UR5, c[0x0][0xfcc] ;  /* 0x0001f980ff0577ac */ /* 0x000e6c0008000800 */
.L_x_1554:
[C---:B--2---:R-:W-:Y:S01]  /*10e0*/  IMAD.SHL.U32 R7, R4.reuse, 0x8, RZ ;  /* 0x0000000804077824 */ /* 0x044fe200078e00ff */
[----:B------:R-:W-:-:S04]  /*10f0*/  SHF.L.U64.HI R5, R4, 0x3, R3 ;  /* 0x0000000304057819 */ /* 0x000fc80000010203 */
[----:B------:R-:W-:-:S05]  /*1100*/  IADD3 R8, P0, PT, R12, R7, RZ ;  /* 0x000000070c087210 */ /* 0x000fca0007f1e0ff */
[----:B------:R-:W-:-:S06]  /*1110*/  IMAD.X R9, R13, 0x1, R5, P0 ;  /* 0x000000010d097824 */ /* 0x000fcc00000e0605 */
[----:B------:R-:W2:Y:S02]  /*1120*/  LDG.E.64 R8, desc[UR12][R8.64] ;  /* 0x0000000c08087981 */ /* 0x000ea4000c1e1b00 */
[C---:B--2---:R-:W-:Y:S01]  /*1130*/  PRMT R6, R8.reuse, 0x7632, R6 ;  /* 0x0000763208067816 */ /* 0x044fe20000000006 */
[----:B------:R-:W-:Y:S02]  /*1140*/  IMAD.U32 R14, R8, 0x10000, RZ ;  /* 0x00010000080e7824 */ /* 0x000fe400078e00ff */
[C---:B------:R-:W-:Y:S02]  /*1150*/  IMAD.U32 R16, R9.reuse, 0x10000, RZ ;  /* 0x0001000009107824 */ /* 0x040fe400078e00ff */
[----:B------:R-:W-:Y:S01]  /*1160*/  IMAD.U32 R15, R6, 0x10000, RZ ;  /* 0x00010000060f7824 */ /* 0x000fe200078e00ff */
[----:B------:R-:W-:Y:S01]  /*1170*/  PRMT R6, R9, 0x7632, R6 ;  /* 0x0000763209067816 */ /* 0x000fe20000000006 */
[----:B------:R-:W1:Y:S04]  /*1180*/  MUFU.LG2 R14, R14 ;  /* 0x0000000e000e7308 */ /* 0x000e680000000c00 */
[----:B------:R-:W-:Y:S01]  /*1190*/  IMAD.U32 R17, R6, 0x10000, RZ ;  /* 0x0001000006117824 */ /* 0x000fe200078e00ff */
[----:B------:R-:W-:-:S03]  /*11a0*/  IADD3 R6, P0, PT, R10, R7, RZ ;  /* 0x000000070a067210 */ /* 0x000fc60007f1e0ff */
[----:B------:R-:W2:Y:S02]  /*11b0*/  MUFU.LG2 R16, R16 ;  /* 0x0000001000107308 */ /* 0x000ea40000000c00 */
[----:B------:R-:W-:Y:S01]  /*11c0*/  IMAD.X R7, R11, 0x1, R5, P0 ;  /* 0x000000010b077824 */ /* 0x000fe200000e0605 */
[----:B0-----:R-:W-:-:S05]  /*11d0*/  IADD3 R4, P0, PT, R4, UR4, RZ ;  /* 0x0000000404047c10 */ /* 0x001fca000ff1e0ff */
[----:B------:R-:W0:Y:S01]  /*11e0*/  MUFU.LG2 R15, R15 ;  /* 0x0000000f000f7308 */ /* 0x000e220000000c00 */
[----:B-1----:R-:W-:Y:S01]  /*11f0*/  FMUL.FTZ R8, R14, UR5 ;  /* 0x000000050e087c20 */ /* 0x002fe20008410000 */
[C---:B------:R-:W-:Y:S02]  /*1200*/  IMAD.SHL.U32 R5, R4.reuse, 0x4, RZ ;  /* 0x0000000404057824 */ /* 0x040fe400078e00ff */
[----:B------:R-:W-:Y:S01]  /*1210*/  IMAD.X R3, RZ, RZ, R3, P0 ;  /* 0x000000ffff037224 */ /* 0x000fe200000e0603 */
[----:B------:R-:W-:Y:S02]  /*1220*/  LOP3.LUT P0, RZ, R4, 0xffffc000, RZ, 0xc0, !PT ;  /* 0xffffc00004ff7812 */ /* 0x000fe4000780c0ff */
[----:B------:R-:W-:Y:S01]  /*1230*/  ISETP.LT.U32.AND P1, PT, R5, R0, PT ;  /* 0x000000000500720c */ /* 0x000fe20003f21070 */
[----:B------:R-:W1:Y:S01]  /*1240*/  MUFU.LG2 R17, R17 ;  /* 0x0000001100117308 */ /* 0x000e620000000c00 */
[----:B--2---:R-:W-:Y:S01]  /*1250*/  FMUL.FTZ R14, R16, UR5 ;  /* 0x00000005100e7c20 */ /* 0x004fe20008410000 */
[----:B------:R-:W-:-:S02]  /*1260*/  SHF.L.U64.HI R5, R4, 0x2, R3 ;  /* 0x0000000204057819 */ /* 0x000fc40000010203 */
[----:B------:R-:W-:Y:S02]  /*1270*/  LOP3.LUT P0, RZ, R3, 0x3fffffff, RZ, 0xc0, P0 ;  /* 0x3fffffff03ff7812 */ /* 0x000fe4000000c0ff */
[----:B------:R-:W-:Y:S02]  /*1280*/  ISETP.LT.AND.EX P1, PT, R5, R2, PT, P1 ;  /* 0x000000020500720c */ /* 0x000fe40003f21310 */
[----:B------:R-:W-:Y:S01]  /*1290*/  MUFU.EX2 R8, R8 ;  /* 0x0000000800087308 */ /* 0x000fe20000000800 */
[----:B0-----:R-:W-:-:S07]  /*12a0*/  FMUL.FTZ R9, R15, UR5 ;  /* 0x000000050f097c20 */ /* 0x001fce0008410000 */
[----:B------:R-:W-:Y:S01]  /*12b0*/  MUFU.EX2 R14, R14 ;  /* 0x0000000e000e7308 */ /* 0x000fe20000000800 */
[----:B-1----:R-:W-:-:S07]  /*12c0*/  FMUL.FTZ R16, R17, UR5 ;  /* 0x0000000511107c20 */ /* 0x002fce0008410000 */
[----:B------:R-:W0:Y:S08]  /*12d0*/  MUFU.EX2 R9, R9 ;  /* 0x0000000900097308 */ /* 0x000e300000000800 */
[----:B------:R-:W1:Y:S01]  /*12e0*/  MUFU.EX2 R19, R16 ;  /* 0x0000001000137308 */ /* 0x000e620000000800 */
[----:B0-----:R-:W-:Y:S02]  /*12f0*/  F2FP.BF16.F32.PACK_AB R18, R9, R8 ;  /* 0x000000080912723e */ /* 0x001fe400000010ff */
[----:B-1----:R-:W-:-:S05]  /*1300*/  F2FP.BF16.F32.PACK_AB R19, R19, R14 ;  /* 0x0000000e1313723e */ /* 0x002fca00000010ff */
[----:B------:R2:W-:Y:S01]  /*1310*/  STG.E.64 desc[UR12][R6.64], R18 ;  /* 0x0000001206007986 */ /* 0x0005e2000c101b0c */
[----:B------:R-:W-:Y:S05]  /*1320*/  @!P0 BRA P1, `(.L_x_1554) ;  /* 0xfffffffc006c8947 */ /* 0x000fea000083ffff */
[----:B------:R-:W-:Y:S05]  /*1330*/  EXIT ;  /* 0x000000000000794d */ /* 0x000fea0003800000 */
        .weak           $__internal_65_$__cuda_sm20_div_u16
        .type           $__internal_65_$__cuda_sm20_div_u16,@function
        .size           $__internal_65_$__cuda_sm20_div_u16,(.L_x_4777 - $__internal_65_$__cuda_sm20_div_u16)
$__internal_65_$__cuda_sm20_div_u16:
        /* <DEDUP_REMOVED lines=19> */
[----:B------:R-:W-:Y:S05]  /*1470*/  RET.REL.NODEC R4 `(_ZN2at6native57_GLOBAL__N__f3eca4a2_24_ForeachBinaryOpScalar_cu_86b9896c25multi_tensor_apply_kernelINS1_18TensorListMetadataILi2EEENS1_21BinaryOpScalarFunctorIN3c108BFloat16ELi2ELi1ELi1EEEJNS1_13power_functorIfEEfEEEvT_T0_DpT1_) ;  /* 0xffffffe804e07950 */ /* 0x000fea0003c3ffff */
.L_x_1555:
        /* <DEDUP_REMOVED lines=16> */
.L_x_4777:


//--------------------- .text._ZN2at6native57_GLOBAL__N__f3eca4a2_24_ForeachBinaryOpScalar_cu_86b9896c25multi_tensor_apply_kernelINS1_18TensorListMetadataILi2EEENS1_21BinaryOpScalarFunctorIN3c104HalfELi2ELi1ELi1EEEJNS1_13power_functorIfEEfEEEvT_T0_DpT1_ --------------------------
	.section	.text._ZN2at6native57_GLOBAL__N__f3eca4a2_24_ForeachBinaryOpScalar_cu_86b9896c25multi_tensor_apply_kernelINS1_18TensorListMetadataILi2EEENS1_21BinaryOpScalarFunctorIN3c104HalfELi2ELi1ELi1EEEJNS1_13power_functorIfEEfEEEvT_T0_DpT1_,"ax",@progbits
	.align	128
.text._ZN2at6native57_GLOBAL__N__f3eca4a2_24_ForeachBinaryOpScalar_cu_86b9896c25multi_tensor_apply_kernelINS1_18TensorListMetadataILi2EEENS1_21BinaryOpScalarFunctorIN3c104HalfELi2ELi1ELi1EEEJNS1_13power_functorIfEEfEEEvT_T0_DpT1_:
        .type           _ZN2at6native57_GLOBAL__N__f3eca4a2_24_ForeachBinaryOpScalar_cu_86b9896c25multi_tensor_apply_kernelINS1_18TensorListMetadataILi2EEENS1_21BinaryOpScalarFunctorIN3c104HalfELi2ELi1ELi1EEEJNS1_13power_functorIfEEfEEEvT_T0_DpT1_,@function
        .size           _ZN2at6native57_GLOBAL__N__f3eca4a2_24_ForeachBinaryOpScalar_cu_86b9896c25multi_tensor_apply_kernelINS1_18TensorListMetadataILi2EEENS1_21BinaryOpScalarFunctorIN3c104HalfELi2ELi1ELi1EEEJNS1_13power_functorIfEEfEEEvT_T0_DpT1_,(.L_x_4779 - _ZN2at6native57_GLOBAL__N__f3eca4a2_24_ForeachBinaryOpScalar_cu_86b9896c25multi_tensor_apply_kernelINS1_18TensorListMetadataILi2EEENS1_21BinaryOpScalarFunctorIN3c104HalfELi2ELi1ELi1EEEJNS1_13power_functorIfEEfEEEvT_T0_DpT1_)
        .other          _ZN2at6native57_GLOBAL__N__f3eca4a2_24_ForeachBinaryOpScalar_cu_86b9896c25multi_tensor_apply_kernelINS1_18TensorListMetadataILi2EEENS1_21BinaryOpScalarFunctorIN3c104HalfELi2ELi1ELi1EEEJNS1_13power_functorIfEEfEEEvT_T0_DpT1_,@"STO_CUDA_ENTRY STV_DEFAULT"
_ZN2at6native57_GLOBAL__N__f3eca4a2_24_ForeachBinaryOpScalar_cu_86b9896c25multi_tensor_apply_kernelINS1_18TensorListMetadataILi2EEENS1_21BinaryOpScalarFunctorIN3c104HalfELi2ELi1ELi1EEEJNS1_13power_functorIfEEfEEEvT_T0_DpT1_:
        /* <DEDUP_REMOVED lines=39> */
[----:B------:R-:W-:Y:S05]  /*0270*/  CALL.REL.NOINC `($__internal_66_$__cuda_sm20_div_u16) ;  /* 0x0000001000247944 */ /* 0x000fea0003c00000 */
        /* <DEDUP_REMOVED lines=14> */
.L_x_1558:
        /* <DEDUP_REMOVED lines=34> */
[----:B--2---:R-:W-:-:S06]  /*0580*/  HADD2.F32 R16, -RZ, R16.H0_H0 ;  /* 0x20000010ff107230 */ /* 0x004fcc0000004100 */
[----:B------:R-:W1:Y:S01]  /*0590*/  MUFU.LG2 R16, R16 ;  /* 0x0000001000107308 */ /* 0x000e620000000c00 */
[----:B---3--:R-:W-:-:S07]  /*05a0*/  HADD2.F32 R14, -RZ, R22.H0_H0 ;  /* 0x20000016ff0e7230 */ /* 0x008fce0000004100 */
[----:B------:R-:W0:Y:S01]  /*05b0*/  MUFU.LG2 R14, R14 ;  /* 0x0000000e000e7308 */ /* 0x000e220000000c00 */
[----:B----4-:R-:W-:Y:S02]  /*05c0*/  HADD2.F32 R26, -RZ, R6.H0_H0 ;  /* 0x20000006ff1a7230 */ /* 0x010fe40000004100 */
[----:B-1----:R-:W-:-:S05]  /*05d0*/  FMUL.FTZ R22, R16, UR14 ;  /* 0x0000000e10167c20 */ /* 0x002fca0008410000 */
[----:B------:R-:W1:Y:S01]  /*05e0*/  MUFU.LG2 R26, R26 ;  /* 0x0000001a001a7308 */ /* 0x000e620000000c00 */
[----:B-----5:R-:W-:Y:S02]  /*05f0*/  HADD2.F32 R8, -RZ, R8.H0_H0 ;  /* 0x20000008ff087230 */ /* 0x020fe40000004100 */
        /* <DEDUP_REMOVED lines=9> */
[----:B---3--:R-:W-:Y:S02]  /*0690*/  F2FP.F16.F32.PACK_AB R21, RZ, R15 ;  /* 0x0000000fff15723e */ /* 0x008fe400000000ff */
[-C--:B------:R-:W-:Y:S02]  /*06a0*/  @!P2 LEA.HI.X R15, R27, R11.reuse, R29, 0x1, P4 ;  /* 0x0000000b1b0fa211 */ /* 0x080fe400020f0c1d */
[-C--:B-1----:R-:W-:Y:S02]  /*06b0*/  @!P0 LEA R24, P5, R9, R10.reuse, 0x1 ;  /* 0x0000000a09188211 */ /* 0x082fe400078a08ff */
[----:B------:R-:W-:Y:S01]  /*06c0*/  @!P3 LEA R8, P4, R7, R10, 0x1 ;  /* 0x0000000a0708b211 */ /* 0x000fe200078808ff */
[----:B------:R-:W1:Y:S01]  /*06d0*/  MUFU.EX2 R16, R16 ;  /* 0x0000001000107308 */ /* 0x000e620000000800 */
[----:B----4-:R-:W-:Y:S01]  /*06e0*/  F2FP.F16.F32.PACK_AB R6, RZ, R6 ;  /* 0x00000006ff06723e */ /* 0x010fe200000000ff */
[----:B------:R-:W-:Y:S01]  /*06f0*/  @!P2 STG.E.U16 desc[UR12][R14.64], R21 ;  /* 0x000000150e00a986 */ /* 0x000fe2000c10150c */
[----:B------:R-:W-:-:S02]  /*0700*/  @!P0 LEA.HI.X R25, R9, R11, R17, 0x1, P5 ;  /* 0x0000000b09198211 */ /* 0x000fc400028f0c11 */
[----:B------:R-:W-:Y:S02]  /*0710*/  @!P3 LEA.HI.X R9, R7, R11, R5, 0x1, P4 ;  /* 0x0000000b0709b211 */ /* 0x000fe400020f0c05 */
[----:B------:R-:W-:Y:S02]  /*0720*/  PRMT R17, R6, 0x7610, R17 ;  /* 0x0000761006117816 */ /* 0x000fe40000000011 */
[----:B------:R-:W-:Y:S02]  /*0730*/  IADD3 R27, P2, PT, R27, UR10, RZ ;  /* 0x0000000a1b1b7c10 */ /* 0x000fe4000ff5e0ff */
[----:B0-----:R-:W-:Y:S01]  /*0740*/  F2FP.F16.F32.PACK_AB R20, RZ, R20 ;  /* 0x00000014ff14723e */ /* 0x001fe200000000ff */
        /* <DEDUP_REMOVED lines=8> */
[----:B-1----:R-:W-:Y:S01]  /*07d0*/  F2FP.F16.F32.PACK_AB R16, RZ, R16 ;  /* 0x00000010ff10723e */ /* 0x002fe200000000ff */
        /* <DEDUP_REMOVED lines=37> */
[----:B-----5:R-:W-:Y:S02]  /*0a30*/  HADD2.F32 R26, -RZ, R26.H0_H0 ;  /* 0x2000001aff1a7230 */ /* 0x020fe40000004100 */
        /* <DEDUP_REMOVED lines=16> */
[----:B-1----:R-:W-:Y:S02]  /*0b40*/  F2FP.F16.F32.PACK_AB R5, RZ, R19 ;  /* 0x00000013ff05723e */ /* 0x002fe400000000ff */
        /* <DEDUP_REMOVED lines=10> */
.L_x_1557:
        /* <DEDUP_REMOVED lines=37> */
[----:B--2---:R-:W-:Y:S02]  /*0e40*/  HADD2.F32 R4, -RZ, R4.H0_H0 ;  /* 0x20000004ff047230 */ /* 0x004fe40000004100 */
[----:B---3--:R-:W-:-:S04]  /*0e50*/  HADD2.F32 R6, -RZ, R6.H0_H0 ;  /* 0x20000006ff067230 */ /* 0x008fc80000004100 */
[----:B------:R-:W0:Y:S01]  /*0e60*/  MUFU.LG2 R4, R4 ;  /* 0x0000000400047308 */ /* 0x000e220000000c00 */
[----:B----4-:R-:W-:-:S07]  /*0e70*/  HADD2.F32 R14, -RZ, R8.H0_H0 ;  /* 0x20000008ff0e7230 */ /* 0x010fce0000004100 */
[----:B------:R-:W2:Y:S08]  /*0e80*/  MUFU.LG2 R6, R6 ;  /* 0x0000000600067308 */ /* 0x000eb00000000c00 */
[----:B------:R-:W1:Y:S01]  /*0e90*/  MUFU.LG2 R14, R14 ;  /* 0x0000000e000e7308 */ /* 0x000e620000000c00 */
[----:B0-----:R-:W-:Y:S01]  /*0ea0*/  FMUL.FTZ R0, R4, UR4 ;  /* 0x0000000404007c20 */ /* 0x001fe20008410000 */
[----:B--2---:R-:W-:-:S06]  /*0eb0*/  FMUL.FTZ R8, R6, UR4 ;  /* 0x0000000406087c20 */ /* 0x004fcc0008410000 */
[----:B------:R-:W0:Y:S01]  /*0ec0*/  MUFU.EX2 R0, R0 ;  /* 0x0000000000007308 */ /* 0x000e220000000800 */
[----:B-1----:R-:W-:-:S07]  /*0ed0*/  FMUL.FTZ R12, R14, UR4 ;  /* 0x000000040e0c7c20 */ /* 0x002fce0008410000 */
[----:B------:R-:W1:Y:S01]  /*0ee0*/  MUFU.EX2 R8, R8 ;  /* 0x0000000800087308 */ /* 0x000e620000000800 */
[----:B-----5:R-:W-:-:S07]  /*0ef0*/  HADD2.F32 R13, -RZ, R3.H0_H0 ;  /* 0x20000003ff0d7230 */ /* 0x020fce0000004100 */
[----:B------:R-:W2:Y:S01]  /*0f00*/  MUFU.EX2 R12, R12 ;  /* 0x0000000c000c7308 */ /* 0x000ea20000000800 */
[----:B------:R-:W-:-:S07]  /*0f10*/  @!P0 LEA.HI.X R3, R25, R11, R23, 0x1, P4 ;  /* 0x0000000b19038211 */ /* 0x000fce00020f0c17 */
[----:B------:R-:W3:Y:S01]  /*0f20*/  MUFU.LG2 R13, R13 ;  /* 0x0000000d000d7308 */ /* 0x000ee20000000c00 */
[-C--:B------:R-:W-:Y:S02]  /*0f30*/  @!P1 LEA R4, P4, R5, R10.reuse, 0x1 ;  /* 0x0000000a05049211 */ /* 0x080fe400078808ff */
[----:B------:R-:W-:Y:S02]  /*0f40*/  @!P2 LEA R6, P5, R15, R10, 0x1 ;  /* 0x0000000a0f06a211 */ /* 0x000fe400078a08ff */
[----:B0-----:R-:W-:Y:S02]  /*0f50*/  F2FP.F16.F32.PACK_AB R14, RZ, R0 ;  /* 0x00000000ff0e723e */ /* 0x001fe400000000ff */
[-C--:B------:R-:W-:Y:S02]  /*0f60*/  @!P1 LEA.HI.X R5, R5, R11.reuse, R7, 0x1, P4 ;  /* 0x0000000b05059211 */ /* 0x080fe400020f0c07 */
[----:B-1----:R-:W-:Y:S02]  /*0f70*/  F2FP.F16.F32.PACK_AB R8, RZ, R8 ;  /* 0x00000008ff08723e */ /* 0x002fe400000000ff */
[----:B------:R-:W-:-:S02]  /*0f80*/  @!P2 LEA.HI.X R7, R15, R11, R9, 0x1, P5 ;  /* 0x0000000b0f07a211 */ /* 0x000fc400028f0c09 */
[----:B--2---:R-:W-:Y:S01]  /*0f90*/  F2FP.F16.F32.PACK_AB R12, RZ, R12 ;  /* 0x0000000cff0c723e */ /* 0x004fe200000000ff */
        /* <DEDUP_REMOVED lines=11> */
.L_x_1556:
        /* <DEDUP_REMOVED lines=8> */
.L_x_1559:
[C---:B------:R-:W-:Y:S01]  /*10d0*/  IMAD.SHL.U32 R9, R6.reuse, 0x8, RZ ;  /* 0x0000000806097824 */ /* 0x040fe200078e00ff */
[----:B------:R-:W-:-:S04]  /*10e0*/  SHF.L.U64.HI R7, R6, 0x3, R5 ;  /* 0x0000000306077819 */ /* 0x000fc80000010205 */
[----:B--2---:R-:W-:-:S05]  /*10f0*/  IADD3 R2, P0, PT, R12, R9, RZ ;  /* 0x000000090c027210 */ /* 0x004fca0007f1e0ff */
[----:B------:R-:W-:-:S06]  /*1100*/  IMAD.X R3, R13, 0x1, R7, P0 ;  /* 0x000000010d037824 */ /* 0x000fcc00000e0607 */
[----:B------:R-:W2:Y:S02]  /*1110*/  LDG.E.64 R2, desc[UR12][R2.64] ;  /* 0x0000000c02027981 */ /* 0x000ea4000c1e1b00 */
[--C-:B--2---:R-:W-:Y:S02]  /*1120*/  HADD2.F32 R8, -RZ, R2.reuse.H0_H0 ;  /* 0x20000002ff087230 */ /* 0x104fe40000004100 */
[----:B------:R-:W-:Y:S01]  /*1130*/  HADD2.F32 R15, -RZ, R2.H1_H1 ;  /* 0x30000002ff0f7230 */ /* 0x000fe20000004100 */
[----:B------:R-:W-:Y:S01]  /*1140*/  IADD3 R2, P0, PT, R10, R9, RZ ;  /* 0x000000090a027210 */ /* 0x000fe20007f1e0ff */
[--C-:B------:R-:W-:Y:S02]  /*1150*/  HADD2.F32 R17, -RZ, R3.reuse.H0_H0 ;  /* 0x20000003ff117230 */ /* 0x100fe40000004100 */
[----:B------:R-:W1:Y:S01]  /*1160*/  MUFU.LG2 R8, R8 ;  /* 0x0000000800087308 */ /* 0x000e620000000c00 */
[----:B------:R-:W-:-:S07]  /*1170*/  HADD2.F32 R18, -RZ, R3.H1_H1 ;  /* 0x30000003ff127230 */ /* 0x000fce0000004100 */
[----:B------:R-:W2:Y:S08]  /*1180*/  MUFU.LG2 R15, R15 ;  /* 0x0000000f000f7308 */ /* 0x000eb00000000c00 */
[----:B------:R-:W3:Y:S01]  /*1190*/  MUFU.LG2 R17, R17 ;  /* 0x0000001100117308 */ /* 0x000ee20000000c00 */
[----:B-1----:R-:W-:-:S07]  /*11a0*/  FMUL.FTZ R14, R8, UR5 ;  /* 0x00000005080e7c20 */ /* 0x002fce0008410000 */
[----:B------:R-:W1:Y:S01]  /*11b0*/  MUFU.LG2 R18, R18 ;  /* 0x0000001200127308 */ /* 0x000e620000000c00 */
[----:B--2---:R-:W-:-:S07]  /*11c0*/  FMUL.FTZ R16, R15, UR5 ;  /* 0x000000050f107c20 */ /* 0x004fce0008410000 */
[----:B------:R-:W-:Y:S01]  /*11d0*/  MUFU.EX2 R14, R14 ;  /* 0x0000000e000e7308 */ /* 0x000fe20000000800 */
[----:B---3--:R-:W-:-:S07]  /*11e0*/  FMUL.FTZ R8, R17, UR5 ;  /* 0x0000000511087c20 */ /* 0x008fce0008410000 */
[----:B------:R-:W2:Y:S01]  /*11f0*/  MUFU.EX2 R3, R16 ;  /* 0x0000001000037308 */ /* 0x000ea20000000800 */
[----:B-1----:R-:W-:-:S07]  /*1200*/  FMUL.FTZ R15, R18, UR5 ;  /* 0x00000005120f7c20 */ /* 0x002fce0008410000 */
[----:B------:R-:W-:Y:S08]  /*1210*/  MUFU.EX2 R8, R8 ;  /* 0x0000000800087308 */ /* 0x000ff00000000800 */
[----:B------:R-:W1:Y:S01]  /*1220*/  MUFU.EX2 R15, R15 ;  /* 0x0000000f000f7308 */ /* 0x000e620000000800 */
[----:B--2---:R-:W-:Y:S01]  /*1230*/  F2FP.F16.F32.PACK_AB R20, R3, R14 ;  /* 0x0000000e0314723e */ /* 0x004fe200000000ff */
[----:B------:R-:W-:Y:S01]  /*1240*/  IMAD.X R3, R11, 0x1, R7, P0 ;  /* 0x000000010b037824 */ /* 0x000fe200000e0607 */
[----:B0-----:R-:W-:-:S05]  /*1250*/  IADD3 R6, P0, PT, R6, UR4, RZ ;  /* 0x0000000406067c10 */ /* 0x001fca000ff1e0ff */
[C---:B------:R-:W-:Y:S02]  /*1260*/  IMAD.SHL.U32 R7, R6.reuse, 0x4, RZ ;  /* 0x0000000406077824 */ /* 0x040fe400078e00ff */
[----:B------:R-:W-:Y:S01]  /*1270*/  IMAD.X R5, RZ, RZ, R5, P0 ;  /* 0x000000ffff057224 */ /* 0x000fe200000e0605 */
[C---:B------:R-:W-:Y:S02]  /*1280*/  LOP3.LUT P0, RZ, R6.reuse, 0xffffc000, RZ, 0xc0, !PT ;  /* 0xffffc00006ff7812 */ /* 0x040fe4000780c0ff */
[----:B------:R-:W-:Y:S02]  /*1290*/  ISETP.LT.U32.AND P1, PT, R7, R0, PT ;  /* 0x000000000700720c */ /* 0x000fe40003f21070 */
[----:B------:R-:W-:Y:S02]  /*12a0*/  SHF.L.U64.HI R7, R6, 0x2, R5 ;  /* 0x0000000206077819 */ /* 0x000fe40000010205 */
[----:B-1----:R-:W-:Y:S02]  /*12b0*/  F2FP.F16.F32.PACK_AB R21, R15, R8 ;  /* 0x000000080f15723e */ /* 0x002fe400000000ff */
[----:B------:R-:W-:-:S02]  /*12c0*/  LOP3.LUT P0, RZ, R5, 0x3fffffff, RZ, 0xc0, P0 ;  /* 0x3fffffff05ff7812 */ /* 0x000fc4000000c0ff */
[----:B------:R-:W-:Y:S01]  /*12d0*/  ISETP.LT.AND.EX P1, PT, R7, R4, PT, P1 ;  /* 0x000000040700720c */ /* 0x000fe20003f21310 */
[----:B------:R2:W-:-:S12]  /*12e0*/  STG.E.64 desc[UR12][R2.64], R20 ;  /* 0x0000001402007986 */ /* 0x0005d8000c101b0c */
[----:B------:R-:W-:Y:S05]  /*12f0*/  @!P0 BRA P1, `(.L_x_1559) ;  /* 0xfffffffc00748947 */ /* 0x000fea000083ffff */
[----:B------:R-:W-:Y:S05]  /*1300*/  EXIT ;  /* 0x000000000000794d */ /* 0x000fea0003800000 */
        .weak           $__internal_66_$__cuda_sm20_div_u16
        .type           $__internal_66_$__cuda_sm20_div_u16,@function
        .size           $__internal_66_$__cuda_sm20_div_u16,(.L_x_4779 - $__internal_66_$__cuda_sm20_div_u16)
$__internal_66_$__cuda_sm20_div_u16:
        /* <DEDUP_REMOVED lines=19> */
[----:B------:R-:W-:Y:S05]  /*1440*/  RET.REL.NODEC R4 `(_ZN2at6native57_GLOBAL__N__f3eca4a2_24_ForeachBinaryOpScalar_cu_86b9896c25multi_tensor_apply_kernelINS1_18TensorListMetadataILi2EEENS1_21BinaryOpScalarFunctorIN3c104HalfELi2ELi1ELi1EEEJNS1_13power_functorIfEEfEEEvT_T0_DpT1_) ;  /* 0xffffffe804ec7950 */ /* 0x000fea0003c3ffff */
.L_x_1560:
        /* <DEDUP_REMOVED lines=11> */
.L_x_4779:


//--------------------- .text._ZN2at6native57_GLOBAL__N__f3eca4a2_24_ForeachBinaryOpScalar_cu_86b9896c25multi_tensor_apply_kernelINS1_18TensorListMetadataILi2EEENS1_21BinaryOpScalarFunctorIN3c107complexIfEELi2ELi1ELi1EEEJNS1_13power_functorIS8_EES8_EEEvT_T0_DpT1_ --------------------------
	.section	.text._ZN2at6native57_GLOBAL__N__f3eca4a2_24_ForeachBinaryOpScalar_cu_86b9896c25multi_tensor_apply_kernelINS1_18TensorListMetadataILi2EEENS1_21BinaryOpScalarFunctorIN3c107complexIfEELi2ELi1ELi1EEEJNS1_13power_functorIS8_EES8_EEEvT_T0_DpT1_,"ax",@progbits
	.align	128
.text._ZN2at6native57_GLOBAL__N__f3eca4a2_24_ForeachBinaryOpScalar_cu_86b9896c25multi_tensor_apply_kernelINS1_18TensorListMetadataILi2EEENS1_21BinaryOpScalarFunctorIN3c107complexIfEELi2ELi1ELi1EEEJNS1_13power_functorIS8_EES8_EEEvT_T0_DpT1_:
        .type           _ZN2at6native57_GLOBAL__N__f3eca4a2_24_ForeachBinaryOpScalar_cu_86b9896c25multi_tensor_apply_kernelINS1_18TensorListMetadataILi2EEENS1_21BinaryOpScalarFunctorIN3c107complexIfEELi2ELi1ELi1EEEJNS1_13power_functorIS8_EES8_EEEvT_T0_DpT1_,@function
        .size           _ZN2at6native57_GLOBAL__N__f3eca4a2_24_ForeachBinaryOpScalar_cu_86b9896c25multi_tensor_apply_kernelINS1_18TensorListMetadataILi2EEENS1_21BinaryOpScalarFunctorIN3c107complexIfEELi2ELi1ELi1EEEJNS1_13power_functorIS8_EES8_EEEvT_T0_DpT1_,(.L_x_4781 - _ZN2at6native57_GLOBAL__N__f3eca4a2_24_ForeachBinaryOpScalar_cu_86b9896c25multi_tensor_apply_kernelINS1_18TensorListMetadataILi2EEENS1_21BinaryOpScalarFunctorIN3c107complexIfEELi2ELi1ELi1EEEJNS1_13power_functorIS8_EES8_EEEvT_T0_DpT1_)
        .other          _ZN2at6native57_GLOBAL__N__f3eca4a2_24_ForeachBinaryOpScalar_cu_86b9896c25multi_tensor_apply_kernelINS1_18TensorListMetadataILi2EEENS1_21BinaryOpScalarFunctorIN3c107complexIfEELi2ELi1ELi1EEEJNS1_13power_functorIS8_EES8_EEEvT_T0_DpT1_,@"STO_CUDA_ENTRY STV_DEFAULT"
_ZN2at6native57_GLOBAL__N__f3eca4a2_24_ForeachBinaryOpScalar_cu_86b9896c25multi_tensor_apply_kernelINS1_18TensorListMetadataILi2EEENS1_21BinaryOpScalarFunctorIN3c107complexIfEELi2ELi1ELi1EEEJNS1_13power_functorIS8_EES8_EEEvT_T0_DpT1_:
        /* <DEDUP_REMOVED lines=24> */
[----:B------:R-:W0:Y:S01]  /*0180*/  S2R R23, SR_TID.X ;  /* 0x0000000000177919 */ /* 0x000e220000002100 */
[----:B------:R-:W-:Y:S01]  /*0190*/  UISETP.LT.U32.AND UP0, UPT, UR16, 0x10000, UPT ;  /* 0x000100001000788c */ /* 0x000fe2000bf01070 */
[----:B------:R-:W1:Y:S03]  /*01a0*/  LDCU UR11, c[0x0][0x360] ;  /* 0x00006c00ff0b77ac */ /* 0x000e660008000800 */
[----:B------:R-:W-:Y:S01]  /*01b0*/  UISETP.LT.U32.AND.EX UP0, UPT, UR10, URZ, UPT, UP0 ;  /* 0x000000ff0a00728c */ /* 0x000fe2000bf01100 */
[----:B------:R-:W-:Y:S01]  /*01c0*/  UMOV UR4, URZ ;  /* 0x000000ff00047c82 */ /* 0x000fe20008000000 */
[----:B------:R-:W-:Y:S02]  /*01d0*/  UMOV UR5, URZ ;  /* 0x000000ff00057c82 */ /* 0x000fe40008000000 */
[----:B------:R-:W-:Y:S02]  /*01e0*/  USEL UR12, UR16, 0x10000, UP0 ;  /* 0x00010000100c7887 */ /* 0x000fe40008000000 */
[----:B------:R-:W-:-:S12]  /*01f0*/  USEL UR13, UR10, URZ, UP0 ;  /* 0x000000ff0a0d7287 */ /* 0x000fd80008000000 */
.L_x_1689:
[----:B0-----:R-:W-:Y:S02]  /*0200*/  IADD3 R0, P1, PT, R23, UR4, RZ ;  /* 0x0000000417007c10 */ /* 0x001fe4000ff3e0ff */
[----:B--2---:R-:W-:Y:S02]  /*0210*/  CS2R R8, SRZ ;  /* 0x0000000000087805 */ /* 0x004fe4000001ff00 */
[C---:B------:R-:W-:Y:S02]  /*0220*/  ISETP.GE.U32.AND P0, PT, R0.reuse, UR12, PT ;  /* 0x0000000c00007c0c */ /* 0x040fe4000bf06070 */
[----:B------:R-:W-:Y:S02]  /*0230*/  IADD3.X R3, PT, PT, RZ, UR5, RZ, P1, !PT ;  /* 0x00000005ff037c10 */ /* 0x000fe40008ffe4ff */
[----:B-1----:R-:W-:Y:S02]  /*0240*/  IADD3 R6, P2, PT, R0, UR11, RZ ;  /* 0x0000000b00067c10 */ /* 0x002fe4000ff5e0ff */
[----:B------:R-:W-:-:S02]  /*0250*/  ISETP.GE.U32.AND.EX P0, PT, R3, UR13, PT, P0 ;  /* 0x0000000d03007c0c */ /* 0x000fc4000bf06100 */
[----:B------:R-:W-:Y:S02]  /*0260*/  IADD3.X R7, PT, PT, RZ, R3, RZ, P2, !PT ;  /* 0x00000003ff077210 */ /* 0x000fe400017fe4ff */
[C---:B------:R-:W-:Y:S02]  /*0270*/  IADD3 R21, P2, PT, R6.reuse, UR11, RZ ;  /* 0x0000000b06157c10 */ /* 0x040fe4000ff5e0ff */
[----:B------:R-:W-:Y:S02]  /*0280*/  ISETP.GE.U32.AND P1, PT, R6, UR12, PT ;  /* 0x0000000c06007c0c */ /* 0x000fe4000bf26070 */
[----:B------:R-:W-:Y:S02]  /*0290*/  IADD3 R19, P5, PT, R21, UR11, RZ ;  /* 0x0000000b15137c10 */ /* 0x000fe4000ffbe0ff */
[----:B------:R-:W-:Y:S02]  /*02a0*/  IADD3.X R20, PT, PT, RZ, R7, RZ, P2, !PT ;  /* 0x00000007ff147210 */ /* 0x000fe400017fe4ff */
[----:B------:R-:W-:-:S02]  /*02b0*/  ISETP.GE.U32.AND.EX P1, PT, R7, UR13, PT, P1 ;  /* 0x0000000d07007c0c */ /* 0x000fc4000bf26110 */
[C---:B------:R-:W-:Y:S02]  /*02c0*/  @!P0 LEA R4, P4, R0.reuse, UR6, 0x3 ;  /* 0x0000000600048c11 */ /* 0x040fe4000f8818ff */
[----:B------:R-:W-:Y:S02]  /*02d0*/  ISETP.GE.U32.AND P2, PT, R21, UR12, PT ;  /* 0x0000000c15007c0c */ /* 0x000fe4000bf46070 */
[----:B------:R-:W-:Y:S02]  /*02e0*/  ISETP.GE.U32.AND P3, PT, R19, UR12, PT ;  /* 0x0000000c13007c0c */ /* 0x000fe4000bf66070 */
[----:B------:R-:W-:Y:S02]  /*02f0*/  IADD3.X R18, PT, PT, RZ, R20, RZ, P5, !PT ;  /* 0x00000014ff127210 */ /* 0x000fe40002ffe4ff */
[----:B------:R-:W-:Y:S02]  /*0300*/  @!P0 LEA.HI.X R5, R0, UR7, R3, 0x3, P4 ;  /* 0x0000000700058c11 */ /* 0x000fe4000a0f1c03 */
[----:B------:R-:W-:-:S02]  /*0310*/  ISETP.GE.U32.AND.EX P2, PT, R20, UR13, PT, P2 ;  /* 0x0000000d14007c0c */ /* 0x000fc4000bf46120 */
[----:B------:R-:W-:Y:S01]  /*0320*/  ISETP.GE.U32.AND.EX P3, PT, R18, UR13, PT, P3 ;  /* 0x0000000d12007c0c */ /* 0x000fe2000bf66130 */
[----:B------:R-:W2:Y:S01]  /*0330*/  @!P0 LDG.E.64 R8, desc[UR14][R4.64] ;  /* 0x0000000e04088981 */ /* 0x000ea2000c1e1b00 */
[----:B------:R-:W-:-:S04]  /*0340*/  @!P1 LEA R2, P4, R6, UR6, 0x3 ;  /* 0x0000000606029c11 */ /* 0x000fc8000f8818ff */
[----:B------:R-:W-:Y:S02]  /*0350*/  @!P1 LEA.HI.X R3, R6, UR7, R7, 0x3, P4 ;  /* 0x0000000706039c11 */ /* 0x000fe4000a0f1c07 */
[----:B------:R-:W-:Y:S02]  /*0360*/  CS2R R12, SRZ ;  /* 0x00000000000c7805 */ /* 0x000fe4000001ff00 */
[----:B------:R-:W-:Y:S02]  /*0370*/  CS2R R10, SRZ ;  /* 0x00000000000a7805 */ /* 0x000fe4000001ff00 */
[----:B------:R-:W-:Y:S02]  /*0380*/  @!P2 LEA R6, P0, R21, UR6, 0x3 ;  /* 0x000000061506ac11 */ /* 0x000fe4000f8018ff */
[----:B------:R-:W-:Y:S02]  /*0390*/  @!P3 LEA R16, P4, R19, UR6, 0x3 ;  /* 0x000000061310bc11 */ /* 0x000fe4000f8818ff */
[----:B------:R-:W-:-:S02]  /*03a0*/  @!P2 LEA.HI.X R7, R21, UR7, R20, 0x3, P0 ;  /* 0x000000071507ac11 */ /* 0x000fc400080f1c14 */
[----:B------:R-:W-:-:S03]  /*03b0*/  @!P3 LEA.HI.X R17, R19, UR7, R18, 0x3, P4 ;  /* 0x000000071311bc11 */ /* 0x000fc6000a0f1c12 */
[----:B------:R0:W5:Y:S04]  /*03c0*/  @!P2 LDG.E.64 R12, desc[UR14][R6.64] ;  /* 0x0000000e060ca981 */ /* 0x000168000c1e1b00 */
[----:B------:R0:W5:Y:S01]  /*03d0*/  @!P3 LDG.E.64 R10, desc[UR14][R16.64] ;  /* 0x0000000e100ab981 */ /* 0x000162000c1e1b00 */
[----:B------:R-:W-:-:S06]  /*03e0*/  CS2R R14, SRZ ;  /* 0x00000000000e7805 */ /* 0x000fcc000001ff00 */
[----:B------:R0:W5:Y:S01]  /*03f0*/  @!P1 LDG.E.64 R14, desc[UR14][R2.64] ;  /* 0x0000000e020e9981 */ /* 0x000162000c1e1b00 */
[----:B------:R-:W-:Y:S01]  /*0400*/  BSSY.RECONVERGENT B2, `(.L_x_1562) ;  /* 0x0000247000027945 */ /* 0x000fe20003800200 */
[----:B--2---:R-:W-:Y:S02]  /*0410*/  FSETP.NAN.FTZ.AND P1, PT, R8, R8, PT ;  /* 0x000000080800720b */ /* 0x004fe40003f38000 */
[----:B------:R-:W-:-:S13]  /*0420*/  FSETP.NAN.FTZ.AND P0, PT, R9, R9, PT ;  /* 0x000000090900720b */ /* 0x000fda0003f18000 */
[----:B0-----:R-:W-:Y:S05]  /*0430*/  @!P0 BRA !P1, `(.L_x_1563) ;  /* 0x0000000000e88947 */ /* 0x001fea0004800000 */
[C---:B------:R-:W-:Y:S01]  /*0440*/  FSETP.GEU.FTZ.AND P0, PT, |R8|.reuse, 1.084202172485504434e-19, PT ;  /* 0x200000000800780b */ /* 0x040fe20003f1e200 */
[----:B------:R-:W-:Y:S01]  /*0450*/  FADD.FTZ R17, |R8|, -RZ ;  /* 0x800000ff08117221 */ /* 0x000fe20000010200 */
[C---:B------:R-:W-:Y:S01]  /*0460*/  FSETP.GEU.FTZ.AND P1, PT, |R9|.reuse, 1.084202172485504434e-19, PT ;  /* 0x200000000900780b */ /* 0x040fe20003f3e200 */
[C---:B------:R-:W-:Y:S01]  /*0470*/  FADD.FTZ R6, |R9|.reuse, -RZ ;  /* 0x800000ff09067221 */ /* 0x040fe20000010200 */
[----:B------:R-:W-:Y:S01]  /*0480*/  FSETP.GT.FTZ.AND P2, PT, |R9|, |R8|, PT ;  /* 0x400000080900720b */ /* 0x000fe20003f54200 */
[----:B------:R-:W-:Y:S01]  /*0490*/  BSSY.RECONVERGENT B3, `(.L_x_1564) ;  /* 0x0000018000037945 */ /* 0x000fe20003800200 */
[----:B------:R-:W-:Y:S02]  /*04a0*/  PLOP3.LUT P0, PT, P0, P1, PT, 0xf8, 0x8f ;  /* 0x00000000008f781c */ /* 0x000fe40000703f70 */
[----:B------:R-:W-:Y:S02]  /*04b0*/  FSEL R25, R6, R17, P2 ;  /* 0x0000001106197208 */ /* 0x000fe40001000000 */
[----:B------:R-:W-:-:S02]  /*04c0*/  FSEL R17, R17, R6, P2 ;  /* 0x0000000611117208 */ /* 0x000fc40001000000 */
[----:B------:R-:W0:Y:S07]  /*04d0*/  MUFU.RCP R4, R25 ;  /* 0x0000001900047308 */ /* 0x000e2e0000001000 */
[C---:B------:R-:W-:Y:S01]  /*04e0*/  @!P0 FMUL.FTZ R2, R9.reuse, 4 ;  /* 0x4080000009028820 */ /* 0x040fe20000410000 */
[----:B------:R-:W-:Y:S01]  /*04f0*/  @!P0 FMUL.FTZ R0, R8, 4 ;  /* 0x4080000008008820 */ /* 0x000fe20000410000 */
[----:B------:R-:W-:Y:S02]  /*0500*/  @P0 FMUL.FTZ R5, R9, R9 ;  /* 0x0000000909050220 */ /* 0x000fe40000410000 */
[----:B------:R-:W-:-:S04]  /*0510*/  @!P0 FMUL.FTZ R3, R2, R2 ;  /* 0x0000000202038220 */ /* 0x000fc80000410000 */
[----:B------:R-:W-:-:S04]  /*0520*/  @!P0 FFMA.FTZ R3, R0, R0, R3 ;  /* 0x0000000000038223 */ /* 0x000fc80000010003 */
[----:B------:R-:W-:Y:S01]  /*0530*/  @!P0 FMUL.FTZ R3, R3, 0.0625 ;  /* 0x3d80000003038820 */ /* 0x000fe20000410000 */
[----:B------:R-:W-:Y:S01]  /*0540*/  @P0 FFMA.FTZ R3, R8, R8, R5 ;  /* 0x0000000808030223 */ /* 0x000fe20000010005 */
[----:B------:R-:W-:Y:S01]  /*0550*/  FCHK P0, R17, R25 ;  /* 0x0000001911007302 */ /* 0x000fe20000000000 */
[----:B0-----:R-:W-:-:S04]  /*0560*/  FFMA R5, -R25, R4, 1 ;  /* 0x3f80000019057423 */ /* 0x001fc80000000104 */
[----:B------:R-:W-:-:S03]  /*0570*/  FFMA R4, R4, R5, R4 ;  /* 0x0000000504047223 */ /* 0x000fc60000000004 */
[----:B------:R-:W0:Y:S01]  /*0580*/  MUFU.LG2 R3, R3 ;  /* 0x0000000300037308 */ /* 0x000e220000000c00 */
[----:B------:R-:W-:-:S04]  /*0590*/  FFMA R5, R17, R4, RZ ;  /* 0x0000000411057223 */ /* 0x000fc800000000ff */
[----:B------:R-:W-:-:S04]  /*05a0*/  FFMA R0, -R25, R5, R17 ;  /* 0x0000000519007223 */ /* 0x000fc80000000111 */
[----:B------:R-:W-:Y:S01]  /*05b0*/  FFMA R0, R4, R0, R5 ;  /* 0x0000000004007223 */ /* 0x000fe20000000005 */
[----:B0-----:R-:W-:Y:S01]  /*05c0*/  FMUL.FTZ R24, R3, 0.69314718246459960938 ;  /* 0x3f31721803187820 */ /* 0x001fe20000410000 */
[----:B------:R-:W-:Y:S06]  /*05d0*/  @!P0 BRA `(.L_x_1565) ;  /* 0x00000000000c8947 */ /* 0x000fec0003800000 */
[----:B------:R-:W-:Y:S02]  /*05e0*/  MOV R0, R25 ;  /* 0x0000001900007202 */ /* 0x000fe40000000f00 */
[----:B------:R-:W-:-:S07]  /*05f0*/  MOV R2, 0x610 ;  /* 0x0000061000027802 */ /* 0x000fce0000000f00 */
[----:B-----5:R-:W-:Y:S05]  /*0600*/  CALL.REL.NOINC `($__internal_67_$__cuda_sm3x_div_rn_ftz_f32_slowpath) ;  /* 0x0000014000e87944 */ /* 0x020fea0003c00000 */
.L_x_1565:
[----:B------:R-:W-:Y:S05]  /*0610*/  BSYNC.RECONVERGENT B3 ;  /* 0x0000000000037941 */ /* 0x000fea0003800200 */
.L_x_1564:
[----:B------:R-:W-:Y:S02]  /*0620*/  HFMA2 R3, -RZ, RZ, 0.89990234375, 10328 ;  /* 0x3b33710bff037431 */ /* 0x000fe400000001ff */
[----:B------:R-:W-:Y:S01]  /*0630*/  FMUL.FTZ R2, R0, R0 ;  /* 0x0000000000027220 */ /* 0x000fe20000410000 */
[----:B------:R-:W-:Y:S02]  /*0640*/  MOV R5, 0x3f6ee581 ;  /* 0x3f6ee58100057802 */ /* 0x000fe40000000f00 */
[C---:B------:R-:W-:Y:S02]  /*0650*/  ISETP.GE.AND P0, PT, R8.reuse, RZ, PT ;  /* 0x000000ff0800720c */ /* 0x040fe40003f06270 */
[C---:B------:R-:W-:Y:S01]  /*0660*/  FSETP.NEU.FTZ.AND P3, PT, |R8|.reuse, |R9|, PT ;  /* 0x400000090800720b */ /* 0x040fe20003f7d200 */
[----:B------:R-:W-:Y:S01]  /*0670*/  FADD.FTZ R8, |R8|, |R9| ;  /* 0x4000000908087221 */ /* 0x000fe20000010200 */
[----:B------:R-:W-:Y:S01]  /*0680*/  FSETP.NEU.FTZ.AND P1, PT, R25, RZ, PT ;  /* 0x000000ff1900720b */ /* 0x000fe20003f3d000 */
        /* <DEDUP_REMOVED lines=9> */
[C---:B------:R-:W-:Y:S01]  /*0720*/  FFMA.FTZ R3, R5.reuse, 1.6832555532455444336, -R0 ;  /* 0x3fd774eb05037823 */ /* 0x040fe20000010800 */
[----:B------:R-:W-:-:S04]  /*0730*/  FSEL R5, R5, 1.8663789033889770508, P2 ;  /* 0x3feee58105057808 */ /* 0x000fc80001000000 */
[----:B------:R-:W-:Y:S01]  /*0740*/  FSEL R2, R3, R0, P2 ;  /* 0x0000000003027208 */ /* 0x000fe20001000000 */
[----:B------:R-:W-:-:S04]  /*0750*/  @!P2 FADD.FTZ R0, -R0, -RZ ;  /* 0x800000ff0000a221 */ /* 0x000fc80000010100 */
[----:B------:R-:W-:Y:S01]  /*0760*/  @!P0 FFMA.FTZ R2, R5, 1.6832555532455444336, R0 ;  /* 0x3fd774eb05028823 */ /* 0x000fe20000010000 */
[----:B------:R-:W-:-:S05]  /*0770*/  HFMA2 R0, -RZ, RZ, 2.04296875, -15.78125 ;  /* 0x4016cbe4ff007431 */ /* 0x000fca00000001ff */
[----:B------:R-:W-:Y:S02]  /*0780*/  @!P3 FSEL R2, R0, 0.78539818525314331055, !P0 ;  /* 0x3f490fdb0002b808 */ /* 0x000fe40004000000 */
[----:B------:R-:W-:Y:S02]  /*0790*/  @!P1 FSEL R2, RZ, 3.1415927410125732422, P0 ;  /* 0x40490fdbff029808 */ /* 0x000fe40000000000 */
[----:B------:R-:W-:Y:S02]  /*07a0*/  FSETP.NAN.FTZ.AND P0, PT, |R8|, |R8|, PT ;  /* 0x400000080800720b */ /* 0x000fe40003f18200 */
[----:B------:R-:W-:-:S04]  /*07b0*/  LOP3.LUT R9, R2, 0x80000000, R9, 0xb8, !PT ;  /* 0x8000000002097812 */ /* 0x000fc800078eb809 */
[----:B------:R-:W-:Y:S01]  /*07c0*/  FSEL R8, R8, R9, P0 ;  /* 0x0000000908087208 */ /* 0x000fe20000000000 */
[----:B------:R-:W-:Y:S06]  /*07d0*/  BRA `(.L_x_1566) ;  /* 0x0000002000247947 */ /* 0x000fec0003800000 */
.L_x_1563:
[C---:B------:R-:W-:Y:S01]  /*07e0*/  FADD.FTZ R0, |R8|.reuse, -RZ ;  /* 0x800000ff08007221 */ /* 0x040fe20000010200 */
[----:B------:R-:W-:Y:S01]  /*07f0*/  FADD.FTZ R5, |R9|, -RZ ;  /* 0x800000ff09057221 */ /* 0x000fe20000010200 */
[----:B------:R-:W-:-:S04]  /*0800*/  FSETP.GEU.FTZ.AND P1, PT, |R8|, |R9|, PT ;  /* 0x400000090800720b */ /* 0x000fc80003f3e200 */
[----:B------:R-:W-:Y:S02]  /*0810*/  FSEL R17, R0, R5, !P1 ;  /* 0x0000000500117208 */ /* 0x000fe40004800000 */
[----:B------:R-:W-:Y:S02]  /*0820*/  P2R R25, PR, RZ, 0x2 ;  /* 0x00000002ff197803 */ /* 0x000fe40000000000 */
[----:B------:R-:W-:Y:S02]  /*0830*/  FSETP.GT.FTZ.AND P0, PT, R17, 9.99999979021476795361e+33, PT ;  /* 0x77f684df1100780b */ /* 0x000fe40003f14000 */
[----:B------:R-:W-:-:S11]  /*0840*/  FSEL R26, R5, R0, !P1 ;  /* 0x00000000051a7208 */ /* 0x000fd60004800000 */
[----:B------:R-:W-:Y:S05]  /*0850*/  @!P0 BRA `(.L_x_1567) ;  /* 0x0000000000fc8947 */ /* 0x000fea0003800000 */
[----:B------:R-:W-:Y:S01]  /*0860*/  FMUL.FTZ R0, R8, 0.36787945032119750977 ;  /* 0x3ebc5ab208007820 */ /* 0x000fe20000410000 */
[----:B------:R-:W-:Y:S01]  /*0870*/  FMUL.FTZ R2, R9, 0.36787945032119750977 ;  /* 0x3ebc5ab209027820 */ /* 0x000fe20000410000 */
[----:B------:R-:W-:Y:S02]  /*0880*/  BSSY.RECONVERGENT B3, `(.L_x_1568) ;  /* 0x000001f000037945 */ /* 0x000fe40003800200 */
[----:B------:R-:W-:Y:S01]  /*0890*/  FADD.FTZ R0, |R0|, -RZ ;  /* 0x800000ff00007221 */ /* 0x000fe20000010200 */
[----:B------:R-:W-:-:S05]  /*08a0*/  FADD.FTZ R3, |R2|, -RZ ;  /* 0x800000ff02037221 */ /* 0x000fca0000010200 */
[CC--:B------:R-:W-:Y:S02]  /*08b0*/  VIMNMX R2, PT, PT, R0.reuse, R3.reuse, !PT ;  /* 0x0000000300027248 */ /* 0x0c0fe40007fe0100 */
[----:B------:R-:W-:Y:S02]  /*08c0*/  VIMNMX R0, PT, PT, R0, R3, PT ;  /* 0x0000000300007248 */ /* 0x000fe40003fe0100 */
[----:B------:R-:W-:Y:S02]  /*08d0*/  LOP3.LUT R4, R2, 0xfe000000, RZ, 0xc0, !PT ;  /* 0xfe00000002047812 */ /* 0x000fe400078ec0ff */
[----:B------:R-:W-:Y:S02]  /*08e0*/  FSETP.NEU.FTZ.AND P0, PT, R0, RZ, PT ;  /* 0x000000ff0000720b */ /* 0x000fe40003f1d000 */
[----:B------:R-:W-:-:S05]  /*08f0*/  LOP3.LUT R3, R4, 0x7e800000, RZ, 0x3c, !PT ;  /* 0x7e80000004037812 */ /* 0x000fca00078e3cff */
[-C--:B------:R-:W-:Y:S01]  /*0900*/  FMUL.FTZ R5, R0, R3.reuse ;  /* 0x0000000300057220 */ /* 0x080fe20000410000 */
[----:B------:R-:W-:-:S03]  /*0910*/  FMUL.FTZ R3, R2, R3 ;  /* 0x0000000302037220 */ /* 0x000fc60000410000 */
[----:B------:R-:W-:Y:S02]  /*0920*/  FMUL.FTZ R6, R5, R5 ;  /* 0x0000000505067220 */ /* 0x000fe40000410000 */
[----:B------:R-:W-:Y:S02]  /*0930*/  MUFU.RCP R5, R26 ;  /* 0x0000001a00057308 */ /* 0x000fe40000001000 */
[----:B------:R-:W-:Y:S01]  /*0940*/  FFMA.FTZ R6, R3, R3, R6 ;  /* 0x0000000303067223 */ /* 0x000fe20000010006 */
[----:B------:R-:W-:-:S05]  /*0950*/  LOP3.LUT R3, R4, 0x800000, RZ, 0xfc, !PT ;  /* 0x0080000004037812 */ /* 0x000fca00078efcff */
[----:B------:R-:W0:Y:S02]  /*0960*/  MUFU.SQRT R6, R6 ;  /* 0x0000000600067308 */ /* 0x000e240000002000 */
[----:B0-----:R-:W-:Y:S01]  /*0970*/  @P0 FMUL.FTZ R2, R6, R3 ;  /* 0x0000000306020220 */ /* 0x001fe20000410000 */
[----:B------:R-:W-:Y:S01]  /*0980*/  FSETP.NEU.FTZ.AND P0, PT, R0, +INF , PT ;  /* 0x7f8000000000780b */ /* 0x000fe20003f1d000 */
[----:B------:R-:W-:-:S03]  /*0990*/  FFMA R0, -R26, R5, 1 ;  /* 0x3f8000001a007423 */ /* 0x000fc60000000105 */
[----:B------:R-:W-:Y:S01]  /*09a0*/  FSEL R2, R2, +INF , P0 ;  /* 0x7f80000002027808 */ /* 0x000fe20000000000 */
[----:B------:R-:W-:Y:S01]  /*09b0*/  FFMA R0, R5, R0, R5 ;  /* 0x0000000005007223 */ /* 0x000fe20000000005 */
[----:B------:R-:W-:-:S03]  /*09c0*/  MOV R5, 0x3f800000 ;  /* 0x3f80000000057802 */ /* 0x000fc60000000f00 */
        /* <DEDUP_REMOVED lines=9> */
[----:B-----5:R-:W-:Y:S05]  /*0a60*/  CALL.REL.NOINC `($__internal_67_$__cuda_sm3x_div_rn_ftz_f32_slowpath) ;  /* 0x0000013c00d07944 */ /* 0x020fea0003c00000 */
.L_x_1569:
[----:B------:R-:W-:Y:S05]  /*0a70*/  BSYNC.RECONVERGENT B3 ;  /* 0x0000000000037941 */ /* 0x000fea0003800200 */
.L_x_1568:
[----:B------:R-:W-:Y:S02]  /*0a80*/  HFMA2 R3, -RZ, RZ, 0.89990234375, 10328 ;  /* 0x3b33710bff037431 */ /* 0x000fe400000001ff */
[----:B------:R-:W-:Y:S01]  /*0a90*/  FMUL.FTZ R2, R0, R0 ;  /* 0x0000000000027220 */ /* 0x000fe20000410000 */
[----:B------:R-:W-:Y:S02]  /*0aa0*/  ISETP.NE.AND P3, PT, R25, RZ, PT ;  /* 0x000000ff1900720c */ /* 0x000fe40003f65270 */
[----:B------:R-:W-:Y:S02]  /*0ab0*/  MOV R5, 0x3f6ee581 ;  /* 0x3f6ee58100057802 */ /* 0x000fe40000000f00 */
[C---:B------:R-:W-:Y:S02]  /*0ac0*/  ISETP.GE.AND P1, PT, R8.reuse, RZ, PT ;  /* 0x000000ff0800720c */ /* 0x040fe40003f26270 */
[----:B------:R-:W-:Y:S01]  /*0ad0*/  FSETP.NEU.FTZ.AND P2, PT, |R8|, |R9|, PT ;  /* 0x400000090800720b */ /* 0x000fe20003f5d200 */
[----:B------:R-:W-:Y:S01]  /*0ae0*/  FFMA.FTZ R3, R2, R3, -0.015681877732276916504 ;  /* 0xbc80774802037423 */ /* 0x000fe20000010003 */
[----:B------:R-:W-:-:S03]  /*0af0*/  FSETP.NEU.FTZ.AND P0, PT, R26, RZ, PT ;  /* 0x000000ff1a00720b */ /* 0x000fc60003f1d000 */
        /* <DEDUP_REMOVED lines=9> */
[----:B------:R-:W-:-:S04]  /*0b90*/  FSEL R5, R5, 1.8663789033889770508, !P3 ;  /* 0x3feee58105057808 */ /* 0x000fc80005800000 */
[----:B------:R-:W-:Y:S01]  /*0ba0*/  FSEL R2, R3, R0, !P3 ;  /* 0x0000000003027208 */ /* 0x000fe20005800000 */
[----:B------:R-:W-:Y:S01]  /*0bb0*/  @P3 FADD.FTZ R0, -R0, -RZ ;  /* 0x800000ff00003221 */ /* 0x000fe20000010100 */
[----:B------:R-:W-:-:S03]  /*0bc0*/  FADD.FTZ R3, |R8|, |R9| ;  /* 0x4000000908037221 */ /* 0x000fc60000010200 */
        /* <DEDUP_REMOVED lines=8> */
.L_x_1567:
[----:B------:R-:W-:-:S13]  /*0c50*/  FSETP.NEU.FTZ.AND P0, PT, R26, 1, PT ;  /* 0x3f8000001a00780b */ /* 0x000fda0003f1d000 */
[----:B------:R-:W-:Y:S05]  /*0c60*/  @P0 BRA `(.L_x_1570) ;  /* 0x0000000400c40947 */ /* 0x000fea0003800000 */
[----:B------:R-:W-:-:S13]  /*0c70*/  FSETP.GEU.FTZ.AND P0, PT, R17, 9.999999682655225389e-20, PT ;  /* 0x1fec1e4a1100780b */ /* 0x000fda0003f1e000 */
[----:B------:R-:W-:Y:S05]  /*0c80*/  @P0 BRA `(.L_x_1571) ;  /* 0x0000000000a80947 */ /* 0x000fea0003800000 */
[----:B------:R-:W-:Y:S01]  /*0c90*/  MOV R3, 0x3f800000 ;  /* 0x3f80000000037802 */ /* 0x000fe20000000f00 */
[----:B------:R-:W0:Y:S01]  /*0ca0*/  FCHK P0, R17, 1 ;  /* 0x3f80000011007902 */ /* 0x000e220000000000 */
[----:B------:R-:W-:Y:S01]  /*0cb0*/  FMUL.FTZ R24, R17, 0.5 ;  /* 0x3f00000011187820 */ /* 0x000fe20000410000 */
[----:B------:R-:W-:Y:S02]  /*0cc0*/  BSSY.RECONVERGENT B3, `(.L_x_1572) ;  /* 0x000000b000037945 */ /* 0x000fe40003800200 */
[----:B------:R-:W-:Y:S01]  /*0cd0*/  FFMA R0, R3, -R3, 1 ;  /* 0x3f80000003007423 */ /* 0x000fe20000000803 */
[----:B------:R-:W-:-:S03]  /*0ce0*/  FMUL.FTZ R24, R17, R24 ;  /* 0x0000001811187220 */ /* 0x000fc60000410000 */
[----:B------:R-:W-:-:S04]  /*0cf0*/  FFMA R0, R0, R3, 1 ;  /* 0x3f80000000007423 */ /* 0x000fc80000000003 */
[----:B------:R-:W-:-:S04]  /*0d00*/  FFMA R2, R17, R0, RZ ;  /* 0x0000000011027223 */ /* 0x000fc800000000ff */
[----:B------:R-:W-:-:S04]  /*0d10*/  FFMA R3, R2, -1, R17 ;  /* 0xbf80000002037823 */ /* 0x000fc80000000011 */
[----:B------:R-:W-:Y:S01]  /*0d20*/  FFMA R0, R0, R3, R2 ;  /* 0x0000000300007223 */ /* 0x000fe20000000002 */
[----:B0-----:R-:W-:Y:S06]  /*0d30*/  @!P0 BRA `(.L_x_1573) ;  /* 0x00000000000c8947 */ /* 0x001fec0003800000 */
[----:B------:R-:W-:Y:S01]  /*0d40*/  HFMA2 R0, -RZ, RZ, 1.875, 0 ;  /* 0x3f800000ff007431 */ /* 0x000fe200000001ff */
[----:B------:R-:W-:-:S07]  /*0d50*/  MOV R2, 0xd70 ;  /* 0x00000d7000027802 */ /* 0x000fce0000000f00 */
[----:B-----5:R-:W-:Y:S05]  /*0d60*/  CALL.REL.NOINC `($__internal_67_$__cuda_sm3x_div_rn_ftz_f32_slowpath) ;  /* 0x0000013c00107944 */ /* 0x020fea0003c00000 */
.L_x_1573:
[----:B------:R-:W-:Y:S05]  /*0d70*/  BSYNC.RECONVERGENT B3 ;  /* 0x0000000000037941 */ /* 0x000fea0003800200 */
.L_x_1572:
[----:B------:R-:W-:Y:S01]  /*0d80*/  MOV R3, 0x3b33710b ;  /* 0x3b33710b00037802 */ /* 0x000fe20000000f00 */
[----:B------:R-:W-:Y:S01]  /*0d90*/  FMUL.FTZ R2, R0, R0 ;  /* 0x0000000000027220 */ /* 0x000fe20000410000 */
[----:B------:R-:W-:Y:S01]  /*0da0*/  HFMA2 R5, -RZ, RZ, 1.857421875, -1409 ;  /* 0x3f6ee581ff057431 */ /* 0x000fe200000001ff */
[----:B------:R-:W-:Y:S02]  /*0db0*/  ISETP.NE.AND P2, PT, R25, RZ, PT ;  /* 0x000000ff1900720c */ /* 0x000fe40003f45270 */
[----:B------:R-:W-:Y:S01]  /*0dc0*/  FFMA.FTZ R3, R2, R3, -0.015681877732276916504 ;  /* 0xbc80774802037423 */ /* 0x000fe20000010003 */
[C---:B------:R-:W-:Y:S02]  /*0dd0*/  ISETP.GE.AND P0, PT, R8.reuse, RZ, PT ;  /* 0x000000ff0800720c */ /* 0x040fe40003f06270 */
[----:B------:R-:W-:Y:S01]  /*0de0*/  FSETP.NEU.FTZ.AND P1, PT, |R8|, |R9|, PT ;  /* 0x400000090800720b */ /* 0x000fe20003f3d200 */
        /* <DEDUP_REMOVED lines=14> */
[----:B------:R-:W-:-:S04]  /*0ed0*/  MOV R0, 0x4016cbe4 ;  /* 0x4016cbe400007802 */ /* 0x000fc80000000f00 */
[----:B------:R-:W-:Y:S02]  /*0ee0*/  @!P1 FSEL R2, R0, 0.78539818525314331055, !P0 ;  /* 0x3f490fdb00029808 */ /* 0x000fe40004000000 */
[----:B------:R-:W-:Y:S02]  /*0ef0*/  FSETP.NAN.FTZ.AND P0, PT, |R3|, |R3|, PT ;  /* 0x400000030300720b */ /* 0x000fe40003f18200 */
[----:B------:R-:W-:-:S04]  /*0f00*/  LOP3.LUT R2, R2, 0x80000000, R9, 0xb8, !PT ;  /* 0x8000000002027812 */ /* 0x000fc800078eb809 */
[----:B------:R-:W-:Y:S01]  /*0f10*/  FSEL R8, R3, R2, P0 ;  /* 0x0000000203087208 */ /* 0x000fe20000000000 */
[----:B------:R-:W-:Y:S06]  /*0f20*/  BRA `(.L_x_1566) ;  /* 0x0000001800507947 */ /* 0x000fec0003800000 */
.L_x_1571:
[----:B------:R-:W-:Y:S01]  /*0f30*/  FMUL.FTZ R0, R17, R17 ;  /* 0x0000001111007220 */ /* 0x000fe20000410000 */
[----:B------:R-:W-:Y:S01]  /*0f40*/  MOV R7, 0x3d39bf78 ;  /* 0x3d39bf7800077802 */ /* 0x000fe20000000f00 */
[----:B------:R-:W0:Y:S01]  /*0f50*/  FCHK P2, R17, 1 ;  /* 0x3f80000011007902 */ /* 0x000e220000040000 */
[----:B------:R-:W-:Y:S01]  /*0f60*/  BSSY.RECONVERGENT B3, `(.L_x_1574) ;  /* 0x0000026000037945 */ /* 0x000fe20003800200 */
[C---:B------:R-:W-:Y:S01]  /*0f70*/  FADD.FTZ.RZ R2, R0.reuse, 1 ;  /* 0x3f80000000027421 */ /* 0x040fe2000001c000 */
[----:B------:R-:W-:-:S04]  /*0f80*/  ISETP.GE.U32.AND P0, PT, R0, 0x7f800000, PT ;  /* 0x7f8000000000780c */ /* 0x000fc80003f06070 */
[----:B------:R-:W-:Y:S02]  /*0f90*/  IADD3 R2, PT, PT, R2, -0x3f400000, RZ ;  /* 0xc0c0000002027810 */ /* 0x000fe40007ffe0ff */
[----:B------:R-:W-:Y:S02]  /*0fa0*/  ISETP.GT.AND P1, PT, R0, -0x40800000, P0 ;  /* 0xbf8000000000780c */ /* 0x000fe40000724270 */
[----:B------:R-:W-:Y:S01]  /*0fb0*/  LOP3.LUT R3, R2, 0xff800000, RZ, 0xc0, !PT ;  /* 0xff80000002037812 */ /* 0x000fe200078ec0ff */
[----:B------:R-:W-:-:S03]  /*0fc0*/  HFMA2 R2, -RZ, RZ, 1.875, 0 ;  /* 0x3f800000ff027431 */ /* 0x000fc600000001ff */
[----:B------:R-:W-:Y:S02]  /*0fd0*/  IADD3 R5, PT, PT, -R3, 0x40800000, RZ ;  /* 0x4080000003057810 */ /* 0x000fe40007ffe1ff */
[-C--:B------:R-:W-:Y:S02]  /*0fe0*/  IADD3 R4, PT, PT, R0, -R3.reuse, RZ ;  /* 0x8000000300047210 */ /* 0x080fe40007ffe0ff */
[----:B------:R-:W-:Y:S01]  /*0ff0*/  I2FP.F32.S32 R3, R3 ;  /* 0x0000000300037245 */ /* 0x000fe20000201400 */
[----:B------:R-:W-:-:S04]  /*1000*/  FFMA.FTZ R5, R5, 0.25, -R2 ;  /* 0x3e80000005057823 */ /* 0x000fc80000010802 */
[----:B------:R-:W-:Y:S01]  /*1010*/  FMUL.FTZ R3, R3, 1.1920928955078125e-07 ;  /* 0x3400000003037820 */ /* 0x000fe20000410000 */
[----:B------:R-:W-:-:S04]  /*1020*/  FADD.FTZ R4, R4, R5 ;  /* 0x0000000504047221 */ /* 0x000fc80000010000 */
[----:B------:R-:W-:Y:S01]  /*1030*/  FFMA.FTZ R5, R4, -R7, 0.10546888411045074463 ;  /* 0x3dd8001204057423 */ /* 0x000fe20000010807 */
[----:B------:R-:W-:-:S03]  /*1040*/  FFMA R7, R2, -R2, 1 ;  /* 0x3f80000002077423 */ /* 0x000fc60000000802 */
[----:B------:R-:W-:Y:S01]  /*1050*/  FFMA.FTZ R5, R4, R5, -0.13229703903198242188 ;  /* 0xbe0778e004057423 */ /* 0x000fe20000010005 */
[----:B------:R-:W-:-:S03]  /*1060*/  FFMA R2, R7, R2, 1 ;  /* 0x3f80000007027423 */ /* 0x000fc60000000002 */
        /* <DEDUP_REMOVED lines=8> */
[----:B------:R-:W-:-:S03]  /*10f0*/  @P0 MOV R5, 0x7f800000 ;  /* 0x7f80000000050802 */ /* 0x000fc60000000f00 */
[----:B------:R-:W-:Y:S01]  /*1100*/  FFMA.FTZ R3, R3, 0.69314718246459960938, R4 ;  /* 0x3f31721803037823 */ /* 0x000fe20000010004 */
[----:B------:R-:W-:Y:S01]  /*1110*/  FFMA R4, R17, R2, RZ ;  /* 0x0000000211047223 */ /* 0x000fe200000000ff */
[C---:B------:R-:W-:Y:S01]  /*1120*/  @P1 FFMA.FTZ R3, R0.reuse, R5, +INF ;  /* 0x7f80000000031423 */ /* 0x040fe20000010005 */
[----:B------:R-:W-:Y:S02]  /*1130*/  @P0 FSETP.NEU.FTZ.AND P1, PT, R0, RZ, PT ;  /* 0x000000ff0000020b */ /* 0x000fe40003f3d000 */
[----:B------:R-:W-:Y:S02]  /*1140*/  FFMA R5, R4, -1, R17 ;  /* 0xbf80000004057823 */ /* 0x000fe40000000011 */
[----:B------:R-:W-:Y:S02]  /*1150*/  @P0 FSEL R3, R3, -RZ, P1 ;  /* 0x800000ff03030208 */ /* 0x000fe40000800000 */
[----:B------:R-:W-:-:S03]  /*1160*/  FFMA R0, R2, R5, R4 ;  /* 0x0000000502007223 */ /* 0x000fc60000000004 */
[----:B------:R-:W-:Y:S01]  /*1170*/  FMUL.FTZ R24, R3, 0.5 ;  /* 0x3f00000003187820 */ /* 0x000fe20000410000 */
[----:B0-----:R-:W-:Y:S06]  /*1180*/  @!P2 BRA `(.L_x_1575) ;  /* 0x00000000000ca947 */ /* 0x001fec0003800000 */
[----:B------:R-:W-:Y:S02]  /*1190*/  MOV R0, 0x3f800000 ;  /* 0x3f80000000007802 */ /* 0x000fe40000000f00 */
[----:B------:R-:W-:-:S07]  /*11a0*/  MOV R2, 0x11c0 ;  /* 0x000011c000027802 */ /* 0x000fce0000000f00 */
[----:B-----5:R-:W-:Y:S05]  /*11b0*/  CALL.REL.NOINC `($__internal_67_$__cuda_sm3x_div_rn_ftz_f32_slowpath) ;  /* 0x0000013400fc7944 */ /* 0x020fea0003c00000 */
.L_x_1575:
[----:B------:R-:W-:Y:S05]  /*11c0*/  BSYNC.RECONVERGENT B3 ;  /* 0x0000000000037941 */ /* 0x000fea0003800200 */
.L_x_1574:
[----:B------:R-:W-:Y:S02]  /*11d0*/  HFMA2 R3, -RZ, RZ, 0.89990234375, 10328 ;  /* 0x3b33710bff037431 */ /* 0x000fe400000001ff */
[----:B------:R-:W-:Y:S01]  /*11e0*/  FMUL.FTZ R2, R0, R0 ;  /* 0x0000000000027220 */ /* 0x000fe20000410000 */
[----:B------:R-:W-:Y:S02]  /*11f0*/  ISETP.NE.AND P2, PT, R25, RZ, PT ;  /* 0x000000ff1900720c */ /* 0x000fe40003f45270 */
[----:B------:R-:W-:Y:S02]  /*1200*/  MOV R5, 0x3f6ee581 ;  /* 0x3f6ee58100057802 */ /* 0x000fe40000000f00 */
[C---:B------:R-:W-:Y:S02]  /*1210*/  ISETP.GE.AND P0, PT, R8.reuse, RZ, PT ;  /* 0x000000ff0800720c */ /* 0x040fe40003f06270 */
[----:B------:R-:W-:Y:S01]  /*1220*/  FSETP.NEU.FTZ.AND P1, PT, |R8|, |R9|, PT ;  /* 0x400000090800720b */ /* 0x000fe20003f3d200 */
        /* <DEDUP_REMOVED lines=17> */
[----:B------:R-:W-:Y:S02]  /*1340*/  FSETP.NAN.FTZ.AND P0, PT, |R3|, |R3|, PT ;  /* 0x400000030300720b */ /* 0x000fe40003f18200 */
[----:B------:R-:W-:-:S04]  /*1350*/  LOP3.LUT R2, R2, 0x80000000, R9, 0xb8, !PT ;  /* 0x8000000002027812 */ /* 0x000fc800078eb809 */
[----:B------:R-:W-:Y:S01]  /*1360*/  FSEL R8, R3, R2, P0 ;  /* 0x0000000203087208 */ /* 0x000fe20000000000 */
[----:B------:R-:W-:Y:S06]  /*1370*/  BRA `(.L_x_1566) ;  /* 0x00000014003c7947 */ /* 0x000fec0003800000 */
.L_x_1570:
[CC--:B------:R-:W-:Y:S02]  /*1380*/  FMNMX.FTZ R2, R26.reuse, R17.reuse, PT ;  /* 0x000000111a027209 */ /* 0x0c0fe40003810000 */
[----:B------:R-:W-:Y:S02]  /*1390*/  FMNMX.FTZ R3, R26, R17, !PT ;  /* 0x000000111a037209 */ /* 0x000fe40007810000 */
[----:B------:R-:W-:Y:S02]  /*13a0*/  FSETP.GEU.FTZ.AND P0, PT, R2, 9.9999999747524270788e-07, PT ;  /* 0x358637bd0200780b */ /* 0x000fe40003f1e000 */
[----:B------:R-:W-:-:S13]  /*13b0*/  FSETP.GT.FTZ.AND P1, PT, R3, 1000000, PT ;  /* 0x497424000300780b */ /* 0x000fda0003f34000 */
[----:B------:R-:W-:Y:S05]  /*13c0*/  @P0 BRA !P1, `(.L_x_1576) ;  /* 0x0000000000e80947 */ /* 0x000fea0004800000 */
[CC--:B------:R-:W-:Y:S01]  /*13d0*/  VIMNMX R2, PT, PT, R0.reuse, R5.reuse, !PT ;  /* 0x0000000500027248 */ /* 0x0c0fe20007fe0100 */
[----:B------:R-:W-:Y:S01]  /*13e0*/  BSSY.RECONVERGENT B3, `(.L_x_1577) ;  /* 0x000001b000037945 */ /* 0x000fe20003800200 */
[----:B------:R-:W-:Y:S02]  /*13f0*/  VIMNMX R0, PT, PT, R0, R5, PT ;  /* 0x0000000500007248 */ /* 0x000fe40003fe0100 */
[----:B------:R-:W-:Y:S02]  /*1400*/  LOP3.LUT R3, R2, 0xfe000000, RZ, 0xc0, !PT ;  /* 0xfe00000002037812 */ /* 0x000fe400078ec0ff */
[----:B------:R-:W-:Y:S02]  /*1410*/  FSETP.NEU.FTZ.AND P0, PT, R0, RZ, PT ;  /* 0x000000ff0000720b */ /* 0x000fe40003f1d000 */
[C---:B------:R-:W-:Y:S02]  /*1420*/  LOP3.LUT R5, R3.reuse, 0x7e800000, RZ, 0x3c, !PT ;  /* 0x7e80000003057812 */ /* 0x040fe400078e3cff */
[----:B------:R-:W-:-:S03]  /*1430*/  LOP3.LUT R3, R3, 0x800000, RZ, 0xfc, !PT ;  /* 0x0080000003037812 */ /* 0x000fc600078efcff */
[-C--:B------:R-:W-:Y:S01]  /*1440*/  FMUL.FTZ R4, R0, R5.reuse ;  /* 0x0000000500047220 */ /* 0x080fe20000410000 */
[----:B------:R-:W-:-:S03]  /*1450*/  FMUL.FTZ R5, R2, R5 ;  /* 0x0000000502057220 */ /* 0x000fc60000410000 */
[----:B------:R-:W-:-:S04]  /*1460*/  FMUL.FTZ R4, R4, R4 ;  /* 0x0000000404047220 */ /* 0x000fc80000410000 */
[----:B------:R-:W-:Y:S02]  /*1470*/  FFMA.FTZ R4, R5, R5, R4 ;  /* 0x0000000505047223 */ /* 0x000fe40000010004 */
[----:B------:R-:W-:Y:S08]  /*1480*/  MUFU.RCP R5, R26 ;  /* 0x0000001a00057308 */ /* 0x000ff00000001000 */
        /* <DEDUP_REMOVED lines=11> */
[----:B0-----:R-:W-:Y:S01]  /*1540*/  FMUL.FTZ R24, R2, 0.69314718246459960938 ;  /* 0x3f31721802187820 */ /* 0x001fe20000410000 */
[----:B-1----:R-:W-:Y:S06]  /*1550*/  @!P0 BRA `(.L_x_1578) ;  /* 0x00000000000c8947 */ /* 0x002fec0003800000 */
[----:B------:R-:W-:Y:S02]  /*1560*/  MOV R0, R26 ;  /* 0x0000001a00007202 */ /* 0x000fe40000000f00 */
[----:B------:R-:W-:-:S07]  /*1570*/  MOV R2, 0x1590 ;  /* 0x0000159000027802 */ /* 0x000fce0000000f00 */
[----:B-----5:R-:W-:Y:S05]  /*1580*/  CALL.REL.NOINC `($__internal_67_$__cuda_sm3x_div_rn_ftz_f32_slowpath) ;  /* 0x0000013400087944 */ /* 0x020fea0003c00000 */
.L_x_1578:
[----:B------:R-:W-:Y:S05]  /*1590*/  BSYNC.RECONVERGENT B3 ;  /* 0x0000000000037941 */ /* 0x000fea0003800200 */
.L_x_1577:
        /* <DEDUP_REMOVED lines=29> */
.L_x_1576:
[----:B------:R-:W-:-:S13]  /*1770*/  FSETP.GE.FTZ.AND P0, PT, R26, 1, PT ;  /* 0x3f8000001a00780b */ /* 0x000fda0003f16000 */
[----:B------:R-:W-:Y:S05]  /*1780*/  @!P0 BRA `(.L_x_1579) ;  /* 0x00000004002c8947 */ /* 0x000fea0003800000 */
[C---:B------:R-:W-:Y:S01]  /*1790*/  FADD.FTZ R0, R26.reuse, -1 ;  /* 0xbf8000001a007421 */ /* 0x040fe20000010000 */
[----:B------:R-:W-:Y:S01]  /*17a0*/  FADD.FTZ R3, R26, 1 ;  /* 0x3f8000001a037421 */ /* 0x000fe20000010000 */
[----:B------:R-:W-:Y:S01]  /*17b0*/  MOV R5, 0x3f800000 ;  /* 0x3f80000000057802 */ /* 0x000fe20000000f00 */
[----:B------:R-:W-:Y:S01]  /*17c0*/  HFMA2 R7, -RZ, RZ, 1.3056640625, -1.8671875 ;  /* 0x3d39bf78ff077431 */ /* 0x000fe200000001ff */
[----:B------:R-:W-:Y:S01]  /*17d0*/  FCHK P2, R17, R26 ;  /* 0x0000001a11007302 */ /* 0x000fe20000040000 */
[----:B------:R-:W-:Y:S01]  /*17e0*/  FMUL.FTZ R0, R0, R3 ;  /* 0x0000000300007220 */ /* 0x000fe20000410000 */
[----:B------:R-:W-:Y:S03]  /*17f0*/  BSSY.RECONVERGENT B3, `(.L_x_1580) ;  /* 0x0000027000037945 */ /* 0x000fe60003800200 */
[----:B------:R-:W-:-:S04]  /*1800*/  FFMA.FTZ R0, R17, R17, R0 ;  /* 0x0000001111007223 */ /* 0x000fc80000010000 */
        /* <DEDUP_REMOVED lines=8> */
[----:B------:R-:W-:-:S04]  /*1890*/  FFMA.FTZ R5, R4, 0.25, -R5 ;  /* 0x3e80000004057823 */ /* 0x000fc80000010805 */
[----:B------:R-:W-:Y:S01]  /*18a0*/  FADD.FTZ R2, R2, R5 ;  /* 0x0000000502027221 */ /* 0x000fe20000010000 */
[----:B------:R-:W-:-:S03]  /*18b0*/  FMUL.FTZ R3, R3, 1.1920928955078125e-07 ;  /* 0x3400000003037820 */ /* 0x000fc60000410000 */
[C---:B------:R-:W-:Y:S02]  /*18c0*/  FFMA.FTZ R5, R2.reuse, -R7, 0.10546888411045074463 ;  /* 0x3dd8001202057423 */ /* 0x040fe40000010807 */
[----:B------:R-:W0:Y:S02]  /*18d0*/  MUFU.RCP R7, R26 ;  /* 0x0000001a00077308 */ /* 0x000e240000001000 */
[----:B------:R-:W-:-:S04]  /*18e0*/  FFMA.FTZ R5, R2, R5, -0.13229703903198242188 ;  /* 0xbe0778e002057423 */ /* 0x000fc80000010005 */
[----:B------:R-:W-:-:S04]  /*18f0*/  FFMA.FTZ R5, R2, R5, 0.14491446316242218018 ;  /* 0x3e14647502057423 */ /* 0x000fc80000010005 */
[----:B------:R-:W-:-:S04]  /*1900*/  FFMA.FTZ R5, R2, R5, -0.16641564667224884033 ;  /* 0xbe2a68dd02057423 */ /* 0x000fc80000010005 */
[----:B------:R-:W-:Y:S01]  /*1910*/  FFMA.FTZ R5, R2, R5, 0.19988867640495300293 ;  /* 0x3e4caf9e02057423 */ /* 0x000fe20000010005 */
[----:B0-----:R-:W-:-:S03]  /*1920*/  FFMA R4, -R26, R7, 1 ;  /* 0x3f8000001a047423 */ /* 0x001fc60000000107 */
[----:B------:R-:W-:Y:S01]  /*1930*/  FFMA.FTZ R5, R2, R5, -0.25000196695327758789 ;  /* 0xbe80004202057423 */ /* 0x000fe20000010005 */
[----:B------:R-:W-:-:S03]  /*1940*/  FFMA R4, R7, R4, R7 ;  /* 0x0000000407047223 */ /* 0x000fc60000000007 */
        /* <DEDUP_REMOVED lines=9> */
[----:B------:R-:W-:Y:S02]  /*19e0*/  FFMA R0, -R26, R3, R17 ;  /* 0x000000031a007223 */ /* 0x000fe40000000111 */
[----:B------:R-:W-:Y:S02]  /*19f0*/  @P0 FSEL R2, R2, -RZ, P1 ;  /* 0x800000ff02020208 */ /* 0x000fe40000800000 */
[----:B------:R-:W-:-:S03]  /*1a00*/  FFMA R0, R4, R0, R3 ;  /* 0x0000000004007223 */ /* 0x000fc60000000003 */
[----:B------:R-:W-:Y:S01]  /*1a10*/  FMUL.FTZ R24, R2, 0.5 ;  /* 0x3f00000002187820 */ /* 0x000fe20000410000 */
[----:B------:R-:W-:Y:S06]  /*1a20*/  @!P2 BRA `(.L_x_1581) ;  /* 0x00000000000ca947 */ /* 0x000fec0003800000 */
[----:B------:R-:W-:Y:S02]  /*1a30*/  MOV R0, R26 ;  /* 0x0000001a00007202 */ /* 0x000fe40000000f00 */
[----:B------:R-:W-:-:S07]  /*1a40*/  MOV R2, 0x1a60 ;  /* 0x00001a6000027802 */ /* 0x000fce0000000f00 */
[----:B-----5:R-:W-:Y:S05]  /*1a50*/  CALL.REL.NOINC `($__internal_67_$__cuda_sm3x_div_rn_ftz_f32_slowpath) ;  /* 0x0000012c00d47944 */ /* 0x020fea0003c00000 */
.L_x_1581:
[----:B------:R-:W-:Y:S05]  /*1a60*/  BSYNC.RECONVERGENT B3 ;  /* 0x0000000000037941 */ /* 0x000fea0003800200 */
.L_x_1580:
        /* <DEDUP_REMOVED lines=29> */
.L_x_1579:
[----:B------:R-:W-:-:S04]  /*1c40*/  FMUL.FTZ R3, R17, R17 ;  /* 0x0000001111037220 */ /* 0x000fc80000410000 */
[----:B------:R-:W-:-:S05]  /*1c50*/  FFMA.FTZ R2, R26, R26, R3 ;  /* 0x0000001a1a027223 */ /* 0x000fca0000010003 */
[----:B------:R-:W-:-:S13]  /*1c60*/  FSETP.GTU.FTZ.AND P0, PT, R2, 0.69999998807907104492, PT ;  /* 0x3f3333330200780b */ /* 0x000fda0003f1c000 */
[----:B------:R-:W-:Y:S05]  /*1c70*/  @P0 BRA `(.L_x_1582) ;  /* 0x0000000000b00947 */ /* 0x000fea0003800000 */
[----:B------:R-:W0:Y:S01]  /*1c80*/  MUFU.RCP R3, R26 ;  /* 0x0000001a00037308 */ /* 0x000e220000001000 */
[----:B------:R-:W-:Y:S07]  /*1c90*/  BSSY.RECONVERGENT B3, `(.L_x_1583) ;  /* 0x000000d000037945 */ /* 0x000fee0003800200 */
[----:B------:R-:W1:Y:S08]  /*1ca0*/  MUFU.LG2 R24, R2 ;  /* 0x0000000200187308 */ /* 0x000e700000000c00 */
[----:B------:R-:W2:Y:S01]  /*1cb0*/  FCHK P0, R17, R26 ;  /* 0x0000001a11007302 */ /* 0x000ea20000000000 */
[----:B0-----:R-:W-:-:S04]  /*1cc0*/  FFMA R0, -R26, R3, 1 ;  /* 0x3f8000001a007423 */ /* 0x001fc80000000103 */
[----:B------:R-:W-:-:S04]  /*1cd0*/  FFMA R0, R3, R0, R3 ;  /* 0x0000000003007223 */ /* 0x000fc80000000003 */
[----:B------:R-:W-:Y:S01]  /*1ce0*/  FFMA R3, R17, R0, RZ ;  /* 0x0000000011037223 */ /* 0x000fe200000000ff */
[----:B-1----:R-:W-:-:S03]  /*1cf0*/  FMUL.FTZ.D2 R24, R24, 0.69314718246459960938 ;  /* 0x3f31721818187820 */ /* 0x002fc60000310000 */
[----:B------:R-:W-:-:S04]  /*1d00*/  FFMA R4, -R26, R3, R17 ;  /* 0x000000031a047223 */ /* 0x000fc80000000111 */
[----:B------:R-:W-:Y:S01]  /*1d10*/  FFMA R0, R0, R4, R3 ;  /* 0x0000000400007223 */ /* 0x000fe20000000003 */
[----:B--2---:R-:W-:Y:S06]  /*1d20*/  @!P0 BRA `(.L_x_1584) ;  /* 0x00000000000c8947 */ /* 0x004fec0003800000 */
[----:B------:R-:W-:Y:S02]  /*1d30*/  MOV R0, R26 ;  /* 0x0000001a00007202 */ /* 0x000fe40000000f00 */
[----:B------:R-:W-:-:S07]  /*1d40*/  MOV R2, 0x1d60 ;  /* 0x00001d6000027802 */ /* 0x000fce0000000f00 */
[----:B-----5:R-:W-:Y:S05]  /*1d50*/  CALL.REL.NOINC `($__internal_67_$__cuda_sm3x_div_rn_ftz_f32_slowpath) ;  /* 0x0000012c00147944 */ /* 0x020fea0003c00000 */
.L_x_1584:
[----:B------:R-:W-:Y:S05]  /*1d60*/  BSYNC.RECONVERGENT B3 ;  /* 0x0000000000037941 */ /* 0x000fea0003800200 */
.L_x_1583:
        /* <DEDUP_REMOVED lines=29> */
.L_x_1582:
[----:B------:R-:W-:Y:S01]  /*1f40*/  LOP3.LUT R7, R26, 0xffff0000, RZ, 0xc0, !PT ;  /* 0xffff00001a077812 */ /* 0x000fe200078ec0ff */
[----:B------:R-:W-:Y:S01]  /*1f50*/  BSSY.RECONVERGENT B0, `(.L_x_1585) ;  /* 0x000003f000007945 */ /* 0x000fe20003800200 */
[----:B------:R-:W-:-:S03]  /*1f60*/  LOP3.LUT R16, R17, 0xffff0000, RZ, 0xc0, !PT ;  /* 0xffff000011107812 */ /* 0x000fc600078ec0ff */
[--C-:B------:R-:W-:Y:S01]  /*1f70*/  FADD.FTZ R3, R26, -R7.reuse ;  /* 0x800000071a037221 */ /* 0x100fe20000010000 */
[----:B------:R-:W-:Y:S01]  /*1f80*/  FMUL.FTZ R33, R7, R7 ;  /* 0x0000000707217220 */ /* 0x000fe20000410000 */
[--C-:B------:R-:W-:Y:S01]  /*1f90*/  FADD.FTZ R2, R17, -R16.reuse ;  /* 0x8000001011027221 */ /* 0x100fe20000010000 */
[----:B------:R-:W-:Y:S01]  /*1fa0*/  FADD.FTZ R7, R7, R7 ;  /* 0x0000000707077221 */ /* 0x000fe20000010000 */
[C---:B------:R-:W-:Y:S01]  /*1fb0*/  FMUL.FTZ R0, R16.reuse, R16 ;  /* 0x0000001010007220 */ /* 0x040fe20000410000 */
[----:B------:R-:W-:Y:S01]  /*1fc0*/  LOP3.LUT R4, R3, 0xffff0000, RZ, 0xc0, !PT ;  /* 0xffff000003047812 */ /* 0x000fe200078ec0ff */
[----:B------:R-:W-:Y:S01]  /*1fd0*/  FADD.FTZ R16, R16, R16 ;  /* 0x0000001010107221 */ /* 0x000fe20000010000 */
[----:B------:R-:W-:-:S03]  /*1fe0*/  LOP3.LUT R31, R2, 0xffff0000, RZ, 0xc0, !PT ;  /* 0xffff0000021f7812 */ /* 0x000fc600078ec0ff */
[--C-:B------:R-:W-:Y:S01]  /*1ff0*/  FADD.FTZ R22, R3, -R4.reuse ;  /* 0x8000000403167221 */ /* 0x100fe20000010000 */
[----:B------:R-:W-:Y:S01]  /*2000*/  FADD.FTZ R29, R4, R4 ;  /* 0x00000004041d7221 */ /* 0x000fe20000010000 */
[--C-:B------:R-:W-:Y:S01]  /*2010*/  FADD.FTZ R27, R2, -R31.reuse ;  /* 0x8000001f021b7221 */ /* 0x100fe20000010000 */
[C---:B------:R-:W-:Y:S01]  /*2020*/  FADD.FTZ R24, R31.reuse, R31 ;  /* 0x0000001f1f187221 */ /* 0x040fe20000010000 */
[CC--:B------:R-:W-:Y:S01]  /*2030*/  FMUL.FTZ R2, R4.reuse, R7.reuse ;  /* 0x0000000704027220 */ /* 0x0c0fe20000410000 */
[----:B------:R-:W-:Y:S01]  /*2040*/  FMUL.FTZ R3, R4, R4 ;  /* 0x0000000404037220 */ /* 0x000fe20000410000 */
[C---:B------:R-:W-:Y:S01]  /*2050*/  FMUL.FTZ R6, R22.reuse, R7 ;  /* 0x0000000716067220 */ /* 0x040fe20000410000 */
[-C--:B------:R-:W-:Y:S01]  /*2060*/  FMUL.FTZ R4, R31, R16.reuse ;  /* 0x000000101f047220 */ /* 0x080fe20000410000 */
[C---:B------:R-:W-:Y:S01]  /*2070*/  FMUL.FTZ R7, R27.reuse, R16 ;  /* 0x000000101b077220 */ /* 0x040fe20000410000 */
[C---:B------:R-:W-:Y:S01]  /*2080*/  FMUL.FTZ R16, R22.reuse, R29 ;  /* 0x0000001d16107220 */ /* 0x040fe20000410000 */
[----:B------:R-:W-:Y:S01]  /*2090*/  FMUL.FTZ R24, R27, R24 ;  /* 0x000000181b187220 */ /* 0x000fe20000410000 */
[----:B------:R-:W-:Y:S01]  /*20a0*/  FMUL.FTZ R5, R31, R31 ;  /* 0x0000001f1f057220 */ /* 0x000fe20000410000 */
[----:B------:R-:W-:Y:S01]  /*20b0*/  FMUL.FTZ R22, R22, R22 ;  /* 0x0000001616167220 */ /* 0x000fe20000410000 */
[----:B------:R-:W-:-:S07]  /*20c0*/  FMUL.FTZ R27, R27, R27 ;  /* 0x0000001b1b1b7220 */ /* 0x000fce0000410000 */
.L_x_1586:
        /* <DEDUP_REMOVED lines=37> */
[----:B------:R-:W-:-:S13]  /*2320*/  PLOP3.LUT P4, PT, P4, P1, P0, 0x80, 0x0 ;  /* 0x000000000000781c */ /* 0x000fda0002783000 */
[----:B------:R-:W-:Y:S05]  /*2330*/  @!P4 BRA `(.L_x_1586) ;  /* 0xfffffffc0064c947 */ /* 0x000fea000383ffff */
[----:B------:R-:W-:Y:S05]  /*2340*/  BSYNC.RECONVERGENT B0 ;  /* 0x0000000000007941 */ /* 0x000fea0003800200 */
.L_x_1585:
[----:B------:R-:W-:Y:S01]  /*2350*/  FADD.FTZ R33, R33, -1 ;  /* 0xbf80000021217421 */ /* 0x000fe20000010000 */
[----:B------:R-:W-:Y:S01]  /*2360*/  FCHK P2, R17, R26 ;  /* 0x0000001a11007302 */ /* 0x000fe20000040000 */
[----:B------:R-:W-:Y:S02]  /*2370*/  BSSY.RECONVERGENT B3, `(.L_x_1587) ;  /* 0x0000033000037945 */ /* 0x000fe40003800200 */
[----:B------:R-:W-:-:S04]  /*2380*/  FADD.FTZ R33, R0, R33 ;  /* 0x0000002100217221 */ /* 0x000fc80000010000 */
[----:B------:R-:W-:-:S04]  /*2390*/  FADD.FTZ R33, R2, R33 ;  /* 0x0000002102217221 */ /* 0x000fc80000010000 */
[----:B------:R-:W-:-:S04]  /*23a0*/  FADD.FTZ R4, R4, R33 ;  /* 0x0000002104047221 */ /* 0x000fc80000010000 */
[----:B------:R-:W-:-:S04]  /*23b0*/  FADD.FTZ R4, R3, R4 ;  /* 0x0000000403047221 */ /* 0x000fc80000010000 */
[----:B------:R-:W-:Y:S01]  /*23c0*/  FADD.FTZ R5, R5, R4 ;  /* 0x0000000405057221 */ /* 0x000fe20000010000 */
[----:B------:R-:W-:-:S03]  /*23d0*/  MOV R4, 0x3e800000 ;  /* 0x3e80000000047802 */ /* 0x000fc60000000f00 */
[----:B------:R-:W-:Y:S01]  /*23e0*/  FADD.FTZ R6, R6, R5 ;  /* 0x0000000506067221 */ /* 0x000fe20000010000 */
[----:B------:R-:W-:-:S03]  /*23f0*/  HFMA2 R5, -RZ, RZ, 1.3056640625, -1.8671875 ;  /* 0x3d39bf78ff057431 */ /* 0x000fc600000001ff */
[----:B------:R-:W-:-:S04]  /*2400*/  FADD.FTZ R7, R7, R6 ;  /* 0x0000000607077221 */ /* 0x000fc80000010000 */
[----:B------:R-:W-:-:S04]  /*2410*/  FADD.FTZ R7, R16, R7 ;  /* 0x0000000710077221 */ /* 0x000fc80000010000 */
        /* <DEDUP_REMOVED lines=11> */
[----:B------:R-:W-:-:S04]  /*24d0*/  FFMA.FTZ R3, R3, R4, -1 ;  /* 0xbf80000003037423 */ /* 0x000fc80000010004 */
        /* <DEDUP_REMOVED lines=11> */
[----:B------:R-:W-:Y:S01]  /*2590*/  FFMA.FTZ R3, R2, R3, 0.33333510160446166992 ;  /* 0x3eaaaae602037423 */ /* 0x000fe20000010003 */
[----:B------:R-:W-:-:S03]  /*25a0*/  FFMA R5, R17, R4, RZ ;  /* 0x0000000411057223 */ /* 0x000fc600000000ff */
[----:B------:R-:W-:-:S04]  /*25b0*/  FFMA.FTZ R3, R2, R3, -0.5 ;  /* 0xbf00000002037423 */ /* 0x000fc80000010003 */
[----:B------:R-:W-:-:S04]  /*25c0*/  FMUL.FTZ R3, R2, R3 ;  /* 0x0000000302037220 */ /* 0x000fc80000410000 */
[----:B------:R-:W-:Y:S01]  /*25d0*/  FFMA.FTZ R3, R2, R3, R2 ;  /* 0x0000000302037223 */ /* 0x000fe20000010002 */
[----:B------:R-:W-:-:S03]  /*25e0*/  @P0 MOV R2, 0x7f800000 ;  /* 0x7f80000000020802 */ /* 0x000fc60000000f00 */
[----:B------:R-:W-:Y:S01]  /*25f0*/  FFMA.FTZ R3, R0, 0.69314718246459960938, R3 ;  /* 0x3f31721800037823 */ /* 0x000fe20000010003 */
[----:B------:R-:W-:Y:S01]  /*2600*/  FFMA R0, -R26, R5, R17 ;  /* 0x000000051a007223 */ /* 0x000fe20000000111 */
[C---:B------:R-:W-:Y:S01]  /*2610*/  @P1 FFMA.FTZ R3, R27.reuse, R2, +INF ;  /* 0x7f8000001b031423 */ /* 0x040fe20000010002 */
[----:B------:R-:W-:Y:S02]  /*2620*/  @P0 FSETP.NEU.FTZ.AND P1, PT, R27, RZ, PT ;  /* 0x000000ff1b00020b */ /* 0x000fe40003f3d000 */
[----:B------:R-:W-:Y:S02]  /*2630*/  FFMA R0, R4, R0, R5 ;  /* 0x0000000004007223 */ /* 0x000fe40000000005 */
[----:B------:R-:W-:-:S05]  /*2640*/  @P0 FSEL R3, R3, -RZ, P1 ;  /* 0x800000ff03030208 */ /* 0x000fca0000800000 */
[----:B------:R-:W-:Y:S01]  /*2650*/  FMUL.FTZ R24, R3, 0.5 ;  /* 0x3f00000003187820 */ /* 0x000fe20000410000 */
[----:B------:R-:W-:Y:S06]  /*2660*/  @!P2 BRA `(.L_x_1588) ;  /* 0x00000000000ca947 */ /* 0x000fec0003800000 */
[----:B------:R-:W-:Y:S02]  /*2670*/  MOV R0, R26 ;  /* 0x0000001a00007202 */ /* 0x000fe40000000f00 */
[----:B------:R-:W-:-:S07]  /*2680*/  MOV R2, 0x26a0 ;  /* 0x000026a000027802 */ /* 0x000fce0000000f00 */
[----:B-----5:R-:W-:Y:S05]  /*2690*/  CALL.REL.NOINC `($__internal_67_$__cuda_sm3x_div_rn_ftz_f32_slowpath) ;  /* 0x0000012000c47944 */ /* 0x020fea0003c00000 */
.L_x_1588:
[----:B------:R-:W-:Y:S05]  /*26a0*/  BSYNC.RECONVERGENT B3 ;  /* 0x0000000000037941 */ /* 0x000fea0003800200 */
.L_x_1587:
        /* <DEDUP_REMOVED lines=27> */
[----:B------:R-:W-:-:S07]  /*2860*/  FSEL R8, R3, R2, P0 ;  /* 0x0000000203087208 */ /* 0x000fce0000000000 */
.L_x_1566:
[----:B------:R-:W-:Y:S05]  /*2870*/  BSYNC.RECONVERGENT B2 ;  /* 0x0000000000027941 */ /* 0x000fea0003800200 */
.L_x_1562:
[----:B------:R-:W0:Y:S01]  /*2880*/  LDCU.64 UR16, c[0x0][0xfd0] ;  /* 0x0001fa00ff1077ac */ /* 0x000e220008000a00 */
[----:B------:R-:W-:Y:S01]  /*2890*/  BSSY.RECONVERGENT B0, `(.L_x_1589) ;  /* 0x000003a000007945 */ /* 0x000fe20003800200 */
[C---:B0-----:R-:W-:Y:S01]  /*28a0*/  FMUL.FTZ R9, R8.reuse, UR16 ;  /* 0x0000001008097c20 */ /* 0x041fe20008410000 */
[----:B------:R-:W-:-:S03]  /*28b0*/  FMUL.FTZ R3, R8, UR17 ;  /* 0x0000001108037c20 */ /* 0x000fc60008410000 */
[C---:B------:R-:W-:Y:S01]  /*28c0*/  FFMA.FTZ R9, R24.reuse, UR17, R9 ;  /* 0x0000001118097c23 */ /* 0x040fe20008010009 */
[----:B------:R-:W-:-:S04]  /*28d0*/  FFMA.FTZ R3, R24, UR16, -R3 ;  /* 0x0000001018037c23 */ /* 0x000fc80008010803 */
[----:B------:R-:W-:-:S13]  /*28e0*/  LOP3.LUT P0, R2, R9, 0x7fffffff, RZ, 0xc0, !PT ;  /* 0x7fffffff09027812 */ /* 0x000fda000780c0ff */
        /* <DEDUP_REMOVED lines=18> */
.L_x_1591:
[----:B-1----:R-:W-:-:S04]  /*2a10*/  IADD3 R0, PT, PT, R3, -0x42b17218, RZ ;  /* 0xbd4e8de803007810 */ /* 0x002fc80007ffe0ff */
[----:B------:R-:W-:-:S13]  /*2a20*/  ISETP.GT.U32.AND P0, PT, R0, 0x8e8e5c, PT ;  /* 0x008e8e5c0000780c */ /* 0x000fda0003f04070 */
[----:B------:R-:W-:Y:S05]  /*2a30*/  @P0 BRA `(.L_x_1592) ;  /* 0x0000000000600947 */ /* 0x000fea0003800000 */
[----:B------:R-:W-:Y:S01]  /*2a40*/  FADD.FTZ R0, R3, -162.88958740234375 ;  /* 0xc322e3bc03007421 */ /* 0x000fe20000010000 */
[----:B--2---:R-:W-:-:S03]  /*2a50*/  FMUL.RZ R9, R9, 0.15915493667125701904 ;  /* 0x3e22f98309097820 */ /* 0x004fc6000040c000 */
[----:B------:R-:W-:Y:S01]  /*2a60*/  FMUL.FTZ R0, R0, 1.4426950216293334961 ;  /* 0x3fb8aa3b00007820 */ /* 0x000fe20000410000 */
[----:B------:R-:W-:Y:S08]  /*2a70*/  MUFU.COS R5, R9 ;  /* 0x0000000900057308 */ /* 0x000ff00000000000 */
[----:B------:R-:W0:Y:S08]  /*2a80*/  MUFU.EX2 R0, R0 ;  /* 0x0000000000007308 */ /* 0x000e300000000800 */
[----:B------:R-:W1:Y:S01]  /*2a90*/  MUFU.SIN R7, R9 ;  /* 0x0000000900077308 */ /* 0x000e620000000400 */
[----:B0-----:R-:W-:-:S02]  /*2aa0*/  LEA.HI R2, R0, 0xffffffed, RZ, 0x9 ;  /* 0xffffffed00027811 */ /* 0x001fc400078f48ff */
[----:B------:R-:W-:Y:S02]  /*2ab0*/  LOP3.LUT R0, R0, 0x7fffff, RZ, 0xc0, !PT ;  /* 0x007fffff00007812 */ /* 0x000fe400078ec0ff */
[----:B------:R-:W-:Y:S02]  /*2ac0*/  LOP3.LUT R3, R2, 0xffff, RZ, 0xc0, !PT ;  /* 0x0000ffff02037812 */ /* 0x000fe400078ec0ff */
[----:B------:R-:W-:Y:S02]  /*2ad0*/  LOP3.LUT R0, R0, 0x7f000000, RZ, 0xfc, !PT ;  /* 0x7f00000000007812 */ /* 0x000fe400078efcff */
[----:B------:R-:W-:-:S03]  /*2ae0*/  LEA.HI R3, R3, R2, RZ, 0x11 ;  /* 0x0000000203037211 */ /* 0x000fc600078f88ff */
[-C--:B------:R-:W-:Y:S01]  /*2af0*/  FMUL.FTZ R4, R5, R0.reuse ;  /* 0x0000000005047220 */ /* 0x080fe20000410000 */
[----:B------:R-:W-:Y:S01]  /*2b00*/  PRMT R3, R3, 0x9910, RZ ;  /* 0x0000991003037816 */ /* 0x000fe200000000ff */
[----:B-1----:R-:W-:-:S03]  /*2b10*/  FMUL.FTZ R0, R7, R0 ;  /* 0x0000000007007220 */ /* 0x002fc60000410000 */
[----:B------:R-:W-:-:S04]  /*2b20*/  SHF.R.S32.HI R3, RZ, 0x1, R3 ;  /* 0x00000001ff037819 */ /* 0x000fc80000011403 */
[----:B------:R-:W-:-:S04]  /*2b30*/  PRMT R3, R3, 0x9910, RZ ;  /* 0x0000991003037816 */ /* 0x000fc800000000ff */
[----:B------:R-:W-:Y:S02]  /*2b40*/  IADD3 R2, PT, PT, R2, -R3, RZ ;  /* 0x8000000302027210 */ /* 0x000fe40007ffe0ff */
[----:B------:R-:W-:Y:S02]  /*2b50*/  LEA R3, R3, 0x3f800000, 0x17 ;  /* 0x3f80000003037811 */ /* 0x000fe400078eb8ff */
[----:B------:R-:W-:-:S03]  /*2b60*/  LEA R2, R2, 0x3f800000, 0x17 ;  /* 0x3f80000002027811 */ /* 0x000fc600078eb8ff */
[C---:B------:R-:W-:Y:S01]  /*2b70*/  FMUL.FTZ R5, R3.reuse, R4 ;  /* 0x0000000403057220 */ /* 0x040fe20000410000 */
[----:B------:R-:W-:-:S03]  /*2b80*/  FMUL.FTZ R3, R3, R0 ;  /* 0x0000000003037220 */ /* 0x000fc60000410000 */
[C---:B---3--:R-:W-:Y:S01]  /*2b90*/  FMUL.FTZ R8, R2.reuse, R5 ;  /* 0x0000000502087220 */ /* 0x048fe20000410000 */
[----:B------:R-:W-:Y:S01]  /*2ba0*/  FMUL.FTZ R9, R2, R3 ;  /* 0x0000000302097220 */ /* 0x000fe20000410000 */
[----:B------:R-:W-:Y:S06]  /*2bb0*/  BRA `(.L_x_1590) ;  /* 0x00000000001c7947 */ /* 0x000fec0003800000 */
.L_x_1592:
[----:B------:R-:W-:Y:S01]  /*2bc0*/  FMUL.FTZ R3, R3, 1.4426950216293334961 ;  /* 0x3fb8aa3b03037820 */ /* 0x000fe20000410000 */
[----:B--2---:R-:W-:-:S04]  /*2bd0*/  FMUL.RZ R0, R9, 0.15915493667125701904 ;  /* 0x3e22f98309007820 */ /* 0x004fc8000040c000 */
[----:B---3--:R-:W-:Y:S08]  /*2be0*/  MUFU.COS R8, R0 ;  /* 0x0000000000087308 */ /* 0x008ff00000000000 */
[----:B------:R-:W0:Y:S08]  /*2bf0*/  MUFU.EX2 R3, R3 ;  /* 0x0000000300037308 */ /* 0x000e300000000800 */
[----:B------:R-:W1:Y:S01]  /*2c00*/  MUFU.SIN R2, R0 ;  /* 0x0000000000027308 */ /* 0x000e620000000400 */
[C---:B0-----:R-:W-:Y:S01]  /*2c10*/  FMUL.FTZ R8, R3.reuse, R8 ;  /* 0x0000000803087220 */ /* 0x041fe20000410000 */
[----:B-1----:R-:W-:-:S07]  /*2c20*/  FMUL.FTZ R9, R3, R2 ;  /* 0x0000000203097220 */ /* 0x002fce0000410000 */
.L_x_1590:
[----:B------:R-:W-:Y:S05]  /*2c30*/  BSYNC.RECONVERGENT B0 ;  /* 0x0000000000007941 */ /* 0x000fea0003800200 */
.L_x_1589:
[----:B-----5:R-:W-:Y:S01]  /*2c40*/  FSETP.NAN.FTZ.AND P0, PT, R14, R14, PT ;  /* 0x0000000e0e00720b */ /* 0x020fe20003f18000 */
[----:B------:R-:W-:Y:S01]  /*2c50*/  BSSY.RECONVERGENT B2, `(.L_x_1593) ;  /* 0x0000249000027945 */ /* 0x000fe20003800200 */
[----:B------:R-:W-:-:S04]  /*2c60*/  FSETP.NAN.FTZ.AND P1, PT, R15, R15, PT ;  /* 0x0000000f0f00720b */ /* 0x000fc80003f38000 */
[----:B------:R-:W-:-:S13]  /*2c70*/  PLOP3.LUT P0, PT, P0, P1, PT, 0xf8, 0x8f ;  /* 0x00000000008f781c */ /* 0x000fda0000703f70 */
[----:B------:R-:W-:Y:S05]  /*2c80*/  @P0 BRA `(.L_x_1594) ;  /* 0x0000002000300947 */ /* 0x000fea0003800000 */
[C---:B-1----:R-:W-:Y:S01]  /*2c90*/  FADD.FTZ R0, |R14|.reuse, -RZ ;  /* 0x800000ff0e007221 */ /* 0x042fe20000010200 */
[----:B------:R-:W-:Y:S01]  /*2ca0*/  FADD.FTZ R5, |R15|, -RZ ;  /* 0x800000ff0f057221 */ /* 0x000fe20000010200 */
[----:B------:R-:W-:-:S04]  /*2cb0*/  FSETP.GEU.FTZ.AND P1, PT, |R14|, |R15|, PT ;  /* 0x4000000f0e00720b */ /* 0x000fc80003f3e200 */
[----:B------:R-:W-:Y:S02]  /*2cc0*/  FSEL R17, R0, R5, !P1 ;  /* 0x0000000500117208 */ /* 0x000fe40004800000 */
[----:B------:R-:W-:Y:S02]  /*2cd0*/  P2R R25, PR, RZ, 0x2 ;  /* 0x00000002ff197803 */ /* 0x000fe40000000000 */
[----:B------:R-:W-:Y:S02]  /*2ce0*/  FSETP.GT.FTZ.AND P0, PT, R17, 9.99999979021476795361e+33, PT ;  /* 0x77f684df1100780b */ /* 0x000fe40003f14000 */
[----:B------:R-:W-:-:S11]  /*2cf0*/  FSEL R26, R5, R0, !P1 ;  /* 0x00000000051a7208 */ /* 0x000fd60004800000 */
[----:B------:R-:W-:Y:S05]  /*2d00*/  @P0 BRA `(.L_x_1595) ;  /* 0x0000001c00140947 */ /* 0x000fea0003800000 */
[----:B------:R-:W-:-:S13]  /*2d10*/  FSETP.NEU.FTZ.AND P0, PT, R26, 1, PT ;  /* 0x3f8000001a00780b */ /* 0x000fda0003f1d000 */
[----:B------:R-:W-:Y:S05]  /*2d20*/  @!P0 BRA `(.L_x_1596) ;  /* 0x0000001400448947 */ /* 0x000fea0003800000 */
[CC--:B------:R-:W-:Y:S02]  /*2d30*/  FMNMX.FTZ R2, R26.reuse, R17.reuse, PT ;  /* 0x000000111a027209 */ /* 0x0c0fe40003810000 */
[----:B------:R-:W-:Y:S02]  /*2d40*/  FMNMX.FTZ R3, R26, R17, !PT ;  /* 0x000000111a037209 */ /* 0x000fe40007810000 */
[----:B------:R-:W-:Y:S02]  /*2d50*/  FSETP.GEU.FTZ.AND P1, PT, R2, 9.9999999747524270788e-07, PT ;  /* 0x358637bd0200780b */ /* 0x000fe40003f3e000 */
[----:B------:R-:W-:-:S04]  /*2d60*/  FSETP.GT.FTZ.AND P0, PT, R3, 1000000, PT ;  /* 0x497424000300780b */ /* 0x000fc80003f14000 */
[----:B------:R-:W-:-:S13]  /*2d70*/  PLOP3.LUT P0, PT, P0, P1, PT, 0xf2, 0x2f ;  /* 0x00000000002f781c */ /* 0x000fda0000703e72 */
[----:B------:R-:W-:Y:S05]  /*2d80*/  @P0 BRA `(.L_x_1597) ;  /* 0x0000001000440947 */ /* 0x000fea0003800000 */
[----:B------:R-:W-:-:S13]  /*2d90*/  FSETP.GE.FTZ.AND P0, PT, R26, 1, PT ;  /* 0x3f8000001a00780b */ /* 0x000fda0003f16000 */
[----:B------:R-:W-:Y:S05]  /*2da0*/  @!P0 BRA `(.L_x_1598) ;  /* 0x00000004002c8947 */ /* 0x000fea0003800000 */
[C---:B------:R-:W-:Y:S01]  /*2db0*/  FADD.FTZ R0, R26.reuse, -1 ;  /* 0xbf8000001a007421 */ /* 0x040fe20000010000 */
[----:B------:R-:W-:Y:S01]  /*2dc0*/  FADD.FTZ R3, R26, 1 ;  /* 0x3f8000001a037421 */ /* 0x000fe20000010000 */
[----:B------:R-:W-:Y:S01]  /*2dd0*/  HFMA2 R5, -RZ, RZ, 1.625, 0 ;  /* 0x3e800000ff057431 */ /* 0x000fe200000001ff */
[----:B------:R-:W-:Y:S01]  /*2de0*/  MOV R7, 0x3d39bf78 ;  /* 0x3d39bf7800077802 */ /* 0x000fe20000000f00 */
[----:B------:R-:W-:Y:S01]  /*2df0*/  BSSY.RECONVERGENT B3, `(.L_x_1599) ;  /* 0x0000029000037945 */ /* 0x000fe20003800200 */
[----:B------:R-:W-:-:S04]  /*2e00*/  FMUL.FTZ R0, R0, R3 ;  /* 0x0000000300007220 */ /* 0x000fc80000410000 */
        /* <DEDUP_REMOVED lines=10> */
[----:B------:R-:W-:-:S03]  /*2eb0*/  @P1 FSETP.NEU.FTZ.AND P2, PT, R0, RZ, PT ;  /* 0x000000ff0000120b */ /* 0x000fc60003f5d000 */
[----:B------:R-:W-:Y:S01]  /*2ec0*/  FADD.FTZ R2, R2, R5 ;  /* 0x0000000502027221 */ /* 0x000fe20000010000 */
[----:B------:R-:W-:-:S03]  /*2ed0*/  FMUL.FTZ R3, R3, 1.1920928955078125e-07 ;  /* 0x3400000003037820 */ /* 0x000fc60000410000 */
[C---:B------:R-:W-:Y:S02]  /*2ee0*/  FFMA.FTZ R5, R2.reuse, -R7, 0.10546888411045074463 ;  /* 0x3dd8001202057423 */ /* 0x040fe40000010807 */
[----:B------:R-:W1:Y:S02]  /*2ef0*/  MUFU.RCP R7, R26 ;  /* 0x0000001a00077308 */ /* 0x000e640000001000 */
[----:B------:R-:W-:-:S04]  /*2f00*/  FFMA.FTZ R5, R2, R5, -0.13229703903198242188 ;  /* 0xbe0778e002057423 */ /* 0x000fc80000010005 */
[----:B------:R-:W-:-:S04]  /*2f10*/  FFMA.FTZ R5, R2, R5, 0.14491446316242218018 ;  /* 0x3e14647502057423 */ /* 0x000fc80000010005 */
[----:B------:R-:W-:-:S04]  /*2f20*/  FFMA.FTZ R5, R2, R5, -0.16641564667224884033 ;  /* 0xbe2a68dd02057423 */ /* 0x000fc80000010005 */
[----:B------:R-:W-:Y:S01]  /*2f30*/  FFMA.FTZ R5, R2, R5, 0.19988867640495300293 ;  /* 0x3e4caf9e02057423 */ /* 0x000fe20000010005 */
[----:B-1----:R-:W-:-:S03]  /*2f40*/  FFMA R4, -R26, R7, 1 ;  /* 0x3f8000001a047423 */ /* 0x002fc60000000107 */
        /* <DEDUP_REMOVED lines=9> */
[----:B------:R-:W-:Y:S01]  /*2fe0*/  @P0 FFMA.FTZ R2, R0, R5, +INF ;  /* 0x7f80000000020423 */ /* 0x000fe20000010005 */
[----:B------:R-:W1:Y:S02]  /*2ff0*/  FCHK P0, R17, R26 ;  /* 0x0000001a11007302 */ /* 0x000e640000000000 */
[----:B------:R-:W-:Y:S02]  /*3000*/  FFMA R0, -R26, R3, R17 ;  /* 0x000000031a007223 */ /* 0x000fe40000000111 */
[----:B------:R-:W-:Y:S02]  /*3010*/  @P1 FSEL R2, R2, -RZ, P2 ;  /* 0x800000ff02021208 */ /* 0x000fe40001000000 */
[----:B------:R-:W-:-:S03]  /*3020*/  FFMA R0, R4, R0, R3 ;  /* 0x0000000004007223 */ /* 0x000fc60000000003 */
[----:B------:R-:W-:Y:S01]  /*3030*/  FMUL.FTZ R24, R2, 0.5 ;  /* 0x3f00000002187820 */ /* 0x000fe20000410000 */
[----:B-1----:R-:W-:Y:S06]  /*3040*/  @!P0 BRA `(.L_x_1600) ;  /* 0x00000000000c8947 */ /* 0x002fec0003800000 */
[----:B------:R-:W-:Y:S02]  /*3050*/  MOV R0, R26 ;  /* 0x0000001a00007202 */ /* 0x000fe40000000f00 */
[----:B------:R-:W-:-:S07]  /*3060*/  MOV R2, 0x3080 ;  /* 0x0000308000027802 */ /* 0x000fce0000000f00 */
[----:B0-23--:R-:W-:Y:S05]  /*3070*/  CALL.REL.NOINC `($__internal_67_$__cuda_sm3x_div_rn_ftz_f32_slowpath) ;  /* 0x00000118004c7944 */ /* 0x00dfea0003c00000 */
.L_x_1600:
[----:B------:R-:W-:Y:S05]  /*3080*/  BSYNC.RECONVERGENT B3 ;  /* 0x0000000000037941 */ /* 0x000fea0003800200 */
.L_x_1599:
[----:B------:R-:W-:Y:S02]  /*3090*/  HFMA2 R3, -RZ, RZ, 0.89990234375, 10328 ;  /* 0x3b33710bff037431 */ /* 0x000fe400000001ff */
[----:B------:R-:W-:Y:S01]  /*30a0*/  FMUL.FTZ R2, R0, R0 ;  /* 0x0000000000027220 */ /* 0x000fe20000410000 */
[----:B------:R-:W-:Y:S02]  /*30b0*/  ISETP.NE.AND P3, PT, R25, RZ, PT ;  /* 0x000000ff1900720c */ /* 0x000fe40003f65270 */
[----:B------:R-:W-:Y:S02]  /*30c0*/  MOV R5, 0x3f6ee581 ;  /* 0x3f6ee58100057802 */ /* 0x000fe40000000f00 */
[C---:B------:R-:W-:Y:S02]  /*30d0*/  ISETP.GE.AND P0, PT, R14.reuse, RZ, PT ;  /* 0x000000ff0e00720c */ /* 0x040fe40003f06270 */
[C---:B------:R-:W-:Y:S01]  /*30e0*/  FSETP.NEU.FTZ.AND P2, PT, |R14|.reuse, |R15|, PT ;  /* 0x4000000f0e00720b */ /* 0x040fe20003f5d200 */
[----:B------:R-:W-:Y:S01]  /*30f0*/  FADD.FTZ R14, |R14|, |R15| ;  /* 0x4000000f0e0e7221 */ /* 0x000fe20000010200 */
        /* <DEDUP_REMOVED lines=13> */
[----:B------:R-:W-:-:S04]  /*31d0*/  @P3 FADD.FTZ R0, -R0, -RZ ;  /* 0x800000ff00003221 */ /* 0x000fc80000010100 */
        /* <DEDUP_REMOVED lines=8> */
.L_x_1598:
[----:B------:R-:W-:-:S04]  /*3260*/  FMUL.FTZ R3, R17, R17 ;  /* 0x0000001111037220 */ /* 0x000fc80000410000 */
[----:B------:R-:W-:-:S05]  /*3270*/  FFMA.FTZ R3, R26, R26, R3 ;  /* 0x0000001a1a037223 */ /* 0x000fca0000010003 */
[----:B------:R-:W-:-:S13]  /*3280*/  FSETP.GTU.FTZ.AND P0, PT, R3, 0.69999998807907104492, PT ;  /* 0x3f3333330300780b */ /* 0x000fda0003f1c000 */
[----:B------:R-:W-:Y:S05]  /*3290*/  @P0 BRA `(.L_x_1602) ;  /* 0x0000000000b00947 */ /* 0x000fea0003800000 */
[----:B------:R-:W1:Y:S01]  /*32a0*/  MUFU.RCP R5, R26 ;  /* 0x0000001a00057308 */ /* 0x000e620000001000 */
[----:B------:R-:W-:Y:S07]  /*32b0*/  BSSY.RECONVERGENT B3, `(.L_x_1603) ;  /* 0x000000d000037945 */ /* 0x000fee0003800200 */
[----:B------:R-:W4:Y:S08]  /*32c0*/  MUFU.LG2 R24, R3 ;  /* 0x0000000300187308 */ /* 0x000f300000000c00 */
        /* <DEDUP_REMOVED lines=10> */
[----:B0-23--:R-:W-:Y:S05]  /*3370*/  CALL.REL.NOINC `($__internal_67_$__cuda_sm3x_div_rn_ftz_f32_slowpath) ;  /* 0x00000114008c7944 */ /* 0x00dfea0003c00000 */
.L_x_1604:
[----:B------:R-:W-:Y:S05]  /*3380*/  BSYNC.RECONVERGENT B3 ;  /* 0x0000000000037941 */ /* 0x000fea0003800200 */
.L_x_1603:
        /* <DEDUP_REMOVED lines=29> */
.L_x_1602:
        /* <DEDUP_REMOVED lines=25> */
.L_x_1606:
        /* <DEDUP_REMOVED lines=40> */
.L_x_1605:
        /* <DEDUP_REMOVED lines=52> */
[----:B0-23--:R-:W-:Y:S05]  /*3cb0*/  CALL.REL.NOINC `($__internal_67_$__cuda_sm3x_div_rn_ftz_f32_slowpath) ;  /* 0x0000010c003c7944 */ /* 0x00dfea0003c00000 */
.L_x_1608:
[----:B------:R-:W-:Y:S05]  /*3cc0*/  BSYNC.RECONVERGENT B3 ;  /* 0x0000000000037941 */ /* 0x000fea0003800200 */
.L_x_1607:
        /* <DEDUP_REMOVED lines=29> */
.L_x_1597:
        /* <DEDUP_REMOVED lines=23> */
[----:B-1----:R-:W-:Y:S01]  /*4010*/  FMUL.FTZ R24, R2, 0.69314718246459960938 ;  /* 0x3f31721802187820 */ /* 0x002fe20000410000 */
[----:B----4-:R-:W-:Y:S06]  /*4020*/  @!P0 BRA `(.L_x_1610) ;  /* 0x00000000000c8947 */ /* 0x010fec0003800000 */
[----:B------:R-:W-:Y:S02]  /*4030*/  MOV R0, R26 ;  /* 0x0000001a00007202 */ /* 0x000fe40000000f00 */
[----:B------:R-:W-:-:S07]  /*4040*/  MOV R2, 0x4060 ;  /* 0x0000406000027802 */ /* 0x000fce0000000f00 */
[----:B0-23--:R-:W-:Y:S05]  /*4050*/  CALL.REL.NOINC `($__internal_67_$__cuda_sm3x_div_rn_ftz_f32_slowpath) ;  /* 0x0000010800547944 */ /* 0x00dfea0003c00000 */
.L_x_1610:
[----:B------:R-:W-:Y:S05]  /*4060*/  BSYNC.RECONVERGENT B3 ;  /* 0x0000000000037941 */ /* 0x000fea0003800200 */
.L_x_1609:
        /* <DEDUP_REMOVED lines=29> */
.L_x_1596:
[----:B------:R-:W-:-:S13]  /*4240*/  FSETP.GEU.FTZ.AND P0, PT, R17, 9.999999682655225389e-20, PT ;  /* 0x1fec1e4a1100780b */ /* 0x000fda0003f1e000 */
[----:B------:R-:W-:Y:S05]  /*4250*/  @!P0 BRA `(.L_x_1611) ;  /* 0x0000000400188947 */ /* 0x000fea0003800000 */
[----:B------:R-:W-:Y:S01]  /*4260*/  FMUL.FTZ R0, R17, R17 ;  /* 0x0000001111007220 */ /* 0x000fe20000410000 */
[----:B------:R-:W-:Y:S01]  /*4270*/  MOV R5, 0x3e800000 ;  /* 0x3e80000000057802 */ /* 0x000fe20000000f00 */
[----:B------:R-:W-:Y:S01]  /*4280*/  HFMA2 R7, -RZ, RZ, 1.3056640625, -1.8671875 ;  /* 0x3d39bf78ff077431 */ /* 0x000fe200000001ff */
[----:B------:R-:W-:Y:S01]  /*4290*/  BSSY.RECONVERGENT B3, `(.L_x_1612) ;  /* 0x0000027000037945 */ /* 0x000fe20003800200 */
        /* <DEDUP_REMOVED lines=12> */
[----:B------:R-:W-:Y:S01]  /*4360*/  FFMA.FTZ R5, R2, -R7, 0.10546888411045074463 ;  /* 0x3dd8001202057423 */ /* 0x000fe20000010807 */
[----:B------:R-:W-:-:S03]  /*4370*/  MOV R7, 0x3f800000 ;  /* 0x3f80000000077802 */ /* 0x000fc60000000f00 */
[C---:B------:R-:W-:Y:S02]  /*4380*/  FFMA.FTZ R5, R2.reuse, R5, -0.13229703903198242188 ;  /* 0xbe0778e002057423 */ /* 0x040fe40000010005 */
[----:B------:R-:W-:Y:S02]  /*4390*/  FFMA R4, R7, -1, R7 ;  /* 0xbf80000007047823 */ /* 0x000fe40000000007 */
[----:B------:R-:W-:Y:S02]  /*43a0*/  FFMA.FTZ R5, R2, R5, 0.14491446316242218018 ;  /* 0x3e14647502057423 */ /* 0x000fe40000010005 */
[----:B------:R-:W-:Y:S02]  /*43b0*/  FFMA R4, R4, R7, 1 ;  /* 0x3f80000004047423 */ /* 0x000fe40000000007 */
        /* <DEDUP_REMOVED lines=11> */
[----:B------:R-:W1:Y:S02]  /*4470*/  FCHK P0, R17, 1 ;  /* 0x3f80000011007902 */ /* 0x000e640000000000 */
[----:B------:R-:W-:Y:S02]  /*4480*/  FFMA R0, R3, -1, R17 ;  /* 0xbf80000003007823 */ /* 0x000fe40000000011 */
[----:B------:R-:W-:Y:S02]  /*4490*/  @P1 FSEL R2, R2, -RZ, P2 ;  /* 0x800000ff02021208 */ /* 0x000fe40001000000 */
[----:B------:R-:W-:-:S03]  /*44a0*/  FFMA R0, R4, R0, R3 ;  /* 0x0000000004007223 */ /* 0x000fc60000000003 */
[----:B------:R-:W-:Y:S01]  /*44b0*/  FMUL.FTZ R24, R2, 0.5 ;  /* 0x3f00000002187820 */ /* 0x000fe20000410000 */
[----:B-1----:R-:W-:Y:S06]  /*44c0*/  @!P0 BRA `(.L_x_1613) ;  /* 0x00000000000c8947 */ /* 0x002fec0003800000 */
[----:B------:R-:W-:Y:S02]  /*44d0*/  MOV R0, 0x3f800000 ;  /* 0x3f80000000007802 */ /* 0x000fe40000000f00 */
[----:B------:R-:W-:-:S07]  /*44e0*/  MOV R2, 0x4500 ;  /* 0x0000450000027802 */ /* 0x000fce0000000f00 */
[----:B0-23--:R-:W-:Y:S05]  /*44f0*/  CALL.REL.NOINC `($__internal_67_$__cuda_sm3x_div_rn_ftz_f32_slowpath) ;  /* 0x00000104002c7944 */ /* 0x00dfea0003c00000 */
.L_x_1613:
[----:B------:R-:W-:Y:S05]  /*4500*/  BSYNC.RECONVERGENT B3 ;  /* 0x0000000000037941 */ /* 0x000fea0003800200 */
.L_x_1612:
        /* <DEDUP_REMOVED lines=27> */
.L_x_1611:
[----:B------:R-:W-:Y:S01]  /*46c0*/  MOV R0, 0x3f800000 ;  /* 0x3f80000000007802 */ /* 0x000fe20000000f00 */
[----:B------:R-:W1:Y:S01]  /*46d0*/  FCHK P0, R17, 1 ;  /* 0x3f80000011007902 */ /* 0x000e620000000000 */
[C---:B------:R-:W-:Y:S01]  /*46e0*/  FMUL.FTZ R24, R17.reuse, 0.5 ;  /* 0x3f00000011187820 */ /* 0x040fe20000410000 */
[----:B------:R-:W-:Y:S02]  /*46f0*/  BSSY.RECONVERGENT B3, `(.L_x_1614) ;  /* 0x000000b000037945 */ /* 0x000fe40003800200 */
[----:B------:R-:W-:Y:S01]  /*4700*/  FFMA R3, R0, -R0, 1 ;  /* 0x3f80000000037423 */ /* 0x000fe20000000800 */
[----:B------:R-:W-:-:S03]  /*4710*/  FMUL.FTZ R24, R17, R24 ;  /* 0x0000001811187220 */ /* 0x000fc60000410000 */
[----:B------:R-:W-:-:S04]  /*4720*/  FFMA R0, R3, R0, 1 ;  /* 0x3f80000003007423 */ /* 0x000fc80000000000 */
[----:B------:R-:W-:-:S04]  /*4730*/  FFMA R2, R0, R17, RZ ;  /* 0x0000001100027223 */ /* 0x000fc800000000ff */
[----:B------:R-:W-:-:S04]  /*4740*/  FFMA R3, R2, -1, R17 ;  /* 0xbf80000002037823 */ /* 0x000fc80000000011 */
[----:B------:R-:W-:Y:S01]  /*4750*/  FFMA R0, R0, R3, R2 ;  /* 0x0000000300007223 */ /* 0x000fe20000000002 */
[----:B-1----:R-:W-:Y:S06]  /*4760*/  @!P0 BRA `(.L_x_1615) ;  /* 0x00000000000c8947 */ /* 0x002fec0003800000 */
[----:B------:R-:W-:Y:S01]  /*4770*/  HFMA2 R0, -RZ, RZ, 1.875, 0 ;  /* 0x3f800000ff007431 */ /* 0x000fe200000001ff */
[----:B------:R-:W-:-:S07]  /*4780*/  MOV R2, 0x47a0 ;  /* 0x000047a000027802 */ /* 0x000fce0000000f00 */
[----:B0-23--:R-:W-:Y:S05]  /*4790*/  CALL.REL.NOINC `($__internal_67_$__cuda_sm3x_div_rn_ftz_f32_slowpath) ;  /* 0x0000010000847944 */ /* 0x00dfea0003c00000 */
.L_x_1615:
[----:B------:R-:W-:Y:S05]  /*47a0*/  BSYNC.RECONVERGENT B3 ;  /* 0x0000000000037941 */ /* 0x000fea0003800200 */
.L_x_1614:
        /* <DEDUP_REMOVED lines=27> */
.L_x_1595:
        /* <DEDUP_REMOVED lines=16> */
[----:B------:R-:W1:Y:S02]  /*4a60*/  MUFU.SQRT R6, R6 ;  /* 0x0000000600067308 */ /* 0x000e640000002000 */
[----:B-1----:R-:W-:Y:S01]  /*4a70*/  @P0 FMUL.FTZ R2, R6, R3 ;  /* 0x0000000306020220 */ /* 0x002fe20000410000 */
[----:B------:R-:W-:Y:S01]  /*4a80*/  FSETP.NEU.FTZ.AND P0, PT, R0, +INF , PT ;  /* 0x7f8000000000780b */ /* 0x000fe20003f1d000 */
[----:B------:R-:W-:Y:S01]  /*4a90*/  FFMA R0, -R26, R5, 1 ;  /* 0x3f8000001a007423 */ /* 0x000fe20000000105 */
[----:B------:R-:W-:Y:S02]  /*4aa0*/  HFMA2 R3, -RZ, RZ, 1.875, 0 ;  /* 0x3f800000ff037431 */ /* 0x000fe400000001ff */
        /* <DEDUP_REMOVED lines=11> */
[----:B0-23--:R-:W-:Y:S05]  /*4b60*/  CALL.REL.NOINC `($__internal_67_$__cuda_sm3x_div_rn_ftz_f32_slowpath) ;  /* 0x000000fc00907944 */ /* 0x00dfea0003c00000 */
.L_x_1617:
[----:B------:R-:W-:Y:S05]  /*4b70*/  BSYNC.RECONVERGENT B3 ;  /* 0x0000000000037941 */ /* 0x000fea0003800200 */
.L_x_1616:
[----:B------:R-:W-:Y:S01]  /*4b80*/  MOV R3, 0x3b33710b ;  /* 0x3b33710b00037802 */ /* 0x000fe20000000f00 */
[----:B------:R-:W-:Y:S01]  /*4b90*/  FMUL.FTZ R2, R0, R0 ;  /* 0x0000000000027220 */ /* 0x000fe20000410000 */
[----:B------:R-:W-:Y:S01]  /*4ba0*/  HFMA2 R5, -RZ, RZ, 1.857421875, -1409 ;  /* 0x3f6ee581ff057431 */ /* 0x000fe200000001ff */
[----:B------:R-:W-:Y:S02]  /*4bb0*/  ISETP.NE.AND P3, PT, R25, RZ, PT ;  /* 0x000000ff1900720c */ /* 0x000fe40003f65270 */
[----:B------:R-:W-:Y:S01]  /*4bc0*/  FFMA.FTZ R3, R2, R3, -0.015681877732276916504 ;  /* 0xbc80774802037423 */ /* 0x000fe20000010003 */
[C---:B------:R-:W-:Y:S02]  /*4bd0*/  ISETP.GE.AND P0, PT, R14.reuse, RZ, PT ;  /* 0x000000ff0e00720c */ /* 0x040fe40003f06270 */
[----:B------:R-:W-:Y:S01]  /*4be0*/  FSETP.NEU.FTZ.AND P2, PT, |R14|, |R15|, PT ;  /* 0x4000000f0e00720b */ /* 0x000fe20003f5d200 */
[----:B------:R-:W-:Y:S01]  /*4bf0*/  FFMA.FTZ R3, R2, R3, 0.042200751602649688721 ;  /* 0x3d2cdab202037423 */ /* 0x000fe20000010003 */
[----:B------:R-:W-:-:S03]  /*4c00*/  FSETP.NEU.FTZ.AND P1, PT, R26, RZ, PT ;  /* 0x000000ff1a00720b */ /* 0x000fc60003f3d000 */
        /* <DEDUP_REMOVED lines=15> */
[----:B------:R-:W-:Y:S02]  /*4d00*/  @!P1 FSEL R2, RZ, 3.1415927410125732422, P0 ;  /* 0x40490fdbff029808 */ /* 0x000fe40000000000 */
[----:B------:R-:W-:Y:S02]  /*4d10*/  FSETP.NAN.FTZ.AND P0, PT, |R3|, |R3|, PT ;  /* 0x400000030300720b */ /* 0x000fe40003f18200 */
[----:B------:R-:W-:-:S04]  /*4d20*/  LOP3.LUT R2, R2, 0x80000000, R15, 0xb8, !PT ;  /* 0x8000000002027812 */ /* 0x000fc800078eb80f */
[----:B------:R-:W-:Y:S01]  /*4d30*/  FSEL R14, R3, R2, P0 ;  /* 0x00000002030e7208 */ /* 0x000fe20000000000 */
[----:B------:R-:W-:Y:S06]  /*4d40*/  BRA `(.L_x_1601) ;  /* 0x0000000000e47947 */ /* 0x000fec0003800000 */
.L_x_1594:
        /* <DEDUP_REMOVED lines=9> */
[----:B------:R-:W4:Y:S07]  /*4de0*/  MUFU.RCP R4, R25 ;  /* 0x0000001900047308 */ /* 0x000f2e0000001000 */
[C---:B------:R-:W-:Y:S01]  /*4df0*/  @P0 FMUL.FTZ R2, R15.reuse, 4 ;  /* 0x408000000f020820 */ /* 0x040fe20000410000 */
[----:B-1----:R-:W-:Y:S01]  /*4e00*/  @P0 FMUL.FTZ R0, R14, 4 ;  /* 0x408000000e000820 */ /* 0x002fe20000410000 */
[----:B------:R-:W-:Y:S02]  /*4e10*/  @!P0 FMUL.FTZ R3, R15, R15 ;  /* 0x0000000f0f038220 */ /* 0x000fe40000410000 */
[----:B------:R-:W-:-:S02]  /*4e20*/  @P0 FMUL.FTZ R5, R2, R2 ;  /* 0x0000000202050220 */ /* 0x000fc40000410000 */
[----:B------:R-:W-:Y:S02]  /*4e30*/  @!P0 FFMA.FTZ R3, R14, R14, R3 ;  /* 0x0000000e0e038223 */ /* 0x000fe40000010003 */
[----:B------:R-:W-:-:S04]  /*4e40*/  @P0 FFMA.FTZ R5, R0, R0, R5 ;  /* 0x0000000000050223 */ /* 0x000fc80000010005 */
[----:B------:R-:W-:Y:S01]  /*4e50*/  @P0 FMUL.FTZ R3, R5, 0.0625 ;  /* 0x3d80000005030820 */ /* 0x000fe20000410000 */
[----:B------:R-:W-:Y:S01]  /*4e60*/  FCHK P0, R17, R25 ;  /* 0x0000001911007302 */ /* 0x000fe20000000000 */
[----:B----4-:R-:W-:-:S04]  /*4e70*/  FFMA R5, -R25, R4, 1 ;  /* 0x3f80000019057423 */ /* 0x010fc80000000104 */
[----:B------:R-:W-:-:S03]  /*4e80*/  FFMA R4, R4, R5, R4 ;  /* 0x0000000504047223 */ /* 0x000fc60000000004 */
[----:B------:R-:W1:Y:S01]  /*4e90*/  MUFU.LG2 R3, R3 ;  /* 0x0000000300037308 */ /* 0x000e620000000c00 */
[----:B------:R-:W-:-:S04]  /*4ea0*/  FFMA R5, R17, R4, RZ ;  /* 0x0000000411057223 */ /* 0x000fc800000000ff */
[----:B------:R-:W-:-:S04]  /*4eb0*/  FFMA R0, -R25, R5, R17 ;  /* 0x0000000519007223 */ /* 0x000fc80000000111 */
[----:B------:R-:W-:Y:S01]  /*4ec0*/  FFMA R0, R4, R0, R5 ;  /* 0x0000000004007223 */ /* 0x000fe20000000005 */
[----:B-1----:R-:W-:Y:S01]  /*4ed0*/  FMUL.FTZ R24, R3, 0.69314718246459960938 ;  /* 0x3f31721803187820 */ /* 0x002fe20000410000 */
[----:B------:R-:W-:Y:S06]  /*4ee0*/  @!P0 BRA `(.L_x_1619) ;  /* 0x00000000000c8947 */ /* 0x000fec0003800000 */
[----:B------:R-:W-:Y:S02]  /*4ef0*/  MOV R0, R25 ;  /* 0x0000001900007202 */ /* 0x000fe40000000f00 */
[----:B------:R-:W-:-:S07]  /*4f00*/  MOV R2, 0x4f20 ;  /* 0x00004f2000027802 */ /* 0x000fce0000000f00 */
[----:B0-23--:R-:W-:Y:S05]  /*4f10*/  CALL.REL.NOINC `($__internal_67_$__cuda_sm3x_div_rn_ftz_f32_slowpath) ;  /* 0x000000f800a47944 */ /* 0x00dfea0003c00000 */
.L_x_1619:
[----:B------:R-:W-:Y:S05]  /*4f20*/  BSYNC.RECONVERGENT B3 ;  /* 0x0000000000037941 */ /* 0x000fea0003800200 */
.L_x_1618:
[----:B------:R-:W-:Y:S02]  /*4f30*/  HFMA2 R3, -RZ, RZ, 0.89990234375, 10328 ;  /* 0x3b33710bff037431 */ /* 0x000fe400000001ff */
[----:B------:R-:W-:Y:S01]  /*4f40*/  FMUL.FTZ R2, R0, R0 ;  /* 0x0000000000027220 */ /* 0x000fe20000410000 */
[----:B------:R-:W-:Y:S02]  /*4f50*/  MOV R5, 0x3f6ee581 ;  /* 0x3f6ee58100057802 */ /* 0x000fe40000000f00 */
[C---:B------:R-:W-:Y:S02]  /*4f60*/  ISETP.GE.AND P1, PT, R14.reuse, RZ, PT ;  /* 0x000000ff0e00720c */ /* 0x040fe40003f26270 */
[----:B------:R-:W-:Y:S02]  /*4f70*/  FSETP.NEU.FTZ.AND P3, PT, |R14|, |R15|, PT ;  /* 0x4000000f0e00720b */ /* 0x000fe40003f7d200 */
        /* <DEDUP_REMOVED lines=13> */
[----:B------:R-:W-:Y:S01]  /*5050*/  @!P2 FADD.FTZ R0, -R0, -RZ ;  /* 0x800000ff0000a221 */ /* 0x000fe20000010100 */
        /* <DEDUP_REMOVED lines=8> */
.L_x_1601:
[----:B------:R-:W-:Y:S05]  /*50e0*/  BSYNC.RECONVERGENT B2 ;  /* 0x0000000000027941 */ /* 0x000fea0003800200 */
.L_x_1593:
[----:B------:R-:W1:Y:S01]  /*50f0*/  LDCU.64 UR16, c[0x0][0xfd0] ;  /* 0x0001fa00ff1077ac */ /* 0x000e620008000a00 */
[----:B------:R-:W-:Y:S01]  /*5100*/  BSSY.RECONVERGENT B0, `(.L_x_1620) ;  /* 0x000003b000007945 */ /* 0x000fe20003800200 */
[C---:B-1----:R-:W-:Y:S01]  /*5110*/  FMUL.FTZ R15, R14.reuse, UR16 ;  /* 0x000000100e0f7c20 */ /* 0x042fe20008410000 */
[----:B------:R-:W-:-:S03]  /*5120*/  FMUL.FTZ R3, R14, UR17 ;  /* 0x000000110e037c20 */ /* 0x000fc60008410000 */
[C---:B------:R-:W-:Y:S01]  /*5130*/  FFMA.FTZ R15, R24.reuse, UR17, R15 ;  /* 0x00000011180f7c23 */ /* 0x040fe2000801000f */
[----:B------:R-:W-:-:S04]  /*5140*/  FFMA.FTZ R24, R24, UR16, -R3 ;  /* 0x0000001018187c23 */ /* 0x000fc80008010803 */
        /* <DEDUP_REMOVED lines=40> */
.L_x_1623:
        /* <DEDUP_REMOVED lines=8> */
.L_x_1622:
[----:B------:R-:W-:-:S04]  /*5450*/  FMUL.RZ R0, R15, 0.15915493667125701904 ;  /* 0x3e22f9830f007820 */ /* 0x000fc8000040c000 */
[----:B------:R1:W4:Y:S08]  /*5460*/  MUFU.COS R14, R0 ;  /* 0x00000000000e7308 */ /* 0x0003300000000000 */
[----:B------:R1:W0:Y:S01]  /*5470*/  MUFU.SIN R15, R0 ;  /* 0x00000000000f7308 */ /* 0x0002220000000400 */
[----:B------:R-:W-:Y:S05]  /*5480*/  BRA `(.L_x_1624) ;  /* 0x0000000000087947 */ /* 0x000fea0003800000 */
.L_x_1621:
[----:B------:R-:W-:-:S06]  /*5490*/  FMUL.FTZ R14, R24, 1.4426950216293334961 ;  /* 0x3fb8aa3b180e7820 */ /* 0x000fcc0000410000 */
[----:B------:R-:W1:Y:S02]  /*54a0*/  MUFU.EX2 R14, R14 ;  /* 0x0000000e000e7308 */ /* 0x000e640000000800 */
.L_x_1624:
[----:B------:R-:W-:Y:S05]  /*54b0*/  BSYNC.RECONVERGENT B0 ;  /* 0x0000000000007941 */ /* 0x000fea0003800200 */
.L_x_1620:
[----:B------:R-:W-:Y:S01]  /*54c0*/  FSETP.NAN.FTZ.AND P0, PT, R12, R12, PT ;  /* 0x0000000c0c00720b */ /* 0x000fe20003f18000 */
        /* <DEDUP_REMOVED lines=24> */
[----:B------:R-:W-:Y:S01]  /*5650*/  HFMA2 R5, -RZ, RZ, 1.875, 0 ;  /* 0x3f800000ff057431 */ /* 0x000fe200000001ff */
        /* <DEDUP_REMOVED lines=41> */
[----:B0-234-:R-:W-:Y:S05]  /*58f0*/  CALL.REL.NOINC `($__internal_67_$__cuda_sm3x_div_rn_ftz_f32_slowpath) ;  /* 0x000000f0002c7944 */ /* 0x01dfea0003c00000 */
.L_x_1632:
[----:B------:R-:W-:Y:S05]  /*5900*/  BSYNC.RECONVERGENT B3 ;  /* 0x0000000000037941 */ /* 0x000fea0003800200 */
.L_x_1631:
        /* <DEDUP_REMOVED lines=29> */
.L_x_1630:
[----:B------:R-:W-:-:S04]  /*5ae0*/  FMUL.FTZ R3, R17, R17 ;  /* 0x0000001111037220 */ /* 0x000fc80000410000 */
[----:B------:R-:W-:-:S05]  /*5af0*/  FFMA.FTZ R3, R26, R26, R3 ;  /* 0x0000001a1a037223 */ /* 0x000fca0000010003 */
[----:B------:R-:W-:-:S13]  /*5b00*/  FSETP.GTU.FTZ.AND P0, PT, R3, 0.69999998807907104492, PT ;  /* 0x3f3333330300780b */ /* 0x000fda0003f1c000 */
[----:B------:R-:W-:Y:S05]  /*5b10*/  @P0 BRA `(.L_x_1634) ;  /* 0x0000000000b00947 */ /* 0x000fea0003800000 */
[----:B------:R-:W1:Y:S01]  /*5b20*/  MUFU.RCP R5, R26 ;  /* 0x0000001a00057308 */ /* 0x000e620000001000 */
[----:B------:R-:W-:Y:S07]  /*5b30*/  BSSY.RECONVERGENT B3, `(.L_x_1635) ;  /* 0x000000d000037945 */ /* 0x000fee0003800200 */
[----:B------:R-:W5:Y:S08]  /*5b40*/  MUFU.LG2 R24, R3 ;  /* 0x0000000300187308 */ /* 0x000f700000000c00 */
        /* <DEDUP_REMOVED lines=10> */
[----:B--234-:R-:W-:Y:S05]  /*5bf0*/  CALL.REL.NOINC `($__internal_67_$__cuda_sm3x_div_rn_ftz_f32_slowpath) ;  /* 0x000000ec006c7944 */ /* 0x01cfea0003c00000 */
.L_x_1636:
[----:B------:R-:W-:Y:S05]  /*5c00*/  BSYNC.RECONVERGENT B3 ;  /* 0x0000000000037941 */ /* 0x000fea0003800200 */
.L_x_1635:
        /* <DEDUP_REMOVED lines=29> */
.L_x_1634:
        /* <DEDUP_REMOVED lines=25> */
.L_x_1638:
        /* <DEDUP_REMOVED lines=40> */
.L_x_1637:
        /* <DEDUP_REMOVED lines=52> */
[----:B0-234-:R-:W-:Y:S05]  /*6530*/  CALL.REL.NOINC `($__internal_67_$__cuda_sm3x_div_rn_ftz_f32_slowpath) ;  /* 0x000000e4001c7944 */ /* 0x01dfea0003c00000 */
.L_x_1640:
[----:B------:R-:W-:Y:S05]  /*6540*/  BSYNC.RECONVERGENT B3 ;  /* 0x0000000000037941 */ /* 0x000fea0003800200 */
.L_x_1639:
        /* <DEDUP_REMOVED lines=29> */
.L_x_1629:
        /* <DEDUP_REMOVED lines=23> */
[----:B-1----:R-:W-:Y:S01]  /*6890*/  FMUL.FTZ R24, R2, 0.69314718246459960938 ;  /* 0x3f31721802187820 */ /* 0x002fe20000410000 */
[----:B-----5:R-:W-:Y:S06]  /*68a0*/  @!P0 BRA `(.L_x_1642) ;  /* 0x00000000000c8947 */ /* 0x020fec0003800000 */
[----:B------:R-:W-:Y:S02]  /*68b0*/  MOV R0, R26 ;  /* 0x0000001a00007202 */ /* 0x000fe40000000f00 */
[----:B------:R-:W-:-:S07]  /*68c0*/  MOV R2, 0x68e0 ;  /* 0x000068e000027802 */ /* 0x000fce0000000f00 */
[----:B0-234-:R-:W-:Y:S05]  /*68d0*/  CALL.REL.NOINC `($__internal_67_$__cuda_sm3x_div_rn_ftz_f32_slowpath) ;  /* 0x000000e000347944 */ /* 0x01dfea0003c00000 */
.L_x_1642:
[----:B------:R-:W-:Y:S05]  /*68e0*/  BSYNC.RECONVERGENT B3 ;  /* 0x0000000000037941 */ /* 0x000fea0003800200 */
.L_x_1641:
        /* <DEDUP_REMOVED lines=29> */
.L_x_1628:
[----:B------:R-:W-:-:S13]  /*6ac0*/  FSETP.GEU.FTZ.AND P0, PT, R17, 9.999999682655225389e-20, PT ;  /* 0x1fec1e4a1100780b */ /* 0x000fda0003f1e000 */
[----:B------:R-:W-:Y:S05]  /*6ad0*/  @!P0 BRA `(.L_x_1643) ;  /* 0x0000000400188947 */ /* 0x000fea0003800000 */
[----:B------:R-:W-:Y:S01]  /*6ae0*/  FMUL.FTZ R2, R17, R17 ;  /* 0x0000001111027220 */ /* 0x000fe20000410000 */
[----:B------:R-:W-:Y:S01]  /*6af0*/  MOV R5, 0x3e800000 ;  /* 0x3e80000000057802 */ /* 0x000fe20000000f00 */
[----:B------:R-:W-:Y:S01]  /*6b00*/  HFMA2 R7, -RZ, RZ, 1.3056640625, -1.8671875 ;  /* 0x3d39bf78ff077431 */ /* 0x000fe200000001ff */
[----:B------:R-:W-:Y:S01]  /*6b10*/  MOV R6, 0x3f800000 ;  /* 0x3f80000000067802 */ /* 0x000fe20000000f00 */
[C---:B------:R-:W-:Y:S01]  /*6b20*/  FADD.FTZ.RZ R0, R2.reuse, 1 ;  /* 0x3f80000002007421 */ /* 0x040fe2000001c000 */
[----:B------:R-:W-:Y:S01]  /*6b30*/  ISETP.GE.U32.AND P1, PT, R2, 0x7f800000, PT ;  /* 0x7f8000000200780c */ /* 0x000fe20003f26070 */
[----:B------:R-:W-:Y:S03]  /*6b40*/  BSSY.RECONVERGENT B3, `(.L_x_1644) ;  /* 0x0000024000037945 */ /* 0x000fe60003800200 */
[----:B------:R-:W-:Y:S02]  /*6b50*/  IADD3 R0, PT, PT, R0, -0x3f400000, RZ ;  /* 0xc0c0000000007810 */ /* 0x000fe40007ffe0ff */
[----:B------:R-:W-:-:S02]  /*6b60*/  ISETP.GT.AND P0, PT, R2, -0x40800000, P1 ;  /* 0xbf8000000200780c */ /* 0x000fc40000f04270 */
        /* <DEDUP_REMOVED lines=9> */
[----:B------:R-:W-:-:S03]  /*6c00*/  FFMA R7, R6, -1, R6 ;  /* 0xbf80000006077823 */ /* 0x000fc60000000006 */
        /* <DEDUP_REMOVED lines=9> */
[----:B------:R-:W-:Y:S01]  /*6ca0*/  @P1 MOV R5, 0x7f800000 ;  /* 0x7f80000000051802 */ /* 0x000fe20000000f00 */
[----:B------:R-:W-:Y:S02]  /*6cb0*/  FFMA R0, R7, R6, 1 ;  /* 0x3f80000007007423 */ /* 0x000fe40000000006 */
[----:B------:R-:W-:Y:S02]  /*6cc0*/  FFMA.FTZ R3, R3, 0.69314718246459960938, R4 ;  /* 0x3f31721803037823 */ /* 0x000fe40000010004 */
[----:B------:R-:W-:Y:S01]  /*6cd0*/  @P0 FFMA.FTZ R3, R2, R5, +INF ;  /* 0x7f80000002030423 */ /* 0x000fe20000010005 */
[----:B------:R-:W1:Y:S01]  /*6ce0*/  FCHK P0, R17, 1 ;  /* 0x3f80000011007902 */ /* 0x000e620000000000 */
[----:B------:R-:W-:-:S03]  /*6cf0*/  FFMA R4, R0, R17, RZ ;  /* 0x0000001100047223 */ /* 0x000fc600000000ff */
[----:B------:R-:W-:Y:S01]  /*6d00*/  @P1 FSEL R3, R3, -RZ, P2 ;  /* 0x800000ff03031208 */ /* 0x000fe20001000000 */
[----:B------:R-:W-:-:S04]  /*6d10*/  FFMA R5, R4, -1, R17 ;  /* 0xbf80000004057823 */ /* 0x000fc80000000011 */
[----:B------:R-:W-:Y:S01]  /*6d20*/  FFMA R0, R0, R5, R4 ;  /* 0x0000000500007223 */ /* 0x000fe20000000004 */
[----:B------:R-:W-:Y:S01]  /*6d30*/  FMUL.FTZ R24, R3, 0.5 ;  /* 0x3f00000003187820 */ /* 0x000fe20000410000 */
[----:B-1----:R-:W-:Y:S06]  /*6d40*/  @!P0 BRA `(.L_x_1645) ;  /* 0x00000000000c8947 */ /* 0x002fec0003800000 */
[----:B------:R-:W-:Y:S02]  /*6d50*/  MOV R0, 0x3f800000 ;  /* 0x3f80000000007802 */ /* 0x000fe40000000f00 */
[----:B------:R-:W-:-:S07]  /*6d60*/  MOV R2, 0x6d80 ;  /* 0x00006d8000027802 */ /* 0x000fce0000000f00 */
[----:B0-234-:R-:W-:Y:S05]  /*6d70*/  CALL.REL.NOINC `($__internal_67_$__cuda_sm3x_div_rn_ftz_f32_slowpath) ;  /* 0x000000dc000c7944 */ /* 0x01dfea0003c00000 */
.L_x_1645:
[----:B------:R-:W-:Y:S05]  /*6d80*/  BSYNC.RECONVERGENT B3 ;  /* 0x0000000000037941 */ /* 0x000fea0003800200 */
.L_x_1644:
        /* <DEDUP_REMOVED lines=27> */
.L_x_1643:
        /* <DEDUP_REMOVED lines=13> */
[----:B0-234-:R-:W-:Y:S05]  /*7010*/  CALL.REL.NOINC `($__internal_67_$__cuda_sm3x_div_rn_ftz_f32_slowpath) ;  /* 0x000000d800647944 */ /* 0x01dfea0003c00000 */
.L_x_1647:
[----:B------:R-:W-:Y:S05]  /*7020*/  BSYNC.RECONVERGENT B3 ;  /* 0x0000000000037941 */ /* 0x000fea0003800200 */
.L_x_1646:
        /* <DEDUP_REMOVED lines=27> */
.L_x_1627:
        /* <DEDUP_REMOVED lines=32> */
[----:B0-234-:R-:W-:Y:S05]  /*73e0*/  CALL.REL.NOINC `($__internal_67_$__cuda_sm3x_div_rn_ftz_f32_slowpath) ;  /* 0x000000d400707944 */ /* 0x01dfea0003c00000 */
.L_x_1649:
[----:B------:R-:W-:Y:S05]  /*73f0*/  BSYNC.RECONVERGENT B3 ;  /* 0x0000000000037941 */ /* 0x000fea0003800200 */
.L_x_1648:
        /* <DEDUP_REMOVED lines=29> */
.L_x_1626:
        /* <DEDUP_REMOVED lines=9> */
[----:B------:R-:W5:Y:S07]  /*7660*/  MUFU.RCP R4, R25 ;  /* 0x0000001900047308 */ /* 0x000f6e0000001000 */
        /* <DEDUP_REMOVED lines=8> */
[----:B-----5:R-:W-:-:S04]  /*76f0*/  FFMA R5, -R25, R4, 1 ;  /* 0x3f80000019057423 */ /* 0x020fc80000000104 */
        /* <DEDUP_REMOVED lines=9> */
[----:B0-234-:R-:W-:Y:S05]  /*7790*/  CALL.REL.NOINC `($__internal_67_$__cuda_sm3x_div_rn_ftz_f32_slowpath) ;  /* 0x000000d000847944 */ /* 0x01dfea0003c00000 */
.L_x_1651:
[----:B------:R-:W-:Y:S05]  /*77a0*/  BSYNC.RECONVERGENT B3 ;  /* 0x0000000000037941 */ /* 0x000fea0003800200 */
.L_x_1650:
        /* <DEDUP_REMOVED lines=27> */
.L_x_1633:
[----:B------:R-:W-:Y:S05]  /*7960*/  BSYNC.RECONVERGENT B2 ;  /* 0x0000000000027941 */ /* 0x000fea0003800200 */
.L_x_1625:
        /* <DEDUP_REMOVED lines=46> */
.L_x_1655:
        /* <DEDUP_REMOVED lines=8> */
.L_x_1654:
[----:B------:R-:W-:-:S04]  /*7cd0*/  FMUL.RZ R0, R13, 0.15915493667125701904 ;  /* 0x3e22f9830d007820 */ /* 0x000fc8000040c000 */
[----:B------:R1:W0:Y:S08]  /*7ce0*/  MUFU.COS R12, R0 ;  /* 0x00000000000c7308 */ /* 0x0002300000000000 */
[----:B------:R1:W0:Y:S01]  /*7cf0*/  MUFU.SIN R13, R0 ;  /* 0x00000000000d7308 */ /* 0x0002220000000400 */
[----:B------:R-:W-:Y:S05]  /*7d00*/  BRA `(.L_x_1656) ;  /* 0x0000000000087947 */ /* 0x000fea0003800000 */
.L_x_1653:
[----:B------:R-:W-:-:S06]  /*7d10*/  FMUL.FTZ R12, R24, 1.4426950216293334961 ;  /* 0x3fb8aa3b180c7820 */ /* 0x000fcc0000410000 */
[----:B------:R-:W1:Y:S02]  /*7d20*/  MUFU.EX2 R12, R12 ;  /* 0x0000000c000c7308 */ /* 0x000e640000000800 */
.L_x_1656:
[----:B------:R-:W-:Y:S05]  /*7d30*/  BSYNC.RECONVERGENT B0 ;  /* 0x0000000000007941 */ /* 0x000fea0003800200 */
.L_x_1652:
        /* <DEDUP_REMOVED lines=68> */
.L_x_1664:
[----:B------:R-:W-:Y:S05]  /*8180*/  BSYNC.RECONVERGENT B3 ;  /* 0x0000000000037941 */ /* 0x000fea0003800200 */
.L_x_1663:
        /* <DEDUP_REMOVED lines=29> */
.L_x_1662:
        /* <DEDUP_REMOVED lines=18> */
.L_x_1668:
[----:B------:R-:W-:Y:S05]  /*8480*/  BSYNC.RECONVERGENT B3 ;  /* 0x0000000000037941 */ /* 0x000fea0003800200 */
.L_x_1667:
        /* <DEDUP_REMOVED lines=29> */
.L_x_1666:
        /* <DEDUP_REMOVED lines=25> */
.L_x_1670:
        /* <DEDUP_REMOVED lines=28> */
[C---:B------:R-:W-:Y:S02]  /*89b0*/  FSETP.GEU.FTZ.AND P5, PT, R28.reuse, R22, PT ;  /* 0x000000161c00720b */ /* 0x040fe40003fbe000 */
        /* <DEDUP_REMOVED lines=11> */
.L_x_1669:
        /* <DEDUP_REMOVED lines=53> */
.L_x_1672:
[----:B------:R-:W-:Y:S05]  /*8dc0*/  BSYNC.RECONVERGENT B3 ;  /* 0x0000000000037941 */ /* 0x000fea0003800200 */
.L_x_1671:
        /* <DEDUP_REMOVED lines=29> */
.L_x_1661:
        /* <DEDUP_REMOVED lines=28> */
.L_x_1674:
[----:B------:R-:W-:Y:S05]  /*9160*/  BSYNC.RECONVERGENT B3 ;  /* 0x0000000000037941 */ /* 0x000fea0003800200 */
.L_x_1673:
        /* <DEDUP_REMOVED lines=29> */
.L_x_1660:
        /* <DEDUP_REMOVED lines=44> */
.L_x_1677:
[----:B------:R-:W-:Y:S05]  /*9600*/  BSYNC.RECONVERGENT B3 ;  /* 0x0000000000037941 */ /* 0x000fea0003800200 */
.L_x_1676:
        /* <DEDUP_REMOVED lines=27> */
.L_x_1675:
        /* <DEDUP_REMOVED lines=14> */
.L_x_1679:
[----:B------:R-:W-:Y:S05]  /*98a0*/  BSYNC.RECONVERGENT B3 ;  /* 0x0000000000037941 */ /* 0x000fea0003800200 */
.L_x_1678:
        /* <DEDUP_REMOVED lines=27> */
.L_x_1659:
        /* <DEDUP_REMOVED lines=33> */
.L_x_1681:
[----:B------:R-:W-:Y:S05]  /*9c70*/  BSYNC.RECONVERGENT B3 ;  /* 0x0000000000037941 */ /* 0x000fea0003800200 */
.L_x_1680:
        /* <DEDUP_REMOVED lines=29> */
.L_x_1658:
        /* <DEDUP_REMOVED lines=29> */
.L_x_1683:
[----:B------:R-:W-:Y:S05]  /*a020*/  BSYNC.RECONVERGENT B3 ;  /* 0x0000000000037941 */ /* 0x000fea0003800200 */
.L_x_1682:
        /* <DEDUP_REMOVED lines=27> */
.L_x_1665:
[----:B------:R-:W-:Y:S05]  /*a1e0*/  BSYNC.RECONVERGENT B2 ;  /* 0x0000000000027941 */ /* 0x000fea0003800200 */
.L_x_1657:
        /* <DEDUP_REMOVED lines=46> */
.L_x_1687:
        /* <DEDUP_REMOVED lines=8> */
.L_x_1686:
[----:B------:R-:W-:-:S04]  /*a550*/  FMUL.RZ R0, R3, 0.15915493667125701904 ;  /* 0x3e22f98303007820 */ /* 0x000fc8000040c000 */
[----:B------:R1:W0:Y:S08]  /*a560*/  MUFU.COS R2, R0 ;  /* 0x0000000000027308 */ /* 0x0002300000000000 */
[----:B------:R1:W0:Y:S01]  /*a570*/  MUFU.SIN R3, R0 ;  /* 0x0000000000037308 */ /* 0x0002220000000400 */
[----:B------:R-:W-:Y:S05]  /*a580*/  BRA `(.L_x_1688) ;  /* 0x0000000000087947 */ /* 0x000fea0003800000 */
.L_x_1685:
[----:B------:R-:W-:-:S06]  /*a590*/  FMUL.FTZ R2, R24, 1.4426950216293334961 ;  /* 0x3fb8aa3b18027820 */ /* 0x000fcc0000410000 */
[----:B------:R-:W1:Y:S02]  /*a5a0*/  MUFU.EX2 R2, R2 ;  /* 0x0000000200027308 */ /* 0x000e640000000800 */
.L_x_1688:
[----:B------:R-:W-:Y:S05]  /*a5b0*/  BSYNC.RECONVERGENT B0 ;  /* 0x0000000000007941 */ /* 0x000fea0003800200 */
.L_x_1684:
[----:B------:R-:W-:Y:S01]  /*a5c0*/  IADD3 R5, P1, PT, R23, UR4, RZ ;  /* 0x0000000417057c10 */ /* 0x000fe2000ff3e0ff */
[----:B------:R-:W-:Y:S01]  /*a5d0*/  ULEA UR4, UP0, UR11, UR4, 0x2 ;  /* 0x000000040b047291 */ /* 0x000fe2000f8010ff */
[----:B------:R-:W-:Y:S02]  /*a5e0*/  ISETP.GE.U32.AND P2, PT, R19, UR12, PT ;  /* 0x0000000c13007c0c */ /* 0x000fe4000bf46070 */
[C---:B------:R-:W-:Y:S02]  /*a5f0*/  ISETP.GE.U32.AND P0, PT, R5.reuse, UR12, PT ;  /* 0x0000000c05007c0c */ /* 0x040fe4000bf06070 */
[----:B------:R-:W-:Y:S01]  /*a600*/  IADD3.X R6, PT, PT, RZ, UR5, RZ, P1, !PT ;  /* 0x00000005ff067c10 */ /* 0x000fe20008ffe4ff */
[----:B------:R-:W-:Y:S01]  /*a610*/  UIADD3.X UR5, UPT, UPT, URZ, UR5, URZ, UP0, !UPT ;  /* 0x00000005ff057290 */ /* 0x000fe200087fe4ff */
[----:B-1----:R-:W-:Y:S01]  /*a620*/  IADD3 R0, P4, PT, R5, UR11, RZ ;  /* 0x0000000b05007c10 */ /* 0x002fe2000ff9e0ff */
[----:B------:R-:W-:Y:S01]  /*a630*/  UISETP.GE.U32.AND UP0, UPT, UR4, UR12, UPT ;  /* 0x0000000c0400728c */ /* 0x000fe2000bf06070 */
[----:B------:R-:W-:-:S02]  /*a640*/  ISETP.GE.U32.AND.EX P0, PT, R6, UR13, PT, P0 ;  /* 0x0000000d06007c0c */ /* 0x000fc4000bf06100 */
[----:B------:R-:W-:Y:S01]  /*a650*/  ISETP.GE.U32.AND P3, PT, R0, UR12, PT ;  /* 0x0000000c00007c0c */ /* 0x000fe2000bf66070 */
[----:B------:R-:W-:Y:S01]  /*a660*/  UISETP.GE.U32.AND.EX UP0, UPT, UR5, UR13, UPT, UP0 ;  /* 0x0000000d0500728c */ /* 0x000fe2000bf06100 */
[----:B------:R-:W-:Y:S02]  /*a670*/  IADD3.X R17, PT, PT, RZ, R6, RZ, P4, !PT ;  /* 0x00000006ff117210 */ /* 0x000fe400027fe4ff */
[----:B------:R-:W-:Y:S02]  /*a680*/  ISETP.GE.U32.AND P1, PT, R21, UR12, PT ;  /* 0x0000000c15007c0c */ /* 0x000fe4000bf26070 */
[----:B------:R-:W-:Y:S02]  /*a690*/  ISETP.GE.U32.AND.EX P3, PT, R17, UR13, PT, P3 ;  /* 0x0000000d11007c0c */ /* 0x000fe4000bf66130 */
[----:B------:R-:W-:Y:S02]  /*a6a0*/  ISETP.GE.U32.AND.EX P1, PT, R20, UR13, PT, P1 ;  /* 0x0000000d14007c0c */ /* 0x000fe4000bf26110 */
[----:B------:R-:W-:-:S02]  /*a6b0*/  ISETP.GE.U32.AND.EX P2, PT, R18, UR13, PT, P2 ;  /* 0x0000000d12007c0c */ /* 0x000fc4000bf46120 */
[----:B------:R-:W-:-:S04]  /*a6c0*/  @!P0 LEA R4, P4, R5, UR8, 0x3 ;  /* 0x0000000805048c11 */ /* 0x000fc8000f8818ff */
[----:B------:R-:W-:-:S03]  /*a6d0*/  @!P0 LEA.HI.X R5, R5, UR9, R6, 0x3, P4 ;  /* 0x0000000905058c11 */ /* 0x000fc6000a0f1c06 */
[C---:B------:R-:W-:Y:S02]  /*a6e0*/  @!P3 LEA R16, P4, R0.reuse, UR8, 0x3 ;  /* 0x000000080010bc11 */ /* 0x040fe4000f8818ff */
[----:B------:R-:W-:Y:S01]  /*a6f0*/  @!P1 LEA R6, P5, R21, UR8, 0x3 ;  /* 0x0000000815069c11 */ /* 0x000fe2000f8a18ff */
[----:B0-23--:R2:W-:Y:S01]  /*a700*/  @!P0 STG.E.64 desc[UR14][R4.64], R8 ;  /* 0x0000000804008986 */ /* 0x00d5e2000c101b0e */
[----:B------:R-:W-:Y:S02]  /*a710*/  @!P2 LEA R10, P6, R19, UR8, 0x3 ;  /* 0x00000008130aac11 */ /* 0x000fe4000f8c18ff */
[----:B------:R-:W-:Y:S02]  /*a720*/  @!P3 LEA.HI.X R17, R0, UR9, R17, 0x3, P4 ;  /* 0x000000090011bc11 */ /* 0x000fe4000a0f1c11 */
[----:B------:R-:W-:Y:S02]  /*a730*/  @!P1 LEA.HI.X R7, R21, UR9, R20, 0x3, P5 ;  /* 0x0000000915079c11 */ /* 0x000fe4000a8f1c14 */
[----:B------:R-:W-:Y:S01]  /*a740*/  @!P2 LEA.HI.X R11, R19, UR9, R18, 0x3, P6 ;  /* 0x00000009130bac11 */ /* 0x000fe2000b0f1c12 */
[----:B----4-:R2:W-:Y:S04]  /*a750*/  @!P3 STG.E.64 desc[UR14][R16.64], R14 ;  /* 0x0000000e1000b986 */ /* 0x0105e8000c101b0e */
[----:B------:R2:W-:Y:S04]  /*a760*/  @!P1 STG.E.64 desc[UR14][R6.64], R12 ;  /* 0x0000000c06009986 */ /* 0x0005e8000c101b0e */
[----:B------:R2:W-:Y:S01]  /*a770*/  @!P2 STG.E.64 desc[UR14][R10.64], R2 ;  /* 0x000000020a00a986 */ /* 0x0005e2000c101b0e */
[----:B------:R-:W-:Y:S05]  /*a780*/  BRA.U !UP0, `(.L_x_1689) ;  /* 0xffffff59089c7547 */ /* 0x000fea000b83ffff */
[----:B------:R-:W-:Y:S05]  /*a790*/  EXIT ;  /* 0x000000000000794d */ /* 0x000fea0003800000 */
.L_x_1561:
[----:B------:R-:W0:Y:S02]  /*a7a0*/  S2R R21, SR_TID.X ;  /* 0x0000000000157919 */ /* 0x000e240000002100 */
[----:B0-----:R-:W-:-:S03]  /*a7b0*/  IMAD.WIDE.U32 R2, R21, 0x4, RZ ;  /* 0x0000000415027825 */ /* 0x001fc600078e00ff */
[----:B------:R-:W-:-:S04]  /*a7c0*/  ISETP.GE.U32.AND P0, PT, R2, UR16, PT ;  /* 0x0000001002007c0c */ /* 0x000fc8000bf06070 */
[----:B------:R-:W-:-:S13]  /*a7d0*/  ISETP.GE.AND.EX P0, PT, R3, UR10, PT, P0 ;  /* 0x0000000a03007c0c */ /* 0x000fda000bf06300 */
[----:B------:R-:W-:Y:S05]  /*a7e0*/  @P0 EXIT ;  /* 0x000000000000094d */ /* 0x000fea0003800000 */
[----:B------:R-:W-:Y:S01]  /*a7f0*/  HFMA2 R20, -RZ, RZ, 0, 0 ;  /* 0x00000000ff147431 */ /* 0x000fe200000001ff */
[----:B------:R-:W0:Y:S06]  /*a800*/  LDCU UR4, c[0x0][0x360] ;  /* 0x00006c00ff0477ac */ /* 0x000e2c0008000800 */
.L_x_1817:
[C---:B------:R-:W-:Y:S02]  /*a810*/  SHF.L.U32 R18, R21.reuse, 0x5, RZ ;  /* 0x0000000515127819 */ /* 0x040fe400000006ff */
[----:B------:R-:W-:Y:S02]  /*a820*/  SHF.L.U64.HI R19, R21, 0x5, R20 ;  /* 0x0000000515137819 */ /* 0x000fe40000010214 */
[----:B------:R-:W-:-:S04]  /*a830*/  IADD3 R8, P0, PT, R18, UR6, RZ ;  /* 0x0000000612087c10 */ /* 0x000fc8000ff1e0ff */
[----:B------:R-:W-:-:S06]  /*a840*/  IADD3.X R9, PT, PT, R19, UR7, RZ, P0, !PT ;  /* 0x0000000713097c10 */ /* 0x000fcc00087fe4ff */
[----:B------:R-:W2:Y:S01]  /*a850*/  LDG.E.ENL2.256 R8, R12, desc[UR14][R8.64] ;  /* 0xfe00000e080c797e */ /* 0x000ea20008121908 */
[----:B------:R-:W-:Y:S01]  /*a860*/  BSSY.RECONVERGENT B2, `(.L_x_1690) ;  /* 0x0000242000027945 */ /* 0x000fe20003800200 */
[----:B--2---:R-:W-:Y:S02]  /*a870*/  FSETP.NAN.FTZ.AND P1, PT, R12, R12, PT ;  /* 0x0000000c0c00720b */ /* 0x004fe40003f38000 */
[----:B------:R-:W-:-:S13]  /*a880*/  FSETP.NAN.FTZ.AND P0, PT, R13, R13, PT ;  /* 0x0000000d0d00720b */ /* 0x000fda0003f18000 */
[----:B------:R-:W-:Y:S05]  /*a890*/  @!P0 BRA !P1, `(.L_x_1691) ;  /* 0x0000000000e88947 */ /* 0x000fea0004800000 */
        /* <DEDUP_REMOVED lines=9> */
[----:B------:R-:W1:Y:S07]  /*a930*/  MUFU.RCP R7, R24 ;  /* 0x0000001800077308 */ /* 0x000e6e0000001000 */
[C---:B------:R-:W-:Y:S01]  /*a940*/  @!P0 FMUL.FTZ R2, R13.reuse, 4 ;  /* 0x408000000d028820 */ /* 0x040fe20000410000 */
[----:B------:R-:W-:Y:S01]  /*a950*/  @!P0 FMUL.FTZ R0, R12, 4 ;  /* 0x408000000c008820 */ /* 0x000fe20000410000 */
[----:B------:R-:W-:Y:S02]  /*a960*/  @P0 FMUL.FTZ R5, R13, R13 ;  /* 0x0000000d0d050220 */ /* 0x000fe40000410000 */
[----:B------:R-:W-:-:S04]  /*a970*/  @!P0 FMUL.FTZ R3, R2, R2 ;  /* 0x0000000202038220 */ /* 0x000fc80000410000 */
[----:B------:R-:W-:Y:S01]  /*a980*/  @!P0 FFMA.FTZ R3, R0, R0, R3 ;  /* 0x0000000000038223 */ /* 0x000fe20000010003 */
[----:B-1----:R-:W-:-:S03]  /*a990*/  FFMA R0, -R24, R7, 1 ;  /* 0x3f80000018007423 */ /* 0x002fc60000000107 */
[----:B------:R-:W-:Y:S01]  /*a9a0*/  @!P0 FMUL.FTZ R3, R3, 0.0625 ;  /* 0x3d80000003038820 */ /* 0x000fe20000410000 */
[----:B------:R-:W-:Y:S01]  /*a9b0*/  @P0 FFMA.FTZ R3, R12, R12, R5 ;  /* 0x0000000c0c030223 */ /* 0x000fe20000010005 */
        /* <DEDUP_REMOVED lines=10> */
[----:B0-----:R-:W-:Y:S05]  /*aa60*/  CALL.REL.NOINC `($__internal_67_$__cuda_sm3x_div_rn_ftz_f32_slowpath) ;  /* 0x0000009c00d07944 */ /* 0x001fea0003c00000 */
.L_x_1693:
[----:B0-----:R-:W-:Y:S05]  /*aa70*/  BSYNC.RECONVERGENT B3 ;  /* 0x0000000000037941 */ /* 0x001fea0003800200 */
.L_x_1692:
        /* <DEDUP_REMOVED lines=28> */
.L_x_1691:
[C---:B------:R-:W-:Y:S01]  /*ac40*/  FADD.FTZ R0, |R12|.reuse, -RZ ;  /* 0x800000ff0c007221 */ /* 0x040fe20000010200 */
[----:B------:R-:W-:Y:S01]  /*ac50*/  FADD.FTZ R5, |R13|, -RZ ;  /* 0x800000ff0d057221 */ /* 0x000fe20000010200 */
[----:B------:R-:W-:-:S04]  /*ac60*/  FSETP.GEU.FTZ.AND P2, PT, |R12|, |R13|, PT ;  /* 0x4000000d0c00720b */ /* 0x000fc80003f5e200 */
[----:B------:R-:W-:Y:S02]  /*ac70*/  FSEL R17, R0, R5, !P2 ;  /* 0x0000000500117208 */ /* 0x000fe40005000000 */
[----:B------:R-:W-:Y:S02]  /*ac80*/  FSEL R24, R5, R0, !P2 ;  /* 0x0000000005187208 */ /* 0x000fe40005000000 */
[----:B------:R-:W-:-:S13]  /*ac90*/  FSETP.GT.FTZ.AND P0, PT, R17, 9.99999979021476795361e+33, PT ;  /* 0x77f684df1100780b */ /* 0x000fda0003f14000 */
[----:B------:R-:W-:Y:S05]  /*aca0*/  @!P0 BRA `(.L_x_1695) ;  /* 0x0000000000f88947 */ /* 0x000fea0003800000 */
[----:B------:R-:W-:Y:S01]  /*acb0*/  FMUL.FTZ R0, R12, 0.36787945032119750977 ;  /* 0x3ebc5ab20c007820 */ /* 0x000fe20000410000 */
[----:B------:R-:W-:Y:S01]  /*acc0*/  FMUL.FTZ R2, R13, 0.36787945032119750977 ;  /* 0x3ebc5ab20d027820 */ /* 0x000fe20000410000 */
[----:B------:R-:W-:Y:S01]  /*acd0*/  MOV R23, 0x3f800000 ;  /* 0x3f80000000177802 */ /* 0x000fe20000000f00 */
[----:B------:R-:W-:Y:S01]  /*ace0*/  BSSY.RECONVERGENT B3, `(.L_x_1696) ;  /* 0x000001e000037945 */ /* 0x000fe20003800200 */
        /* <DEDUP_REMOVED lines=23> */
[----:B------:R-:W2:Y:S01]  /*ae60*/  FCHK P0, R17, R24 ;  /* 0x0000001811007302 */ /* 0x000ea20000000000 */
[----:B-1----:R-:W-:Y:S01]  /*ae70*/  FFMA.FTZ R23, R2, 0.69314718246459960938, R23 ;  /* 0x3f31721802177823 */ /* 0x002fe20000010017 */
[----:B--2---:R-:W-:Y:S06]  /*ae80*/  @!P0 BRA `(.L_x_1697) ;  /* 0x00000000000c8947 */ /* 0x004fec0003800000 */
[----:B------:R-:W-:Y:S02]  /*ae90*/  MOV R0, R24 ;  /* 0x0000001800007202 */ /* 0x000fe40000000f00 */
[----:B------:R-:W-:-:S07]  /*aea0*/  MOV R2, 0xaec0 ;  /* 0x0000aec000027802 */ /* 0x000fce0000000f00 */
[----:B0-----:R-:W-:Y:S05]  /*aeb0*/  CALL.REL.NOINC `($__internal_67_$__cuda_sm3x_div_rn_ftz_f32_slowpath) ;  /* 0x0000009800bc7944 */ /* 0x001fea0003c00000 */
.L_x_1697:
[----:B0-----:R-:W-:Y:S05]  /*aec0*/  BSYNC.RECONVERGENT B3 ;  /* 0x0000000000037941 */ /* 0x001fea0003800200 */
.L_x_1696:
        /* <DEDUP_REMOVED lines=28> */
.L_x_1695:
[----:B------:R-:W-:-:S13]  /*b090*/  FSETP.NEU.FTZ.AND P0, PT, R24, 1, PT ;  /* 0x3f8000001800780b */ /* 0x000fda0003f1d000 */
[----:B------:R-:W-:Y:S05]  /*b0a0*/  @P0 BRA `(.L_x_1698) ;  /* 0x0000000400bc0947 */ /* 0x000fea0003800000 */
[----:B------:R-:W-:-:S13]  /*b0b0*/  FSETP.GEU.FTZ.AND P0, PT, R17, 9.999999682655225389e-20, PT ;  /* 0x1fec1e4a1100780b */ /* 0x000fda0003f1e000 */
[----:B------:R-:W-:Y:S05]  /*b0c0*/  @P0 BRA `(.L_x_1699) ;  /* 0x0000000000a40947 */ /* 0x000fea0003800000 */
[----:B------:R-:W-:Y:S01]  /*b0d0*/  MOV R0, 0x3f800000 ;  /* 0x3f80000000007802 */ /* 0x000fe20000000f00 */
[----:B------:R-:W1:Y:S01]  /*b0e0*/  FCHK P0, R17, 1 ;  /* 0x3f80000011007902 */ /* 0x000e620000000000 */
[----:B------:R-:W-:Y:S03]  /*b0f0*/  BSSY.RECONVERGENT B3, `(.L_x_1700) ;  /* 0x000000c000037945 */ /* 0x000fe60003800200 */
[----:B------:R-:W-:-:S04]  /*b100*/  FFMA R3, R0, -R0, 1 ;  /* 0x3f80000000037423 */ /* 0x000fc80000000800 */
[----:B------:R-:W-:Y:S01]  /*b110*/  FFMA R4, R3, R0, 1 ;  /* 0x3f80000003047423 */ /* 0x000fe20000000000 */
[----:B------:R-:W-:-:S03]  /*b120*/  FMUL.FTZ R0, R17, 0.5 ;  /* 0x3f00000011007820 */ /* 0x000fc60000410000 */
[C---:B------:R-:W-:Y:S01]  /*b130*/  FFMA R2, R17.reuse, R4, RZ ;  /* 0x0000000411027223 */ /* 0x040fe200000000ff */
[----:B------:R-:W-:-:S03]  /*b140*/  FMUL.FTZ R23, R17, R0 ;  /* 0x0000000011177220 */ /* 0x000fc60000410000 */
[----:B------:R-:W-:-:S04]  /*b150*/  FFMA R3, R2, -1, R17 ;  /* 0xbf80000002037823 */ /* 0x000fc80000000011 */
[----:B------:R-:W-:Y:S01]  /*b160*/  FFMA R0, R3, R4, R2 ;  /* 0x0000000403007223 */ /* 0x000fe20000000002 */
[----:B-1----:R-:W-:Y:S06]  /*b170*/  @!P0 BRA `(.L_x_1701) ;  /* 0x00000000000c8947 */ /* 0x002fec0003800000 */
[----:B------:R-:W-:Y:S01]  /*b180*/  HFMA2 R0, -RZ, RZ, 1.875, 0 ;  /* 0x3f800000ff007431 */ /* 0x000fe200000001ff */
[----:B------:R-:W-:-:S07]  /*b190*/  MOV R2, 0xb1b0 ;  /* 0x0000b1b000027802 */ /* 0x000fce0000000f00 */
[----:B0-----:R-:W-:Y:S05]  /*b1a0*/  CALL.REL.NOINC `($__internal_67_$__cuda_sm3x_div_rn_ftz_f32_slowpath) ;  /* 0x0000009800007944 */ /* 0x001fea0003c00000 */
.L_x_1701:
[----:B0-----:R-:W-:Y:S05]  /*b1b0*/  BSYNC.RECONVERGENT B3 ;  /* 0x0000000000037941 */ /* 0x001fea0003800200 */
.L_x_1700:
[----:B------:R-:W-:Y:S01]  /*b1c0*/  MOV R3, 0x3b33710b ;  /* 0x3b33710b00037802 */ /* 0x000fe20000000f00 */
[----:B------:R-:W-:Y:S01]  /*b1d0*/  FMUL.FTZ R2, R0, R0 ;  /* 0x0000000000027220 */ /* 0x000fe20000410000 */
[----:B------:R-:W-:Y:S01]  /*b1e0*/  HFMA2 R5, -RZ, RZ, 1.857421875, -1409 ;  /* 0x3f6ee581ff057431 */ /* 0x000fe200000001ff */
[----:B------:R-:W-:Y:S02]  /*b1f0*/  ISETP.GE.AND P0, PT, R12, RZ, PT ;  /* 0x000000ff0c00720c */ /* 0x000fe40003f06270 */
[----:B------:R-:W-:Y:S01]  /*b200*/  FFMA.FTZ R3, R2, R3, -0.015681877732276916504 ;  /* 0xbc80774802037423 */ /* 0x000fe20000010003 */
[----:B------:R-:W-:-:S03]  /*b210*/  FSETP.NEU.FTZ.AND P1, PT, |R12|, |R13|, PT ;  /* 0x4000000d0c00720b */ /* 0x000fc60003f3d200 */
        /* <DEDUP_REMOVED lines=20> */
.L_x_1699:
[----:B------:R-:W-:Y:S01]  /*b360*/  FMUL.FTZ R0, R17, R17 ;  /* 0x0000001111007220 */ /* 0x000fe20000410000 */
[----:B------:R-:W-:Y:S01]  /*b370*/  MOV R7, 0x3d39bf78 ;  /* 0x3d39bf7800077802 */ /* 0x000fe20000000f00 */
[----:B------:R-:W1:Y:S01]  /*b380*/  FCHK P3, R17, 1 ;  /* 0x3f80000011007902 */ /* 0x000e620000060000 */
        /* <DEDUP_REMOVED lines=27> */
[-C--:B------:R-:W-:Y:S01]  /*b540*/  FFMA R4, R17, R2.reuse, RZ ;  /* 0x0000000211047223 */ /* 0x080fe200000000ff */
[C---:B------:R-:W-:Y:S01]  /*b550*/  @P1 FFMA.FTZ R3, R0.reuse, R5, +INF ;  /* 0x7f80000000031423 */ /* 0x040fe20000010005 */
[----:B------:R-:W-:Y:S02]  /*b560*/  @P0 FSETP.NEU.FTZ.AND P1, PT, R0, RZ, PT ;  /* 0x000000ff0000020b */ /* 0x000fe40003f3d000 */
[----:B------:R-:W-:Y:S02]  /*b570*/  FFMA R5, R4, -1, R17 ;  /* 0xbf80000004057823 */ /* 0x000fe40000000011 */
[----:B------:R-:W-:Y:S02]  /*b580*/  @P0 FSEL R3, R3, -RZ, P1 ;  /* 0x800000ff03030208 */ /* 0x000fe40000800000 */
[----:B------:R-:W-:-:S03]  /*b590*/  FFMA R0, R5, R2, R4 ;  /* 0x0000000205007223 */ /* 0x000fc60000000004 */
[----:B------:R-:W-:Y:S01]  /*b5a0*/  FMUL.FTZ R23, R3, 0.5 ;  /* 0x3f00000003177820 */ /* 0x000fe20000410000 */
[----:B-1----:R-:W-:Y:S06]  /*b5b0*/  @!P3 BRA `(.L_x_1703) ;  /* 0x00000000000cb947 */ /* 0x002fec0003800000 */
[----:B------:R-:W-:Y:S02]  /*b5c0*/  MOV R0, 0x3f800000 ;  /* 0x3f80000000007802 */ /* 0x000fe40000000f00 */
[----:B------:R-:W-:-:S07]  /*b5d0*/  MOV R2, 0xb5f0 ;  /* 0x0000b5f000027802 */ /* 0x000fce0000000f00 */
[----:B0-----:R-:W-:Y:S05]  /*b5e0*/  CALL.REL.NOINC `($__internal_67_$__cuda_sm3x_div_rn_ftz_f32_slowpath) ;  /* 0x0000009000f07944 */ /* 0x001fea0003c00000 */
.L_x_1703:
[----:B0-----:R-:W-:Y:S05]  /*b5f0*/  BSYNC.RECONVERGENT B3 ;  /* 0x0000000000037941 */ /* 0x001fea0003800200 */
.L_x_1702:
[----:B------:R-:W-:Y:S02]  /*b600*/  HFMA2 R3, -RZ, RZ, 0.89990234375, 10328 ;  /* 0x3b33710bff037431 */ /* 0x000fe400000001ff */
[----:B------:R-:W-:Y:S01]  /*b610*/  FMUL.FTZ R2, R0, R0 ;  /* 0x0000000000027220 */ /* 0x000fe20000410000 */
        /* <DEDUP_REMOVED lines=24> */
.L_x_1698:
        /* <DEDUP_REMOVED lines=28> */
[----:B-1----:R-:W-:Y:S01]  /*b960*/  FMUL.FTZ R23, R2, 0.69314718246459960938 ;  /* 0x3f31721802177820 */ /* 0x002fe20000410000 */
[----:B--2---:R-:W-:Y:S06]  /*b970*/  @!P0 BRA `(.L_x_1706) ;  /* 0x00000000000c8947 */ /* 0x004fec0003800000 */
[----:B------:R-:W-:Y:S02]  /*b980*/  MOV R0, R24 ;  /* 0x0000001800007202 */ /* 0x000fe40000000f00 */
[----:B------:R-:W-:-:S07]  /*b990*/  MOV R2, 0xb9b0 ;  /* 0x0000b9b000027802 */ /* 0x000fce0000000f00 */
[----:B0-----:R-:W-:Y:S05]  /*b9a0*/  CALL.REL.NOINC `($__internal_67_$__cuda_sm3x_div_rn_ftz_f32_slowpath) ;  /* 0x0000009000007944 */ /* 0x001fea0003c00000 */
.L_x_1706:
[----:B0-----:R-:W-:Y:S05]  /*b9b0*/  BSYNC.RECONVERGENT B3 ;  /* 0x0000000000037941 */ /* 0x001fea0003800200 */
.L_x_1705:
        /* <DEDUP_REMOVED lines=28> */
.L_x_1704:
        /* <DEDUP_REMOVED lines=46> */
[----:B0-----:R-:W-:Y:S05]  /*be60*/  CALL.REL.NOINC `($__internal_67_$__cuda_sm3x_div_rn_ftz_f32_slowpath) ;  /* 0x0000008800d07944 */ /* 0x001fea0003c00000 */
.L_x_1709:
[----:B0-----:R-:W-:Y:S05]  /*be70*/  BSYNC.RECONVERGENT B3 ;  /* 0x0000000000037941 */ /* 0x001fea0003800200 */
.L_x_1708:
        /* <DEDUP_REMOVED lines=28> */
.L_x_1707:
[----:B------:R-:W-:-:S04]  /*c040*/  FMUL.FTZ R3, R17, R17 ;  /* 0x0000001111037220 */ /* 0x000fc80000410000 */
[----:B------:R-:W-:-:S05]  /*c050*/  FFMA.FTZ R2, R24, R24, R3 ;  /* 0x0000001818027223 */ /* 0x000fca0000010003 */
[----:B------:R-:W-:-:S13]  /*c060*/  FSETP.GTU.FTZ.AND P0, PT, R2, 0.69999998807907104492, PT ;  /* 0x3f3333330200780b */ /* 0x000fda0003f1c000 */
[----:B------:R-:W-:Y:S05]  /*c070*/  @P0 BRA `(.L_x_1710) ;  /* 0x0000000000ac0947 */ /* 0x000fea0003800000 */
[----:B------:R-:W1:Y:S01]  /*c080*/  MUFU.RCP R3, R24 ;  /* 0x0000001800037308 */ /* 0x000e620000001000 */
[----:B------:R-:W-:Y:S07]  /*c090*/  BSSY.RECONVERGENT B3, `(.L_x_1711) ;  /* 0x000000d000037945 */ /* 0x000fee0003800200 */
[----:B------:R-:W2:Y:S08]  /*c0a0*/  MUFU.LG2 R23, R2 ;  /* 0x0000000200177308 */ /* 0x000eb00000000c00 */
[----:B------:R-:W3:Y:S01]  /*c0b0*/  FCHK P0, R17, R24 ;  /* 0x0000001811007302 */ /* 0x000ee20000000000 */
[----:B-1----:R-:W-:-:S04]  /*c0c0*/  FFMA R0, -R24, R3, 1 ;  /* 0x3f80000018007423 */ /* 0x002fc80000000103 */
[----:B------:R-:W-:-:S04]  /*c0d0*/  FFMA R0, R3, R0, R3 ;  /* 0x0000000003007223 */ /* 0x000fc80000000003 */
[----:B------:R-:W-:Y:S01]  /*c0e0*/  FFMA R3, R17, R0, RZ ;  /* 0x0000000011037223 */ /* 0x000fe200000000ff */
[----:B--2---:R-:W-:-:S03]  /*c0f0*/  FMUL.FTZ.D2 R23, R23, 0.69314718246459960938 ;  /* 0x3f31721817177820 */ /* 0x004fc60000310000 */
[----:B------:R-:W-:-:S04]  /*c100*/  FFMA R4, -R24, R3, R17 ;  /* 0x0000000318047223 */ /* 0x000fc80000000111 */
[----:B------:R-:W-:Y:S01]  /*c110*/  FFMA R0, R0, R4, R3 ;  /* 0x0000000400007223 */ /* 0x000fe20000000003 */
[----:B---3--:R-:W-:Y:S06]  /*c120*/  @!P0 BRA `(.L_x_1712) ;  /* 0x00000000000c8947 */ /* 0x008fec0003800000 */
[----:B------:R-:W-:Y:S02]  /*c130*/  MOV R0, R24 ;  /* 0x0000001800007202 */ /* 0x000fe40000000f00 */
[----:B------:R-:W-:-:S07]  /*c140*/  MOV R2, 0xc160 ;  /* 0x0000c16000027802 */ /* 0x000fce0000000f00 */
[----:B0-----:R-:W-:Y:S05]  /*c150*/  CALL.REL.NOINC `($__internal_67_$__cuda_sm3x_div_rn_ftz_f32_slowpath) ;  /* 0x0000008800147944 */ /* 0x001fea0003c00000 */
.L_x_1712:
[----:B0-----:R-:W-:Y:S05]  /*c160*/  BSYNC.RECONVERGENT B3 ;  /* 0x0000000000037941 */ /* 0x001fea0003800200 */
.L_x_1711:
        /* <DEDUP_REMOVED lines=28> */
.L_x_1710:
[----:B------:R-:W-:Y:S01]  /*c330*/  LOP3.LUT R3, R24, 0xffff0000, RZ, 0xc0, !PT ;  /* 0xffff000018037812 */ /* 0x000fe200078ec0ff */
[----:B------:R-:W-:Y:S01]  /*c340*/  BSSY.RECONVERGENT B0, `(.L_x_1713) ;  /* 0x0000040000007945 */ /* 0x000fe20003800200 */
[----:B------:R-:W-:-:S03]  /*c350*/  LOP3.LUT R2, R17, 0xffff0000, RZ, 0xc0, !PT ;  /* 0xffff000011027812 */ /* 0x000fc600078ec0ff */
[--C-:B------:R-:W-:Y:S01]  /*c360*/  FADD.FTZ R25, R24, -R3.reuse ;  /* 0x8000000318197221 */ /* 0x100fe20000010000 */
[----:B------:R-:W-:Y:S01]  /*c370*/  FADD.FTZ R22, R3, R3 ;  /* 0x0000000303167221 */ /* 0x000fe20000010000 */
[--C-:B------:R-:W-:Y:S01]  /*c380*/  FADD.FTZ R7, R17, -R2.reuse ;  /* 0x8000000211077221 */ /* 0x100fe20000010000 */
[C---:B------:R-:W-:Y:S01]  /*c390*/  FADD.FTZ R23, R2.reuse, R2 ;  /* 0x0000000202177221 */ /* 0x040fe20000010000 */
[----:B------:R-:W-:Y:S01]  /*c3a0*/  FMUL.FTZ R6, R3, R3 ;  /* 0x0000000303067220 */ /* 0x000fe20000410000 */
[----:B------:R-:W-:Y:S01]  /*c3b0*/  LOP3.LUT R0, R25, 0xffff0000, RZ, 0xc0, !PT ;  /* 0xffff000019007812 */ /* 0x000fe200078ec0ff */
[----:B------:R-:W-:Y:S01]  /*c3c0*/  FMUL.FTZ R5, R2, R2 ;  /* 0x0000000202057220 */ /* 0x000fe20000410000 */
[----:B------:R-:W-:-:S03]  /*c3d0*/  LOP3.LUT R16, R7, 0xffff0000, RZ, 0xc0, !PT ;  /* 0xffff000007107812 */ /* 0x000fc600078ec0ff */
[--C-:B------:R-:W-:Y:S01]  /*c3e0*/  FADD.FTZ R25, R25, -R0.reuse ;  /* 0x8000000019197221 */ /* 0x100fe20000010000 */
[----:B------:R-:W-:Y:S01]  /*c3f0*/  FADD.FTZ R28, R0, R0 ;  /* 0x00000000001c7221 */ /* 0x000fe20000010000 */
[--C-:B------:R-:W-:Y:S01]  /*c400*/  FADD.FTZ R7, R7, -R16.reuse ;  /* 0x8000001007077221 */ /* 0x100fe20000010000 */
[----:B------:R-:W-:Y:S01]  /*c410*/  FADD.FTZ R26, R16, R16 ;  /* 0x00000010101a7221 */ /* 0x000fe20000010000 */
[C---:B------:R-:W-:Y:S01]  /*c420*/  FMUL.FTZ R4, R0.reuse, R22 ;  /* 0x0000001600047220 */ /* 0x040fe20000410000 */
[----:B------:R-:W-:Y:S01]  /*c430*/  FMUL.FTZ R3, R0, R0 ;  /* 0x0000000000037220 */ /* 0x000fe20000410000 */
[CC--:B------:R-:W-:Y:S01]  /*c440*/  FMUL.FTZ R2, R16.reuse, R23.reuse ;  /* 0x0000001710027220 */ /* 0x0c0fe20000410000 */
[----:B------:R-:W-:Y:S01]  /*c450*/  FMUL.FTZ R0, R16, R16 ;  /* 0x0000001010007220 */ /* 0x000fe20000410000 */
[----:B------:R-:W-:Y:S01]  /*c460*/  FMUL.FTZ R16, R25, R22 ;  /* 0x0000001619107220 */ /* 0x000fe20000410000 */
[----:B------:R-:W-:Y:S01]  /*c470*/  FMUL.FTZ R23, R7, R23 ;  /* 0x0000001707177220 */ /* 0x000fe20000410000 */
[----:B------:R-:W-:Y:S01]  /*c480*/  FMUL.FTZ R22, R25, R28 ;  /* 0x0000001c19167220 */ /* 0x000fe20000410000 */
[----:B------:R-:W-:Y:S01]  /*c490*/  FMUL.FTZ R26, R7, R26 ;  /* 0x0000001a071a7220 */ /* 0x000fe20000410000 */
[----:B------:R-:W-:Y:S01]  /*c4a0*/  FMUL.FTZ R25, R25, R25 ;  /* 0x0000001919197220 */ /* 0x000fe20000410000 */
[----:B------:R-:W-:-:S07]  /*c4b0*/  FMUL.FTZ R7, R7, R7 ;  /* 0x0000000707077220 */ /* 0x000fce0000410000 */
.L_x_1714:
        /* <DEDUP_REMOVED lines=40> */
[----:B0-----:R-:W-:Y:S05]  /*c740*/  BSYNC.RECONVERGENT B0 ;  /* 0x0000000000007941 */ /* 0x001fea0003800200 */
.L_x_1713:
[----:B------:R-:W-:Y:S01]  /*c750*/  FADD.FTZ R6, R6, -1 ;  /* 0xbf80000006067421 */ /* 0x000fe20000010000 */
[----:B------:R-:W-:Y:S01]  /*c760*/  FCHK P3, R17, R24 ;  /* 0x0000001811007302 */ /* 0x000fe20000060000 */
[----:B------:R-:W-:Y:S01]  /*c770*/  BSSY.RECONVERGENT B3, `(.L_x_1715) ;  /* 0x0000035000037945 */ /* 0x000fe20003800200 */
[----:B------:R-:W-:Y:S01]  /*c780*/  FSETP.GEU.FTZ.AND P2, PT, |R12|, |R13|, PT ;  /* 0x4000000d0c00720b */ /* 0x000fe20003f5e200 */
[----:B------:R-:W-:-:S04]  /*c790*/  FADD.FTZ R5, R5, R6 ;  /* 0x0000000605057221 */ /* 0x000fc80000010000 */
[----:B------:R-:W-:Y:S01]  /*c7a0*/  FADD.FTZ R5, R4, R5 ;  /* 0x0000000504057221 */ /* 0x000fe20000010000 */
[----:B------:R-:W-:-:S03]  /*c7b0*/  HFMA2 R4, -RZ, RZ, 1.625, 0 ;  /* 0x3e800000ff047431 */ /* 0x000fc600000001ff */
[----:B------:R-:W-:Y:S01]  /*c7c0*/  FADD.FTZ R2, R2, R5 ;  /* 0x0000000502027221 */ /* 0x000fe20000010000 */
[----:B------:R-:W-:-:S03]  /*c7d0*/  MOV R5, 0x3d39bf78 ;  /* 0x3d39bf7800057802 */ /* 0x000fc60000000f00 */
[----:B------:R-:W-:-:S04]  /*c7e0*/  FADD.FTZ R3, R3, R2 ;  /* 0x0000000203037221 */ /* 0x000fc80000010000 */
[----:B------:R-:W-:-:S04]  /*c7f0*/  FADD.FTZ R3, R0, R3 ;  /* 0x0000000300037221 */ /* 0x000fc80000010000 */
[----:B------:R-:W-:-:S04]  /*c800*/  FADD.FTZ R16, R16, R3 ;  /* 0x0000000310107221 */ /* 0x000fc80000010000 */
        /* <DEDUP_REMOVED lines=41> */
[----:B------:R-:W-:Y:S05]  /*caa0*/  CALL.REL.NOINC `($__internal_67_$__cuda_sm3x_div_rn_ftz_f32_slowpath) ;  /* 0x0000007c00c07944 */ /* 0x000fea0003c00000 */
[----:B------:R-:W-:-:S07]  /*cab0*/  MOV R2, R0 ;  /* 0x0000000000027202 */ /* 0x000fce0000000f00 */
.L_x_1716:
[----:B------:R-:W-:Y:S05]  /*cac0*/  BSYNC.RECONVERGENT B3 ;  /* 0x0000000000037941 */ /* 0x000fea0003800200 */
.L_x_1715:
        /* <DEDUP_REMOVED lines=27> */
.L_x_1694:
[----:B------:R-:W-:Y:S05]  /*cc80*/  BSYNC.RECONVERGENT B2 ;  /* 0x0000000000027941 */ /* 0x000fea0003800200 */
.L_x_1690:
        /* <DEDUP_REMOVED lines=25> */
.L_x_1719:
        /* <DEDUP_REMOVED lines=27> */
.L_x_1720:
[----:B------:R-:W-:Y:S01]  /*cfd0*/  FMUL.FTZ R23, R23, 1.4426950216293334961 ;  /* 0x3fb8aa3b17177820 */ /* 0x000fe20000410000 */
[----:B--2---:R-:W-:-:S04]  /*cfe0*/  FMUL.RZ R0, R13, 0.15915493667125701904 ;  /* 0x3e22f9830d007820 */ /* 0x004fc8000040c000 */
[----:B---3--:R-:W-:Y:S08]  /*cff0*/  MUFU.COS R12, R0 ;  /* 0x00000000000c7308 */ /* 0x008ff00000000000 */
[----:B------:R-:W0:Y:S08]  /*d000*/  MUFU.EX2 R23, R23 ;  /* 0x0000001700177308 */ /* 0x000e300000000800 */
[----:B------:R-:W1:Y:S01]  /*d010*/  MUFU.SIN R2, R0 ;  /* 0x0000000000027308 */ /* 0x000e620000000400 */
[C---:B0-----:R-:W-:Y:S01]  /*d020*/  FMUL.FTZ R12, R23.reuse, R12 ;  /* 0x0000000c170c7220 */ /* 0x041fe20000410000 */
[----:B-1----:R-:W-:-:S07]  /*d030*/  FMUL.FTZ R13, R23, R2 ;  /* 0x00000002170d7220 */ /* 0x002fce0000410000 */
.L_x_1718:
[----:B------:R-:W-:Y:S05]  /*d040*/  BSYNC.RECONVERGENT B0 ;  /* 0x0000000000007941 */ /* 0x000fea0003800200 */
.L_x_1717:
        /* <DEDUP_REMOVED lines=9> */
[----:B------:R-:W-:Y:S02]  /*d0e0*/  FSEL R24, R5, R0, !P2 ;  /* 0x0000000005187208 */ /* 0x000fe40005000000 */
[----:B------:R-:W-:-:S13]  /*d0f0*/  FSETP.GT.FTZ.AND P0, PT, R17, 9.99999979021476795361e+33, PT ;  /* 0x77f684df1100780b */ /* 0x000fda0003f14000 */
        /* <DEDUP_REMOVED lines=56> */
.L_x_1728:
[----:B------:R-:W-:Y:S05]  /*d480*/  BSYNC.RECONVERGENT B3 ;  /* 0x0000000000037941 */ /* 0x000fea0003800200 */
.L_x_1727:
        /* <DEDUP_REMOVED lines=28> */
.L_x_1726:
        /* <DEDUP_REMOVED lines=18> */
.L_x_1732:
[----:B------:R-:W-:Y:S05]  /*d770*/  BSYNC.RECONVERGENT B3 ;  /* 0x0000000000037941 */ /* 0x000fea0003800200 */
.L_x_1731:
        /* <DEDUP_REMOVED lines=28> */
.L_x_1730:
        /* <DEDUP_REMOVED lines=25> */
.L_x_1734:
        /* <DEDUP_REMOVED lines=40> */
[----:B------:R-:W-:Y:S05]  /*dd50*/  BSYNC.RECONVERGENT B0 ;  /* 0x0000000000007941 */ /* 0x000fea0003800200 */
.L_x_1733:
        /* <DEDUP_REMOVED lines=53> */
[----:B0-23--:R-:W-:Y:S05]  /*e0b0*/  CALL.REL.NOINC `($__internal_67_$__cuda_sm3x_div_rn_ftz_f32_slowpath) ;  /* 0x00000068003c7944 */ /* 0x00dfea0003c00000 */
[----:B------:R-:W-:-:S07]  /*e0c0*/  MOV R2, R0 ;  /* 0x0000000000027202 */ /* 0x000fce0000000f00 */
.L_x_1736:
[----:B------:R-:W-:Y:S05]  /*e0d0*/  BSYNC.RECONVERGENT B3 ;  /* 0x0000000000037941 */ /* 0x000fea0003800200 */
.L_x_1735:
        /* <DEDUP_REMOVED lines=28> */
.L_x_1725:
        /* <DEDUP_REMOVED lines=28> */
.L_x_1738:
[----:B------:R-:W-:Y:S05]  /*e460*/  BSYNC.RECONVERGENT B3 ;  /* 0x0000000000037941 */ /* 0x000fea0003800200 */
.L_x_1737:
        /* <DEDUP_REMOVED lines=28> */
.L_x_1724:
        /* <DEDUP_REMOVED lines=15> */
[----:B------:R-:W-:Y:S02]  /*e720*/  MOV R4, 0x3f800000 ;  /* 0x3f80000000047802 */ /* 0x000fe40000000f00 */
[----:B------:R-:W-:Y:S01]  /*e730*/  @P1 FSETP.NEU.FTZ.AND P3, PT, R0, RZ, PT ;  /* 0x000000ff0000120b */ /* 0x000fe20003f7d000 */
[----:B------:R-:W-:Y:S01]  /*e740*/  FADD.FTZ R2, R2, R5 ;  /* 0x0000000502027221 */ /* 0x000fe20000010000 */
[----:B------:R-:W-:-:S03]  /*e750*/  FMUL.FTZ R3, R3, 1.1920928955078125e-07 ;  /* 0x3400000003037820 */ /* 0x000fc60000410000 */
[----:B------:R-:W-:Y:S01]  /*e760*/  FFMA.FTZ R5, R2, -R7, 0.10546888411045074463 ;  /* 0x3dd8001202057423 */ /* 0x000fe20000010807 */
[----:B------:R-:W-:-:S03]  /*e770*/  FFMA R7, R4, -1, R4 ;  /* 0xbf80000004077823 */ /* 0x000fc60000000004 */
[----:B------:R-:W-:Y:S01]  /*e780*/  FFMA.FTZ R5, R2, R5, -0.13229703903198242188 ;  /* 0xbe0778e002057423 */ /* 0x000fe20000010005 */
[----:B------:R-:W-:-:S03]  /*e790*/  FFMA R6, R7, R4, 1 ;  /* 0x3f80000007067423 */ /* 0x000fc60000000004 */
[----:B------:R-:W-:Y:S01]  /*e7a0*/  FFMA.FTZ R5, R2, R5, 0.14491446316242218018 ;  /* 0x3e14647502057423 */ /* 0x000fe20000010005 */
[----:B------:R-:W-:-:S03]  /*e7b0*/  FFMA R4, R17, R6, RZ ;  /* 0x0000000611047223 */ /* 0x000fc600000000ff */
        /* <DEDUP_REMOVED lines=9> */
[----:B------:R-:W-:Y:S01]  /*e850*/  FFMA R3, R4, -1, R17 ;  /* 0xbf80000004037823 */ /* 0x000fe20000000011 */
[----:B------:R-:W-:Y:S01]  /*e860*/  @P0 FFMA.FTZ R2, R0, R5, +INF ;  /* 0x7f80000000020423 */ /* 0x000fe20000010005 */
[----:B------:R-:W1:Y:S02]  /*e870*/  FCHK P0, R17, 1 ;  /* 0x3f80000011007902 */ /* 0x000e640000000000 */
[----:B------:R-:W-:Y:S02]  /*e880*/  FFMA R0, R3, R6, R4 ;  /* 0x0000000603007223 */ /* 0x000fe40000000004 */
[----:B------:R-:W-:-:S05]  /*e890*/  @P1 FSEL R2, R2, -RZ, P3 ;  /* 0x800000ff02021208 */ /* 0x000fca0001800000 */
[----:B------:R-:W-:Y:S01]  /*e8a0*/  FMUL.FTZ R23, R2, 0.5 ;  /* 0x3f00000002177820 */ /* 0x000fe20000410000 */
[----:B-1----:R-:W-:Y:S06]  /*e8b0*/  @!P0 BRA `(.L_x_1741) ;  /* 0x00000000000c8947 */ /* 0x002fec0003800000 */
[----:B------:R-:W-:Y:S02]  /*e8c0*/  MOV R0, 0x3f800000 ;  /* 0x3f80000000007802 */ /* 0x000fe40000000f00 */
[----:B------:R-:W-:-:S07]  /*e8d0*/  MOV R2, 0xe8f0 ;  /* 0x0000e8f000027802 */ /* 0x000fce0000000f00 */
[----:B0-23--:R-:W-:Y:S05]  /*e8e0*/  CALL.REL.NOINC `($__internal_67_$__cuda_sm3x_div_rn_ftz_f32_slowpath) ;  /* 0x0000006000307944 */ /* 0x00dfea0003c00000 */
.L_x_1741:
[----:B------:R-:W-:Y:S05]  /*e8f0*/  BSYNC.RECONVERGENT B3 ;  /* 0x0000000000037941 */ /* 0x000fea0003800200 */
.L_x_1740:
        /* <DEDUP_REMOVED lines=26> */
.L_x_1739:
        /* <DEDUP_REMOVED lines=13> */
[----:B0-23--:R-:W-:Y:S05]  /*eb70*/  CALL.REL.NOINC `($__internal_67_$__cuda_sm3x_div_rn_ftz_f32_slowpath) ;  /* 0x0000005c008c7944 */ /* 0x00dfea0003c00000 */
.L_x_1743:
[----:B------:R-:W-:Y:S05]  /*eb80*/  BSYNC.RECONVERGENT B3 ;  /* 0x0000000000037941 */ /* 0x000fea0003800200 */
.L_x_1742:
        /* <DEDUP_REMOVED lines=26> */
.L_x_1723:
[----:B------:R-:W-:Y:S01]  /*ed30*/  FMUL.FTZ R0, R14, 0.36787945032119750977 ;  /* 0x3ebc5ab20e007820 */ /* 0x000fe20000410000 */
[----:B------:R-:W-:Y:S01]  /*ed40*/  FMUL.FTZ R2, R15, 0.36787945032119750977 ;  /* 0x3ebc5ab20f027820 */ /* 0x000fe20000410000 */
[----:B------:R-:W-:Y:S01]  /*ed50*/  HFMA2 R23, -RZ, RZ, 1.875, 0 ;  /* 0x3f800000ff177431 */ /* 0x000fe200000001ff */
        /* <DEDUP_REMOVED lines=30> */
.L_x_1745:
[----:B------:R-:W-:Y:S05]  /*ef40*/  BSYNC.RECONVERGENT B3 ;  /* 0x0000000000037941 */ /* 0x000fea0003800200 */
.L_x_1744:
[----:B------:R-:W-:Y:S01]  /*ef50*/  MOV R3, 0x3b33710b ;  /* 0x3b33710b00037802 */ /* 0x000fe20000000f00 */
[----:B------:R-:W-:Y:S01]  /*ef60*/  FMUL.FTZ R2, R0, R0 ;  /* 0x0000000000027220 */ /* 0x000fe20000410000 */
[----:B------:R-:W-:Y:S01]  /*ef70*/  HFMA2 R5, -RZ, RZ, 1.857421875, -1409 ;  /* 0x3f6ee581ff057431 */ /* 0x000fe200000001ff */
[----:B------:R-:W-:Y:S02]  /*ef80*/  ISETP.GE.AND P0, PT, R14, RZ, PT ;  /* 0x000000ff0e00720c */ /* 0x000fe40003f06270 */
[----:B------:R-:W-:Y:S01]  /*ef90*/  FFMA.FTZ R3, R2, R3, -0.015681877732276916504 ;  /* 0xbc80774802037423 */ /* 0x000fe20000010003 */
[----:B------:R-:W-:Y:S02]  /*efa0*/  FSETP.NEU.FTZ.AND P3, PT, |R14|, |R15|, PT ;  /* 0x4000000f0e00720b */ /* 0x000fe40003f7d200 */
[----:B------:R-:W-:Y:S01]  /*efb0*/  FSETP.NEU.FTZ.AND P1, PT, R24, RZ, PT ;  /* 0x000000ff1800720b */ /* 0x000fe20003f3d000 */
        /* <DEDUP_REMOVED lines=21> */
.L_x_1722:
        /* <DEDUP_REMOVED lines=15> */
[----:B------:R-:W-:Y:S01]  /*f200*/  @P0 FFMA.FTZ R5, R0, R0, R5 ;  /* 0x0000000000050223 */ /* 0x000fe20000010005 */
[----:B----4-:R-:W-:-:S03]  /*f210*/  FFMA R0, -R24, R7, 1 ;  /* 0x3f80000018007423 */ /* 0x010fc60000000107 */
[----:B------:R-:W-:Y:S01]  /*f220*/  @P0 FMUL.FTZ R3, R5, 0.0625 ;  /* 0x3d80000005030820 */ /* 0x000fe20000410000 */
        /* <DEDUP_REMOVED lines=10> */
[----:B0-23--:R-:W-:Y:S05]  /*f2d0*/  CALL.REL.NOINC `($__internal_67_$__cuda_sm3x_div_rn_ftz_f32_slowpath) ;  /* 0x0000005400b47944 */ /* 0x00dfea0003c00000 */
.L_x_1747:
[----:B------:R-:W-:Y:S05]  /*f2e0*/  BSYNC.RECONVERGENT B3 ;  /* 0x0000000000037941 */ /* 0x000fea0003800200 */
.L_x_1746:
        /* <DEDUP_REMOVED lines=27> */
.L_x_1729:
[----:B------:R-:W-:Y:S05]  /*f4a0*/  BSYNC.RECONVERGENT B2 ;  /* 0x0000000000027941 */ /* 0x000fea0003800200 */
.L_x_1721:
        /* <DEDUP_REMOVED lines=46> */
.L_x_1751:
        /* <DEDUP_REMOVED lines=8> */
.L_x_1750:
[----:B------:R-:W-:-:S04]  /*f810*/  FMUL.RZ R0, R15, 0.15915493667125701904 ;  /* 0x3e22f9830f007820 */ /* 0x000fc8000040c000 */
[----:B------:R1:W4:Y:S08]  /*f820*/  MUFU.COS R14, R0 ;  /* 0x00000000000e7308 */ /* 0x0003300000000000 */
[----:B------:R1:W0:Y:S01]  /*f830*/  MUFU.SIN R15, R0 ;  /* 0x00000000000f7308 */ /* 0x0002220000000400 */
[----:B------:R-:W-:Y:S05]  /*f840*/  BRA `(.L_x_1752) ;  /* 0x0000000000087947 */ /* 0x000fea0003800000 */
.L_x_1749:
[----:B------:R-:W-:-:S06]  /*f850*/  FMUL.FTZ R14, R23, 1.4426950216293334961 ;  /* 0x3fb8aa3b170e7820 */ /* 0x000fcc0000410000 */
[----:B------:R-:W1:Y:S02]  /*f860*/  MUFU.EX2 R14, R14 ;  /* 0x0000000e000e7308 */ /* 0x000e640000000800 */
.L_x_1752:
[----:B------:R-:W-:Y:S05]  /*f870*/  BSYNC.RECONVERGENT B0 ;  /* 0x0000000000007941 */ /* 0x000fea0003800200 */
.L_x_1748:
        /* <DEDUP_REMOVED lines=67> */
.L_x_1760:
[----:B------:R-:W-:Y:S05]  /*fcb0*/  BSYNC.RECONVERGENT B3 ;  /* 0x0000000000037941 */ /* 0x000fea0003800200 */
.L_x_1759:
        /* <DEDUP_REMOVED lines=28> */
.L_x_1758:
        /* <DEDUP_REMOVED lines=18> */
.L_x_1764:
[----:B------:R-:W-:Y:S05]  /*ffa0*/  BSYNC.RECONVERGENT B3 ;  /* 0x0000000000037941 */ /* 0x000fea0003800200 */
.L_x_1763:
        /* <DEDUP_REMOVED lines=28> */
.L_x_1762:
        /* <DEDUP_REMOVED lines=25> */
.L_x_1766:
        /* <DEDUP_REMOVED lines=41> */
.L_x_1765:
        /* <DEDUP_REMOVED lines=53> */
[----:B0-234-:R-:W-:Y:S05]  /*108e0*/  CALL.REL.NOINC `($__internal_67_$__cuda_sm3x_div_rn_ftz_f32_slowpath) ;  /* 0x0000004000307944 */ /* 0x01dfea0003c00000 */
[----:B------:R-:W-:-:S07]  /*108f0*/  MOV R2, R0 ;  /* 0x0000000000027202 */ /* 0x000fce0000000f00 */
.L_x_1768:
[----:B------:R-:W-:Y:S05]  /*10900*/  BSYNC.RECONVERGENT B3 ;  /* 0x0000000000037941 */ /* 0x000fea0003800200 */
.L_x_1767:
        /* <DEDUP_REMOVED lines=28> */
.L_x_1757:
        /* <DEDUP_REMOVED lines=28> */
.L_x_1770:
[----:B------:R-:W-:Y:S05]  /*10c90*/  BSYNC.RECONVERGENT B3 ;  /* 0x0000000000037941 */ /* 0x000fea0003800200 */
.L_x_1769:
        /* <DEDUP_REMOVED lines=28> */
.L_x_1756:
        /* <DEDUP_REMOVED lines=43> */
[----:B0-234-:R-:W-:Y:S05]  /*11110*/  CALL.REL.NOINC `($__internal_67_$__cuda_sm3x_div_rn_ftz_f32_slowpath) ;  /* 0x0000003800247944 */ /* 0x01dfea0003c00000 */
.L_x_1773:
[----:B------:R-:W-:Y:S05]  /*11120*/  BSYNC.RECONVERGENT B3 ;  /* 0x0000000000037941 */ /* 0x000fea0003800200 */
.L_x_1772:
        /* <DEDUP_REMOVED lines=26> */
.L_x_1771:
        /* <DEDUP_REMOVED lines=13> */
[----:B0-234-:R-:W-:Y:S05]  /*113a0*/  CALL.REL.NOINC `($__internal_67_$__cuda_sm3x_div_rn_ftz_f32_slowpath) ;  /* 0x0000003400807944 */ /* 0x01dfea0003c00000 */
.L_x_1775:
[----:B------:R-:W-:Y:S05]  /*113b0*/  BSYNC.RECONVERGENT B3 ;  /* 0x0000000000037941 */ /* 0x000fea0003800200 */
.L_x_1774:
        /* <DEDUP_REMOVED lines=26> */
.L_x_1755:
        /* <DEDUP_REMOVED lines=33> */
.L_x_1777:
[----:B------:R-:W-:Y:S05]  /*11770*/  BSYNC.RECONVERGENT B3 ;  /* 0x0000000000037941 */ /* 0x000fea0003800200 */
.L_x_1776:
        /* <DEDUP_REMOVED lines=28> */
.L_x_1754:
        /* <DEDUP_REMOVED lines=15> */
[----:B------:R-:W-:Y:S01]  /*11a30*/  @P0 FFMA.FTZ R5, R0, R0, R5 ;  /* 0x0000000000050223 */ /* 0x000fe20000010005 */
[----:B-----5:R-:W-:-:S03]  /*11a40*/  FFMA R0, -R24, R7, 1 ;  /* 0x3f80000018007423 */ /* 0x020fc60000000107 */
        /* <DEDUP_REMOVED lines=11> */
[----:B0-234-:R-:W-:Y:S05]  /*11b00*/  CALL.REL.NOINC `($__internal_67_$__cuda_sm3x_div_rn_ftz_f32_slowpath) ;  /* 0x0000002c00a87944 */ /* 0x01dfea0003c00000 */
.L_x_1779:
[----:B------:R-:W-:Y:S05]  /*11b10*/  BSYNC.RECONVERGENT B3 ;  /* 0x0000000000037941 */ /* 0x000fea0003800200 */
.L_x_1778:
        /* <DEDUP_REMOVED lines=27> */
.L_x_1761:
[----:B------:R-:W-:Y:S05]  /*11cd0*/  BSYNC.RECONVERGENT B2 ;  /* 0x0000000000027941 */ /* 0x000fea0003800200 */
.L_x_1753:
        /* <DEDUP_REMOVED lines=46> */
.L_x_1783:
        /* <DEDUP_REMOVED lines=8> */
.L_x_1782:
[----:B------:R-:W-:-:S04]  /*12040*/  FMUL.RZ R0, R9, 0.15915493667125701904 ;  /* 0x3e22f98309007820 */ /* 0x000fc8000040c000 */
[----:B------:R1:W0:Y:S08]  /*12050*/  MUFU.COS R8, R0 ;  /* 0x0000000000087308 */ /* 0x0002300000000000 */
[----:B------:R1:W0:Y:S01]  /*12060*/  MUFU.SIN R9, R0 ;  /* 0x0000000000097308 */ /* 0x0002220000000400 */
[----:B------:R-:W-:Y:S05]  /*12070*/  BRA `(.L_x_1784) ;  /* 0x0000000000087947 */ /* 0x000fea0003800000 */
.L_x_1781:
[----:B------:R-:W-:-:S06]  /*12080*/  FMUL.FTZ R8, R23, 1.4426950216293334961 ;  /* 0x3fb8aa3b17087820 */ /* 0x000fcc0000410000 */
[----:B------:R-:W1:Y:S02]  /*12090*/  MUFU.EX2 R8, R8 ;  /* 0x0000000800087308 */ /* 0x000e640000000800 */
.L_x_1784:
[----:B------:R-:W-:Y:S05]  /*120a0*/  BSYNC.RECONVERGENT B0 ;  /* 0x0000000000007941 */ /* 0x000fea0003800200 */
.L_x_1780:
        /* <DEDUP_REMOVED lines=67> */
.L_x_1792:
[----:B------:R-:W-:Y:S05]  /*124e0*/  BSYNC.RECONVERGENT B3 ;  /* 0x0000000000037941 */ /* 0x000fea0003800200 */
.L_x_1791:
        /* <DEDUP_REMOVED lines=28> */
.L_x_1790:
        /* <DEDUP_REMOVED lines=18> */
.L_x_1796:
[----:B------:R-:W-:Y:S05]  /*127d0*/  BSYNC.RECONVERGENT B3 ;  /* 0x0000000000037941 */ /* 0x000fea0003800200 */
.L_x_1795:
        /* <DEDUP_REMOVED lines=28> */
.L_x_1794:
        /* <DEDUP_REMOVED lines=25> */
.L_x_1798:
        /* <DEDUP_REMOVED lines=41> */
.L_x_1797:
        /* <DEDUP_REMOVED lines=55> */
.L_x_1800:
[----:B------:R-:W-:Y:S05]  /*13130*/  BSYNC.RECONVERGENT B3 ;  /* 0x0000000000037941 */ /* 0x000fea0003800200 */
.L_x_1799:
        /* <DEDUP_REMOVED lines=28> */
.L_x_1789:
        /* <DEDUP_REMOVED lines=28> */
.L_x_1802:
[----:B------:R-:W-:Y:S05]  /*134c0*/  BSYNC.RECONVERGENT B3 ;  /* 0x0000000000037941 */ /* 0x000fea0003800200 */
.L_x_1801:
        /* <DEDUP_REMOVED lines=28> */
.L_x_1788:
        /* <DEDUP_REMOVED lines=44> */
.L_x_1805:
[----:B------:R-:W-:Y:S05]  /*13950*/  BSYNC.RECONVERGENT B3 ;  /* 0x0000000000037941 */ /* 0x000fea0003800200 */
.L_x_1804:
        /* <DEDUP_REMOVED lines=26> */
.L_x_1803:
        /* <DEDUP_REMOVED lines=14> */
.L_x_1807:
[----:B------:R-:W-:Y:S05]  /*13be0*/  BSYNC.RECONVERGENT B3 ;  /* 0x0000000000037941 */ /* 0x000fea0003800200 */
.L_x_1806:
        /* <DEDUP_REMOVED lines=26> */
.L_x_1787:
        /* <DEDUP_REMOVED lines=33> */
.L_x_1809:
[----:B------:R-:W-:Y:S05]  /*13fa0*/  BSYNC.RECONVERGENT B3 ;  /* 0x0000000000037941 */ /* 0x000fea0003800200 */
.L_x_1808:
        /* <DEDUP_REMOVED lines=28> */
.L_x_1786:
        /* <DEDUP_REMOVED lines=29> */
.L_x_1811:
[----:B------:R-:W-:Y:S05]  /*14340*/  BSYNC.RECONVERGENT B3 ;  /* 0x0000000000037941 */ /* 0x000fea0003800200 */
.L_x_1810:
        /* <DEDUP_REMOVED lines=27> */
.L_x_1793:
[----:B------:R-:W-:Y:S05]  /*14500*/  BSYNC.RECONVERGENT B2 ;  /* 0x0000000000027941 */ /* 0x000fea0003800200 */
.L_x_1785:
        /* <DEDUP_REMOVED lines=46> */
.L_x_1815:
        /* <DEDUP_REMOVED lines=8> */
.L_x_1814:
[----:B------:R-:W-:-:S04]  /*14870*/  FMUL.RZ R0, R11, 0.15915493667125701904 ;  /* 0x3e22f9830b007820 */ /* 0x000fc8000040c000 */
[----:B------:R1:W0:Y:S08]  /*14880*/  MUFU.COS R10, R0 ;  /* 0x00000000000a7308 */ /* 0x0002300000000000 */
[----:B------:R1:W0:Y:S01]  /*14890*/  MUFU.SIN R11, R0 ;  /* 0x00000000000b7308 */ /* 0x0002220000000400 */
[----:B------:R-:W-:Y:S05]  /*148a0*/  BRA `(.L_x_1816) ;  /* 0x0000000000087947 */ /* 0x000fea0003800000 */
.L_x_1813:
[----:B------:R-:W-:-:S06]  /*148b0*/  FMUL.FTZ R10, R23, 1.4426950216293334961 ;  /* 0x3fb8aa3b170a7820 */ /* 0x000fcc0000410000 */
[----:B------:R-:W1:Y:S02]  /*148c0*/  MUFU.EX2 R10, R10 ;  /* 0x0000000a000a7308 */ /* 0x000e640000000800 */
.L_x_1816:
[----:B------:R-:W-:Y:S05]  /*148d0*/  BSYNC.RECONVERGENT B0 ;  /* 0x0000000000007941 */ /* 0x000fea0003800200 */
.L_x_1812:
[----:B------:R-:W-:-:S04]  /*148e0*/  IADD3 R18, P0, PT, R18, UR8, RZ ;  /* 0x0000000812127c10 */ /* 0x000fc8000ff1e0ff */
[----:B------:R-:W-:Y:S02]  /*148f0*/  IADD3.X R19, PT, PT, R19, UR9, RZ, P0, !PT ;  /* 0x0000000913137c10 */ /* 0x000fe400087fe4ff */
[----:B------:R-:W-:-:S03]  /*14900*/  IADD3 R21, P0, PT, R21, UR4, RZ ;  /* 0x0000000415157c10 */ /* 0x000fc6000ff1e0ff */
[----:B01234-:R1:W-:Y:S01]  /*14910*/  STG.E.ENL2.256 desc[UR14][R18.64], R12, R8 ;  /* 0xf800000c1208797f */ /* 0x01f3e2000f12180e */
[C---:B------:R-:W-:Y:S02]  /*14920*/  SHF.L.U32 R0, R21.reuse, 0x2, RZ ;  /* 0x0000000215007819 */ /* 0x040fe400000006ff */
[----:B------:R-:W-:Y:S02]  /*14930*/  IADD3.X R20, PT, PT, RZ, R20, RZ, P0, !PT ;  /* 0x00000014ff147210 */ /* 0x000fe400007fe4ff */
[----:B------:R-:W-:Y:S02]  /*14940*/  ISETP.LT.U32.AND P1, PT, R0, UR16, PT ;  /* 0x0000001000007c0c */ /* 0x000fe4000bf21070 */
[C---:B------:R-:W-:Y:S02]  /*14950*/  LOP3.LUT P0, RZ, R21.reuse, 0xffffc000, RZ, 0xc0, !PT ;  /* 0xffffc00015ff7812 */ /* 0x040fe4000780c0ff */
[----:B------:R-:W-:Y:S02]  /*14960*/  SHF.L.U64.HI R0, R21, 0x2, R20 ;  /* 0x0000000215007819 */ /* 0x000fe40000010214 */
[----:B------:R-:W-:-:S02]  /*14970*/  LOP3.LUT P0, RZ, R20, 0x3fffffff, RZ, 0xc0, P0 ;  /* 0x3fffffff14ff7812 */ /* 0x000fc4000000c0ff */
[----:B------:R-:W-:-:S13]  /*14980*/  ISETP.LT.AND.EX P1, PT, R0, UR10, PT, P1 ;  /* 0x0000000a00007c0c */ /* 0x000fda000bf21310 */
[----:B-1----:R-:W-:Y:S05]  /*14990*/  @!P0 BRA P1, `(.L_x_1817) ;  /* 0xffffff5c009c8947 */ /* 0x002fea000083ffff */
[----:B------:R-:W-:Y:S05]  /*149a0*/  EXIT ;  /* 0x000000000000794d */ /* 0x000fea0003800000 */
        .weak           $__internal_67_$__cuda_sm3x_div_rn_ftz_f32_slowpath
        .type           $__internal_67_$__cuda_sm3x_div_rn_ftz_f32_slowpath,@function
        .size           $__internal_67_$__cuda_sm3x_div_rn_ftz_f32_slowpath,(.L_x_4781 - $__internal_67_$__cuda_sm3x_div_rn_ftz_f32_slowpath)
$__internal_67_$__cuda_sm3x_div_rn_ftz_f32_slowpath:
        /* <DEDUP_REMOVED lines=16> */
[C---:B------:R-:W-:Y:S02]  /*14ab0*/  FSETP.NEU.FTZ.AND P0, PT, R17.reuse, RZ, PT ;  /* 0x000000ff1100720b */ /* 0x040fe40003f1d000 */
[----:B------:R-:W-:Y:S02]  /*14ac0*/  FSETP.NEU.FTZ.AND P4, PT, R0, RZ, PT ;  /* 0x000000ff0000720b */ /* 0x000fe40003f9d000 */
[----:B------:R-:W-:-:S11]  /*14ad0*/  FSETP.NEU.FTZ.AND P6, PT, R17, RZ, PT ;  /* 0x000000ff1100720b */ /* 0x000fd60003fdd000 */
[----:B------:R-:W-:Y:S05]  /*14ae0*/  @!P4 BREAK.RELIABLE !P0, B1 ;  /* 0x000000000001c942 */ /* 0x000fea0004000100 */
[----:B------:R-:W-:Y:S05]  /*14af0*/  @!P4 BRA !P0, `(.L_x_1822) ;  /* 0x0000000000bcc947 */ /* 0x000fea0004000000 */
[C---:B------:R-:W-:Y:S02]  /*14b00*/  FSETP.NEU.FTZ.AND P0, PT, |R17|.reuse, +INF , PT ;  /* 0x7f8000001100780b */ /* 0x040fe40003f1d200 */
[----:B------:R-:W-:Y:S02]  /*14b10*/  FSETP.NEU.FTZ.AND P3, PT, |R0|, +INF , PT ;  /* 0x7f8000000000780b */ /* 0x000fe40003f7d200 */
[----:B------:R-:W-:-:S11]  /*14b20*/  FSETP.NEU.FTZ.AND P5, PT, |R17|, +INF , PT ;  /* 0x7f8000001100780b */ /* 0x000fd60003fbd200 */
[----:B------:R-:W-:Y:S05]  /*14b30*/  @!P3 BREAK.RELIABLE !P0, B1 ;  /* 0x000000000001b942 */ /* 0x000fea0004000100 */
[----:B------:R-:W-:Y:S05]  /*14b40*/  @!P3 BRA !P0, `(.L_x_1822) ;  /* 0x0000000000a8b947 */ /* 0x000fea0004000000 */
[----:B------:R-:W-:-:S13]  /*14b50*/  PLOP3.LUT P0, PT, P3, P6, PT, 0x2f, 0xf2 ;  /* 0x0000000000f2781c */ /* 0x000fda0001f0c577 */
[----:B------:R-:W-:Y:S05]  /*14b60*/  @P0 BREAK.RELIABLE B1 ;  /* 0x0000000000010942 */ /* 0x000fea0003800100 */
[----:B------:R-:W-:Y:S05]  /*14b70*/  @P0 BRA `(.L_x_1823) ;  /* 0x0000000000940947 */ /* 0x000fea0003800000 */
[----:B------:R-:W-:-:S13]  /*14b80*/  PLOP3.LUT P0, PT, P5, P4, PT, 0x2f, 0xf2 ;  /* 0x0000000000f2781c */ /* 0x000fda0002f08577 */
[----:B------:R-:W-:Y:S05]  /*14b90*/  @P0 BREAK.RELIABLE B1 ;  /* 0x0000000000010942 */ /* 0x000fea0003800100 */
[----:B------:R-:W-:Y:S05]  /*14ba0*/  @P0 BRA `(.L_x_1824) ;  /* 0x00000000007c0947 */ /* 0x000fea0003800000 */
.L_x_1820:
[----:B------:R-:W-:Y:S05]  /*14bb0*/  BSYNC.RELIABLE B1 ;  /* 0x0000000000017941 */ /* 0x000fea0003800100 */
.L_x_1819:
[----:B------:R-:W-:Y:S01]  /*14bc0*/  IADD3 R3, PT, PT, R3, -0x7f, RZ ;  /* 0xffffff8103037810 */ /* 0x000fe20007ffe0ff */
[----:B------:R-:W-:Y:S01]  /*14bd0*/  BSSY.RECONVERGENT B1, `(.L_x_1825) ;  /* 0x000001b000017945 */ /* 0x000fe20003800200 */
[----:B------:R-:W-:-:S03]  /*14be0*/  IADD3 R4, PT, PT, R4, -0x7f, RZ ;  /* 0xffffff8104047810 */ /* 0x000fc60007ffe0ff */
        /* <DEDUP_REMOVED lines=24> */
.L_x_1826:
[----:B------:R-:W-:-:S07]  /*14d70*/  LEA R0, R3, R0, 0x17 ;  /* 0x0000000003007211 */ /* 0x000fce00078eb8ff */
.L_x_1827:
[----:B------:R-:W-:Y:S05]  /*14d80*/  BSYNC.RECONVERGENT B1 ;  /* 0x0000000000017941 */ /* 0x000fea0003800200 */
.L_x_1825:
[----:B------:R-:W-:Y:S05]  /*14d90*/  BRA `(.L_x_1828) ;  /* 0x0000000000207947 */ /* 0x000fea0003800000 */
.L_x_1824:
[----:B------:R-:W-:-:S04]  /*14da0*/  LOP3.LUT R17, R0, 0x80000000, R17, 0x48, !PT ;  /* 0x8000000000117812 */ /* 0x000fc800078e4811 */
[----:B------:R-:W-:Y:S01]  /*14db0*/  LOP3.LUT R0, R17, 0x7f800000, RZ, 0xfc, !PT ;  /* 0x7f80000011007812 */ /* 0x000fe200078efcff */
[----:B------:R-:W-:Y:S06]  /*14dc0*/  BRA `(.L_x_1828) ;  /* 0x0000000000147947 */ /* 0x000fec0003800000 */
.L_x_1823:
[----:B------:R-:W-:Y:S01]  /*14dd0*/  LOP3.LUT R0, R0, 0x80000000, R17, 0x48, !PT ;  /* 0x8000000000007812 */ /* 0x000fe200078e4811 */
[----:B------:R-:W-:Y:S06]  /*14de0*/  BRA `(.L_x_1828) ;  /* 0x00000000000c7947 */ /* 0x000fec0003800000 */
.L_x_1822:
[----:B------:R-:W0:Y:S01]  /*14df0*/  MUFU.RSQ R0, -QNAN ;  /* 0xffc0000000007908 */ /* 0x000e220000001400 */
[----:B------:R-:W-:Y:S05]  /*14e00*/  BRA `(.L_x_1828) ;  /* 0x0000000000047947 */ /* 0x000fea0003800000 */
.L_x_1821:
[----:B------:R-:W-:-:S07]  /*14e10*/  FADD.FTZ R0, R17, R0 ;  /* 0x0000000011007221 */ /* 0x000fce0000010000 */
.L_x_1828:
[----:B------:R-:W-:Y:S05]  /*14e20*/  BSYNC.RECONVERGENT B0 ;  /* 0x0000000000007941 */ /* 0x000fea0003800200 */
.L_x_1818:
[----:B------:R-:W-:-:S04]  /*14e30*/  HFMA2 R3, -RZ, RZ, 0, 0 ;  /* 0x00000000ff037431 */ /* 0x000fc800000001ff */
[----:B0-----:R-:W-:Y:S05]  /*14e40*/  RET.REL.NODEC R2 `(_ZN2at6native57_GLOBAL__N__f3eca4a2_24_ForeachBinaryOpScalar_cu_86b9896c25multi_tensor_apply_kernelINS1_18TensorListMetadataILi2EEENS1_21BinaryOpScalarFunctorIN3c107complexIfEELi2ELi1ELi1EEEJNS1_13power_functorIS8_EES8_EEEvT_T0_DpT1_) ;  /* 0xfffffeb0026c7950 */ /* 0x001fea0003c3ffff */
.L_x_1829:
        /* <DEDUP_REMOVED lines=11> */
.L_x_4781:


//--------------------- .text._ZN2at6native57_GLOBAL__N__f3eca4a2_24_ForeachBinaryOpScalar_cu_86b9896c25multi_tensor_apply_kernelINS1_18TensorListMetadataILi2EEENS1_21BinaryOpScalarFunctorIN3c107complexIdEELi2ELi1ELi1EEEJNS1_13power_functorIS8_EES8_EEEvT_T0_DpT1_ --------------------------
	.section	.text._ZN2at6native57_GLOBAL__N__f3eca4a2_24_ForeachBinaryOpScalar_cu_86b9896c25multi_tensor_apply_kernelINS1_18TensorListMetadataILi2EEENS1_21BinaryOpScalarFunctorIN3c107complexIdEELi2ELi1ELi1EEEJNS1_13power_functorIS8_EES8_EEEvT_T0_DpT1_,"ax",@progbits
	.align	128
.text._ZN2at6native57_GLOBAL__N__f3eca4a2_24_ForeachBinaryOpScalar_cu_86b9896c25multi_tensor_apply_kernelINS1_18TensorListMetadataILi2EEENS1_21BinaryOpScalarFunctorIN3c107complexIdEELi2ELi1ELi1EEEJNS1_13power_functorIS8_EES8_EEEvT_T0_DpT1_:
        .type           _ZN2at6native57_GLOBAL__N__f3eca4a2_24_ForeachBinaryOpScalar_cu_86b9896c25multi_tensor_apply_kernelINS1_18TensorListMetadataILi2EEENS1_21BinaryOpScalarFunctorIN3c107complexIdEELi2ELi1ELi1EEEJNS1_13power_functorIS8_EES8_EEEvT_T0_DpT1_,@function
        .size           _ZN2at6native57_GLOBAL__N__f3eca4a2_24_ForeachBinaryOpScalar_cu_86b9896c25multi_tensor_apply_kernelINS1_18TensorListMetadataILi2EEENS1_21BinaryOpScalarFunctorIN3c107complexIdEELi2ELi1ELi1EEEJNS1_13power_functorIS8_EES8_EEEvT_T0_DpT1_,(.L_x_4783 - _ZN2at6native57_GLOBAL__N__f3eca4a2_24_ForeachBinaryOpScalar_cu_86b9896c25multi_tensor_apply_kernelINS1_18TensorListMetadataILi2EEENS1_21BinaryOpScalarFunctorIN3c107complexIdEELi2ELi1ELi1EEEJNS1_13power_functorIS8_EES8_EEEvT_T0_DpT1_)
        .other          _ZN2at6native57_GLOBAL__N__f3eca4a2_24_ForeachBinaryOpScalar_cu_86b9896c25multi_tensor_apply_kernelINS1_18TensorListMetadataILi2EEENS1_21BinaryOpScalarFunctorIN3c107complexIdEELi2ELi1ELi1EEEJNS1_13power_functorIS8_EES8_EEEvT_T0_DpT1_,@"STO_CUDA_ENTRY STV_DEFAULT"
_ZN2at6native57_GLOBAL__N__f3eca4a2_24_ForeachBinaryOpScalar_cu_86b9896c25multi_tensor_apply_kernelINS1_18TensorListMetadataILi2EEENS1_21BinaryOpScalarFunctorIN3c107complexIdEELi2ELi1ELi1EEEJNS1_13power_functorIS8_EES8_EEEvT_T0_DpT1_:
[----:B------:R-:W0:Y:S08]  /*0000*/  LDC R1, c[0x0][0x37c] ;  /* 0x0000df00ff017b82 */ /* 0x000e300000000800 */
[----:B------:R-:W1:Y:S01]  /*0010*/  S2UR UR5, SR_CTAID.X ;  /* 0x00000000000579c3 */ /* 0x000e620000002500 */
[----:B0-----:R-:W-:Y:S01]  /*0020*/  VIADD R1, R1, 0xffffffd8 ;  /* 0xffffffd801017836 */ /* 0x001fe20000000000 */
[----:B------:R-:W0:Y:S01]  /*0030*/  LDCU.64 UR14, c[0x0][0x358] ;  /* 0x00006b00ff0e77ac */ /* 0x000e220008000a00 */
[----:B-1----:R-:W1:Y:S01]  /*0040*/  LDCU.U8 UR4, c[0x0][UR5+0x980] ;  /* 0x00013000050477ac */ /* 0x002e620008000000 */
[----:B------:R-:W-:-:S12]  /*0050*/  UIMAD UR5, UR5, 0x3, UR5 ;  /* 0x00000003050578a4 */ /* 0x000fd8000f8e0205 */
[----:B------:R-:W2:Y:S01]  /*0060*/  LDCU UR12, c[0x0][UR5+0xac0] ;  /* 0x00015800050c77ac */ /* 0x000ea20008000800 */
[----:B-1----:R-:W-:-:S12]  /*0070*/  USHF.L.U32 UR4, UR4, 0x3, URZ ;  /* 0x0000000304047899 */ /* 0x002fd800080006ff */
[----:B------:R-:W1:Y:S01]  /*0080*/  LDCU.64 UR10, c[0x0][UR4+0x780] ;  /* 0x0000f000040a77ac */ /* 0x000e620008000a00 */
[----:B------:R-:W3:Y:S01]  /*0090*/  LDCU.64 UR6, c[0x0][UR4+0x580] ;  /* 0x0000b000040677ac */ /* 0x000ee20008000a00 */
[----:B------:R-:W4:Y:S01]  /*00a0*/  LDCU.64 UR8, c[0x0][UR4+0x380] ;  /* 0x00007000040877ac */ /* 0x000f220008000a00 */
[----:B--2---:R-:W-:Y:S02]  /*00b0*/  UIMAD.WIDE UR4, UR12, 0x10000, URZ ;  /* 0x000100000c0478a5 */ /* 0x004fe4000f8e02ff */
[----:B-1----:R-:W-:Y:S02]  /*00c0*/  ULOP3.LUT UR13, UR10, 0x3, URZ, 0xc0, !UPT ;  /* 0x000000030a0d7892 */ /* 0x002fe4000f8ec0ff */
[----:B------:R-:W-:Y:S02]  /*00d0*/  UIADD3 UR18, UP1, UPT, UR10, -UR4, URZ ;  /* 0x800000040a127290 */ /* 0x000fe4000ff3e0ff */
[----:B---3--:R-:W-:Y:S02]  /*00e0*/  UIMAD.WIDE UR6, UR12, 0x100000, UR6 ;  /* 0x001000000c0678a5 */ /* 0x008fe4000f8e0206 */
[----:B------:R-:W-:-:S02]  /*00f0*/  UIADD3.X UR10, UPT, UPT, UR11, ~UR5, URZ, UP1, !UPT ;  /* 0x800000050b0a7290 */ /* 0x000fc40008ffe4ff */
[----:B----4-:R-:W-:Y:S02]  /*0100*/  UIMAD.WIDE UR8, UR12, 0x100000, UR8 ;  /* 0x001000000c0878a5 */ /* 0x010fe4000f8e0208 */
[----:B------:R-:W-:-:S04]  /*0110*/  ULOP3.LUT UR12, UR13, 0x3f, UR6, 0xf8, !UPT ;  /* 0x0000003f0d0c7892 */ /* 0x000fc8000f8ef806 */
[----:B------:R-:W-:-:S04]  /*0120*/  ULOP3.LUT UP0, URZ, UR12, 0x3f, UR8, 0xf8, !UPT ;  /* 0x0000003f0cff7892 */ /* 0x000fc8000f80f808 */
[----:B------:R-:W-:-:S09]  /*0130*/  ULOP3.LUT UP0, URZ, URZ, URZ, URZ, 0xfc, UP0 ;  /* 0x000000ffffff7292 */ /* 0x000fd2000800fcff */
[----:B0-----:R-:W-:Y:S05]  /*0140*/  BRA.U !UP0, `(.L_x_1830) ;  /* 0x0000028108507547 */ /* 0x001fea000b800000 */
        /* <DEDUP_REMOVED lines=12> */
.L_x_2225:
[----:B0-----:R-:W-:Y:S02]  /*0210*/  IADD3 R0, P0, PT, R0, UR4, RZ ;  /* 0x0000000400007c10 */ /* 0x001fe4000ff1e0ff */
[----:B------:R-:W-:Y:S02]  /*0220*/  CS2R R10, SRZ ;  /* 0x00000000000a7805 */ /* 0x000fe4000001ff00 */
[----:B--2---:R-:W-:Y:S02]  /*0230*/  CS2R R8, SRZ ;  /* 0x0000000000087805 */ /* 0x004fe4000001ff00 */
[C---:B-1----:R-:W-:Y:S01]  /*0240*/  IADD3 R5, P1, PT, R0.reuse, UR13, RZ ;  /* 0x0000000d00057c10 */ /* 0x042fe2000ff3e0ff */
[----:B------:R-:W-:Y:S01]  /*0250*/  IMAD.X R3, RZ, RZ, UR5, P0 ;  /* 0x00000005ff037e24 */ /* 0x000fe200080e06ff */
[----:B------:R-:W-:Y:S02]  /*0260*/  ISETP.GE.U32.AND P0, PT, R0, UR16, PT ;  /* 0x0000001000007c0c */ /* 0x000fe4000bf06070 */
[----:B------:R-:W-:Y:S01]  /*0270*/  IADD3 R7, P2, PT, R5, UR13, RZ ;  /* 0x0000000d05077c10 */ /* 0x000fe2000ff5e0ff */
[----:B------:R-:W-:Y:S01]  /*0280*/  IMAD.X R14, RZ, RZ, R3, P1 ;  /* 0x000000ffff0e7224 */ /* 0x000fe200008e0603 */
[----:B------:R-:W-:-:S02]  /*0290*/  ISETP.GE.U32.AND.EX P0, PT, R3, UR17, PT, P0 ;  /* 0x0000001103007c0c */ /* 0x000fc4000bf06100 */
[C---:B------:R-:W-:Y:S01]  /*02a0*/  IADD3 R13, P4, PT, R7.reuse, UR13, RZ ;  /* 0x0000000d070d7c10 */ /* 0x040fe2000ff9e0ff */
[----:B------:R-:W-:Y:S01]  /*02b0*/  IMAD.X R16, RZ, RZ, R14, P2 ;  /* 0x000000ffff107224 */ /* 0x000fe200010e060e */
[----:B------:R-:W-:Y:S02]  /*02c0*/  ISETP.GE.U32.AND P2, PT, R7, UR16, PT ;  /* 0x0000001007007c0c */ /* 0x000fe4000bf46070 */
[----:B------:R-:W-:Y:S01]  /*02d0*/  ISETP.GE.U32.AND P3, PT, R13, UR16, PT ;  /* 0x000000100d007c0c */ /* 0x000fe2000bf66070 */
[----:B------:R-:W-:Y:S01]  /*02e0*/  IMAD.X R18, RZ, RZ, R16, P4 ;  /* 0x000000ffff127224 */ /* 0x000fe200020e0610 */
[----:B------:R-:W-:Y:S02]  /*02f0*/  ISETP.GE.U32.AND.EX P2, PT, R16, UR17, PT, P2 ;  /* 0x0000001110007c0c */ /* 0x000fe4000bf46120 */
[----:B------:R-:W-:Y:S02]  /*0300*/  CS2R R30, SRZ ;  /* 0x00000000001e7805 */ /* 0x000fe4000001ff00 */
[----:B------:R-:W-:-:S02]  /*0310*/  CS2R R28, SRZ ;  /* 0x00000000001c7805 */ /* 0x000fc4000001ff00 */
[----:B------:R-:W-:Y:S02]  /*0320*/  CS2R R26, SRZ ;  /* 0x00000000001a7805 */ /* 0x000fe4000001ff00 */
[----:B------:R-:W-:Y:S02]  /*0330*/  ISETP.GE.U32.AND.EX P3, PT, R18, UR17, PT, P3 ;  /* 0x0000001112007c0c */ /* 0x000fe4000bf66130 */
[C---:B------:R-:W-:Y:S02]  /*0340*/  @!P0 LEA R2, P4, R0.reuse, UR8, 0x4 ;  /* 0x0000000800028c11 */ /* 0x040fe4000f8820ff */
[----:B------:R-:W-:Y:S02]  /*0350*/  CS2R R24, SRZ ;  /* 0x0000000000187805 */ /* 0x000fe4000001ff00 */
[----:B------:R-:W-:Y:S02]  /*0360*/  ISETP.GE.U32.AND P1, PT, R5, UR16, PT ;  /* 0x0000001005007c0c */ /* 0x000fe4000bf26070 */
[----:B------:R-:W-:-:S02]  /*0370*/  @!P0 LEA.HI.X R3, R0, UR9, R3, 0x4, P4 ;  /* 0x0000000900038c11 */ /* 0x000fc4000a0f2403 */
[----:B------:R-:W-:Y:S02]  /*0380*/  ISETP.GE.U32.AND.EX P1, PT, R14, UR17, PT, P1 ;  /* 0x000000110e007c0c */ /* 0x000fe4000bf26110 */
[----:B------:R-:W-:Y:S01]  /*0390*/  @!P2 LEA R6, P5, R7, UR8, 0x4 ;  /* 0x000000080706ac11 */ /* 0x000fe2000f8a20ff */
[----:B------:R-:W2:Y:S01]  /*03a0*/  @!P0 LDG.E.128 R8, desc[UR14][R2.64] ;  /* 0x0000000e02088981 */ /* 0x000ea2000c1e1d00 */
[----:B------:R-:W-:Y:S02]  /*03b0*/  @!P3 LEA R12, P6, R13, UR8, 0x4 ;  /* 0x000000080d0cbc11 */ /* 0x000fe4000f8c20ff */
[----:B------:R-:W-:Y:S02]  /*03c0*/  @!P2 LEA.HI.X R7, R7, UR9, R16, 0x4, P5 ;  /* 0x000000090707ac11 */ /* 0x000fe4000a8f2410 */
[----:B------:R-:W-:-:S03]  /*03d0*/  @!P3 LEA.HI.X R13, R13, UR9, R18, 0x4, P6 ;  /* 0x000000090d0dbc11 */ /* 0x000fc6000b0f2412 */
[----:B------:R0:W5:Y:S02]  /*03e0*/  @!P2 LDG.E.128 R28, desc[UR14][R6.64] ;  /* 0x0000000e061ca981 */ /* 0x000164000c1e1d00 */
[C---:B------:R-:W-:Y:S02]  /*03f0*/  @!P1 LEA R4, P4, R5.reuse, UR8, 0x4 ;  /* 0x0000000805049c11 */ /* 0x040fe4000f8820ff */
[----:B------:R0:W5:Y:S01]  /*0400*/  @!P3 LDG.E.128 R24, desc[UR14][R12.64] ;  /* 0x0000000e0c18b981 */ /* 0x000162000c1e1d00 */
[----:B------:R-:W-:Y:S02]  /*0410*/  CS2R R18, SRZ ;  /* 0x0000000000127805 */ /* 0x000fe4000001ff00 */
[----:B------:R-:W-:Y:S02]  /*0420*/  CS2R R16, SRZ ;  /* 0x0000000000107805 */ /* 0x000fe4000001ff00 */
[----:B------:R-:W-:-:S05]  /*0430*/  @!P1 LEA.HI.X R5, R5, UR9, R14, 0x4, P4 ;  /* 0x0000000905059c11 */ /* 0x000fca000a0f240e */
[----:B------:R0:W5:Y:S01]  /*0440*/  @!P1 LDG.E.128 R16, desc[UR14][R4.64] ;  /* 0x0000000e04109981 */ /* 0x000162000c1e1d00 */
[----:B------:R-:W-:Y:S01]  /*0450*/  BSSY.RECONVERGENT B1, `(.L_x_1831) ;  /* 0x000079c000017945 */ /* 0x000fe20003800200 */
[----:B--2---:R-:W-:Y:S02]  /*0460*/  DSETP.NAN.AND P0, PT, R10, R10, PT ;  /* 0x0000000a0a00722a */ /* 0x004fe40003f08000 */
[----:B------:R-:W-:-:S14]  /*0470*/  DSETP.NUM.AND P1, PT, R8, R8, PT ;  /* 0x000000080800722a */ /* 0x000fdc0003f27000 */
[----:B0-----:R-:W-:Y:S05]  /*0480*/  @!P0 BRA P1, `(.L_x_1832) ;  /* 0x0000000c00508947 */ /* 0x001fea0000800000 */
[----:B------:R-:W-:Y:S01]  /*0490*/  DSETP.GEU.AND P0, PT, |R10|, 1.4916681462400413487e-154, PT ;  /* 0x200000000a00742a */ /* 0x000fe20003f0e200 */
[----:B------:R-:W-:Y:S01]  /*04a0*/  BSSY.RECONVERGENT B0, `(.L_x_1833) ;  /* 0x000005a000007945 */ /* 0x000fe20003800200 */
[----:B------:R-:W-:-:S04]  /*04b0*/  IMAD.MOV.U32 R23, RZ, RZ, -0x3ff ;  /* 0xfffffc01ff177424 */ /* 0x000fc800078e00ff */
[----:B------:R-:W-:-:S14]  /*04c0*/  DSETP.GEU.OR P0, PT, |R8|, 1.4916681462400413487e-154, P0 ;  /* 0x200000000800742a */ /* 0x000fdc000070e600 */
[----:B------:R-:W-:Y:S02]  /*04d0*/  @!P0 DMUL R4, R10, 4 ;  /* 0x401000000a048828 */ /* 0x000fe40000000000 */
[----:B------:R-:W-:-:S06]  /*04e0*/  @!P0 DMUL R2, R8, 4 ;  /* 0x4010000008028828 */ /* 0x000fcc0000000000 */
[----:B------:R-:W-:-:S08]  /*04f0*/  @!P0 DMUL R4, R4, R4 ;  /* 0x0000000404048228 */ /* 0x000fd00000000000 */
[----:B------:R-:W-:Y:S02]  /*0500*/  @!P0 DFMA R4, R2, R2, R4 ;  /* 0x000000020204822b */ /* 0x000fe40000000004 */
[----:B------:R-:W-:-:S06]  /*0510*/  @P0 DMUL R2, R10, R10 ;  /* 0x0000000a0a020228 */ /* 0x000fcc0000000000 */
[----:B------:R-:W-:Y:S02]  /*0520*/  @!P0 DMUL R4, R4, 0.0625 ;  /* 0x3fb0000004048828 */ /* 0x000fe40000000000 */
[----:B------:R-:W-:-:S10]  /*0530*/  @P0 DFMA R4, R8, R8, R2 ;  /* 0x000000080804022b */ /* 0x000fd40000000002 */
        /* <DEDUP_REMOVED lines=10> */
[C---:B------:R-:W-:Y:S01]  /*05e0*/  LOP3.LUT R3, R0.reuse, 0xfffff, RZ, 0xc0, !PT ;  /* 0x000fffff00037812 */ /* 0x040fe200078ec0ff */
[----:B------:R-:W-:Y:S01]  /*05f0*/  IMAD.MOV.U32 R4, RZ, RZ, RZ ;  /* 0x000000ffff047224 */ /* 0x000fe200078e00ff */
[----:B------:R-:W-:Y:S01]  /*0600*/  UMOV UR10, 0x3ae80f1e ;  /* 0x3ae80f1e000a7882 */ /* 0x000fe20000000000 */
[----:B------:R-:W-:Y:S01]  /*0610*/  IMAD.MOV.U32 R20, RZ, RZ, -0x748574fc ;  /* 0x8b7a8b04ff147424 */ /* 0x000fe200078e00ff */
[----:B------:R-:W-:Y:S01]  /*0620*/  LOP3.LUT R3, R3, 0x3ff00000, RZ, 0xfc, !PT ;  /* 0x3ff0000003037812 */ /* 0x000fe200078efcff */
[----:B------:R-:W-:Y:S01]  /*0630*/  IMAD.MOV.U32 R21, RZ, RZ, 0x3ed0ee25 ;  /* 0x3ed0ee25ff157424 */ /* 0x000fe200078e00ff */
[----:B------:R-:W-:Y:S01]  /*0640*/  UMOV UR11, 0x3eb1380b ;  /* 0x3eb1380b000b7882 */ /* 0x000fe20000000000 */
[----:B------:R-:W-:Y:S01]  /*0650*/  LEA.HI R23, R0, R23, RZ, 0xc ;  /* 0x0000001700177211 */ /* 0x000fe200078f60ff */
[----:B------:R-:W-:Y:S01]  /*0660*/  UMOV UR18, 0x80000000 ;  /* 0x8000000000127882 */ /* 0x000fe20000000000 */
[----:B------:R-:W-:Y:S01]  /*0670*/  ISETP.GE.U32.AND P0, PT, R3, 0x3ff6a09f, PT ;  /* 0x3ff6a09f0300780c */ /* 0x000fe20003f06070 */
[----:B------:R-:W-:-:S12]  /*0680*/  UMOV UR19, 0x43300000 ;  /* 0x4330000000137882 */ /* 0x000fd80000000000 */
[----:B------:R-:W-:Y:S02]  /*0690*/  @P0 VIADD R5, R3, 0xfff00000 ;  /* 0xfff0000003050836 */ /* 0x000fe40000000000 */
[----:B------:R-:W-:Y:S02]  /*06a0*/  @P0 VIADD R23, R23, 0x1 ;  /* 0x0000000117170836 */ /* 0x000fe40000000000 */
[----:B------:R-:W-:-:S03]  /*06b0*/  @P0 IMAD.MOV.U32 R3, RZ, RZ, R5 ;  /* 0x000000ffff030224 */ /* 0x000fc600078e0005 */
[----:B------:R-:W-:Y:S01]  /*06c0*/  LOP3.LUT R22, R23, 0x80000000, RZ, 0x3c, !PT ;  /* 0x8000000017167812 */ /* 0x000fe200078e3cff */
[----:B------:R-:W-:Y:S02]  /*06d0*/  IMAD.MOV.U32 R23, RZ, RZ, 0x43300000 ;  /* 0x43300000ff177424 */ /* 0x000fe400078e00ff */
[C---:B------:R-:W-:Y:S02]  /*06e0*/  DADD R14, R2.reuse, 1 ;  /* 0x3ff00000020e7429 */ /* 0x040fe40000000000 */
[----:B------:R-:W-:Y:S02]  /*06f0*/  DADD R12, R2, -1 ;  /* 0xbff00000020c7429 */ /* 0x000fe40000000000 */
[----:B------:R-:W-:Y:S01]  /*0700*/  DADD R22, R22, -UR18 ;  /* 0x8000001216167e29 */ /* 0x000fe20008000000 */
[----:B------:R-:W-:Y:S01]  /*0710*/  UMOV UR18, 0xfefa39ef ;  /* 0xfefa39ef00127882 */ /* 0x000fe20000000000 */
[----:B------:R-:W0:Y:S01]  /*0720*/  MUFU.RCP64H R5, R15 ;  /* 0x0000000f00057308 */ /* 0x000e220000001800 */
[----:B------:R-:W-:Y:S01]  /*0730*/  UMOV UR19, 0x3fe62e42 ;  /* 0x3fe62e4200137882 */ /* 0x000fe20000000000 */
[----:B0-----:R-:W-:-:S08]  /*0740*/  DFMA R6, -R14, R4, 1 ;  /* 0x3ff000000e06742b */ /* 0x001fd00000000104 */
[----:B------:R-:W-:-:S08]  /*0750*/  DFMA R6, R6, R6, R6 ;  /* 0x000000060606722b */ /* 0x000fd00000000006 */
[----:B------:R-:W-:-:S08]  /*0760*/  DFMA R4, R4, R6, R4 ;  /* 0x000000060404722b */ /* 0x000fd00000000004 */
[----:B------:R-:W-:-:S08]  /*0770*/  DMUL R2, R12, R4 ;  /* 0x000000040c027228 */ /* 0x000fd00000000000 */
[----:B------:R-:W-:-:S08]  /*0780*/  DFMA R2, R12, R4, R2 ;  /* 0x000000040c02722b */ /* 0x000fd00000000002 */
[----:B------:R-:W-:-:S08]  /*0790*/  DMUL R6, R2, R2 ;  /* 0x0000000202067228 */ /* 0x000fd00000000000 */
[----:B------:R-:W-:Y:S01]  /*07a0*/  DFMA R14, R6, UR10, R20 ;  /* 0x0000000a060e7c2b */ /* 0x000fe20008000014 */
        /* <DEDUP_REMOVED lines=35> */
.L_x_1834:
[----:B------:R-:W-:Y:S01]  /*09e0*/  IMAD.MOV.U32 R2, RZ, RZ, 0x0 ;  /* 0x00000000ff027424 */ /* 0x000fe200078e00ff */
[----:B------:R-:W-:Y:S01]  /*09f0*/  LOP3.LUT P0, RZ, R5, 0x7fffffff, RZ, 0xc0, !PT ;  /* 0x7fffffff05ff7812 */ /* 0x000fe2000780c0ff */
[----:B------:R-:W-:-:S06]  /*0a00*/  IMAD.MOV.U32 R3, RZ, RZ, 0x7ff00000 ;  /* 0x7ff00000ff037424 */ /* 0x000fcc00078e00ff */
[----:B------:R-:W-:-:S10]  /*0a10*/  DFMA R2, R4, R2, +INF ;  /* 0x7ff000000402742b */ /* 0x000fd40000000002 */
[----:B------:R-:W-:Y:S02]  /*0a20*/  FSEL R20, R2, RZ, P0 ;  /* 0x000000ff02147208 */ /* 0x000fe40000000000 */
[----:B------:R-:W-:-:S07]  /*0a30*/  FSEL R21, R3, -QNAN , P0 ;  /* 0xfff0000003157808 */ /* 0x000fce0000000000 */
.L_x_1835:
[----:B------:R-:W-:Y:S05]  /*0a40*/  BSYNC.RECONVERGENT B0 ;  /* 0x0000000000007941 */ /* 0x000fea0003800200 */
.L_x_1833:
[----:B------:R-:W-:Y:S01]  /*0a50*/  DADD R6, -RZ, |R10| ;  /* 0x00000000ff067229 */ /* 0x000fe2000000050a */
[----:B------:R-:W-:Y:S01]  /*0a60*/  IMAD.MOV.U32 R2, RZ, RZ, 0x1 ;  /* 0x00000001ff027424 */ /* 0x000fe200078e00ff */
[--C-:B------:R-:W-:Y:S01]  /*0a70*/  DADD R12, -RZ, |R8|.reuse ;  /* 0x00000000ff0c7229 */ /* 0x100fe20000000508 */
[----:B------:R-:W-:Y:S01]  /*0a80*/  BSSY.RECONVERGENT B2, `(.L_x_1836) ;  /* 0x0000019000027945 */ /* 0x000fe20003800200 */
[----:B------:R-:W-:-:S08]  /*0a90*/  DSETP.GT.AND P1, PT, |R10|, |R8|, PT ;  /* 0x400000080a00722a */ /* 0x000fd00003f24200 */
[----:B------:R-:W-:Y:S02]  /*0aa0*/  FSEL R23, R7, R13, P1 ;  /* 0x0000000d07177208 */ /* 0x000fe40000800000 */
[----:B------:R-:W-:Y:S02]  /*0ab0*/  FSEL R22, R6, R12, P1 ;  /* 0x0000000c06167208 */ /* 0x000fe40000800000 */
[----:B------:R-:W0:Y:S01]  /*0ac0*/  MUFU.RCP64H R3, R23 ;  /* 0x0000001700037308 */ /* 0x000e220000001800 */
[----:B------:R-:W-:Y:S02]  /*0ad0*/  FSEL R12, R12, R6, P1 ;  /* 0x000000060c0c7208 */ /* 0x000fe40000800000 */
[----:B------:R-:W-:-:S04]  /*0ae0*/  FSEL R13, R13, R7, P1 ;  /* 0x000000070d0d7208 */ /* 0x000fc80000800000 */
[----:B------:R-:W-:Y:S01]  /*0af0*/  FSETP.GEU.AND P2, PT, |R13|, 6.5827683646048100446e-37, PT ;  /* 0x036000000d00780b */ /* 0x000fe20003f4e200 */
        /* <DEDUP_REMOVED lines=14> */
[----:B------:R-:W-:Y:S02]  /*0be0*/  IMAD.MOV.U32 R2, RZ, RZ, R22 ;  /* 0x000000ffff027224 */ /* 0x000fe400078e0016 */
[----:B------:R-:W-:-:S07]  /*0bf0*/  IMAD.MOV.U32 R3, RZ, RZ, R23 ;  /* 0x000000ffff037224 */ /* 0x000fce00078e0017 */
[----:B-----5:R-:W-:Y:S05]  /*0c00*/  CALL.REL.NOINC `($__internal_68_$__cuda_sm20_div_rn_f64_full) ;  /* 0x000004f4005c7944 */ /* 0x020fea0003c00000 */
.L_x_1837:
[----:B------:R-:W-:Y:S05]  /*0c10*/  BSYNC.RECONVERGENT B2 ;  /* 0x0000000000027941 */ /* 0x000fea0003800200 */
.L_x_1836:
[----:B------:R-:W-:Y:S01]  /*0c20*/  DMUL R4, R2, R2 ;  /* 0x0000000202047228 */ /* 0x000fe20000000000 */
[----:B------:R-:W-:Y:S01]  /*0c30*/  IMAD.MOV.U32 R6, RZ, RZ, -0x2449a4b7 ;  /* 0xdbb65b49ff067424 */ /* 0x000fe200078e00ff */
[----:B------:R-:W-:Y:S01]  /*0c40*/  UMOV UR10, 0x2a25ff7e ;  /* 0x2a25ff7e000a7882 */ /* 0x000fe20000000000 */
[----:B------:R-:W-:Y:S01]  /*0c50*/  IMAD.MOV.U32 R7, RZ, RZ, 0x3f2d3b63 ;  /* 0x3f2d3b63ff077424 */ /* 0x000fe200078e00ff */
[----:B------:R-:W-:Y:S01]  /*0c60*/  UMOV UR11, 0x3ef53e1d ;  /* 0x3ef53e1d000b7882 */ /* 0x000fe20000000000 */
[----:B------:R-:W-:Y:S01]  /*0c70*/  ISETP.GE.AND P2, PT, R9, RZ, PT ;  /* 0x000000ff0900720c */ /* 0x000fe20003f46270 */
[----:B------:R-:W-:-:S03]  /*0c80*/  DSETP.NEU.AND P3, PT, R22, RZ, PT ;  /* 0x000000ff1600722a */ /* 0x000fc60003f6d000 */
[----:B------:R-:W-:Y:S01]  /*0c90*/  DFMA R6, R4, -UR10, R6 ;  /* 0x8000000a04067c2b */ /* 0x000fe20008000006 */
[----:B------:R-:W-:Y:S01]  /*0ca0*/  UMOV UR10, 0x8dde082e ;  /* 0x8dde082e000a7882 */ /* 0x000fe20000000000 */
[----:B------:R-:W-:Y:S01]  /*0cb0*/  UMOV UR11, 0x3f531278 ;  /* 0x3f531278000b7882 */ /* 0x000fe20000000000 */
[----:B------:R-:W-:-:S05]  /*0cc0*/  @P1 PLOP3.LUT P0, PT, P2, PT, PT, 0x80, 0x8 ;  /* 0x000000000008181c */ /* 0x000fca000170f070 */
        /* <DEDUP_REMOVED lines=48> */
[----:B------:R-:W-:-:S08]  /*0fd0*/  DFMA R6, R4, R6, -UR10 ;  /* 0x8000000a04067e2b */ /* 0x000fd00008000006 */
[----:B------:R-:W-:Y:S01]  /*0fe0*/  DMUL R6, R4, R6 ;  /* 0x0000000604067228 */ /* 0x000fe20000000000 */
[----:B------:R-:W-:Y:S02]  /*0ff0*/  @!P1 IMAD.MOV.U32 R4, RZ, RZ, 0x54442d18 ;  /* 0x54442d18ff049424 */ /* 0x000fe400078e00ff */
[----:B------:R-:W-:-:S05]  /*1000*/  @!P1 IMAD.MOV.U32 R5, RZ, RZ, 0x400921fb ;  /* 0x400921fbff059424 */ /* 0x000fca00078e00ff */
[----:B------:R-:W-:Y:S01]  /*1010*/  DFMA R12, R6, R2, R2 ;  /* 0x00000002060c722b */ /* 0x000fe20000000002 */
[----:B------:R-:W-:Y:S02]  /*1020*/  @P1 IMAD.MOV.U32 R6, RZ, RZ, 0x54442d18 ;  /* 0x54442d18ff061424 */ /* 0x000fe400078e00ff */
[----:B------:R-:W-:-:S05]  /*1030*/  @P1 IMAD.MOV.U32 R7, RZ, RZ, 0x3ff921fb ;  /* 0x3ff921fbff071424 */ /* 0x000fca00078e00ff */
[----:B------:R-:W-:Y:S02]  /*1040*/  @P1 DADD R2, -RZ, -R12 ;  /* 0x00000000ff021229 */ /* 0x000fe4000000090c */
[----:B------:R-:W-:-:S08]  /*1050*/  @!P1 DADD R4, -R12, R4 ;  /* 0x000000000c049229 */ /* 0x000fd00000000104 */
[----:B------:R-:W-:Y:S02]  /*1060*/  @P1 FSEL R2, R12, R2, !P0 ;  /* 0x000000020c021208 */ /* 0x000fe40004000000 */
[----:B------:R-:W-:Y:S02]  /*1070*/  @P1 FSEL R3, R13, R3, !P0 ;  /* 0x000000030d031208 */ /* 0x000fe40004000000 */
[----:B------:R-:W-:-:S04]  /*1080*/  @!P1 PLOP3.LUT P0, PT, P2, PT, PT, 0x80, 0x8 ;  /* 0x000000000008981c */ /* 0x000fc8000170f070 */
[----:B------:R-:W-:Y:S01]  /*1090*/  @P1 DADD R2, R2, R6 ;  /* 0x0000000002021229 */ /* 0x000fe20000000006 */
[----:B------:R-:W-:-:S05]  /*10a0*/  @P3 IMAD.MOV.U32 R7, RZ, RZ, 0x7f3321d2 ;  /* 0x7f3321d2ff073424 */ /* 0x000fca00078e00ff */
[----:B------:R-:W-:Y:S01]  /*10b0*/  @!P1 FSEL R3, R5, R13, !P0 ;  /* 0x0000000d05039208 */ /* 0x000fe20004000000 */
[----:B------:R-:W-:Y:S01]  /*10c0*/  @P3 IMAD.MOV.U32 R13, RZ, RZ, 0x4002d97c ;  /* 0x4002d97cff0d3424 */ /* 0x000fe200078e00ff */
[----:B------:R-:W-:Y:S01]  /*10d0*/  @!P1 FSEL R2, R4, R12, !P0 ;  /* 0x0000000c04029208 */ /* 0x000fe20004000000 */
[C-C-:B------:R-:W-:Y:S01]  /*10e0*/  @P3 DSETP.NEU.AND P1, PT, |R8|.reuse, |R10|.reuse, PT ;  /* 0x4000000a0800322a */ /* 0x140fe20003f2d200 */
[----:B------:R-:W-:Y:S01]  /*10f0*/  @P3 FSEL R7, R7, 3.37028055040000000000e+12, !P0 ;  /* 0x54442d1807073808 */ /* 0x000fe20004000000 */
[----:B------:R-:W-:Y:S01]  /*1100*/  DADD R8, |R8|, |R10| ;  /* 0x0000000008087229 */ /* 0x000fe2000000060a */
[----:B------:R-:W-:Y:S02]  /*1110*/  @P3 FSEL R13, R13, 1.8213495016098022461, !P0 ;  /* 0x3fe921fb0d0d3808 */ /* 0x000fe40004000000 */
[----:B------:R-:W-:Y:S02]  /*1120*/  @!P3 FSEL R5, RZ, 2.1426990032196044922, P0 ;  /* 0x400921fbff05b808 */ /* 0x000fe40000000000 */
[----:B------:R-:W-:-:S02]  /*1130*/  @P3 FSEL R3, R13, R3, !P1 ;  /* 0x000000030d033208 */ /* 0x000fc40004800000 */
[----:B------:R-:W-:Y:S02]  /*1140*/  @P3 FSEL R0, R7, R2, !P1 ;  /* 0x0000000207003208 */ /* 0x000fe40004800000 */
[----:B------:R-:W-:Y:S01]  /*1150*/  @!P3 FSEL R4, RZ, 3.37028055040000000000e+12, P0 ;  /* 0x54442d18ff04b808 */ /* 0x000fe20000000000 */
[----:B------:R-:W-:Y:S01]  /*1160*/  @P3 IMAD.MOV.U32 R5, RZ, RZ, R3 ;  /* 0x000000ffff053224 */ /* 0x000fe200078e0003 */
[----:B------:R-:W-:Y:S01]  /*1170*/  DSETP.NAN.AND P0, PT, R8, R8, PT ;  /* 0x000000080800722a */ /* 0x000fe20003f08000 */
[----:B------:R-:W-:-:S03]  /*1180*/  @P3 IMAD.MOV.U32 R4, RZ, RZ, R0 ;  /* 0x000000ffff043224 */ /* 0x000fc600078e0000 */
[----:B------:R-:W-:Y:S02]  /*1190*/  LOP3.LUT R11, R5, 0x80000000, R11, 0xb8, !PT ;  /* 0x80000000050b7812 */ /* 0x000fe400078eb80b */
[----:B------:R-:W-:Y:S02]  /*11a0*/  FSEL R4, R8, R4, P0 ;  /* 0x0000000408047208 */ /* 0x000fe40000000000 */
[----:B------:R-:W-:Y:S01]  /*11b0*/  FSEL R5, R9, R11, P0 ;  /* 0x0000000b09057208 */ /* 0x000fe20000000000 */
[----:B------:R-:W-:Y:S06]  /*11c0*/  BRA `(.L_x_1838) ;  /* 0x0000006c00107947 */ /* 0x000fec0003800000 */
.L_x_1832:
[----:B------:R-:W-:Y:S01]  /*11d0*/  DADD R6, -RZ, |R10| ;  /* 0x00000000ff067229 */ /* 0x000fe2000000050a */
[----:B------:R-:W-:Y:S01]  /*11e0*/  UMOV UR10, 0x85ebc8a0 ;  /* 0x85ebc8a0000a7882 */ /* 0x000fe20000000000 */
[----:B------:R-:W-:Y:S01]  /*11f0*/  DADD R12, -RZ, |R8| ;  /* 0x00000000ff0c7229 */ /* 0x000fe20000000508 */
[----:B------:R-:W-:Y:S01]  /*1200*/  UMOV UR11, 0x7fd1ccf3 ;  /* 0x7fd1ccf3000b7882 */ /* 0x000fe20000000000 */
[----:B------:R-:W-:-:S08]  /*1210*/  DSETP.GEU.AND P1, PT, |R8|, |R10|, PT ;  /* 0x4000000a0800722a */ /* 0x000fd00003f2e200 */
[----:B------:R-:W-:Y:S02]  /*1220*/  FSEL R22, R12, R6, !P1 ;  /* 0x000000060c167208 */ /* 0x000fe40004800000 */
[----:B------:R-:W-:Y:S02]  /*1230*/  FSEL R23, R13, R7, !P1 ;  /* 0x000000070d177208 */ /* 0x000fe40004800000 */
[----:B------:R-:W-:Y:S02]  /*1240*/  FSEL R32, R6, R12, !P1 ;  /* 0x0000000c06207208 */ /* 0x000fe40004800000 */
[----:B------:R-:W-:Y:S02]  /*1250*/  FSEL R33, R7, R13, !P1 ;  /* 0x0000000d07217208 */ /* 0x000fe40004800000 */
[----:B------:R-:W-:-:S14]  /*1260*/  DSETP.GT.AND P0, PT, R22, UR10, PT ;  /* 0x0000000a16007e2a */ /* 0x000fdc000bf04000 */
[----:B------:R-:W-:Y:S05]  /*1270*/  @!P0 BRA `(.L_x_1839) ;  /* 0x0000001000948947 */ /* 0x000fea0003800000 */
[----:B------:R-:W0:Y:S01]  /*1280*/  MUFU.RCP64H R3, 2.718280792236328125 ;  /* 0x4005bf0a00037908 */ /* 0x000e220000001800 */
[----:B------:R-:W-:Y:S01]  /*1290*/  IMAD.MOV.U32 R6, RZ, RZ, -0x74eba897 ;  /* 0x8b145769ff067424 */ /* 0x000fe200078e00ff */
[----:B------:R-:W-:Y:S01]  /*12a0*/  FSETP.GEU.AND P1, PT, |R9|, 6.5827683646048100446e-37, PT ;  /* 0x036000000900780b */ /* 0x000fe20003f2e200 */
[----:B------:R-:W-:Y:S01]  /*12b0*/  IMAD.MOV.U32 R7, RZ, RZ, 0x4005bf0a ;  /* 0x4005bf0aff077424 */ /* 0x000fe200078e00ff */
[----:B------:R-:W-:Y:S01]  /*12c0*/  BSSY.RECONVERGENT B2, `(.L_x_1840) ;  /* 0x0000015000027945 */ /* 0x000fe20003800200 */
[----:B------:R-:W-:-:S06]  /*12d0*/  IMAD.MOV.U32 R2, RZ, RZ, 0x1 ;  /* 0x00000001ff027424 */ /* 0x000fcc00078e00ff */
[----:B0-----:R-:W-:-:S08]  /*12e0*/  DFMA R4, R2, -R6, 1 ;  /* 0x3ff000000204742b */ /* 0x001fd00000000806 */
[----:B------:R-:W-:-:S08]  /*12f0*/  DFMA R4, R4, R4, R4 ;  /* 0x000000040404722b */ /* 0x000fd00000000004 */
[----:B------:R-:W-:-:S08]  /*1300*/  DFMA R4, R2, R4, R2 ;  /* 0x000000040204722b */ /* 0x000fd00000000002 */
[----:B------:R-:W-:-:S08]  /*1310*/  DFMA R2, R4, -R6, 1 ;  /* 0x3ff000000402742b */ /* 0x000fd00000000806 */
[----:B------:R-:W-:-:S08]  /*1320*/  DFMA R2, R4, R2, R4 ;  /* 0x000000020402722b */ /* 0x000fd00000000004 */
[----:B------:R-:W-:-:S08]  /*1330*/  DMUL R20, R2, R8 ;  /* 0x0000000802147228 */ /* 0x000fd00000000000 */
[----:B------:R-:W-:-:S08]  /*1340*/  DFMA R4, R20, -R6, R8 ;  /* 0x800000061404722b */ /* 0x000fd00000000008 */
[----:B------:R-:W-:-:S10]  /*1350*/  DFMA R20, R2, R4, R20 ;  /* 0x000000040214722b */ /* 0x000fd40000000014 */
[----:B------:R-:W-:-:S05]  /*1360*/  FFMA R0, RZ, 2.0897850990295410156, R21 ;  /* 0x4005bf0aff007823 */ /* 0x000fca0000000015 */
[----:B------:R-:W-:-:S13]  /*1370*/  FSETP.GT.AND P0, PT, |R0|, 1.469367938527859385e-39, PT ;  /* 0x001000000000780b */ /* 0x000fda0003f04200 */
[----:B------:R-:W-:Y:S05]  /*1380*/  @P0 BRA P1, `(.L_x_1841) ;  /* 0x0000000000200947 */ /* 0x000fea0000800000 */
[----:B------:R-:W-:Y:S01]  /*1390*/  IMAD.MOV.U32 R4, RZ, RZ, R8 ;  /* 0x000000ffff047224 */ /* 0x000fe200078e0008 */
[----:B------:R-:W-:Y:S01]  /*13a0*/  MOV R0, 0x13f0 ;  /* 0x000013f000007802 */ /* 0x000fe20000000f00 */
[----:B------:R-:W-:Y:S02]  /*13b0*/  IMAD.MOV.U32 R5, RZ, RZ, R9 ;  /* 0x000000ffff057224 */ /* 0x000fe400078e0009 */
[----:B------:R-:W-:Y:S02]  /*13c0*/  IMAD.MOV.U32 R2, RZ, RZ, -0x74eba897 ;  /* 0x8b145769ff027424 */ /* 0x000fe400078e00ff */
[----:B------:R-:W-:-:S07]  /*13d0*/  IMAD.MOV.U32 R3, RZ, RZ, 0x4005bf0a ;  /* 0x4005bf0aff037424 */ /* 0x000fce00078e00ff */
[----:B-----5:R-:W-:Y:S05]  /*13e0*/  CALL.REL.NOINC `($__internal_68_$__cuda_sm20_div_rn_f64_full) ;  /* 0x000004ec00647944 */ /* 0x020fea0003c00000 */
[----:B------:R-:W-:Y:S02]  /*13f0*/  IMAD.MOV.U32 R20, RZ, RZ, R2 ;  /* 0x000000ffff147224 */ /* 0x000fe400078e0002 */
[----:B------:R-:W-:-:S07]  /*1400*/  IMAD.MOV.U32 R21, RZ, RZ, R3 ;  /* 0x000000ffff157224 */ /* 0x000fce00078e0003 */
.L_x_1841:
[----:B------:R-:W-:Y:S05]  /*1410*/  BSYNC.RECONVERGENT B2 ;  /* 0x0000000000027941 */ /* 0x000fea0003800200 */
.L_x_1840:
        /* <DEDUP_REMOVED lines=23> */
.L_x_1843:
[----:B------:R-:W-:Y:S05]  /*1590*/  BSYNC.RECONVERGENT B2 ;  /* 0x0000000000027941 */ /* 0x000fea0003800200 */
.L_x_1842:
[----:B------:R-:W-:Y:S01]  /*15a0*/  DADD R20, -RZ, |R20| ;  /* 0x00000000ff147229 */ /* 0x000fe20000000514 */
[----:B------:R-:W-:Y:S01]  /*15b0*/  IMAD.MOV.U32 R6, RZ, RZ, RZ ;  /* 0x000000ffff067224 */ /* 0x000fe200078e00ff */
[----:B------:R-:W-:Y:S01]  /*15c0*/  DADD R14, -RZ, |R2| ;  /* 0x00000000ff0e7229 */ /* 0x000fe20000000502 */
[----:B------:R-:W-:Y:S01]  /*15d0*/  UMOV UR10, 0xffffffff ;  /* 0xffffffff000a7882 */ /* 0x000fe20000000000 */
[----:B------:R-:W-:Y:S01]  /*15e0*/  UMOV UR11, 0x7fefffff ;  /* 0x7fefffff000b7882 */ /* 0x000fe20000000000 */
[----:B------:R-:W-:Y:S01]  /*15f0*/  IMAD.MOV.U32 R34, RZ, RZ, 0x0 ;  /* 0x00000000ff227424 */ /* 0x000fe200078e00ff */
[----:B------:R-:W-:Y:S01]  /*1600*/  UMOV UR12, UR11 ;  /* 0x0000000b000c7c82 */ /* 0x000fe20008000000 */
[----:B------:R-:W-:Y:S01]  /*1610*/  IMAD.MOV.U32 R35, RZ, RZ, 0x3fd80000 ;  /* 0x3fd80000ff237424 */ /* 0x000fe200078e00ff */
[----:B------:R-:W-:Y:S04]  /*1620*/  BSSY.RECONVERGENT B0, `(.L_x_1844) ;  /* 0x0000077000007945 */ /* 0x000fe80003800200 */
[----:B------:R-:W-:-:S02]  /*1630*/  ISETP.GT.U32.AND P1, PT, R20, R14, PT ;  /* 0x0000000e1400720c */ /* 0x000fc40003f24070 */
[CC--:B------:R-:W-:Y:S02]  /*1640*/  ISETP.LT.U32.AND P0, PT, R14.reuse, R20.reuse, PT ;  /* 0x000000140e00720c */ /* 0x0c0fe40003f01070 */
[----:B------:R-:W-:Y:S02]  /*1650*/  ISETP.GT.U32.AND.EX P1, PT, R21, R15, PT, P1 ;  /* 0x0000000f1500720c */ /* 0x000fe40003f24110 */
[----:B------:R-:W-:Y:S02]  /*1660*/  ISETP.LT.U32.AND.EX P0, PT, R15, R21, PT, P0 ;  /* 0x000000150f00720c */ /* 0x000fe40003f01100 */
[----:B------:R-:W-:Y:S02]  /*1670*/  SEL R5, R21, R15, P1 ;  /* 0x0000000f15057207 */ /* 0x000fe40000800000 */
[----:B------:R-:W-:Y:S02]  /*1680*/  SEL R2, R14, R20, P0 ;  /* 0x000000140e027207 */ /* 0x000fe40000000000 */
[----:B------:R-:W-:-:S02]  /*1690*/  LOP3.LUT R0, R5, 0xffc00000, RZ, 0xc0, !PT ;  /* 0xffc0000005007812 */ /* 0x000fc400078ec0ff */
[----:B------:R-:W-:Y:S02]  /*16a0*/  SEL R3, R15, R21, P0 ;  /* 0x000000150f037207 */ /* 0x000fe40000000000 */
[----:B------:R-:W-:Y:S02]  /*16b0*/  LOP3.LUT R7, R0, 0x7fd00000, RZ, 0x3c, !PT ;  /* 0x7fd0000000077812 */ /* 0x000fe400078e3cff */
[----:B------:R-:W-:Y:S01]  /*16c0*/  SEL R4, R20, R14, P1 ;  /* 0x0000000e14047207 */ /* 0x000fe20000800000 */
[----:B------:R-:W-:-:S03]  /*16d0*/  IMAD.U32 R14, RZ, RZ, UR12 ;  /* 0x0000000cff0e7e24 */ /* 0x000fc6000f8e00ff */
[C---:B------:R-:W-:Y:S02]  /*16e0*/  DMUL R12, R6.reuse, R2 ;  /* 0x00000002060c7228 */ /* 0x040fe40000000000 */
[----:B------:R-:W-:-:S06]  /*16f0*/  DMUL R6, R6, R4 ;  /* 0x0000000406067228 */ /* 0x000fcc0000000000 */
[----:B------:R-:W-:-:S08]  /*1700*/  DMUL R12, R12, R12 ;  /* 0x0000000c0c0c7228 */ /* 0x000fd00000000000 */
[----:B------:R-:W-:-:S08]  /*1710*/  DFMA R12, R6, R6, R12 ;  /* 0x00000006060c722b */ /* 0x000fd0000000000c */
[----:B------:R-:W-:Y:S02]  /*1720*/  DSETP.MIN.AND P0, P1, R12, UR10, PT ;  /* 0x0000000a0c007e2a */ /* 0x000fe4000b900000 */
[----:B------:R-:W-:-:S05]  /*1730*/  IMAD.MOV.U32 R6, RZ, RZ, R13 ;  /* 0x000000ffff067224 */ /* 0x000fca00078e000d */
[----:B------:R-:W-:Y:S01]  /*1740*/  FSEL R7, R6, UR12, P0 ;  /* 0x0000000c06077c08 */ /* 0x000fe20008000000 */
[----:B------:R-:W-:-:S05]  /*1750*/  IMAD.MOV.U32 R6, RZ, RZ, R12 ;  /* 0x000000ffff067224 */ /* 0x000fca00078e000c */
[----:B------:R-:W-:Y:S01]  /*1760*/  SEL R6, R6, UR10, P0 ;  /* 0x0000000a06067c07 */ /* 0x000fe20008000000 */
[----:B------:R-:W-:Y:S01]  /*1770*/  DSETP.NEU.AND P0, PT, R2, RZ, PT ;  /* 0x000000ff0200722a */ /* 0x000fe20003f0d000 */
[----:B------:R-:W-:Y:S01]  /*1780*/  @P1 LOP3.LUT R7, R14, 0x80000, RZ, 0xfc, !PT ;  /* 0x000800000e071812 */ /* 0x000fe200078efcff */
[----:B------:R-:W-:Y:S01]  /*1790*/  IMAD.MOV.U32 R14, RZ, RZ, RZ ;  /* 0x000000ffff0e7224 */ /* 0x000fe200078e00ff */
[----:B------:R-:W-:Y:S02]  /*17a0*/  ISETP.GE.U32.AND P1, PT, R3, 0x7ff00000, PT ;  /* 0x7ff000000300780c */ /* 0x000fe40003f26070 */
[----:B------:R-:W0:Y:S03]  /*17b0*/  MUFU.RSQ64H R15, R7 ;  /* 0x00000007000f7308 */ /* 0x000e260000001c00 */
[----:B0-----:R-:W-:-:S08]  /*17c0*/  DMUL R20, R14, R14 ;  /* 0x0000000e0e147228 */ /* 0x001fd00000000000 */
[----:B------:R-:W-:-:S08]  /*17d0*/  DFMA R20, R6, -R20, 1 ;  /* 0x3ff000000614742b */ /* 0x000fd00000000814 */
[----:B------:R-:W-:Y:S02]  /*17e0*/  DFMA R34, R20, R34, 0.5 ;  /* 0x3fe000001422742b */ /* 0x000fe40000000022 */
[----:B------:R-:W-:-:S08]  /*17f0*/  DMUL R20, R14, R20 ;  /* 0x000000140e147228 */ /* 0x000fd00000000000 */
[----:B------:R-:W-:-:S08]  /*1800*/  DFMA R20, R34, R20, R14 ;  /* 0x000000142214722b */ /* 0x000fd0000000000e */
[----:B------:R-:W-:Y:S01]  /*1810*/  DMUL R20, R12, R20 ;  /* 0x000000140c147228 */ /* 0x000fe20000000000 */
[----:B------:R-:W-:Y:S01]  /*1820*/  LOP3.LUT R13, R0, 0x100000, RZ, 0xfc, !PT ;  /* 0x00100000000d7812 */ /* 0x000fe200078efcff */
[----:B------:R-:W-:-:S06]  /*1830*/  IMAD.MOV.U32 R12, RZ, RZ, RZ ;  /* 0x000000ffff0c7224 */ /* 0x000fcc00078e00ff */
[----:B------:R-:W-:-:S10]  /*1840*/  DMUL R20, R20, R12 ;  /* 0x0000000c14147228 */ /* 0x000fd40000000000 */
[----:B------:R-:W-:Y:S02]  /*1850*/  @!P1 FSEL R3, R5, R21, !P0 ;  /* 0x0000001505039208 */ /* 0x000fe40004000000 */
[----:B------:R-:W-:Y:S02]  /*1860*/  @!P1 FSEL R2, R4, R20, !P0 ;  /* 0x0000001404029208 */ /* 0x000fe40004000000 */
        /* <DEDUP_REMOVED lines=11> */
[----:B------:R-:W-:Y:S01]  /*1920*/  LOP3.LUT R4, R3, 0xfffff, RZ, 0xc0, !PT ;  /* 0x000fffff03047812 */ /* 0x000fe200078ec0ff */
[----:B------:R-:W-:Y:S01]  /*1930*/  IMAD.MOV.U32 R14, RZ, RZ, R2 ;  /* 0x000000ffff0e7224 */ /* 0x000fe200078e0002 */
[----:B------:R-:W-:Y:S01]  /*1940*/  UMOV UR10, 0x3ae80f1e ;  /* 0x3ae80f1e000a7882 */ /* 0x000fe20000000000 */
[----:B------:R-:W-:Y:S01]  /*1950*/  IMAD.MOV.U32 R6, RZ, RZ, RZ ;  /* 0x000000ffff067224 */ /* 0x000fe200078e00ff */
[----:B------:R-:W-:Y:S01]  /*1960*/  LOP3.LUT R15, R4, 0x3ff00000, RZ, 0xfc, !PT ;  /* 0x3ff00000040f7812 */ /* 0x000fe200078efcff */
[----:B------:R-:W-:Y:S01]  /*1970*/  IMAD.MOV.U32 R34, RZ, RZ, -0x748574fc ;  /* 0x8b7a8b04ff227424 */ /* 0x000fe200078e00ff */
[----:B------:R-:W-:Y:S01]  /*1980*/  UMOV UR11, 0x3eb1380b ;  /* 0x3eb1380b000b7882 */ /* 0x000fe20000000000 */
[----:B------:R-:W-:Y:S01]  /*1990*/  IMAD.MOV.U32 R35, RZ, RZ, 0x3ed0ee25 ;  /* 0x3ed0ee25ff237424 */ /* 0x000fe200078e00ff */
[----:B------:R-:W-:Y:S01]  /*19a0*/  ISETP.GE.U32.AND P0, PT, R15, 0x3ff6a09f, PT ;  /* 0x3ff6a09f0f00780c */ /* 0x000fe20003f06070 */
[----:B------:R-:W-:Y:S01]  /*19b0*/  UMOV UR18, 0x80000000 ;  /* 0x8000000000127882 */ /* 0x000fe20000000000 */
[----:B------:R-:W-:Y:S01]  /*19c0*/  LEA.HI R0, R3, R0, RZ, 0xc ;  /* 0x0000000003007211 */ /* 0x000fe200078f60ff */
[----:B------:R-:W-:-:S10]  /*19d0*/  UMOV UR19, 0x43300000 ;  /* 0x4330000000137882 */ /* 0x000fd40000000000 */
        /* <DEDUP_REMOVED lines=16> */
[----:B------:R-:W-:Y:S01]  /*1ae0*/  LOP3.LUT R34, R0, 0x80000000, RZ, 0x3c, !PT ;  /* 0x8000000000227812 */ /* 0x000fe200078e3cff */
[----:B------:R-:W-:Y:S01]  /*1af0*/  IMAD.MOV.U32 R35, RZ, RZ, 0x43300000 ;  /* 0x43300000ff237424 */ /* 0x000fe200078e00ff */
[----:B------:R-:W-:-:S03]  /*1b00*/  DADD R2, R2, R2 ;  /* 0x0000000002027229 */ /* 0x000fc60000000002 */
[----:B------:R-:W-:Y:S01]  /*1b10*/  DFMA R20, R12, R20, UR10 ;  /* 0x0000000a0c147e2b */ /* 0x000fe20008000014 */
[----:B------:R-:W-:Y:S01]  /*1b20*/  UMOV UR10, 0xa9ab0956 ;  /* 0xa9ab0956000a7882 */ /* 0x000fe20000000000 */
[----:B------:R-:W-:Y:S01]  /*1b30*/  UMOV UR11, 0x3f1745cb ;  /* 0x3f1745cb000b7882 */ /* 0x000fe20000000000 */
[----:B------:R-:W-:Y:S01]  /*1b40*/  DADD R34, R34, -UR18 ;  /* 0x8000001222227e29 */ /* 0x000fe20008000000 */
[----:B------:R-:W-:Y:S01]  /*1b50*/  UMOV UR18, 0xfefa39ef ;  /* 0xfefa39ef00127882 */ /* 0x000fe20000000000 */
[----:B------:R-:W-:Y:S01]  /*1b60*/  UMOV UR19, 0x3fe62e42 ;  /* 0x3fe62e4200137882 */ /* 0x000fe20000000000 */
[----:B------:R-:W-:Y:S02]  /*1b70*/  DFMA R2, R14, -R4, R2 ;  /* 0x800000040e02722b */ /* 0x000fe40000000002 */
[----:B------:R-:W-:Y:S01]  /*1b80*/  DFMA R20, R12, R20, UR10 ;  /* 0x0000000a0c147e2b */ /* 0x000fe20008000014 */
[----:B------:R-:W-:Y:S01]  /*1b90*/  UMOV UR10, 0x2d1b5154 ;  /* 0x2d1b5154000a7882 */ /* 0x000fe20000000000 */
[----:B------:R-:W-:Y:S01]  /*1ba0*/  UMOV UR11, 0x3f3c71c7 ;  /* 0x3f3c71c7000b7882 */ /* 0x000fe20000000000 */
[----:B------:R-:W-:-:S03]  /*1bb0*/  DFMA R14, R34, UR18, R4 ;  /* 0x00000012220e7c2b */ /* 0x000fc60008000004 */
[----:B------:R-:W-:Y:S02]  /*1bc0*/  DMUL R2, R6, R2 ;  /* 0x0000000206027228 */ /* 0x000fe40000000000 */
        /* <DEDUP_REMOVED lines=22> */
.L_x_1845:
[----:B------:R-:W-:Y:S01]  /*1d30*/  IMAD.MOV.U32 R2, RZ, RZ, 0x0 ;  /* 0x00000000ff027424 */ /* 0x000fe200078e00ff */
[----:B------:R-:W-:Y:S01]  /*1d40*/  LOP3.LUT P0, RZ, R5, 0x7fffffff, RZ, 0xc0, !PT ;  /* 0x7fffffff05ff7812 */ /* 0x000fe2000780c0ff */
[----:B------:R-:W-:-:S06]  /*1d50*/  IMAD.MOV.U32 R3, RZ, RZ, 0x7ff00000 ;  /* 0x7ff00000ff037424 */ /* 0x000fcc00078e00ff */
[----:B------:R-:W-:-:S10]  /*1d60*/  DFMA R2, R4, R2, +INF ;  /* 0x7ff000000402742b */ /* 0x000fd40000000002 */
[----:B------:R-:W-:Y:S02]  /*1d70*/  FSEL R20, R2, RZ, P0 ;  /* 0x000000ff02147208 */ /* 0x000fe40000000000 */
[----:B------:R-:W-:-:S07]  /*1d80*/  FSEL R21, R3, -QNAN , P0 ;  /* 0xfff0000003157808 */ /* 0x000fce0000000000 */
.L_x_1846:
[----:B------:R-:W-:Y:S05]  /*1d90*/  BSYNC.RECONVERGENT B0 ;  /* 0x0000000000007941 */ /* 0x000fea0003800200 */
.L_x_1844:
[----:B------:R-:W0:Y:S01]  /*1da0*/  MUFU.RCP64H R3, R33 ;  /* 0x0000002100037308 */ /* 0x000e220000001800 */
[----:B------:R-:W-:Y:S01]  /*1db0*/  IMAD.MOV.U32 R2, RZ, RZ, 0x1 ;  /* 0x00000001ff027424 */ /* 0x000fe200078e00ff */
[----:B------:R-:W-:Y:S01]  /*1dc0*/  FSETP.GEU.AND P2, PT, |R23|, 6.5827683646048100446e-37, PT ;  /* 0x036000001700780b */ /* 0x000fe20003f4e200 */
[----:B------:R-:W-:Y:S01]  /*1dd0*/  BSSY.RECONVERGENT B2, `(.L_x_1847) ;  /* 0x0000013000027945 */ /* 0x000fe20003800200 */
[----:B------:R-:W-:-:S03]  /*1de0*/  DSETP.GEU.AND P1, PT, |R8|, |R10|, PT ;  /* 0x4000000a0800722a */ /* 0x000fc60003f2e200 */
        /* <DEDUP_REMOVED lines=17> */
.L_x_1848:
[----:B------:R-:W-:Y:S05]  /*1f00*/  BSYNC.RECONVERGENT B2 ;  /* 0x0000000000027941 */ /* 0x000fea0003800200 */
.L_x_1847:
[----:B------:R-:W-:Y:S01]  /*1f10*/  DMUL R4, R2, R2 ;  /* 0x0000000202047228 */ /* 0x000fe20000000000 */
[----:B------:R-:W-:Y:S01]  /*1f20*/  IMAD.MOV.U32 R6, RZ, RZ, -0x2449a4b7 ;  /* 0xdbb65b49ff067424 */ /* 0x000fe200078e00ff */
[----:B------:R-:W-:Y:S01]  /*1f30*/  UMOV UR10, 0x2a25ff7e ;  /* 0x2a25ff7e000a7882 */ /* 0x000fe20000000000 */
[----:B------:R-:W-:Y:S01]  /*1f40*/  IMAD.MOV.U32 R7, RZ, RZ, 0x3f2d3b63 ;  /* 0x3f2d3b63ff077424 */ /* 0x000fe200078e00ff */
[----:B------:R-:W-:Y:S01]  /*1f50*/  UMOV UR11, 0x3ef53e1d ;  /* 0x3ef53e1d000b7882 */ /* 0x000fe20000000000 */
[----:B------:R-:W-:Y:S01]  /*1f60*/  ISETP.GE.AND P2, PT, R9, RZ, PT ;  /* 0x000000ff0900720c */ /* 0x000fe20003f46270 */
[----:B------:R-:W-:Y:S01]  /*1f70*/  DSETP.NEU.AND P3, PT, R32, RZ, PT ;  /* 0x000000ff2000722a */ /* 0x000fe20003f6d000 */
[----:B------:R-:W-:Y:S01]  /*1f80*/  @!P1 IMAD.MOV.U32 R12, RZ, RZ, 0x54442d18 ;  /* 0x54442d18ff0c9424 */ /* 0x000fe200078e00ff */
[----:B------:R-:W-:Y:S01]  /*1f90*/  DADD R20, R20, 1 ;  /* 0x3ff0000014147429 */ /* 0x000fe20000000000 */
[----:B------:R-:W-:Y:S01]  /*1fa0*/  @!P1 PLOP3.LUT P0, PT, P2, PT, PT, 0x80, 0x8 ;  /* 0x000000000008981c */ /* 0x000fe2000170f070 */
[----:B------:R-:W-:Y:S01]  /*1fb0*/  DFMA R6, R4, -UR10, R6 ;  /* 0x8000000a04067c2b */ /* 0x000fe20008000006 */
[----:B------:R-:W-:Y:S01]  /*1fc0*/  UMOV UR10, 0x8dde082e ;  /* 0x8dde082e000a7882 */ /* 0x000fe20000000000 */
[----:B------:R-:W-:Y:S01]  /*1fd0*/  UMOV UR11, 0x3f531278 ;  /* 0x3f531278000b7882 */ /* 0x000fe20000000000 */
[----:B------:R-:W-:-:S05]  /*1fe0*/  @!P1 IMAD.MOV.U32 R13, RZ, RZ, 0x3ff921fb ;  /* 0x3ff921fbff0d9424 */ /* 0x000fca00078e00ff */
[----:B------:R-:W-:Y:S01]  /*1ff0*/  DFMA R6, R4, R6, -UR10 ;  /* 0x8000000a04067e2b */ /* 0x000fe20008000006 */
[----:B------:R-:W-:Y:S01]  /*2000*/  UMOV UR10, 0xc8249315 ;  /* 0xc8249315000a7882 */ /* 0x000fe20000000000 */
[----:B------:R-:W-:Y:S01]  /*2010*/  UMOV UR11, 0x3f6f9690 ;  /* 0x3f6f9690000b7882 */ /* 0x000fe20000000000 */
[----:B------:R-:W-:-:S05]  /*2020*/  @P3 IMAD.MOV.U32 R0, RZ, RZ, 0x7f3321d2 ;  /* 0x7f3321d2ff003424 */ /* 0x000fca00078e00ff */
        /* <DEDUP_REMOVED lines=47> */
[----:B------:R-:W-:Y:S02]  /*2320*/  @P1 IMAD.MOV.U32 R4, RZ, RZ, 0x54442d18 ;  /* 0x54442d18ff041424 */ /* 0x000fe400078e00ff */
[----:B------:R-:W-:-:S05]  /*2330*/  @P1 IMAD.MOV.U32 R5, RZ, RZ, 0x400921fb ;  /* 0x400921fbff051424 */ /* 0x000fca00078e00ff */
[----:B------:R-:W-:-:S08]  /*2340*/  DFMA R6, R6, R2, R2 ;  /* 0x000000020606722b */ /* 0x000fd00000000002 */
[----:B------:R-:W-:Y:S02]  /*2350*/  @!P1 DADD R2, -RZ, -R6 ;  /* 0x00000000ff029229 */ /* 0x000fe40000000906 */
[----:B------:R-:W-:-:S08]  /*2360*/  @P1 DADD R4, -R6, R4 ;  /* 0x0000000006041229 */ /* 0x000fd00000000104 */
[----:B------:R-:W-:Y:S02]  /*2370*/  @!P1 FSEL R2, R6, R2, !P0 ;  /* 0x0000000206029208 */ /* 0x000fe40004000000 */
[----:B------:R-:W-:Y:S02]  /*2380*/  @!P1 FSEL R3, R7, R3, !P0 ;  /* 0x0000000307039208 */ /* 0x000fe40004000000 */
[----:B------:R-:W-:-:S04]  /*2390*/  @P1 PLOP3.LUT P0, PT, P2, PT, PT, 0x80, 0x8 ;  /* 0x000000000008181c */ /* 0x000fc8000170f070 */
[----:B------:R-:W-:-:S06]  /*23a0*/  @!P1 DADD R2, R2, R12 ;  /* 0x0000000002029229 */ /* 0x000fcc000000000c */
[----:B------:R-:W-:Y:S01]  /*23b0*/  @P1 FSEL R2, R4, R6, !P0 ;  /* 0x0000000604021208 */ /* 0x000fe20004000000 */
[----:B------:R-:W-:Y:S01]  /*23c0*/  @P3 IMAD.MOV.U32 R4, RZ, RZ, 0x4002d97c ;  /* 0x4002d97cff043424 */ /* 0x000fe200078e00ff */
[----:B------:R-:W-:Y:S01]  /*23d0*/  @P1 FSEL R3, R5, R7, !P0 ;  /* 0x0000000705031208 */ /* 0x000fe20004000000 */
        /* <DEDUP_REMOVED lines=15> */
.L_x_1839:
[----:B------:R-:W-:-:S14]  /*24d0*/  DSETP.NEU.AND P0, PT, R32, 1, PT ;  /* 0x3ff000002000742a */ /* 0x000fdc0003f0d000 */
[----:B------:R-:W-:Y:S05]  /*24e0*/  @P0 BRA `(.L_x_1849) ;  /* 0x00000014000c0947 */ /* 0x000fea0003800000 */
[----:B------:R-:W-:Y:S01]  /*24f0*/  UMOV UR10, 0x6a3f9475 ;  /* 0x6a3f9475000a7882 */ /* 0x000fe20000000000 */
[----:B------:R-:W-:Y:S02]  /*2500*/  UMOV UR11, 0x20ca2fe7 ;  /* 0x20ca2fe7000b7882 */ /* 0x000fe40000000000 */
[----:B------:R-:W-:-:S14]  /*2510*/  DSETP.GEU.AND P0, PT, R22, UR10, PT ;  /* 0x0000000a16007e2a */ /* 0x000fdc000bf0e000 */
[----:B------:R-:W-:Y:S05]  /*2520*/  @P0 BRA `(.L_x_1850) ;  /* 0x0000000400600947 */ /* 0x000fea0003800000 */
[C---:B------:R-:W-:Y:S01]  /*2530*/  DMUL R2, R22.reuse, R22 ;  /* 0x0000001616027228 */ /* 0x040fe20000000000 */
[----:B------:R-:W-:Y:S01]  /*2540*/  IMAD.MOV.U32 R4, RZ, RZ, -0x2449a4b7 ;  /* 0xdbb65b49ff047424 */ /* 0x000fe200078e00ff */
[----:B------:R-:W-:Y:S01]  /*2550*/  UMOV UR10, 0x2a25ff7e ;  /* 0x2a25ff7e000a7882 */ /* 0x000fe20000000000 */
[----:B------:R-:W-:Y:S01]  /*2560*/  IMAD.MOV.U32 R5, RZ, RZ, 0x3f2d3b63 ;  /* 0x3f2d3b63ff057424 */ /* 0x000fe200078e00ff */
[----:B------:R-:W-:Y:S01]  /*2570*/  UMOV UR11, 0x3ef53e1d ;  /* 0x3ef53e1d000b7882 */ /* 0x000fe20000000000 */
[----:B------:R-:W-:Y:S01]  /*2580*/  ISETP.GE.AND P2, PT, R9, RZ, PT ;  /* 0x000000ff0900720c */ /* 0x000fe20003f46270 */
[----:B------:R-:W-:Y:S01]  /*2590*/  @!P1 IMAD.MOV.U32 R12, RZ, RZ, 0x54442d18 ;  /* 0x54442d18ff0c9424 */ /* 0x000fe200078e00ff */
[----:B------:R-:W-:Y:S01]  /*25a0*/  DMUL R20, R22, 0.5 ;  /* 0x3fe0000016147828 */ /* 0x000fe20000000000 */
[----:B------:R-:W-:Y:S01]  /*25b0*/  @!P1 IMAD.MOV.U32 R13, RZ, RZ, 0x3ff921fb ;  /* 0x3ff921fbff0d9424 */ /* 0x000fe200078e00ff */
[----:B------:R-:W-:Y:S01]  /*25c0*/  DFMA R4, R2, -UR10, R4 ;  /* 0x8000000a02047c2b */ /* 0x000fe20008000004 */
[----:B------:R-:W-:Y:S01]  /*25d0*/  UMOV UR10, 0x8dde082e ;  /* 0x8dde082e000a7882 */ /* 0x000fe20000000000 */
[----:B------:R-:W-:Y:S01]  /*25e0*/  UMOV UR11, 0x3f531278 ;  /* 0x3f531278000b7882 */ /* 0x000fe20000000000 */
[----:B------:R-:W-:Y:S01]  /*25f0*/  @!P1 PLOP3.LUT P0, PT, P2, PT, PT, 0x80, 0x8 ;  /* 0x000000000008981c */ /* 0x000fe2000170f070 */
[----:B------:R-:W-:-:S02]  /*2600*/  IMAD.MOV.U32 R0, RZ, RZ, 0x7f3321d2 ;  /* 0x7f3321d2ff007424 */ /* 0x000fc400078e00ff */
[----:B------:R-:W-:Y:S02]  /*2610*/  DMUL R20, R22, R20 ;  /* 0x0000001416147228 */ /* 0x000fe40000000000 */
        /* <DEDUP_REMOVED lines=49> */
[----:B------:R-:W-:-:S08]  /*2930*/  DMUL R4, R2, R4 ;  /* 0x0000000402047228 */ /* 0x000fd00000000000 */
[----:B------:R-:W-:Y:S01]  /*2940*/  DFMA R6, R22, R4, R22 ;  /* 0x000000041606722b */ /* 0x000fe20000000016 */
[----:B------:R-:W-:Y:S02]  /*2950*/  @P1 IMAD.MOV.U32 R4, RZ, RZ, 0x54442d18 ;  /* 0x54442d18ff041424 */ /* 0x000fe400078e00ff */
[----:B------:R-:W-:-:S05]  /*2960*/  @P1 IMAD.MOV.U32 R5, RZ, RZ, 0x400921fb ;  /* 0x400921fbff051424 */ /* 0x000fca00078e00ff */
[----:B------:R-:W-:Y:S02]  /*2970*/  @!P1 DADD R2, -RZ, -R6 ;  /* 0x00000000ff029229 */ /* 0x000fe40000000906 */
[----:B------:R-:W-:-:S08]  /*2980*/  @P1 DADD R4, -R6, R4 ;  /* 0x0000000006041229 */ /* 0x000fd00000000104 */
[----:B------:R-:W-:Y:S02]  /*2990*/  @!P1 FSEL R2, R6, R2, !P0 ;  /* 0x0000000206029208 */ /* 0x000fe40004000000 */
[----:B------:R-:W-:Y:S02]  /*29a0*/  @!P1 FSEL R3, R7, R3, !P0 ;  /* 0x0000000307039208 */ /* 0x000fe40004000000 */
[----:B------:R-:W-:-:S04]  /*29b0*/  @P1 PLOP3.LUT P0, PT, P2, PT, PT, 0x80, 0x8 ;  /* 0x000000000008181c */ /* 0x000fc8000170f070 */
[----:B------:R-:W-:-:S06]  /*29c0*/  @!P1 DADD R2, R2, R12 ;  /* 0x0000000002029229 */ /* 0x000fcc000000000c */
[----:B------:R-:W-:Y:S01]  /*29d0*/  @P1 FSEL R2, R4, R6, !P0 ;  /* 0x0000000604021208 */ /* 0x000fe20004000000 */
[----:B------:R-:W-:Y:S01]  /*29e0*/  IMAD.MOV.U32 R6, RZ, RZ, 0x4002d97c ;  /* 0x4002d97cff067424 */ /* 0x000fe200078e00ff */
[----:B------:R-:W-:Y:S01]  /*29f0*/  @P1 FSEL R3, R5, R7, !P0 ;  /* 0x0000000705031208 */ /* 0x000fe20004000000 */
[C-C-:B------:R-:W-:Y:S02]  /*2a00*/  DADD R4, |R8|.reuse, |R10|.reuse ;  /* 0x0000000008047229 */ /* 0x140fe4000000060a */
[----:B------:R-:W-:Y:S01]  /*2a10*/  DSETP.NEU.AND P1, PT, |R8|, |R10|, PT ;  /* 0x4000000a0800722a */ /* 0x000fe20003f2d200 */
[----:B------:R-:W-:Y:S02]  /*2a20*/  FSEL R7, R6, 1.8213495016098022461, !P0 ;  /* 0x3fe921fb06077808 */ /* 0x000fe40004000000 */
[----:B------:R-:W-:-:S03]  /*2a30*/  FSEL R9, R0, 3.37028055040000000000e+12, !P0 ;  /* 0x54442d1800097808 */ /* 0x000fc60004000000 */
[----:B------:R-:W-:Y:S01]  /*2a40*/  FSEL R7, R7, R3, !P1 ;  /* 0x0000000307077208 */ /* 0x000fe20004800000 */
[----:B------:R-:W-:Y:S01]  /*2a50*/  DSETP.NAN.AND P0, PT, R4, R4, PT ;  /* 0x000000040400722a */ /* 0x000fe20003f08000 */
[----:B------:R-:W-:Y:S02]  /*2a60*/  FSEL R3, R9, R2, !P1 ;  /* 0x0000000209037208 */ /* 0x000fe40004800000 */
[----:B------:R-:W-:-:S03]  /*2a70*/  LOP3.LUT R11, R7, 0x80000000, R11, 0xb8, !PT ;  /* 0x80000000070b7812 */ /* 0x000fc600078eb80b */
[----:B------:R-:W-:Y:S02]  /*2a80*/  FSEL R4, R4, R3, P0 ;  /* 0x0000000304047208 */ /* 0x000fe40000000000 */
[----:B------:R-:W-:Y:S01]  /*2a90*/  FSEL R5, R5, R11, P0 ;  /* 0x0000000b05057208 */ /* 0x000fe20000000000 */
[----:B------:R-:W-:Y:S06]  /*2aa0*/  BRA `(.L_x_1838) ;  /* 0x0000005000d87947 */ /* 0x000fec0003800000 */
.L_x_1850:
[----:B------:R-:W-:Y:S01]  /*2ab0*/  DMUL R20, R22, R22 ;  /* 0x0000001616147228 */ /* 0x000fe20000000000 */
[----:B------:R-:W-:Y:S09]  /*2ac0*/  BSSY.RECONVERGENT B2, `(.L_x_1851) ;  /* 0x000008e000027945 */ /* 0x000ff20003800200 */
[----:B------:R-:W-:-:S02]  /*2ad0*/  FSETP.GEU.FTZ.AND P0, PT, R21, 1.7916666269302368164, PT ;  /* 0x3fe555551500780b */ /* 0x000fc40003f1e000 */
[----:B------:R-:W-:-:S04]  /*2ae0*/  FSETP.GT.FTZ.AND P1, PT, R21, -1.6999999284744262695, PT ;  /* 0xbfd999991500780b */ /* 0x000fc80003f34000 */
[----:B------:R-:W-:-:S13]  /*2af0*/  PLOP3.LUT P0, PT, P0, P1, PT, 0xf2, 0x2f ;  /* 0x00000000002f781c */ /* 0x000fda0000703e72 */
[----:B------:R-:W-:Y:S05]  /*2b00*/  @P0 BRA `(.L_x_1852) ;  /* 0x0000000000d40947 */ /* 0x000fea0003800000 */
[----:B------:R-:W-:Y:S01]  /*2b10*/  DADD R12, R20, 2 ;  /* 0x40000000140c7429 */ /* 0x000fe20000000000 */
[----:B------:R-:W-:Y:S01]  /*2b20*/  IMAD.MOV.U32 R2, RZ, RZ, 0x1 ;  /* 0x00000001ff027424 */ /* 0x000fe200078e00ff */
[----:B------:R-:W-:Y:S01]  /*2b30*/  FSETP.GEU.AND P1, PT, |R21|, 6.5827683646048100446e-37, PT ;  /* 0x036000001500780b */ /* 0x000fe20003f2e200 */
[----:B------:R-:W-:Y:S03]  /*2b40*/  BSSY.RECONVERGENT B3, `(.L_x_1853) ;  /* 0x0000013000037945 */ /* 0x000fe60003800200 */
        /* <DEDUP_REMOVED lines=18> */
.L_x_1854:
[----:B------:R-:W-:Y:S05]  /*2c70*/  BSYNC.RECONVERGENT B3 ;  /* 0x0000000000037941 */ /* 0x000fea0003800200 */
.L_x_1853:
        /* <DEDUP_REMOVED lines=30> */
.L_x_1852:
[----:B------:R-:W-:Y:S01]  /*2e60*/  DADD R2, R20, 1 ;  /* 0x3ff0000014027429 */ /* 0x000fe20000000000 */
[----:B------:R-:W-:-:S09]  /*2e70*/  IMAD.MOV.U32 R35, RZ, RZ, -0x3ff ;  /* 0xfffffc01ff237424 */ /* 0x000fd200078e00ff */
[----:B------:R-:W-:Y:S01]  /*2e80*/  ISETP.GT.AND P0, PT, R3, 0xfffff, PT ;  /* 0x000fffff0300780c */ /* 0x000fe20003f04270 */
[--C-:B------:R-:W-:Y:S02]  /*2e90*/  IMAD.MOV.U32 R4, RZ, RZ, R2.reuse ;  /* 0x000000ffff047224 */ /* 0x100fe400078e0002 */
[--C-:B------:R-:W-:Y:S02]  /*2ea0*/  IMAD.MOV.U32 R5, RZ, RZ, R3.reuse ;  /* 0x000000ffff057224 */ /* 0x100fe400078e0003 */
[----:B------:R-:W-:Y:S02]  /*2eb0*/  IMAD.MOV.U32 R0, RZ, RZ, R3 ;  /* 0x000000ffff007224 */ /* 0x000fe400078e0003 */
[----:B------:R-:W-:-:S06]  /*2ec0*/  IMAD.MOV.U32 R12, RZ, RZ, R2 ;  /* 0x000000ffff0c7224 */ /* 0x000fcc00078e0002 */
        /* <DEDUP_REMOVED lines=71> */
.L_x_1856:
[----:B------:R-:W-:Y:S01]  /*3340*/  IMAD.MOV.U32 R2, RZ, RZ, 0x0 ;  /* 0x00000000ff027424 */ /* 0x000fe200078e00ff */
[----:B------:R-:W-:Y:S01]  /*3350*/  LOP3.LUT P0, RZ, R5, 0x7fffffff, RZ, 0xc0, !PT ;  /* 0x7fffffff05ff7812 */ /* 0x000fe2000780c0ff */
[----:B------:R-:W-:-:S06]  /*3360*/  IMAD.MOV.U32 R3, RZ, RZ, 0x7ff00000 ;  /* 0x7ff00000ff037424 */ /* 0x000fcc00078e00ff */
[----:B------:R-:W-:-:S10]  /*3370*/  DFMA R2, R4, R2, +INF ;  /* 0x7ff000000402742b */ /* 0x000fd40000000002 */
[----:B------:R-:W-:Y:S02]  /*3380*/  FSEL R2, R2, RZ, P0 ;  /* 0x000000ff02027208 */ /* 0x000fe40000000000 */
[----:B------:R-:W-:-:S07]  /*3390*/  FSEL R3, R3, -QNAN , P0 ;  /* 0xfff0000003037808 */ /* 0x000fce0000000000 */
.L_x_1855:
[----:B------:R-:W-:Y:S05]  /*33a0*/  BSYNC.RECONVERGENT B2 ;  /* 0x0000000000027941 */ /* 0x000fea0003800200 */
.L_x_1851:
[----:B------:R-:W-:Y:S01]  /*33b0*/  IMAD.MOV.U32 R4, RZ, RZ, -0x2449a4b7 ;  /* 0xdbb65b49ff047424 */ /* 0x000fe200078e00ff */
[----:B------:R-:W-:Y:S01]  /*33c0*/  UMOV UR10, 0x2a25ff7e ;  /* 0x2a25ff7e000a7882 */ /* 0x000fe20000000000 */
[----:B------:R-:W-:Y:S01]  /*33d0*/  IMAD.MOV.U32 R5, RZ, RZ, 0x3f2d3b63 ;  /* 0x3f2d3b63ff057424 */ /* 0x000fe200078e00ff */
[----:B------:R-:W-:Y:S01]  /*33e0*/  UMOV UR11, 0x3ef53e1d ;  /* 0x3ef53e1d000b7882 */ /* 0x000fe20000000000 */
[----:B------:R-:W-:Y:S01]  /*33f0*/  DSETP.GEU.AND P2, PT, |R8|, |R10|, PT ;  /* 0x4000000a0800722a */ /* 0x000fe20003f4e200 */
[----:B------:R-:W-:Y:S01]  /*3400*/  ISETP.GE.AND P1, PT, R9, RZ, PT ;  /* 0x000000ff0900720c */ /* 0x000fe20003f26270 */
[----:B------:R-:W-:Y:S02]  /*3410*/  IMAD.MOV.U32 R14, RZ, RZ, 0x4002d97c ;  /* 0x4002d97cff0e7424 */ /* 0x000fe400078e00ff */
[----:B------:R-:W-:Y:S01]  /*3420*/  DFMA R4, R20, -UR10, R4 ;  /* 0x8000000a14047c2b */ /* 0x000fe20008000004 */
[----:B------:R-:W-:Y:S01]  /*3430*/  UMOV UR10, 0x8dde082e ;  /* 0x8dde082e000a7882 */ /* 0x000fe20000000000 */
[----:B------:R-:W-:Y:S01]  /*3440*/  UMOV UR11, 0x3f531278 ;  /* 0x3f531278000b7882 */ /* 0x000fe20000000000 */
[----:B------:R-:W-:-:S05]  /*3450*/  IMAD.MOV.U32 R0, RZ, RZ, 0x7f3321d2 ;  /* 0x7f3321d2ff007424 */ /* 0x000fca00078e00ff */
[C---:B------:R-:W-:Y:S01]  /*3460*/  DFMA R4, R20.reuse, R4, -UR10 ;  /* 0x8000000a14047e2b */ /* 0x040fe20008000004 */
[----:B------:R-:W-:Y:S01]  /*3470*/  UMOV UR10, 0xc8249315 ;  /* 0xc8249315000a7882 */ /* 0x000fe20000000000 */
[----:B------:R-:W-:Y:S01]  /*3480*/  UMOV UR11, 0x3f6f9690 ;  /* 0x3f6f9690000b7882 */ /* 0x000fe20000000000 */
[----:B------:R-:W-:Y:S01]  /*3490*/  @!P2 PLOP3.LUT P0, PT, P1, PT, PT, 0x80, 0x8 ;  /* 0x000000000008a81c */ /* 0x000fe20000f0f070 */
[----:B------:R-:W-:Y:S02]  /*34a0*/  @P2 IMAD.MOV.U32 R6, RZ, RZ, 0x54442d18 ;  /* 0x54442d18ff062424 */ /* 0x000fe400078e00ff */
[----:B------:R-:W-:Y:S02]  /*34b0*/  @P2 IMAD.MOV.U32 R7, RZ, RZ, 0x400921fb ;  /* 0x400921fbff072424 */ /* 0x000fe400078e00ff */
[----:B------:R-:W-:Y:S01]  /*34c0*/  DFMA R4, R20, R4, UR10 ;  /* 0x0000000a14047e2b */ /* 0x000fe20008000004 */
[----:B------:R-:W-:Y:S01]  /*34d0*/  UMOV UR10, 0xabc7cf0d ;  /* 0xabc7cf0d000a7882 */ /* 0x000fe20000000000 */
[----:B------:R-:W-:Y:S01]  /*34e0*/  UMOV UR11, 0x3f82cf5a ;  /* 0x3f82cf5a000b7882 */ /* 0x000fe20000000000 */
[----:B------:R-:W-:-:S02]  /*34f0*/  @!P2 IMAD.MOV.U32 R12, RZ, RZ, 0x54442d18 ;  /* 0x54442d18ff0ca424 */ /* 0x000fc400078e00ff */
[----:B------:R-:W-:-:S03]  /*3500*/  @!P2 IMAD.MOV.U32 R13, RZ, RZ, 0x3ff921fb ;  /* 0x3ff921fbff0da424 */ /* 0x000fc600078e00ff */
        /* <DEDUP_REMOVED lines=43> */
[----:B------:R-:W-:Y:S02]  /*37c0*/  DMUL R4, R20, R4 ;  /* 0x0000000414047228 */ /* 0x000fe40000000000 */
[----:B------:R-:W-:-:S06]  /*37d0*/  DMUL R20, R2, 0.5 ;  /* 0x3fe0000002147828 */ /* 0x000fcc0000000000 */
[----:B------:R-:W-:-:S08]  /*37e0*/  DFMA R22, R22, R4, R22 ;  /* 0x000000041616722b */ /* 0x000fd00000000016 */
[----:B------:R-:W-:Y:S02]  /*37f0*/  @!P2 DADD R4, -RZ, -R22 ;  /* 0x00000000ff04a229 */ /* 0x000fe40000000916 */
[----:B------:R-:W-:-:S08]  /*3800*/  @P2 DADD R6, -R22, R6 ;  /* 0x0000000016062229 */ /* 0x000fd00000000106 */
[----:B------:R-:W-:Y:S02]  /*3810*/  @!P2 FSEL R4, R22, R4, !P0 ;  /* 0x000000041604a208 */ /* 0x000fe40004000000 */
[----:B------:R-:W-:Y:S02]  /*3820*/  @!P2 FSEL R5, R23, R5, !P0 ;  /* 0x000000051705a208 */ /* 0x000fe40004000000 */
[----:B------:R-:W-:Y:S01]  /*3830*/  @P2 PLOP3.LUT P0, PT, P1, PT, PT, 0x80, 0x8 ;  /* 0x000000000008281c */ /* 0x000fe20000f0f070 */
[----:B------:R-:W-:-:S03]  /*3840*/  DSETP.NEU.AND P1, PT, |R8|, |R10|, PT ;  /* 0x4000000a0800722a */ /* 0x000fc60003f2d200 */
[----:B------:R-:W-:Y:S02]  /*3850*/  @!P2 DADD R4, R4, R12 ;  /* 0x000000000404a229 */ /* 0x000fe4000000000c */
[----:B------:R-:W-:Y:S01]  /*3860*/  DADD R12, |R8|, |R10| ;  /* 0x00000000080c7229 */ /* 0x000fe2000000060a */
[----:B------:R-:W-:-:S03]  /*3870*/  FSEL R9, R0, 3.37028055040000000000e+12, !P0 ;  /* 0x54442d1800097808 */ /* 0x000fc60004000000 */
[----:B------:R-:W-:Y:S02]  /*3880*/  @P2 FSEL R5, R7, R23, !P0 ;  /* 0x0000001707052208 */ /* 0x000fe40004000000 */
[----:B------:R-:W-:Y:S02]  /*3890*/  FSEL R7, R14, 1.8213495016098022461, !P0 ;  /* 0x3fe921fb0e077808 */ /* 0x000fe40004000000 */
[----:B------:R-:W-:Y:S01]  /*38a0*/  @P2 FSEL R4, R6, R22, !P0 ;  /* 0x0000001606042208 */ /* 0x000fe20004000000 */
[----:B------:R-:W-:Y:S01]  /*38b0*/  DSETP.NAN.AND P0, PT, R12, R12, PT ;  /* 0x0000000c0c00722a */ /* 0x000fe20003f08000 */
[----:B------:R-:W-:Y:S02]  /*38c0*/  FSEL R7, R7, R5, !P1 ;  /* 0x0000000507077208 */ /* 0x000fe40004800000 */
[----:B------:R-:W-:Y:S02]  /*38d0*/  FSEL R5, R9, R4, !P1 ;  /* 0x0000000409057208 */ /* 0x000fe40004800000 */
[----:B------:R-:W-:-:S02]  /*38e0*/  LOP3.LUT R11, R7, 0x80000000, R11, 0xb8, !PT ;  /* 0x80000000070b7812 */ /* 0x000fc400078eb80b */
[----:B------:R-:W-:Y:S02]  /*38f0*/  FSEL R4, R12, R5, P0 ;  /* 0x000000050c047208 */ /* 0x000fe40000000000 */
[----:B------:R-:W-:Y:S01]  /*3900*/  FSEL R5, R13, R11, P0 ;  /* 0x0000000b0d057208 */ /* 0x000fe20000000000 */
[----:B------:R-:W-:Y:S06]  /*3910*/  BRA `(.L_x_1838) ;  /* 0x00000044003c7947 */ /* 0x000fec0003800000 */
.L_x_1849:
[C-C-:B------:R-:W-:Y:S01]  /*3920*/  DSETP.MIN.AND P0, P2, R32.reuse, R22.reuse, PT ;  /* 0x000000162000722a */ /* 0x140fe20003a00000 */
[----:B------:R-:W-:Y:S01]  /*3930*/  IMAD.MOV.U32 R0, RZ, RZ, R32 ;  /* 0x000000ffff007224 */ /* 0x000fe200078e0020 */
[----:B------:R-:W-:Y:S01]  /*3940*/  DSETP.MAX.AND P3, P4, R32, R22, PT ;  /* 0x000000162000722a */ /* 0x000fe20003c6f000 */
[----:B------:R-:W-:Y:S01]  /*3950*/  IMAD.MOV.U32 R5, RZ, RZ, R22 ;  /* 0x000000ffff057224 */ /* 0x000fe200078e0016 */
[----:B------:R-:W-:Y:S01]  /*3960*/  UMOV UR10, 0x4ad4b81f ;  /* 0x4ad4b81f000a7882 */ /* 0x000fe20000000000 */
[--C-:B------:R-:W-:Y:S01]  /*3970*/  IMAD.MOV.U32 R3, RZ, RZ, R33.reuse ;  /* 0x000000ffff037224 */ /* 0x100fe200078e0021 */
[----:B------:R-:W-:Y:S01]  /*3980*/  UMOV UR11, 0x358dee7a ;  /* 0x358dee7a000b7882 */ /* 0x000fe20000000000 */
[----:B------:R-:W-:Y:S01]  /*3990*/  IMAD.MOV.U32 R4, RZ, RZ, R33 ;  /* 0x000000ffff047224 */ /* 0x000fe200078e0021 */
[----:B------:R-:W-:Y:S01]  /*39a0*/  SEL R2, R0, R5, P0 ;  /* 0x0000000500027207 */ /* 0x000fe20000000000 */
[--C-:B------:R-:W-:Y:S02]  /*39b0*/  IMAD.MOV.U32 R0, RZ, RZ, R23.reuse ;  /* 0x000000ffff007224 */ /* 0x100fe400078e0017 */
[----:B------:R-:W-:-:S03]  /*39c0*/  IMAD.MOV.U32 R15, RZ, RZ, R23 ;  /* 0x000000ffff0f7224 */ /* 0x000fc600078e0017 */
[----:B------:R-:W-:Y:S02]  /*39d0*/  FSEL R3, R3, R0, P0 ;  /* 0x0000000003037208 */ /* 0x000fe40000000000 */
[----:B------:R-:W-:Y:S01]  /*39e0*/  @P2 LOP3.LUT R3, R0, 0x80000, RZ, 0xfc, !PT ;  /* 0x0008000000032812 */ /* 0x000fe200078efcff */
[----:B------:R-:W-:Y:S01]  /*39f0*/  IMAD.MOV.U32 R0, RZ, RZ, R32 ;  /* 0x000000ffff007224 */ /* 0x000fe200078e0020 */
[----:B------:R-:W-:Y:S02]  /*3a00*/  FSEL R21, R4, R15, P3 ;  /* 0x0000000f04157208 */ /* 0x000fe40001800000 */
[----:B------:R-:W-:Y:S02]  /*3a10*/  @P4 LOP3.LUT R21, R15, 0x80000, RZ, 0xfc, !PT ;  /* 0x000800000f154812 */ /* 0x000fe400078efcff */
[----:B------:R-:W-:Y:S01]  /*3a20*/  SEL R4, R0, R5, P3 ;  /* 0x0000000500047207 */ /* 0x000fe20001800000 */
[----:B------:R-:W-:Y:S01]  /*3a30*/  DSETP.GEU.AND P0, PT, R2, UR10, PT ;  /* 0x0000000a02007e2a */ /* 0x000fe2000bf0e000 */
[----:B------:R-:W-:Y:S01]  /*3a40*/  UMOV UR10, 0xc57e649a ;  /* 0xc57e649a000a7882 */ /* 0x000fe20000000000 */
[----:B------:R-:W-:Y:S01]  /*3a50*/  IMAD.MOV.U32 R5, RZ, RZ, R21 ;  /* 0x000000ffff057224 */ /* 0x000fe200078e0015 */
[----:B------:R-:W-:-:S05]  /*3a60*/  UMOV UR11, 0x4a511b0e ;  /* 0x4a511b0e000b7882 */ /* 0x000fca0000000000 */
[----:B------:R-:W-:-:S14]  /*3a70*/  DSETP.LEU.AND P2, PT, R4, UR10, PT ;  /* 0x0000000a04007e2a */ /* 0x000fdc000bf4b000 */
[----:B------:R-:W-:Y:S05]  /*3a80*/  @P0 BRA P2, `(.L_x_1857) ;  /* 0x0000000c00b80947 */ /* 0x000fea0001000000 */
[----:B------:R-:W-:Y:S01]  /*3a90*/  ISETP.GT.U32.AND P2, PT, R12, R6, PT ;  /* 0x000000060c00720c */ /* 0x000fe20003f44070 */
[----:B------:R-:W-:Y:S01]  /*3aa0*/  IMAD.MOV.U32 R14, RZ, RZ, RZ ;  /* 0x000000ffff0e7224 */ /* 0x000fe200078e00ff */
[CC--:B------:R-:W-:Y:S01]  /*3ab0*/  ISETP.LT.U32.AND P0, PT, R6.reuse, R12.reuse, PT ;  /* 0x0000000c0600720c */ /* 0x0c0fe20003f01070 */
[----:B------:R-:W-:Y:S01]  /*3ac0*/  UMOV UR10, 0xffffffff ;  /* 0xffffffff000a7882 */ /* 0x000fe20000000000 */
[----:B------:R-:W-:Y:S01]  /*3ad0*/  ISETP.GT.U32.AND.EX P2, PT, R13, R7, PT, P2 ;  /* 0x000000070d00720c */ /* 0x000fe20003f44120 */
[----:B------:R-:W-:Y:S01]  /*3ae0*/  UMOV UR11, 0x7fefffff ;  /* 0x7fefffff000b7882 */ /* 0x000fe20000000000 */
[----:B------:R-:W-:Y:S01]  /*3af0*/  ISETP.LT.U32.AND.EX P0, PT, R7, R13, PT, P0 ;  /* 0x0000000d0700720c */ /* 0x000fe20003f01100 */
[----:B------:R-:W-:Y:S01]  /*3b00*/  UMOV UR12, UR11 ;  /* 0x0000000b000c7c82 */ /* 0x000fe20008000000 */
[----:B------:R-:W-:Y:S01]  /*3b10*/  SEL R5, R13, R7, P2 ;  /* 0x000000070d057207 */ /* 0x000fe20001000000 */
[----:B------:R-:W-:Y:S01]  /*3b20*/  IMAD.MOV.U32 R34, RZ, RZ, 0x0 ;  /* 0x00000000ff227424 */ /* 0x000fe200078e00ff */
[----:B------:R-:W-:Y:S01]  /*3b30*/  SEL R2, R6, R12, P0 ;  /* 0x0000000c06027207 */ /* 0x000fe20000000000 */
[----:B------:R-:W-:Y:S01]  /*3b40*/  IMAD.MOV.U32 R35, RZ, RZ, 0x3fd80000 ;  /* 0x3fd80000ff237424 */ /* 0x000fe200078e00ff */
[----:B------:R-:W-:Y:S01]  /*3b50*/  LOP3.LUT R0, R5, 0xffc00000, RZ, 0xc0, !PT ;  /* 0xffc0000005007812 */ /* 0x000fe200078ec0ff */
[----:B------:R-:W-:Y:S01]  /*3b60*/  BSSY.RECONVERGENT B0, `(.L_x_1858) ;  /* 0x000006f000007945 */ /* 0x000fe20003800200 */
[----:B------:R-:W-:-:S02]  /*3b70*/  SEL R3, R7, R13, P0 ;  /* 0x0000000d07037207 */ /* 0x000fc40000000000 */
        /* <DEDUP_REMOVED lines=21> */
[----:B------:R-:W-:Y:S01]  /*3cd0*/  DFMA R14, R34, R14, R12 ;  /* 0x0000000e220e722b */ /* 0x000fe2000000000c */
[----:B------:R-:W-:-:S07]  /*3ce0*/  LOP3.LUT R13, R0, 0x100000, RZ, 0xfc, !PT ;  /* 0x00100000000d7812 */ /* 0x000fce00078efcff */
[----:B------:R-:W-:-:S08]  /*3cf0*/  DMUL R14, R20, R14 ;  /* 0x0000000e140e7228 */ /* 0x000fd00000000000 */
        /* <DEDUP_REMOVED lines=79> */
.L_x_1859:
[----:B------:R-:W-:Y:S01]  /*41f0*/  IMAD.MOV.U32 R2, RZ, RZ, 0x0 ;  /* 0x00000000ff027424 */ /* 0x000fe200078e00ff */
[----:B------:R-:W-:Y:S01]  /*4200*/  LOP3.LUT P0, RZ, R5, 0x7fffffff, RZ, 0xc0, !PT ;  /* 0x7fffffff05ff7812 */ /* 0x000fe2000780c0ff */
[----:B------:R-:W-:-:S06]  /*4210*/  IMAD.MOV.U32 R3, RZ, RZ, 0x7ff00000 ;  /* 0x7ff00000ff037424 */ /* 0x000fcc00078e00ff */
[----:B------:R-:W-:-:S10]  /*4220*/  DFMA R2, R4, R2, +INF ;  /* 0x7ff000000402742b */ /* 0x000fd40000000002 */
[----:B------:R-:W-:Y:S02]  /*4230*/  FSEL R20, R2, RZ, P0 ;  /* 0x000000ff02147208 */ /* 0x000fe40000000000 */
[----:B------:R-:W-:-:S07]  /*4240*/  FSEL R21, R3, -QNAN , P0 ;  /* 0xfff0000003157808 */ /* 0x000fce0000000000 */
.L_x_1860:
[----:B------:R-:W-:Y:S05]  /*4250*/  BSYNC.RECONVERGENT B0 ;  /* 0x0000000000007941 */ /* 0x000fea0003800200 */
.L_x_1858:
[----:B------:R-:W0:Y:S01]  /*4260*/  MUFU.RCP64H R3, R33 ;  /* 0x0000002100037308 */ /* 0x000e220000001800 */
[----:B------:R-:W-:Y:S01]  /*4270*/  IMAD.MOV.U32 R2, RZ, RZ, 0x1 ;  /* 0x00000001ff027424 */ /* 0x000fe200078e00ff */
[----:B------:R-:W-:Y:S01]  /*4280*/  FSETP.GEU.AND P2, PT, |R23|, 6.5827683646048100446e-37, PT ;  /* 0x036000001700780b */ /* 0x000fe20003f4e200 */
[----:B------:R-:W-:Y:S04]  /*4290*/  BSSY.RECONVERGENT B2, `(.L_x_1861) ;  /* 0x0000012000027945 */ /* 0x000fe80003800200 */
        /* <DEDUP_REMOVED lines=17> */
.L_x_1862:
[----:B------:R-:W-:Y:S05]  /*43b0*/  BSYNC.RECONVERGENT B2 ;  /* 0x0000000000027941 */ /* 0x000fea0003800200 */
.L_x_1861:
[----:B------:R-:W-:Y:S01]  /*43c0*/  DMUL R4, R2, R2 ;  /* 0x0000000202047228 */ /* 0x000fe20000000000 */
[----:B------:R-:W-:Y:S01]  /*43d0*/  IMAD.MOV.U32 R6, RZ, RZ, -0x2449a4b7 ;  /* 0xdbb65b49ff067424 */ /* 0x000fe200078e00ff */
[----:B------:R-:W-:Y:S01]  /*43e0*/  UMOV UR10, 0x2a25ff7e ;  /* 0x2a25ff7e000a7882 */ /* 0x000fe20000000000 */
[----:B------:R-:W-:Y:S01]  /*43f0*/  IMAD.MOV.U32 R7, RZ, RZ, 0x3f2d3b63 ;  /* 0x3f2d3b63ff077424 */ /* 0x000fe200078e00ff */
[----:B------:R-:W-:Y:S01]  /*4400*/  UMOV UR11, 0x3ef53e1d ;  /* 0x3ef53e1d000b7882 */ /* 0x000fe20000000000 */
[----:B------:R-:W-:Y:S01]  /*4410*/  ISETP.GE.AND P2, PT, R9, RZ, PT ;  /* 0x000000ff0900720c */ /* 0x000fe20003f46270 */
[----:B------:R-:W-:Y:S01]  /*4420*/  DSETP.NEU.AND P3, PT, R32, RZ, PT ;  /* 0x000000ff2000722a */ /* 0x000fe20003f6d000 */
[----:B------:R-:W-:Y:S02]  /*4430*/  @!P1 IMAD.MOV.U32 R12, RZ, RZ, 0x54442d18 ;  /* 0x54442d18ff0c9424 */ /* 0x000fe400078e00ff */
[----:B------:R-:W-:Y:S01]  /*4440*/  DFMA R6, R4, -UR10, R6 ;  /* 0x8000000a04067c2b */ /* 0x000fe20008000006 */
[----:B------:R-:W-:Y:S01]  /*4450*/  UMOV UR10, 0x8dde082e ;  /* 0x8dde082e000a7882 */ /* 0x000fe20000000000 */
[----:B------:R-:W-:Y:S01]  /*4460*/  UMOV UR11, 0x3f531278 ;  /* 0x3f531278000b7882 */ /* 0x000fe20000000000 */
[----:B------:R-:W-:Y:S01]  /*4470*/  @!P1 PLOP3.LUT P0, PT, P2, PT, PT, 0x80, 0x8 ;  /* 0x000000000008981c */ /* 0x000fe2000170f070 */
[----:B------:R-:W-:-:S04]  /*4480*/  @!P1 IMAD.MOV.U32 R13, RZ, RZ, 0x3ff921fb ;  /* 0x3ff921fbff0d9424 */ /* 0x000fc800078e00ff */
        /* <DEDUP_REMOVED lines=78> */
.L_x_1857:
[----:B------:R-:W-:-:S14]  /*4970*/  DSETP.GE.AND P0, PT, R32, 1, PT ;  /* 0x3ff000002000742a */ /* 0x000fdc0003f06000 */
[----:B------:R-:W-:Y:S05]  /*4980*/  @!P0 BRA `(.L_x_1863) ;  /* 0x0000001000188947 */ /* 0x000fea0003800000 */
[C---:B------:R-:W-:Y:S01]  /*4990*/  DADD R2, R32.reuse, -1 ;  /* 0xbff0000020027429 */ /* 0x040fe20000000000 */
[----:B------:R-:W-:Y:S01]  /*49a0*/  BSSY.RECONVERGENT B2, `(.L_x_1864) ;  /* 0x0000091000027945 */ /* 0x000fe20003800200 */
[----:B------:R-:W-:-:S08]  /*49b0*/  DADD R4, R32, 1 ;  /* 0x3ff0000020047429 */ /* 0x000fd00000000000 */
[----:B------:R-:W-:-:S08]  /*49c0*/  DMUL R2, R2, R4 ;  /* 0x0000000402027228 */ /* 0x000fd00000000000 */
[----:B------:R-:W-:-:S10]  /*49d0*/  DFMA R20, R22, R22, R2 ;  /* 0x000000161614722b */ /* 0x000fd40000000002 */
[C---:B------:R-:W-:Y:S02]  /*49e0*/  FSETP.GEU.FTZ.AND P0, PT, R21.reuse, 1.7916666269302368164, PT ;  /* 0x3fe555551500780b */ /* 0x040fe40003f1e000 */
        /* <DEDUP_REMOVED lines=25> */
.L_x_1867:
[----:B------:R-:W-:Y:S05]  /*4b80*/  BSYNC.RECONVERGENT B3 ;  /* 0x0000000000037941 */ /* 0x000fea0003800200 */
.L_x_1866:
        /* <DEDUP_REMOVED lines=30> */
.L_x_1865:
        /* <DEDUP_REMOVED lines=78> */
.L_x_1869:
[----:B------:R-:W-:Y:S01]  /*5250*/  IMAD.MOV.U32 R4, RZ, RZ, 0x0 ;  /* 0x00000000ff047424 */ /* 0x000fe200078e00ff */
[----:B------:R-:W-:Y:S01]  /*5260*/  LOP3.LUT P0, RZ, R3, 0x7fffffff, RZ, 0xc0, !PT ;  /* 0x7fffffff03ff7812 */ /* 0x000fe2000780c0ff */
[----:B------:R-:W-:-:S06]  /*5270*/  IMAD.MOV.U32 R5, RZ, RZ, 0x7ff00000 ;  /* 0x7ff00000ff057424 */ /* 0x000fcc00078e00ff */
[----:B------:R-:W-:-:S10]  /*5280*/  DFMA R4, R2, R4, +INF ;  /* 0x7ff000000204742b */ /* 0x000fd40000000004 */
[----:B------:R-:W-:Y:S02]  /*5290*/  FSEL R20, R4, RZ, P0 ;  /* 0x000000ff04147208 */ /* 0x000fe40000000000 */
[----:B------:R-:W-:-:S07]  /*52a0*/  FSEL R21, R5, -QNAN , P0 ;  /* 0xfff0000005157808 */ /* 0x000fce0000000000 */
.L_x_1868:
[----:B------:R-:W-:Y:S05]  /*52b0*/  BSYNC.RECONVERGENT B2 ;  /* 0x0000000000027941 */ /* 0x000fea0003800200 */
.L_x_1864:
        /* <DEDUP_REMOVED lines=22> */
.L_x_1871:
[----:B------:R-:W-:Y:S05]  /*5420*/  BSYNC.RECONVERGENT B2 ;  /* 0x0000000000027941 */ /* 0x000fea0003800200 */
.L_x_1870:
        /* <DEDUP_REMOVED lines=8> */
[----:B------:R-:W-:Y:S01]  /*54b0*/  DMUL R20, R20, 0.5 ;  /* 0x3fe0000014147828 */ /* 0x000fe20000000000 */
        /* <DEDUP_REMOVED lines=83> */
.L_x_1863:
[----:B------:R-:W-:Y:S01]  /*59f0*/  DMUL R2, R22, R22 ;  /* 0x0000001616027228 */ /* 0x000fe20000000000 */
[----:B------:R-:W-:Y:S01]  /*5a00*/  UMOV UR10, 0x66666666 ;  /* 0x66666666000a7882 */ /* 0x000fe20000000000 */
[----:B------:R-:W-:-:S06]  /*5a10*/  UMOV UR11, 0x3fe66666 ;  /* 0x3fe66666000b7882 */ /* 0x000fcc0000000000 */
[----:B------:R-:W-:-:S08]  /*5a20*/  DFMA R2, R32, R32, R2 ;  /* 0x000000202002722b */ /* 0x000fd00000000002 */
[----:B------:R-:W-:-:S14]  /*5a30*/  DSETP.GTU.AND P0, PT, R2, UR10, PT ;  /* 0x0000000a02007e2a */ /* 0x000fdc000bf0c000 */
[----:B------:R-:W-:Y:S05]  /*5a40*/  @P0 BRA `(.L_x_1872) ;  /* 0x0000000c00140947 */ /* 0x000fea0003800000 */
[----:B------:R-:W-:Y:S01]  /*5a50*/  ISETP.GT.AND P0, PT, R3, 0xfffff, PT ;  /* 0x000fffff0300780c */ /* 0x000fe20003f04270 */
[----:B------:R-:W-:Y:S01]  /*5a60*/  IMAD.MOV.U32 R0, RZ, RZ, R3 ;  /* 0x000000ffff007224 */ /* 0x000fe200078e0003 */
[----:B------:R-:W-:Y:S01]  /*5a70*/  BSSY.RECONVERGENT B0, `(.L_x_1873) ;  /* 0x0000050000007945 */ /* 0x000fe20003800200 */
[----:B------:R-:W-:Y:S02]  /*5a80*/  IMAD.MOV.U32 R12, RZ, RZ, R2 ;  /* 0x000000ffff0c7224 */ /* 0x000fe400078e0002 */
[----:B------:R-:W-:-:S08]  /*5a90*/  IMAD.MOV.U32 R35, RZ, RZ, -0x3ff ;  /* 0xfffffc01ff237424 */ /* 0x000fd000078e00ff */
        /* <DEDUP_REMOVED lines=71> */
.L_x_1874:
[----:B------:R-:W-:Y:S01]  /*5f10*/  IMAD.MOV.U32 R4, RZ, RZ, 0x0 ;  /* 0x00000000ff047424 */ /* 0x000fe200078e00ff */
[----:B------:R-:W-:Y:S01]  /*5f20*/  LOP3.LUT P0, RZ, R3, 0x7fffffff, RZ, 0xc0, !PT ;  /* 0x7fffffff03ff7812 */ /* 0x000fe2000780c0ff */
[----:B------:R-:W-:-:S06]  /*5f30*/  IMAD.MOV.U32 R5, RZ, RZ, 0x7ff00000 ;  /* 0x7ff00000ff057424 */ /* 0x000fcc00078e00ff */
[----:B------:R-:W-:-:S10]  /*5f40*/  DFMA R4, R2, R4, +INF ;  /* 0x7ff000000204742b */ /* 0x000fd40000000004 */
[----:B------:R-:W-:Y:S02]  /*5f50*/  FSEL R20, R4, RZ, P0 ;  /* 0x000000ff04147208 */ /* 0x000fe40000000000 */
[----:B------:R-:W-:-:S07]  /*5f60*/  FSEL R21, R5, -QNAN , P0 ;  /* 0xfff0000005157808 */ /* 0x000fce0000000000 */
.L_x_1875:
[----:B------:R-:W-:Y:S05]  /*5f70*/  BSYNC.RECONVERGENT B0 ;  /* 0x0000000000007941 */ /* 0x000fea0003800200 */
.L_x_1873:
        /* <DEDUP_REMOVED lines=21> */
.L_x_1877:
[----:B------:R-:W-:Y:S05]  /*60d0*/  BSYNC.RECONVERGENT B2 ;  /* 0x0000000000027941 */ /* 0x000fea0003800200 */
.L_x_1876:
        /* <DEDUP_REMOVED lines=92> */
.L_x_1872:
[----:B------:R-:W-:Y:S01]  /*66a0*/  LOP3.LUT R3, R33, 0xfffffff8, RZ, 0xc0, !PT ;  /* 0xfffffff821037812 */ /* 0x000fe200078ec0ff */
[----:B------:R-:W-:Y:S01]  /*66b0*/  IMAD.MOV.U32 R2, RZ, RZ, RZ ;  /* 0x000000ffff027224 */ /* 0x000fe200078e00ff */
[----:B------:R-:W-:Y:S01]  /*66c0*/  LOP3.LUT R13, R23, 0xfffffff8, RZ, 0xc0, !PT ;  /* 0xfffffff8170d7812 */ /* 0x000fe200078ec0ff */
[----:B------:R-:W-:Y:S01]  /*66d0*/  IMAD.MOV.U32 R12, RZ, RZ, RZ ;  /* 0x000000ffff0c7224 */ /* 0x000fe200078e00ff */
[----:B------:R-:W-:Y:S01]  /*66e0*/  BSSY.RECONVERGENT B0, `(.L_x_1878) ;  /* 0x0000065000007945 */ /* 0x000fe20003800200 */
[----:B------:R-:W-:Y:S02]  /*66f0*/  IMAD.MOV.U32 R6, RZ, RZ, RZ ;  /* 0x000000ffff067224 */ /* 0x000fe400078e00ff */
[----:B------:R-:W-:Y:S01]  /*6700*/  DADD R4, R32, -R2 ;  /* 0x0000000020047229 */ /* 0x000fe20000000802 */
[----:B------:R-:W-:Y:S01]  /*6710*/  IMAD.MOV.U32 R44, RZ, RZ, RZ ;  /* 0x000000ffff2c7224 */ /* 0x000fe200078e00ff */
[----:B------:R-:W-:Y:S02]  /*6720*/  DADD R14, R22, -R12 ;  /* 0x00000000160e7229 */ /* 0x000fe4000000080c */
[----:B------:R-:W-:-:S02]  /*6730*/  DADD R36, R2, R2 ;  /* 0x0000000002247229 */ /* 0x000fc40000000002 */
[----:B------:R-:W-:Y:S02]  /*6740*/  DMUL R42, R2, R2 ;  /* 0x00000002022a7228 */ /* 0x000fe40000000000 */
[C---:B------:R-:W-:Y:S02]  /*6750*/  DMUL R52, R12.reuse, R12 ;  /* 0x0000000c0c347228 */ /* 0x040fe40000000000 */
[----:B------:R-:W-:Y:S01]  /*6760*/  LOP3.LUT R7, R5, 0xfffffff8, RZ, 0xc0, !PT ;  /* 0xfffffff805077812 */ /* 0x000fe200078ec0ff */
[----:B------:R-:W-:Y:S01]  /*6770*/  DADD R12, R12, R12 ;  /* 0x000000000c0c7229 */ /* 0x000fe2000000000c */
[----:B------:R-:W-:-:S04]  /*6780*/  LOP3.LUT R45, R15, 0xfffffff8, RZ, 0xc0, !PT ;  /* 0xfffffff80f2d7812 */ /* 0x000fc800078ec0ff */
[----:B------:R-:W-:Y:S02]  /*6790*/  DADD R4, R4, -R6 ;  /* 0x0000000004047229 */ /* 0x000fe40000000806 */
[C---:B------:R-:W-:Y:S02]  /*67a0*/  DMUL R2, R6.reuse, R36 ;  /* 0x0000002406027228 */ /* 0x040fe40000000000 */
[----:B------:R-:W-:Y:S02]  /*67b0*/  DMUL R38, R6, R6 ;  /* 0x0000000606267228 */ /* 0x000fe40000000000 */
[----:B------:R-:W-:Y:S02]  /*67c0*/  DADD R14, R14, -R44 ;  /* 0x000000000e0e7229 */ /* 0x000fe4000000082c */
[----:B------:R-:W-:Y:S02]  /*67d0*/  DADD R6, R6, R6 ;  /* 0x0000000006067229 */ /* 0x000fe40000000006 */
[----:B------:R-:W-:-:S02]  /*67e0*/  DADD R48, R44, R44 ;  /* 0x000000002c307229 */ /* 0x000fc4000000002c */
[C---:B------:R-:W-:Y:S02]  /*67f0*/  DMUL R50, R44.reuse, R12 ;  /* 0x0000000c2c327228 */ /* 0x040fe40000000000 */
[----:B------:R-:W-:Y:S02]  /*6800*/  DMUL R44, R44, R44 ;  /* 0x0000002c2c2c7228 */ /* 0x000fe40000000000 */
[----:B------:R-:W-:Y:S02]  /*6810*/  DMUL R36, R4, R36 ;  /* 0x0000002404247228 */ /* 0x000fe40000000000 */
[----:B------:R-:W-:Y:S02]  /*6820*/  DMUL R20, R14, R12 ;  /* 0x0000000c0e147228 */ /* 0x000fe40000000000 */
[C---:B------:R-:W-:Y:S02]  /*6830*/  DMUL R46, R4.reuse, R6 ;  /* 0x00000006042e7228 */ /* 0x040fe40000000000 */
[----:B------:R-:W-:-:S02]  /*6840*/  DMUL R34, R4, R4 ;  /* 0x0000000404227228 */ /* 0x000fc40000000000 */
[C---:B------:R-:W-:Y:S02]  /*6850*/  DMUL R48, R14.reuse, R48 ;  /* 0x000000300e307228 */ /* 0x040fe40000000000 */
[----:B------:R-:W-:-:S11]  /*6860*/  DMUL R40, R14, R14 ;  /* 0x0000000e0e287228 */ /* 0x000fd60000000000 */
.L_x_1879:
        /* <DEDUP_REMOVED lines=22> */
[----:B------:R-:W-:Y:S01]  /*69d0*/  DSETP.GEU.AND P4, PT, R54, R44, PT ;  /* 0x0000002c3600722a */ /* 0x000fe20003f8e000 */
[----:B------:R-:W-:-:S05]  /*69e0*/  IMAD.MOV.U32 R51, RZ, RZ, R13 ;  /* 0x000000ffff337224 */ /* 0x000fca00078e000d */
        /* <DEDUP_REMOVED lines=10> */
[C-C-:B------:R-:W-:Y:S01]  /*6a90*/  DSETP.GEU.AND P5, PT, R52.reuse, R20.reuse, PT ;  /* 0x000000143400722a */ /* 0x140fe20003fae000 */
[----:B------:R-:W-:Y:S01]  /*6aa0*/  IMAD.MOV.U32 R45, RZ, RZ, R15 ;  /* 0x000000ffff2d7224 */ /* 0x000fe200078e000f */
        /* <DEDUP_REMOVED lines=22> */
[----:B------:R-:W-:Y:S01]  /*6c10*/  FSEL R12, R52, R34, P5 ;  /* 0x00000022340c7208 */ /* 0x000fe20002800000 */
[----:B------:R-:W-:Y:S01]  /*6c20*/  IMAD.MOV.U32 R52, RZ, RZ, R2 ;  /* 0x000000ffff347224 */ /* 0x000fe200078e0002 */
[----:B------:R-:W-:Y:S01]  /*6c30*/  FSEL R49, R53, R35, P5 ;  /* 0x0000002335317208 */ /* 0x000fe20002800000 */
[----:B------:R-:W-:Y:S01]  /*6c40*/  IMAD.MOV.U32 R53, RZ, RZ, R3 ;  /* 0x000000ffff357224 */ /* 0x000fe200078e0003 */
[C-C-:B------:R-:W-:Y:S01]  /*6c50*/  DSETP.GEU.AND P2, PT, R42.reuse, R40.reuse, P2 ;  /* 0x000000282a00722a */ /* 0x140fe2000174e000 */
[----:B------:R-:W-:Y:S01]  /*6c60*/  IMAD.MOV.U32 R2, RZ, RZ, R0 ;  /* 0x000000ffff027224 */ /* 0x000fe200078e0000 */
[----:B------:R-:W-:Y:S01]  /*6c70*/  DSETP.GEU.AND P4, PT, R42, R40, PT ;  /* 0x000000282a00722a */ /* 0x000fe20003f8e000 */
[----:B------:R-:W-:-:S02]  /*6c80*/  IMAD.MOV.U32 R3, RZ, RZ, R7 ;  /* 0x000000ffff037224 */ /* 0x000fc400078e0007 */
[----:B------:R-:W-:Y:S01]  /*6c90*/  IMAD.MOV.U32 R48, RZ, RZ, R12 ;  /* 0x000000ffff307224 */ /* 0x000fe200078e000c */
[----:B------:R-:W-:Y:S02]  /*6ca0*/  PLOP3.LUT P0, PT, P0, P2, P1, 0x80, 0x0 ;  /* 0x000000000000781c */ /* 0x000fe40000705010 */
[----:B------:R-:W-:Y:S02]  /*6cb0*/  FSEL R4, R40, R42, P4 ;  /* 0x0000002a28047208 */ /* 0x000fe40002000000 */
[----:B------:R-:W-:Y:S02]  /*6cc0*/  FSEL R35, R43, R41, P4 ;  /* 0x000000292b237208 */ /* 0x000fe40002000000 */
[----:B------:R-:W-:Y:S01]  /*6cd0*/  FSEL R34, R42, R40, P4 ;  /* 0x000000282a227208 */ /* 0x000fe20002000000 */
[----:B------:R-:W-:Y:S01]  /*6ce0*/  IMAD.MOV.U32 R42, RZ, RZ, R6 ;  /* 0x000000ffff2a7224 */ /* 0x000fe200078e0006 */
[----:B------:R-:W-:Y:S01]  /*6cf0*/  FSEL R41, R41, R43, P4 ;  /* 0x0000002b29297208 */ /* 0x000fe20002000000 */
[----:B------:R-:W-:-:S02]  /*6d00*/  IMAD.MOV.U32 R43, RZ, RZ, R5 ;  /* 0x000000ffff2b7224 */ /* 0x000fc400078e0005 */
[----:B------:R-:W-:Y:S02]  /*6d10*/  IMAD.MOV.U32 R40, RZ, RZ, R4 ;  /* 0x000000ffff287224 */ /* 0x000fe400078e0004 */
[----:B------:R-:W-:Y:S05]  /*6d20*/  @!P0 BRA `(.L_x_1879) ;  /* 0xfffffff800d08947 */ /* 0x000fea000383ffff */
[----:B------:R-:W-:Y:S05]  /*6d30*/  BSYNC.RECONVERGENT B0 ;  /* 0x0000000000007941 */ /* 0x000fea0003800200 */
.L_x_1878:
[----:B------:R-:W-:Y:S01]  /*6d40*/  DADD R42, R42, -1 ;  /* 0xbff000002a2a7429 */ /* 0x000fe20000000000 */
[----:B------:R-:W-:Y:S07]  /*6d50*/  BSSY.RECONVERGENT B2, `(.L_x_1880) ;  /* 0x0000099000027945 */ /* 0x000fee0003800200 */
        /* <DEDUP_REMOVED lines=37> */
.L_x_1883:
[----:B------:R-:W-:Y:S05]  /*6fb0*/  BSYNC.RECONVERGENT B3 ;  /* 0x0000000000037941 */ /* 0x000fea0003800200 */
.L_x_1882:
        /* <DEDUP_REMOVED lines=30> */
.L_x_1881:
        /* <DEDUP_REMOVED lines=78> */
.L_x_1885:
[----:B------:R-:W-:Y:S01]  /*7680*/  IMAD.MOV.U32 R4, RZ, RZ, 0x0 ;  /* 0x00000000ff047424 */ /* 0x000fe200078e00ff */
[----:B------:R-:W-:Y:S01]  /*7690*/  LOP3.LUT P0, RZ, R3, 0x7fffffff, RZ, 0xc0, !PT ;  /* 0x7fffffff03ff7812 */ /* 0x000fe2000780c0ff */
[----:B------:R-:W-:-:S06]  /*76a0*/  IMAD.MOV.U32 R5, RZ, RZ, 0x7ff00000 ;  /* 0x7ff00000ff057424 */ /* 0x000fcc00078e00ff */
[----:B------:R-:W-:-:S10]  /*76b0*/  DFMA R4, R2, R4, +INF ;  /* 0x7ff000000204742b */ /* 0x000fd40000000004 */
[----:B------:R-:W-:Y:S02]  /*76c0*/  FSEL R20, R4, RZ, P0 ;  /* 0x000000ff04147208 */ /* 0x000fe40000000000 */
[----:B------:R-:W-:-:S07]  /*76d0*/  FSEL R21, R5, -QNAN , P0 ;  /* 0xfff0000005157808 */ /* 0x000fce0000000000 */
.L_x_1884:
[----:B------:R-:W-:Y:S05]  /*76e0*/  BSYNC.RECONVERGENT B2 ;  /* 0x0000000000027941 */ /* 0x000fea0003800200 */
.L_x_1880:
        /* <DEDUP_REMOVED lines=22> */
.L_x_1887:
[----:B------:R-:W-:Y:S05]  /*7850*/  BSYNC.RECONVERGENT B2 ;  /* 0x0000000000027941 */ /* 0x000fea0003800200 */
.L_x_1886:
        /* <DEDUP_REMOVED lines=90> */
[----:B------:R-:W-:-:S07]  /*7e00*/  FSEL R5, R9, R11, P0 ;  /* 0x0000000b09057208 */ /* 0x000fce0000000000 */
.L_x_1838:
[----:B------:R-:W-:Y:S05]  /*7e10*/  BSYNC.RECONVERGENT B1 ;  /* 0x0000000000017941 */ /* 0x000fea0003800200 */
.L_x_1831:
[----:B------:R-:W0:Y:S01]  /*7e20*/  LDCU.128 UR20, c[0x0][0xfd0] ;  /* 0x0001fa00ff1477ac */ /* 0x000e220008000c00 */
[----:B------:R-:W-:Y:S01]  /*7e30*/  BSSY.RECONVERGENT B2, `(.L_x_1888) ;  /* 0x000024e000027945 */ /* 0x000fe20003800200 */
[C---:B0-----:R-:W-:Y:S02]  /*7e40*/  DMUL R22, R4.reuse, UR20 ;  /* 0x0000001404167c28 */ /* 0x041fe40008000000 */
[----:B------:R-:W-:-:S06]  /*7e50*/  DMUL R2, R4, UR22 ;  /* 0x0000001604027c28 */ /* 0x000fcc0008000000 */
[C---:B------:R-:W-:Y:S02]  /*7e60*/  DFMA R22, R20.reuse, UR22, R22 ;  /* 0x0000001614167c2b */ /* 0x040fe40008000016 */
[----:B------:R-:W-:-:S08]  /*7e70*/  DFMA R2, R20, UR20, -R2 ;  /* 0x0000001414027c2b */ /* 0x000fd00008000802 */
[----:B------:R-:W-:-:S04]  /*7e80*/  LOP3.LUT R5, R23, 0x7fffffff, RZ, 0xc0, !PT ;  /* 0x7fffffff17057812 */ /* 0x000fc800078ec0ff */
        /* <DEDUP_REMOVED lines=62> */
.L_x_1889:
        /* <DEDUP_REMOVED lines=28> */
[----:B-----5:R-:W-:Y:S05]  /*8430*/  CALL.REL.NOINC `($_ZN2at6native57_GLOBAL__N__f3eca4a2_24_ForeachBinaryOpScalar_cu_86b9896c25multi_tensor_apply_kernelINS1_18TensorListMetadataILi2EEENS1_21BinaryOpScalarFunctorIN3c107complexIdEELi2ELi1ELi1EEEJNS1_13power_functorIS8_EES8_EEEvT_T0_DpT1_$__internal_trig_reduction_slowpathd) ;  /* 0x0000048000e87944 */ /* 0x020fea0003c00000 */
[----:B------:R-:W-:Y:S02]  /*8440*/  IMAD.MOV.U32 R2, RZ, RZ, R6 ;  /* 0x000000ffff027224 */ /* 0x000fe400078e0006 */
[----:B------:R-:W-:-:S07]  /*8450*/  IMAD.MOV.U32 R3, RZ, RZ, R7 ;  /* 0x000000ffff037224 */ /* 0x000fce00078e0007 */
.L_x_1895:
[----:B------:R-:W-:Y:S05]  /*8460*/  BSYNC.RECONVERGENT B4 ;  /* 0x0000000000047941 */ /* 0x000fea0003800200 */
.L_x_1894:
[----:B------:R-:W-:-:S07]  /*8470*/  VIADD R0, R4, 0x1 ;  /* 0x0000000104007836 */ /* 0x000fce0000000000 */
.L_x_1893:
[----:B------:R-:W-:Y:S05]  /*8480*/  BSYNC.RECONVERGENT B3 ;  /* 0x0000000000037941 */ /* 0x000fea0003800200 */
.L_x_1892:
        /* <DEDUP_REMOVED lines=26> */
[----:B------:R-:W-:Y:S01]  /*8630*/  FSEL R7, R5, R3, !P0 ;  /* 0x0000000305077208 */ /* 0x000fe20004000000 */
[----:B------:R-:W-:Y:S01]  /*8640*/  @!P1 DMUL R2, RZ, R22 ;  /* 0x00000016ff029228 */ /* 0x000fe20000000000 */
        /* <DEDUP_REMOVED lines=27> */
[----:B------:R-:W-:Y:S02]  /*8800*/  IMAD.MOV.U32 R2, RZ, RZ, R6 ;  /* 0x000000ffff027224 */ /* 0x000fe400078e0006 */
[----:B------:R-:W-:-:S07]  /*8810*/  IMAD.MOV.U32 R3, RZ, RZ, R7 ;  /* 0x000000ffff037224 */ /* 0x000fce00078e0007 */
.L_x_1897:
[----:B------:R-:W-:Y:S05]  /*8820*/  BSYNC.RECONVERGENT B3 ;  /* 0x0000000000037941 */ /* 0x000fea0003800200 */
.L_x_1896:
        /* <DEDUP_REMOVED lines=30> */
.L_x_1891:
        /* <DEDUP_REMOVED lines=15> */
.L_x_1898:
        /* <DEDUP_REMOVED lines=64> */
.L_x_1901:
[----:B------:R-:W-:Y:S05]  /*8f00*/  BSYNC.RECONVERGENT B0 ;  /* 0x0000000000007941 */ /* 0x000fea0003800200 */
.L_x_1900:
[C---:B------:R-:W-:Y:S01]  /*8f10*/  LEA.HI R0, R37.reuse, 0xffffff09, RZ, 0xc ;  /* 0xffffff0925007811 */ /* 0x040fe200078f60ff */
[----:B------:R-:W-:Y:S01]  /*8f20*/  DSETP.NEU.AND P0, PT, |R22|, +INF , PT ;  /* 0x7ff000001600742a */ /* 0x000fe20003f0d200 */
[----:B------:R-:W-:Y:S01]  /*8f30*/  LOP3.LUT R37, R37, 0xfffff, RZ, 0xc0, !PT ;  /* 0x000fffff25257812 */ /* 0x000fe200078ec0ff */
[----:B------:R-:W-:Y:S01]  /*8f40*/  BSSY.RECONVERGENT B3, `(.L_x_1902) ;  /* 0x0000027000037945 */ /* 0x000fe20003800200 */
[----:B------:R-:W-:Y:S01]  /*8f50*/  LOP3.LUT R3, R0, 0xffff, RZ, 0xc0, !PT ;  /* 0x0000ffff00037812 */ /* 0x000fe200078ec0ff */
[----:B------:R-:W-:Y:S01]  /*8f60*/  IMAD.MOV.U32 R34, RZ, RZ, RZ ;  /* 0x000000ffff227224 */ /* 0x000fe200078e00ff */
[----:B------:R-:W-:Y:S02]  /*8f70*/  LOP3.LUT R37, R37, 0x7fe00000, RZ, 0xfc, !PT ;  /* 0x7fe0000025257812 */ /* 0x000fe400078efcff */
[----:B------:R-:W-:-:S04]  /*8f80*/  LEA.HI R2, R3, R0, RZ, 0x11 ;  /* 0x0000000003027211 */ /* 0x000fc800078f88ff */
[----:B------:R-:W-:-:S04]  /*8f90*/  PRMT R2, R2, 0x9910, RZ ;  /* 0x0000991002027816 */ /* 0x000fc800000000ff */
[----:B------:R-:W-:-:S04]  /*8fa0*/  SHF.R.S32.HI R2, RZ, 0x1, R2 ;  /* 0x00000001ff027819 */ /* 0x000fc80000011402 */
[----:B------:R-:W-:Y:S01]  /*8fb0*/  PRMT R35, R2, 0x9910, RZ ;  /* 0x0000991002237816 */ /* 0x000fe200000000ff */
[----:B------:R-:W-:-:S04]  /*8fc0*/  @!P0 DMUL R2, RZ, R22 ;  /* 0x00000016ff028228 */ /* 0x000fc80000000000 */
[----:B------:R-:W-:Y:S01]  /*8fd0*/  IMAD.IADD R21, R0, 0x1, -R35 ;  /* 0x0000000100157824 */ /* 0x000fe200078e0a23 */
[----:B------:R-:W-:Y:S01]  /*8fe0*/  LEA R35, R35, 0x3ff00000, 0x14 ;  /* 0x3ff0000023237811 */ /* 0x000fe200078ea0ff */
        /* <DEDUP_REMOVED lines=26> */
.L_x_1905:
[----:B------:R-:W-:Y:S05]  /*9190*/  BSYNC.RECONVERGENT B4 ;  /* 0x0000000000047941 */ /* 0x000fea0003800200 */
.L_x_1904:
[----:B------:R-:W-:-:S07]  /*91a0*/  VIADD R0, R4, 0x1 ;  /* 0x0000000104007836 */ /* 0x000fce0000000000 */
.L_x_1903:
[----:B------:R-:W-:Y:S05]  /*91b0*/  BSYNC.RECONVERGENT B3 ;  /* 0x0000000000037941 */ /* 0x000fea0003800200 */
.L_x_1902:
        /* <DEDUP_REMOVED lines=13> */
[----:B------:R-:W-:Y:S01]  /*9290*/  IMAD.MOV.U32 R20, RZ, RZ, 0x3da8ff83 ;  /* 0x3da8ff83ff147424 */ /* 0x000fe200078e00ff */
[----:B------:R-:W-:-:S02]  /*92a0*/  DSETP.NEU.AND P1, PT, |R22|, +INF , PT ;  /* 0x7ff000001600742a */ /* 0x000fc40003f2d200 */
        /* <DEDUP_REMOVED lines=17> */
[----:B------:R-:W-:-:S05]  /*93c0*/  @!P1 DMUL R2, RZ, R22 ;  /* 0x00000016ff029228 */ /* 0x000fca0000000000 */
        /* <DEDUP_REMOVED lines=26> */
.L_x_1907:
[----:B------:R-:W-:Y:S05]  /*9570*/  BSYNC.RECONVERGENT B3 ;  /* 0x0000000000037941 */ /* 0x000fea0003800200 */
.L_x_1906:
        /* <DEDUP_REMOVED lines=10> */
[----:B------:R-:W-:-:S02]  /*9620*/  DMUL R38, R2, R2 ;  /* 0x0000000202267228 */ /* 0x000fc40000000000 */
[----:B------:R-:W-:Y:S01]  /*9630*/  ISETP.NE.U32.AND P0, PT, R20, 0x1, PT ;  /* 0x000000011400780c */ /* 0x000fe20003f05070 */
[----:B------:R-:W-:-:S03]  /*9640*/  IMAD.MOV.U32 R20, RZ, RZ, 0x3da8ff83 ;  /* 0x3da8ff83ff147424 */ /* 0x000fc600078e00ff */
[----:B------:R-:W-:Y:S01]  /*9650*/  FSEL R40, R40, -8.06006814911005101289e+34, !P0 ;  /* 0xf9785eba28287808 */ /* 0x000fe20004000000 */
[----:B0-----:R-:W-:Y:S01]  /*9660*/  IMAD.MOV.U32 R22, RZ, RZ, RZ ;  /* 0x000000ffff167224 */ /* 0x001fe200078e00ff */
[----:B------:R-:W-:Y:S01]  /*9670*/  FSEL R41, -R20, 0.11223486810922622681, !P0 ;  /* 0x3de5db6514297808 */ /* 0x000fe20004000100 */
[----:B------:R-:W-:-:S06]  /*9680*/  IMAD.MOV.U32 R23, RZ, RZ, R21 ;  /* 0x000000ffff177224 */ /* 0x000fcc00078e0015 */
[----:B------:R-:W-:Y:S02]  /*9690*/  DMUL R20, R32, R22 ;  /* 0x0000001620147228 */ /* 0x000fe40000000000 */
        /* <DEDUP_REMOVED lines=18> */
.L_x_1899:
        /* <DEDUP_REMOVED lines=54> */
[----:B------:R-:W-:Y:S01]  /*9b20*/  FSEL R33, R7, RZ, P0 ;  /* 0x000000ff07217208 */ /* 0x000fe20000000000 */
[----:B------:R-:W-:Y:S01]  /*9b30*/  @!P1 IMAD.MOV.U32 R4, RZ, RZ, RZ ;  /* 0x000000ffff049224 */ /* 0x000fe200078e00ff */
[----:B------:R-:W-:-:S05]  /*9b40*/  @!P1 SHF.R.S32.HI R3, RZ, 0x1, R0 ;  /* 0x00000001ff039819 */ /* 0x000fca0000011400 */
[----:B------:R-:W-:Y:S02]  /*9b50*/  @!P1 IMAD.IADD R8, R8, 0x1, -R3 ;  /* 0x0000000108089824 */ /* 0x000fe400078e0a03 */
[----:B------:R-:W-:-:S03]  /*9b60*/  @!P1 IMAD R3, R3, 0x100000, R5 ;  /* 0x0010000003039824 */ /* 0x000fc600078e0205 */
[----:B------:R-:W-:-:S06]  /*9b70*/  @!P1 LEA R5, R8, 0x3ff00000, 0x14 ;  /* 0x3ff0000008059811 */ /* 0x000fcc00078ea0ff */
[----:B------:R-:W-:-:S11]  /*9b80*/  @!P1 DMUL R32, R2, R4 ;  /* 0x0000000402209228 */ /* 0x000fd60000000000 */
.L_x_1909:
[----:B------:R-:W-:Y:S05]  /*9b90*/  BSYNC.RECONVERGENT B0 ;  /* 0x0000000000007941 */ /* 0x000fea0003800200 */
.L_x_1908:
        /* <DEDUP_REMOVED lines=27> */
.L_x_1913:
[----:B------:R-:W-:Y:S05]  /*9d50*/  BSYNC.RECONVERGENT B4 ;  /* 0x0000000000047941 */ /* 0x000fea0003800200 */
.L_x_1912:
[----:B------:R-:W-:-:S07]  /*9d60*/  VIADD R0, R0, 0x1 ;  /* 0x0000000100007836 */ /* 0x000fce0000000000 */
.L_x_1911:
[----:B------:R-:W-:Y:S05]  /*9d70*/  BSYNC.RECONVERGENT B3 ;  /* 0x0000000000037941 */ /* 0x000fea0003800200 */
.L_x_1910:
        /* <DEDUP_REMOVED lines=17> */
[----:B0-----:R-:W-:Y:S02]  /*9e90*/  @!P1 DMUL R2, RZ, R22 ;  /* 0x00000016ff029228 */ /* 0x001fe40000000000 */
        /* <DEDUP_REMOVED lines=39> */
.L_x_1915:
[----:B------:R-:W-:Y:S05]  /*a110*/  BSYNC.RECONVERGENT B3 ;  /* 0x0000000000037941 */ /* 0x000fea0003800200 */
.L_x_1914:
        /* <DEDUP_REMOVED lines=31> */
.L_x_1890:
[----:B------:R-:W-:Y:S05]  /*a310*/  BSYNC.RECONVERGENT B2 ;  /* 0x0000000000027941 */ /* 0x000fea0003800200 */
.L_x_1888:
[----:B-----5:R-:W-:Y:S01]  /*a320*/  DSETP.NAN.AND P0, PT, R18, R18, PT ;  /* 0x000000121200722a */ /* 0x020fe20003f08000 */
[----:B------:R-:W-:Y:S05]  /*a330*/  BSSY.RECONVERGENT B1, `(.L_x_1916) ;  /* 0x000079c000017945 */ /* 0x000fea0003800200 */
[----:B------:R-:W-:-:S14]  /*a340*/  DSETP.NAN.OR P0, PT, R16, R16, P0 ;  /* 0x000000101000722a */ /* 0x000fdc0000708400 */
[----:B------:R-:W-:Y:S05]  /*a350*/  @P0 BRA `(.L_x_1917) ;  /* 0x0000006c00180947 */ /* 0x000fea0003800000 */
        /* <DEDUP_REMOVED lines=34> */
[----:B------:R-:W-:-:S14]  /*a580*/  DSETP.GT.OR P0, PT, R4, UR10, !P0 ;  /* 0x0000000a04007e2a */ /* 0x000fdc000c704400 */
[----:B------:R-:W-:Y:S05]  /*a590*/  @P0 BRA `(.L_x_1920) ;  /* 0x0000003400340947 */ /* 0x000fea0003800000 */
        /* <DEDUP_REMOVED lines=8> */
[----:B------:R-:W-:-:S13]  /*a620*/  FSETP.GT.FTZ.AND P0, PT, R9, -1.6999999284744262695, PT ;  /* 0xbfd999990900780b */ /* 0x000fda0003f14000 */
[----:B------:R-:W-:Y:S05]  /*a630*/  @P0 BRA !P1, `(.L_x_1923) ;  /* 0x00000004004c0947 */ /* 0x000fea0004800000 */
[----:B------:R-:W-:-:S10]  /*a640*/  DADD R12, R8, 1 ;  /* 0x3ff00000080c7429 */ /* 0x000fd40000000000 */
        /* <DEDUP_REMOVED lines=15> */
[----:B------:R-:W-:Y:S01]  /*a740*/  @P1 FSEL R9, R5, -QNAN , P2 ;  /* 0xfff0000005091808 */ /* 0x000fe20001000000 */
[----:B------:R-:W-:Y:S06]  /*a750*/  @P1 BRA `(.L_x_1924) ;  /* 0x0000000400d41947 */ /* 0x000fec0003800000 */
        /* <DEDUP_REMOVED lines=65> */
.L_x_1923:
        /* <DEDUP_REMOVED lines=21> */
[----:B------:R-:W-:Y:S05]  /*acc0*/  CALL.REL.NOINC `($__internal_68_$__cuda_sm20_div_rn_f64_full) ;  /* 0x00000454002c7944 */ /* 0x000fea0003c00000 */
.L_x_1926:
[----:B------:R-:W-:Y:S05]  /*acd0*/  BSYNC.RECONVERGENT B3 ;  /* 0x0000000000037941 */ /* 0x000fea0003800200 */
.L_x_1925:
        /* <DEDUP_REMOVED lines=28> */
[----:B------:R-:W-:-:S11]  /*aea0*/  DADD R8, R8, R12 ;  /* 0x0000000008087229 */ /* 0x000fd6000000000c */
.L_x_1924:
[----:B------:R-:W-:Y:S05]  /*aeb0*/  BSYNC.RECONVERGENT B2 ;  /* 0x0000000000027941 */ /* 0x000fea0003800200 */
.L_x_1922:
        /* <DEDUP_REMOVED lines=22> */
.L_x_1928:
[----:B------:R-:W-:Y:S05]  /*b020*/  BSYNC.RECONVERGENT B2 ;  /* 0x0000000000027941 */ /* 0x000fea0003800200 */
.L_x_1927:
[----:B------:R-:W-:Y:S01]  /*b030*/  DMUL R4, R2, R2 ;  /* 0x0000000202047228 */ /* 0x000fe20000000000 */
[----:B------:R-:W-:Y:S01]  /*b040*/  IMAD.MOV.U32 R6, RZ, RZ, -0x2449a4b7 ;  /* 0xdbb65b49ff067424 */ /* 0x000fe200078e00ff */
[----:B------:R-:W-:Y:S01]  /*b050*/  UMOV UR10, 0x2a25ff7e ;  /* 0x2a25ff7e000a7882 */ /* 0x000fe20000000000 */
[----:B------:R-:W-:Y:S01]  /*b060*/  IMAD.MOV.U32 R7, RZ, RZ, 0x3f2d3b63 ;  /* 0x3f2d3b63ff077424 */ /* 0x000fe200078e00ff */
[----:B------:R-:W-:Y:S01]  /*b070*/  UMOV UR11, 0x3ef53e1d ;  /* 0x3ef53e1d000b7882 */ /* 0x000fe20000000000 */
[----:B------:R-:W-:Y:S01]  /*b080*/  ISETP.GE.AND P2, PT, R17, RZ, PT ;  /* 0x000000ff1100720c */ /* 0x000fe20003f46270 */
[----:B------:R-:W-:Y:S01]  /*b090*/  @!P1 IMAD.MOV.U32 R10, RZ, RZ, 0x54442d18 ;  /* 0x54442d18ff0a9424 */ /* 0x000fe200078e00ff */
[----:B------:R-:W-:Y:S01]  /*b0a0*/  BSSY.RECONVERGENT B0, `(.L_x_1929) ;  /* 0x000004f000007945 */ /* 0x000fe20003800200 */
[----:B------:R-:W-:Y:S01]  /*b0b0*/  @!P1 IMAD.MOV.U32 R11, RZ, RZ, 0x3ff921fb ;  /* 0x3ff921fbff0b9424 */ /* 0x000fe200078e00ff */
        /* <DEDUP_REMOVED lines=58> */
[----:B------:R-:W-:-:S10]  /*b460*/  @P1 DADD R2, -R6, R2 ;  /* 0x0000000006021229 */ /* 0x000fd40000000102 */
[----:B------:R-:W-:Y:S02]  /*b470*/  @P1 FSEL R2, R2, R6, !P0 ;  /* 0x0000000602021208 */ /* 0x000fe40004000000 */
[----:B------:R-:W-:Y:S02]  /*b480*/  @P1 FSEL R3, R3, R7, !P0 ;  /* 0x0000000703031208 */ /* 0x000fe40004000000 */
[----:B------:R-:W-:Y:S01]  /*b490*/  @!P1 PLOP3.LUT P0, PT, P2, PT, PT, 0x80, 0x8 ;  /* 0x000000000008981c */ /* 0x000fe2000170f070 */
[----:B------:R-:W-:-:S03]  /*b4a0*/  DSETP.NEU.AND P2, PT, R32, RZ, PT ;  /* 0x000000ff2000722a */ /* 0x000fc60003f4d000 */
[----:B------:R-:W-:Y:S02]  /*b4b0*/  @!P1 FSEL R4, R6, R4, !P0 ;  /* 0x0000000406049208 */ /* 0x000fe40004000000 */
[----:B------:R-:W-:-:S06]  /*b4c0*/  @!P1 FSEL R5, R7, R5, !P0 ;  /* 0x0000000507059208 */ /* 0x000fcc0004000000 */
[----:B------:R-:W-:-:S03]  /*b4d0*/  @!P1 DADD R2, R4, R10 ;  /* 0x0000000004029229 */ /* 0x000fc6000000000a */
[----:B------:R-:W-:Y:S08]  /*b4e0*/  @!P2 BRA `(.L_x_1930) ;  /* 0x000000000020a947 */ /* 0x000ff00003800000 */
[----:B------:R-:W-:Y:S01]  /*b4f0*/  IMAD.MOV.U32 R5, RZ, RZ, 0x7f3321d2 ;  /* 0x7f3321d2ff057424 */ /* 0x000fe200078e00ff */
[----:B------:R-:W-:Y:S01]  /*b500*/  DSETP.NEU.AND P1, PT, |R16|, |R18|, PT ;  /* 0x400000121000722a */ /* 0x000fe20003f2d200 */
[----:B------:R-:W-:-:S03]  /*b510*/  IMAD.MOV.U32 R7, RZ, RZ, 0x4002d97c ;  /* 0x4002d97cff077424 */ /* 0x000fc600078e00ff */
[----:B------:R-:W-:Y:S02]  /*b520*/  FSEL R5, R5, 3.37028055040000000000e+12, !P0 ;  /* 0x54442d1805057808 */ /* 0x000fe40004000000 */
[----:B------:R-:W-:Y:S02]  /*b530*/  FSEL R7, R7, 1.8213495016098022461, !P0 ;  /* 0x3fe921fb07077808 */ /* 0x000fe40004000000 */
[----:B------:R-:W-:Y:S02]  /*b540*/  FSEL R2, R5, R2, !P1 ;  /* 0x0000000205027208 */ /* 0x000fe40004800000 */
[----:B------:R-:W-:Y:S01]  /*b550*/  FSEL R3, R7, R3, !P1 ;  /* 0x0000000307037208 */ /* 0x000fe20004800000 */
[----:B------:R-:W-:Y:S06]  /*b560*/  BRA `(.L_x_1931) ;  /* 0x0000000000087947 */ /* 0x000fec0003800000 */
.L_x_1930:
[----:B------:R-:W-:Y:S02]  /*b570*/  FSEL R2, RZ, 3.37028055040000000000e+12, P0 ;  /* 0x54442d18ff027808 */ /* 0x000fe40000000000 */
[----:B------:R-:W-:-:S07]  /*b580*/  FSEL R3, RZ, 2.1426990032196044922, P0 ;  /* 0x400921fbff037808 */ /* 0x000fce0000000000 */
.L_x_1931:
[----:B------:R-:W-:Y:S05]  /*b590*/  BSYNC.RECONVERGENT B0 ;  /* 0x0000000000007941 */ /* 0x000fea0003800200 */
.L_x_1929:
[----:B------:R-:W-:Y:S01]  /*b5a0*/  DADD R16, |R16|, |R18| ;  /* 0x0000000010107229 */ /* 0x000fe20000000612 */
[----:B------:R-:W-:Y:S01]  /*b5b0*/  LOP3.LUT R19, R3, 0x80000000, R19, 0xb8, !PT ;  /* 0x8000000003137812 */ /* 0x000fe200078eb813 */
[----:B------:R-:W-:-:S06]  /*b5c0*/  DMUL R8, R8, 0.5 ;  /* 0x3fe0000008087828 */ /* 0x000fcc0000000000 */
[----:B------:R-:W-:-:S06]  /*b5d0*/  DSETP.NAN.AND P0, PT, R16, R16, PT ;  /* 0x000000101000722a */ /* 0x000fcc0003f08000 */
[----:B------:R-:W-:Y:S02]  /*b5e0*/  FSEL R2, R16, R2, P0 ;  /* 0x0000000210027208 */ /* 0x000fe40000000000 */
[----:B------:R-:W-:Y:S01]  /*b5f0*/  FSEL R3, R17, R19, P0 ;  /* 0x0000001311037208 */ /* 0x000fe20000000000 */
[----:B------:R-:W-:Y:S06]  /*b600*/  BRA `(.L_x_1932) ;  /* 0x0000006400b87947 */ /* 0x000fec0003800000 */
.L_x_1921:
[----:B------:R-:W-:Y:S01]  /*b610*/  DMUL R2, R10, R10 ;  /* 0x0000000a0a027228 */ /* 0x000fe20000000000 */
[----:B------:R-:W-:Y:S01]  /*b620*/  UMOV UR10, 0x66666666 ;  /* 0x66666666000a7882 */ /* 0x000fe20000000000 */
[----:B------:R-:W-:-:S06]  /*b630*/  UMOV UR11, 0x3fe66666 ;  /* 0x3fe66666000b7882 */ /* 0x000fcc0000000000 */
[----:B------:R-:W-:-:S08]  /*b640*/  DFMA R2, R32, R32, R2 ;  /* 0x000000202002722b */ /* 0x000fd00000000002 */
[----:B------:R-:W-:-:S14]  /*b650*/  DSETP.GTU.AND P0, PT, R2, UR10, PT ;  /* 0x0000000a02007e2a */ /* 0x000fdc000bf0c000 */
[----:B------:R-:W-:Y:S05]  /*b660*/  @P0 BRA `(.L_x_1933) ;  /* 0x0000000c00240947 */ /* 0x000fea0003800000 */
[----:B------:R-:W0:Y:S01]  /*b670*/  MUFU.RCP64H R7, R33 ;  /* 0x0000002100077308 */ /* 0x000e220000001800 */
[----:B------:R-:W-:Y:S01]  /*b680*/  IMAD.MOV.U32 R6, RZ, RZ, 0x1 ;  /* 0x00000001ff067424 */ /* 0x000fe200078e00ff */
[----:B------:R-:W-:Y:S01]  /*b690*/  BSSY.RECONVERGENT B0, `(.L_x_1934) ;  /* 0x000005f000007945 */ /* 0x000fe20003800200 */
[----:B------:R-:W-:Y:S01]  /*b6a0*/  IMAD.MOV.U32 R5, RZ, RZ, R3 ;  /* 0x000000ffff057224 */ /* 0x000fe200078e0003 */
[----:B------:R-:W-:Y:S01]  /*b6b0*/  FSETP.GEU.AND P5, PT, |R11|, 6.5827683646048100446e-37, PT ;  /* 0x036000000b00780b */ /* 0x000fe20003fae200 */
[----:B------:R-:W-:Y:S02]  /*b6c0*/  IMAD.MOV.U32 R4, RZ, RZ, R2 ;  /* 0x000000ffff047224 */ /* 0x000fe400078e0002 */
[----:B------:R-:W-:Y:S01]  /*b6d0*/  IMAD.MOV.U32 R13, RZ, RZ, R5 ;  /* 0x000000ffff0d7224 */ /* 0x000fe200078e0005 */
[----:B------:R-:W-:Y:S01]  /*b6e0*/  ISETP.GT.AND P0, PT, R5, 0xfffff, PT ;  /* 0x000fffff0500780c */ /* 0x000fe20003f04270 */
[----:B------:R-:W-:Y:S02]  /*b6f0*/  IMAD.MOV.U32 R0, RZ, RZ, R4 ;  /* 0x000000ffff007224 */ /* 0x000fe400078e0004 */
[----:B------:R-:W-:Y:S01]  /*b700*/  IMAD.MOV.U32 R12, RZ, RZ, -0x3ff ;  /* 0xfffffc01ff0c7424 */ /* 0x000fe200078e00ff */
[----:B0-----:R-:W-:-:S09]  /*b710*/  DFMA R8, -R32, R6, 1 ;  /* 0x3ff000002008742b */ /* 0x001fd20000000106 */
[----:B------:R-:W-:Y:S01]  /*b720*/  @!P0 DMUL R4, R4, 1.80143985094819840000e+16 ;  /* 0x4350000004048828 */ /* 0x000fe20000000000 */
[----:B------:R-:W-:Y:S01]  /*b730*/  @!P0 IMAD.MOV.U32 R12, RZ, RZ, -0x435 ;  /* 0xfffffbcbff0c8424 */ /* 0x000fe200078e00ff */
[----:B------:R-:W-:-:S08]  /*b740*/  DFMA R8, R8, R8, R8 ;  /* 0x000000080808722b */ /* 0x000fd00000000008 */
[----:B------:R-:W-:Y:S01]  /*b750*/  @!P0 IMAD.MOV.U32 R13, RZ, RZ, R5 ;  /* 0x000000ffff0d8224 */ /* 0x000fe200078e0005 */
[----:B------:R-:W-:Y:S01]  /*b760*/  DFMA R8, R6, R8, R6 ;  /* 0x000000080608722b */ /* 0x000fe20000000006 */
[----:B------:R-:W-:Y:S02]  /*b770*/  @!P0 IMAD.MOV.U32 R0, RZ, RZ, R4 ;  /* 0x000000ffff008224 */ /* 0x000fe400078e0004 */
[----:B------:R-:W-:-:S05]  /*b780*/  VIADD R6, R13, 0xffffffff ;  /* 0xffffffff0d067836 */ /* 0x000fca0000000000 */
[----:B------:R-:W-:Y:S01]  /*b790*/  DFMA R2, -R32, R8, 1 ;  /* 0x3ff000002002742b */ /* 0x000fe20000000108 */
[----:B------:R-:W-:-:S07]  /*b7a0*/  ISETP.GE.U32.AND P2, PT, R6, 0x7fefffff, PT ;  /* 0x7fefffff0600780c */ /* 0x000fce0003f46070 */
[----:B------:R-:W-:-:S06]  /*b7b0*/  DFMA R2, R8, R2, R8 ;  /* 0x000000020802722b */ /* 0x000fcc0000000008 */
[----:B------:R-:W-:Y:S01]  /*b7c0*/  @P2 IMAD.MOV.U32 R6, RZ, RZ, 0x0 ;  /* 0x00000000ff062424 */ /* 0x000fe200078e00ff */
[----:B------:R-:W-:Y:S01]  /*b7d0*/  @P2 LOP3.LUT P3, RZ, R5, 0x7fffffff, RZ, 0xc0, !PT ;  /* 0x7fffffff05ff2812 */ /* 0x000fe2000786c0ff */
[----:B------:R-:W-:Y:S01]  /*b7e0*/  DMUL R8, R10, R2 ;  /* 0x000000020a087228 */ /* 0x000fe20000000000 */
[----:B------:R-:W-:-:S06]  /*b7f0*/  @P2 IMAD.MOV.U32 R7, RZ, RZ, 0x7ff00000 ;  /* 0x7ff00000ff072424 */ /* 0x000fcc00078e00ff */
[----:B------:R-:W-:Y:S02]  /*b800*/  @P2 DFMA R6, R4, R6, +INF ;  /* 0x7ff000000406242b */ /* 0x000fe40000000006 */
[----:B------:R-:W-:-:S08]  /*b810*/  DFMA R14, -R32, R8, R10 ;  /* 0x00000008200e722b */ /* 0x000fd0000000010a */
[----:B------:R-:W-:Y:S01]  /*b820*/  DFMA R2, R2, R14, R8 ;  /* 0x0000000e0202722b */ /* 0x000fe20000000008 */
[----:B------:R-:W-:Y:S02]  /*b830*/  @P2 FSEL R8, R6, RZ, P3 ;  /* 0x000000ff06082208 */ /* 0x000fe40001800000 */
[----:B------:R-:W-:-:S07]  /*b840*/  @P2 FSEL R9, R7, -QNAN , P3 ;  /* 0xfff0000007092808 */ /* 0x000fce0001800000 */
[----:B------:R-:W-:-:S05]  /*b850*/  FFMA R5, RZ, R33, R3 ;  /* 0x00000021ff057223 */ /* 0x000fca0000000003 */
[----:B------:R-:W-:Y:S01]  /*b860*/  FSETP.GT.AND P4, PT, |R5|, 1.469367938527859385e-39, PT ;  /* 0x001000000500780b */ /* 0x000fe20003f84200 */
[----:B------:R-:W-:-:S12]  /*b870*/  @P2 BRA `(.L_x_1935) ;  /* 0x0000000400002947 */ /* 0x000fd80003800000 */
        /* <DEDUP_REMOVED lines=10> */
[----:B------:R-:W-:-:S11]  /*b920*/  UMOV UR19, 0x43300000 ;  /* 0x4330000000137882 */ /* 0x000fd60000000000 */
        /* <DEDUP_REMOVED lines=14> */
[----:B------:R-:W-:Y:S01]  /*ba10*/  LEA.HI R36, R13, R12, RZ, 0xc ;  /* 0x0000000c0d247211 */ /* 0x000fe200078f60ff */
[----:B------:R-:W-:Y:S01]  /*ba20*/  DADD R12, R14, -R4 ;  /* 0x000000000e0c7229 */ /* 0x000fe20000000804 */
[----:B------:R-:W-:-:S03]  /*ba30*/  IMAD.MOV.U32 R37, RZ, RZ, 0x43300000 ;  /* 0x43300000ff257424 */ /* 0x000fc600078e00ff */
[----:B------:R-:W-:Y:S01]  /*ba40*/  DFMA R34, R6, R34, UR10 ;  /* 0x0000000a06227e2b */ /* 0x000fe20008000022 */
[----:B------:R-:W-:Y:S01]  /*ba50*/  UMOV UR10, 0xa9ab0956 ;  /* 0xa9ab0956000a7882 */ /* 0x000fe20000000000 */
[----:B------:R-:W-:Y:S01]  /*ba60*/  UMOV UR11, 0x3f1745cb ;  /* 0x3f1745cb000b7882 */ /* 0x000fe20000000000 */
[----:B------:R-:W-:Y:S01]  /*ba70*/  @P0 VIADD R36, R36, 0x1 ;  /* 0x0000000124240836 */ /* 0x000fe20000000000 */
[----:B------:R-:W-:-:S04]  /*ba80*/  DADD R12, R12, R12 ;  /* 0x000000000c0c7229 */ /* 0x000fc8000000000c */
[----:B------:R-:W-:Y:S01]  /*ba90*/  DFMA R34, R6, R34, UR10 ;  /* 0x0000000a06227e2b */ /* 0x000fe20008000022 */
[----:B------:R-:W-:Y:S01]  /*baa0*/  UMOV UR10, 0x2d1b5154 ;  /* 0x2d1b5154000a7882 */ /* 0x000fe20000000000 */
[----:B------:R-:W-:Y:S01]  /*bab0*/  UMOV UR11, 0x3f3c71c7 ;  /* 0x3f3c71c7000b7882 */ /* 0x000fe20000000000 */
[----:B------:R-:W-:Y:S01]  /*bac0*/  LOP3.LUT R36, R36, 0x80000000, RZ, 0x3c, !PT ;  /* 0x8000000024247812 */ /* 0x000fe200078e3cff */
[----:B------:R-:W-:-:S04]  /*bad0*/  DFMA R12, R14, -R4, R12 ;  /* 0x800000040e0c722b */ /* 0x000fc8000000000c */
[----:B------:R-:W-:Y:S01]  /*bae0*/  DFMA R34, R6, R34, UR10 ;  /* 0x0000000a06227e2b */ /* 0x000fe20008000022 */
[----:B------:R-:W-:Y:S01]  /*baf0*/  UMOV UR10, 0x923be72d ;  /* 0x923be72d000a7882 */ /* 0x000fe20000000000 */
[----:B------:R-:W-:Y:S01]  /*bb00*/  UMOV UR11, 0x3f624924 ;  /* 0x3f624924000b7882 */ /* 0x000fe20000000000 */
[----:B------:R-:W-:Y:S01]  /*bb10*/  DADD R36, R36, -UR18 ;  /* 0x8000001224247e29 */ /* 0x000fe20008000000 */
[----:B------:R-:W-:Y:S01]  /*bb20*/  UMOV UR18, 0xfefa39ef ;  /* 0xfefa39ef00127882 */ /* 0x000fe20000000000 */
[----:B------:R-:W-:Y:S01]  /*bb30*/  UMOV UR19, 0x3fe62e42 ;  /* 0x3fe62e4200137882 */ /* 0x000fe20000000000 */
[----:B------:R-:W-:Y:S02]  /*bb40*/  DMUL R12, R8, R12 ;  /* 0x0000000c080c7228 */ /* 0x000fe40000000000 */
[----:B------:R-:W-:Y:S01]  /*bb50*/  DFMA R34, R6, R34, UR10 ;  /* 0x0000000a06227e2b */ /* 0x000fe20008000022 */
[----:B------:R-:W-:Y:S01]  /*bb60*/  UMOV UR10, 0x9999a3c4 ;  /* 0x9999a3c4000a7882 */ /* 0x000fe20000000000 */
[----:B------:R-:W-:Y:S01]  /*bb70*/  UMOV UR11, 0x3f899999 ;  /* 0x3f899999000b7882 */ /* 0x000fe20000000000 */
[----:B------:R-:W-:-:S05]  /*bb80*/  DFMA R14, R36, UR18, R4 ;  /* 0x00000012240e7c2b */ /* 0x000fca0008000004 */
        /* <DEDUP_REMOVED lines=15> */
.L_x_1935:
[----:B------:R-:W-:Y:S05]  /*bc80*/  BSYNC.RECONVERGENT B0 ;  /* 0x0000000000007941 */ /* 0x000fea0003800200 */
.L_x_1934:
[----:B------:R-:W-:Y:S04]  /*bc90*/  BSSY.RECONVERGENT B2, `(.L_x_1936) ;  /* 0x0000008000027945 */ /* 0x000fe80003800200 */
[----:B------:R-:W-:Y:S05]  /*bca0*/  @P4 BRA P5, `(.L_x_1937) ;  /* 0x0000000000184947 */ /* 0x000fea0002800000 */
[----:B------:R-:W-:Y:S01]  /*bcb0*/  IMAD.MOV.U32 R4, RZ, RZ, R10 ;  /* 0x000000ffff047224 */ /* 0x000fe200078e000a */
[----:B------:R-:W-:Y:S01]  /*bcc0*/  MOV R0, 0xbd10 ;  /* 0x0000bd1000007802 */ /* 0x000fe20000000f00 */
[----:B------:R-:W-:Y:S02]  /*bcd0*/  IMAD.MOV.U32 R5, RZ, RZ, R11 ;  /* 0x000000ffff057224 */ /* 0x000fe400078e000b */
[----:B------:R-:W-:Y:S02]  /*bce0*/  IMAD.MOV.U32 R2, RZ, RZ, R32 ;  /* 0x000000ffff027224 */ /* 0x000fe400078e0020 */
[----:B------:R-:W-:-:S07]  /*bcf0*/  IMAD.MOV.U32 R3, RZ, RZ, R33 ;  /* 0x000000ffff037224 */ /* 0x000fce00078e0021 */
[----:B------:R-:W-:Y:S05]  /*bd00*/  CALL.REL.NOINC `($__internal_68_$__cuda_sm20_div_rn_f64_full) ;  /* 0x00000444001c7944 */ /* 0x000fea0003c00000 */
.L_x_1937:
[----:B------:R-:W-:Y:S05]  /*bd10*/  BSYNC.RECONVERGENT B2 ;  /* 0x0000000000027941 */ /* 0x000fea0003800200 */
.L_x_1936:
        /* <DEDUP_REMOVED lines=84> */
.L_x_1939:
[----:B------:R-:W-:Y:S02]  /*c260*/  FSEL R2, RZ, 3.37028055040000000000e+12, P0 ;  /* 0x54442d18ff027808 */ /* 0x000fe40000000000 */
[----:B------:R-:W-:-:S07]  /*c270*/  FSEL R3, RZ, 2.1426990032196044922, P0 ;  /* 0x400921fbff037808 */ /* 0x000fce0000000000 */
.L_x_1940:
[----:B------:R-:W-:Y:S05]  /*c280*/  BSYNC.RECONVERGENT B0 ;  /* 0x0000000000007941 */ /* 0x000fea0003800200 */
.L_x_1938:
[----:B------:R-:W-:Y:S01]  /*c290*/  DADD R16, |R16|, |R18| ;  /* 0x0000000010107229 */ /* 0x000fe20000000612 */
[----:B------:R-:W-:Y:S01]  /*c2a0*/  LOP3.LUT R19, R3, 0x80000000, R19, 0xb8, !PT ;  /* 0x8000000003137812 */ /* 0x000fe200078eb813 */
[----:B------:R-:W-:-:S06]  /*c2b0*/  DMUL R8, R8, 0.5 ;  /* 0x3fe0000008087828 */ /* 0x000fcc0000000000 */
[----:B------:R-:W-:-:S06]  /*c2c0*/  DSETP.NAN.AND P0, PT, R16, R16, PT ;  /* 0x000000101000722a */ /* 0x000fcc0003f08000 */
[----:B------:R-:W-:Y:S02]  /*c2d0*/  FSEL R2, R16, R2, P0 ;  /* 0x0000000210027208 */ /* 0x000fe40000000000 */
[----:B------:R-:W-:Y:S01]  /*c2e0*/  FSEL R3, R17, R19, P0 ;  /* 0x0000001311037208 */ /* 0x000fe20000000000 */
[----:B------:R-:W-:Y:S06]  /*c2f0*/  BRA `(.L_x_1932) ;  /* 0x00000058007c7947 */ /* 0x000fec0003800000 */
.L_x_1933:
        /* <DEDUP_REMOVED lines=29> */
.L_x_1942:
        /* <DEDUP_REMOVED lines=77> */
.L_x_1941:
        /* <DEDUP_REMOVED lines=99> */
.L_x_1944:
        /* <DEDUP_REMOVED lines=22> */
.L_x_1947:
[----:B------:R-:W-:Y:S05]  /*d130*/  BSYNC.RECONVERGENT B3 ;  /* 0x0000000000037941 */ /* 0x000fea0003800200 */
.L_x_1946:
        /* <DEDUP_REMOVED lines=29> */
.L_x_1945:
[----:B------:R-:W-:Y:S05]  /*d310*/  BSYNC.RECONVERGENT B2 ;  /* 0x0000000000027941 */ /* 0x000fea0003800200 */
.L_x_1943:
        /* <DEDUP_REMOVED lines=22> */
.L_x_1949:
[----:B------:R-:W-:Y:S05]  /*d480*/  BSYNC.RECONVERGENT B2 ;  /* 0x0000000000027941 */ /* 0x000fea0003800200 */
.L_x_1948:
        /* <DEDUP_REMOVED lines=84> */
.L_x_1951:
[----:B------:R-:W-:Y:S02]  /*d9d0*/  FSEL R2, RZ, 3.37028055040000000000e+12, P0 ;  /* 0x54442d18ff027808 */ /* 0x000fe40000000000 */
[----:B------:R-:W-:-:S07]  /*d9e0*/  FSEL R3, RZ, 2.1426990032196044922, P0 ;  /* 0x400921fbff037808 */ /* 0x000fce0000000000 */
.L_x_1952:
[----:B------:R-:W-:Y:S05]  /*d9f0*/  BSYNC.RECONVERGENT B0 ;  /* 0x0000000000007941 */ /* 0x000fea0003800200 */
.L_x_1950:
[----:B------:R-:W-:Y:S01]  /*da00*/  DADD R16, |R16|, |R18| ;  /* 0x0000000010107229 */ /* 0x000fe20000000612 */
[----:B------:R-:W-:Y:S01]  /*da10*/  LOP3.LUT R19, R3, 0x80000000, R19, 0xb8, !PT ;  /* 0x8000000003137812 */ /* 0x000fe200078eb813 */
[----:B------:R-:W-:-:S06]  /*da20*/  DMUL R8, R8, 0.5 ;  /* 0x3fe0000008087828 */ /* 0x000fcc0000000000 */
[----:B------:R-:W-:-:S06]  /*da30*/  DSETP.NAN.AND P0, PT, R16, R16, PT ;  /* 0x000000101000722a */ /* 0x000fcc0003f08000 */
[----:B------:R-:W-:Y:S02]  /*da40*/  FSEL R2, R16, R2, P0 ;  /* 0x0000000210027208 */ /* 0x000fe40000000000 */
[----:B------:R-:W-:Y:S01]  /*da50*/  FSEL R3, R17, R19, P0 ;  /* 0x0000001311037208 */ /* 0x000fe20000000000 */
[----:B------:R-:W-:Y:S06]  /*da60*/  BRA `(.L_x_1932) ;  /* 0x0000004000a07947 */ /* 0x000fec0003800000 */
.L_x_1920:
        /* <DEDUP_REMOVED lines=13> */
[----:B------:R-:W-:Y:S01]  /*db40*/  MUFU.RCP64H R37, R33 ;  /* 0x0000002100257308 */ /* 0x000fe20000001800 */
[----:B------:R-:W-:Y:S01]  /*db50*/  SEL R5, R7, R9, P0 ;  /* 0x0000000907057207 */ /* 0x000fe20000000000 */
[----:B------:R-:W-:Y:S01]  /*db60*/  IMAD.MOV.U32 R36, RZ, RZ, 0x1 ;  /* 0x00000001ff247424 */ /* 0x000fe200078e00ff */
[----:B------:R-:W-:Y:S01]  /*db70*/  LOP3.LUT R13, R0, 0x7fd00000, RZ, 0x3c, !PT ;  /* 0x7fd00000000d7812 */ /* 0x000fe200078e3cff */
[----:B------:R-:W-:Y:S01]  /*db80*/  BSSY.RECONVERGENT B0, `(.L_x_1953) ;  /* 0x0000077000007945 */ /* 0x000fe20003800200 */
[----:B------:R-:W-:Y:S01]  /*db90*/  SEL R2, R8, R6, P2 ;  /* 0x0000000608027207 */ /* 0x000fe20001000000 */
[----:B------:R-:W-:Y:S01]  /*dba0*/  IMAD.U32 R8, RZ, RZ, UR12 ;  /* 0x0000000cff087e24 */ /* 0x000fe2000f8e00ff */
[----:B------:R-:W-:-:S02]  /*dbb0*/  ISETP.GE.U32.AND P3, PT, R5, 0x7ff00000, PT ;  /* 0x7ff000000500780c */ /* 0x000fc40003f66070 */
[C---:B------:R-:W-:Y:S01]  /*dbc0*/  DMUL R14, R12.reuse, R4 ;  /* 0x000000040c0e7228 */ /* 0x040fe20000000000 */
[----:B------:R-:W-:Y:S01]  /*dbd0*/  FSETP.GEU.AND P5, PT, |R11|, 6.5827683646048100446e-37, PT ;  /* 0x036000000b00780b */ /* 0x000fe20003fae200 */
[----:B------:R-:W-:-:S06]  /*dbe0*/  DMUL R12, R12, R2 ;  /* 0x000000020c0c7228 */ /* 0x000fcc0000000000 */
[----:B------:R-:W-:-:S08]  /*dbf0*/  DMUL R14, R14, R14 ;  /* 0x0000000e0e0e7228 */ /* 0x000fd00000000000 */
[----:B------:R-:W-:-:S08]  /*dc00*/  DFMA R14, R12, R12, R14 ;  /* 0x0000000c0c0e722b */ /* 0x000fd0000000000e */
[----:B------:R-:W-:Y:S02]  /*dc10*/  DSETP.MIN.AND P0, P2, R14, UR10, PT ;  /* 0x0000000a0e007e2a */ /* 0x000fe4000ba00000 */
[----:B------:R-:W-:-:S05]  /*dc20*/  IMAD.MOV.U32 R6, RZ, RZ, R15 ;  /* 0x000000ffff067224 */ /* 0x000fca00078e000f */
[----:B------:R-:W-:Y:S01]  /*dc30*/  FSEL R7, R6, UR12, P0 ;  /* 0x0000000c06077c08 */ /* 0x000fe20008000000 */
[----:B------:R-:W-:-:S05]  /*dc40*/  IMAD.MOV.U32 R6, RZ, RZ, R14 ;  /* 0x000000ffff067224 */ /* 0x000fca00078e000e */
[----:B------:R-:W-:Y:S02]  /*dc50*/  SEL R6, R6, UR10, P0 ;  /* 0x0000000a06067c07 */ /* 0x000fe40008000000 */
[----:B------:R-:W-:Y:S01]  /*dc60*/  @P2 LOP3.LUT R7, R8, 0x80000, RZ, 0xfc, !PT ;  /* 0x0008000008072812 */ /* 0x000fe200078efcff */
[----:B------:R-:W-:Y:S01]  /*dc70*/  IMAD.MOV.U32 R8, RZ, RZ, RZ ;  /* 0x000000ffff087224 */ /* 0x000fe200078e00ff */
[----:B------:R-:W-:Y:S02]  /*dc80*/  DSETP.NEU.AND P2, PT, R4, RZ, PT ;  /* 0x000000ff0400722a */ /* 0x000fe40003f4d000 */
[----:B------:R-:W0:Y:S03]  /*dc90*/  MUFU.RSQ64H R9, R7 ;  /* 0x0000000700097308 */ /* 0x000e260000001c00 */
[----:B0-----:R-:W-:-:S08]  /*dca0*/  DMUL R12, R8, R8 ;  /* 0x00000008080c7228 */ /* 0x001fd00000000000 */
[----:B------:R-:W-:Y:S02]  /*dcb0*/  DFMA R12, R6, -R12, 1 ;  /* 0x3ff00000060c742b */ /* 0x000fe4000000080c */
[----:B------:R-:W-:-:S06]  /*dcc0*/  DFMA R6, -R32, R36, 1 ;  /* 0x3ff000002006742b */ /* 0x000fcc0000000124 */
[----:B------:R-:W-:Y:S02]  /*dcd0*/  DFMA R34, R12, R34, 0.5 ;  /* 0x3fe000000c22742b */ /* 0x000fe40000000022 */
[----:B------:R-:W-:Y:S02]  /*dce0*/  DMUL R12, R8, R12 ;  /* 0x0000000c080c7228 */ /* 0x000fe40000000000 */
[----:B------:R-:W-:-:S06]  /*dcf0*/  DFMA R6, R6, R6, R6 ;  /* 0x000000060606722b */ /* 0x000fcc0000000006 */
[----:B------:R-:W-:Y:S01]  /*dd00*/  DFMA R12, R34, R12, R8 ;  /* 0x0000000c220c722b */ /* 0x000fe20000000008 */
[----:B------:R-:W-:Y:S01]  /*dd10*/  LOP3.LUT R9, R0, 0x100000, RZ, 0xfc, !PT ;  /* 0x0010000000097812 */ /* 0x000fe200078efcff */
[----:B------:R-:W-:-:S06]  /*dd20*/  DFMA R36, R36, R6, R36 ;  /* 0x000000062424722b */ /* 0x000fcc0000000024 */
[----:B------:R-:W-:-:S08]  /*dd30*/  DMUL R12, R14, R12 ;  /* 0x0000000c0e0c7228 */ /* 0x000fd00000000000 */
[----:B------:R-:W-:-:S10]  /*dd40*/  DMUL R12, R12, R8 ;  /* 0x000000080c0c7228 */ /* 0x000fd40000000000 */
[----:B------:R-:W-:Y:S02]  /*dd50*/  @!P3 FSEL R5, R3, R13, !P2 ;  /* 0x0000000d0305b208 */ /* 0x000fe40005000000 */
[----:B------:R-:W-:Y:S01]  /*dd60*/  @!P3 FSEL R4, R2, R12, !P2 ;  /* 0x0000000c0204b208 */ /* 0x000fe20005000000 */
[----:B------:R-:W-:Y:S01]  /*dd70*/  DFMA R2, -R32, R36, 1 ;  /* 0x3ff000002002742b */ /* 0x000fe20000000124 */
[----:B------:R-:W-:Y:S01]  /*dd80*/  ISETP.GT.AND P0, PT, R5, 0xfffff, PT ;  /* 0x000fffff0500780c */ /* 0x000fe20003f04270 */
[----:B------:R-:W-:Y:S02]  /*dd90*/  IMAD.MOV.U32 R7, RZ, RZ, R5 ;  /* 0x000000ffff077224 */ /* 0x000fe400078e0005 */
[----:B------:R-:W-:-:S04]  /*dda0*/  IMAD.MOV.U32 R6, RZ, RZ, R4 ;  /* 0x000000ffff067224 */ /* 0x000fc800078e0004 */
[----:B------:R-:W-:-:S06]  /*ddb0*/  DFMA R2, R36, R2, R36 ;  /* 0x000000022402722b */ /* 0x000fcc0000000024 */
[----:B------:R-:W-:Y:S02]  /*ddc0*/  @!P0 DMUL R6, R6, 1.80143985094819840000e+16 ;  /* 0x4350000006068828 */ /* 0x000fe40000000000 */
[----:B------:R-:W-:-:S08]  /*ddd0*/  DMUL R8, R10, R2 ;  /* 0x000000020a087228 */ /* 0x000fd00000000000 */
[----:B------:R-:W-:Y:S01]  /*dde0*/  @!P0 IMAD.MOV.U32 R5, RZ, RZ, R7 ;  /* 0x000000ffff058224 */ /* 0x000fe200078e0007 */
[----:B------:R-:W-:Y:S01]  /*ddf0*/  DFMA R12, -R32, R8, R10 ;  /* 0x00000008200c722b */ /* 0x000fe2000000010a */
[----:B------:R-:W-:Y:S02]  /*de00*/  @!P0 IMAD.MOV.U32 R4, RZ, RZ, R6 ;  /* 0x000000ffff048224 */ /* 0x000fe400078e0006 */
[----:B------:R-:W-:-:S05]  /*de10*/  VIADD R0, R5, 0xffffffff ;  /* 0xffffffff05007836 */ /* 0x000fca0000000000 */
[----:B------:R-:W-:Y:S01]  /*de20*/  ISETP.GE.U32.AND P2, PT, R0, 0x7fefffff, PT ;  /* 0x7fefffff0000780c */ /* 0x000fe20003f46070 */
[----:B------:R-:W-:-:S10]  /*de30*/  DFMA R2, R2, R12, R8 ;  /* 0x0000000c0202722b */ /* 0x000fd40000000008 */
[----:B------:R-:W-:Y:S02]  /*de40*/  FFMA R0, RZ, R33, R3 ;  /* 0x00000021ff007223 */ /* 0x000fe40000000003 */
[----:B------:R-:W-:Y:S01]  /*de50*/  @P2 IMAD.MOV.U32 R8, RZ, RZ, 0x0 ;  /* 0x00000000ff082424 */ /* 0x000fe200078e00ff */
[----:B------:R-:W-:Y:S01]  /*de60*/  @P2 LOP3.LUT P3, RZ, R7, 0x7fffffff, RZ, 0xc0, !PT ;  /* 0x7fffffff07ff2812 */ /* 0x000fe2000786c0ff */
[----:B------:R-:W-:Y:S01]  /*de70*/  @P2 IMAD.MOV.U32 R9, RZ, RZ, 0x7ff00000 ;  /* 0x7ff00000ff092424 */ /* 0x000fe200078e00ff */
[----:B------:R-:W-:Y:S01]  /*de80*/  FSETP.GT.AND P4, PT, |R0|, 1.469367938527859385e-39, PT ;  /* 0x001000000000780b */ /* 0x000fe20003f84200 */
[----:B------:R-:W-:Y:S02]  /*de90*/  IMAD.MOV.U32 R0, RZ, RZ, -0x3ff ;  /* 0xfffffc01ff007424 */ /* 0x000fe400078e00ff */
[----:B------:R-:W-:Y:S02]  /*dea0*/  @!P0 IMAD.MOV.U32 R0, RZ, RZ, -0x435 ;  /* 0xfffffbcbff008424 */ /* 0x000fe400078e00ff */
        /* <DEDUP_REMOVED lines=68> */
.L_x_1954:
[----:B------:R-:W-:Y:S05]  /*e2f0*/  BSYNC.RECONVERGENT B0 ;  /* 0x0000000000007941 */ /* 0x000fea0003800200 */
.L_x_1953:
        /* <DEDUP_REMOVED lines=8> */
.L_x_1956:
[----:B------:R-:W-:Y:S05]  /*e380*/  BSYNC.RECONVERGENT B2 ;  /* 0x0000000000027941 */ /* 0x000fea0003800200 */
.L_x_1955:
        /* <DEDUP_REMOVED lines=84> */
.L_x_1958:
[----:B------:R-:W-:Y:S02]  /*e8d0*/  FSEL R2, RZ, 3.37028055040000000000e+12, P0 ;  /* 0x54442d18ff027808 */ /* 0x000fe40000000000 */
[----:B------:R-:W-:-:S07]  /*e8e0*/  FSEL R3, RZ, 2.1426990032196044922, P0 ;  /* 0x400921fbff037808 */ /* 0x000fce0000000000 */
.L_x_1959:
[----:B------:R-:W-:Y:S05]  /*e8f0*/  BSYNC.RECONVERGENT B0 ;  /* 0x0000000000007941 */ /* 0x000fea0003800200 */
.L_x_1957:
[----:B------:R-:W-:Y:S01]  /*e900*/  DADD R16, |R16|, |R18| ;  /* 0x0000000010107229 */ /* 0x000fe20000000612 */
[----:B------:R-:W-:-:S07]  /*e910*/  LOP3.LUT R19, R3, 0x80000000, R19, 0xb8, !PT ;  /* 0x8000000003137812 */ /* 0x000fce00078eb813 */
[----:B------:R-:W-:-:S06]  /*e920*/  DSETP.NAN.AND P0, PT, R16, R16, PT ;  /* 0x000000101000722a */ /* 0x000fcc0003f08000 */
[----:B------:R-:W-:Y:S02]  /*e930*/  FSEL R2, R16, R2, P0 ;  /* 0x0000000210027208 */ /* 0x000fe40000000000 */
[----:B------:R-:W-:Y:S01]  /*e940*/  FSEL R3, R17, R19, P0 ;  /* 0x0000001311037208 */ /* 0x000fe20000000000 */
[----:B------:R-:W-:Y:S06]  /*e950*/  BRA `(.L_x_1932) ;  /* 0x0000003000e47947 */ /* 0x000fec0003800000 */
.L_x_1919:
[----:B------:R-:W-:Y:S01]  /*e960*/  UMOV UR10, 0x6a3f9475 ;  /* 0x6a3f9475000a7882 */ /* 0x000fe20000000000 */
[----:B------:R-:W-:Y:S02]  /*e970*/  UMOV UR11, 0x20ca2fe7 ;  /* 0x20ca2fe7000b7882 */ /* 0x000fe40000000000 */
[----:B------:R-:W-:-:S14]  /*e980*/  DSETP.GEU.AND P0, PT, R10, UR10, PT ;  /* 0x0000000a0a007e2a */ /* 0x000fdc000bf0e000 */
[----:B------:R-:W-:Y:S05]  /*e990*/  @!P0 BRA `(.L_x_1960) ;  /* 0x0000000c00908947 */ /* 0x000fea0003800000 */
[----:B------:R-:W-:Y:S01]  /*e9a0*/  DMUL R8, R10, R10 ;  /* 0x0000000a0a087228 */ /* 0x000fe20000000000 */
[----:B------:R-:W-:Y:S09]  /*e9b0*/  BSSY.RECONVERGENT B2, `(.L_x_1961) ;  /* 0x000008b000027945 */ /* 0x000ff20003800200 */
[----:B------:R-:W-:-:S02]  /*e9c0*/  FSETP.GEU.FTZ.AND P1, PT, R9, 1.7916666269302368164, PT ;  /* 0x3fe555550900780b */ /* 0x000fc40003f3e000 */
[----:B------:R-:W-:-:S13]  /*e9d0*/  FSETP.GT.FTZ.AND P0, PT, R9, -1.6999999284744262695, PT ;  /* 0xbfd999990900780b */ /* 0x000fda0003f14000 */
[----:B------:R-:W-:Y:S05]  /*e9e0*/  @P0 BRA !P1, `(.L_x_1962) ;  /* 0x00000004004c0947 */ /* 0x000fea0004800000 */
[----:B------:R-:W-:-:S10]  /*e9f0*/  DADD R12, R8, 1 ;  /* 0x3ff00000080c7429 */ /* 0x000fd40000000000 */
[----:B------:R-:W-:Y:S01]  /*ea00*/  ISETP.GT.AND P0, PT, R13, 0xfffff, PT ;  /* 0x000fffff0d00780c */ /* 0x000fe20003f04270 */
[--C-:B------:R-:W-:Y:S02]  /*ea10*/  IMAD.MOV.U32 R4, RZ, RZ, R12.reuse ;  /* 0x000000ffff047224 */ /* 0x100fe400078e000c */
[----:B------:R-:W-:Y:S02]  /*ea20*/  IMAD.MOV.U32 R5, RZ, RZ, R13 ;  /* 0x000000ffff057224 */ /* 0x000fe400078e000d */
        /* <DEDUP_REMOVED lines=79> */
.L_x_1962:
        /* <DEDUP_REMOVED lines=22> */
.L_x_1965:
[----:B------:R-:W-:Y:S05]  /*f080*/  BSYNC.RECONVERGENT B3 ;  /* 0x0000000000037941 */ /* 0x000fea0003800200 */
.L_x_1964:
        /* <DEDUP_REMOVED lines=29> */
.L_x_1963:
[----:B------:R-:W-:Y:S05]  /*f260*/  BSYNC.RECONVERGENT B2 ;  /* 0x0000000000027941 */ /* 0x000fea0003800200 */
.L_x_1961:
        /* <DEDUP_REMOVED lines=9> */
[----:B------:R-:W-:-:S06]  /*f300*/  UMOV UR11, 0x3f531278 ;  /* 0x3f531278000b7882 */ /* 0x000fcc0000000000 */
[----:B------:R-:W-:Y:S01]  /*f310*/  DFMA R4, R8, R4, -UR10 ;  /* 0x8000000a08047e2b */ /* 0x000fe20008000004 */
[----:B------:R-:W-:Y:S01]  /*f320*/  UMOV UR10, 0xc8249315 ;  /* 0xc8249315000a7882 */ /* 0x000fe20000000000 */
[----:B------:R-:W-:Y:S01]  /*f330*/  UMOV UR11, 0x3f6f9690 ;  /* 0x3f6f9690000b7882 */ /* 0x000fe20000000000 */
[----:B------:R-:W-:-:S05]  /*f340*/  @P2 PLOP3.LUT P0, PT, P1, PT, PT, 0x80, 0x8 ;  /* 0x000000000008281c */ /* 0x000fca0000f0f070 */
        /* <DEDUP_REMOVED lines=57> */
[----:B------:R-:W-:-:S03]  /*f6e0*/  DSETP.NEU.AND P1, PT, |R16|, |R18|, PT ;  /* 0x400000121000722a */ /* 0x000fc60003f2d200 */
[----:B------:R-:W-:Y:S02]  /*f6f0*/  @!P2 FSEL R6, R10, R6, !P0 ;  /* 0x000000060a06a208 */ /* 0x000fe40004000000 */
[----:B------:R-:W-:Y:S02]  /*f700*/  @!P2 FSEL R7, R11, R7, !P0 ;  /* 0x000000070b07a208 */ /* 0x000fe40004000000 */
[----:B------:R-:W-:-:S04]  /*f710*/  FSEL R11, R0, 3.37028055040000000000e+12, !P0 ;  /* 0x54442d18000b7808 */ /* 0x000fc80004000000 */
[----:B------:R-:W-:Y:S01]  /*f720*/  @!P2 DADD R4, R6, R8 ;  /* 0x000000000604a229 */ /* 0x000fe20000000008 */
[----:B------:R-:W-:Y:S01]  /*f730*/  IMAD.MOV.U32 R8, RZ, RZ, 0x4002d97c ;  /* 0x4002d97cff087424 */ /* 0x000fe200078e00ff */
[----:B------:R-:W-:-:S04]  /*f740*/  DADD R6, |R16|, |R18| ;  /* 0x0000000010067229 */ /* 0x000fc80000000612 */
[----:B------:R-:W-:-:S04]  /*f750*/  FSEL R9, R8, 1.8213495016098022461, !P0 ;  /* 0x3fe921fb08097808 */ /* 0x000fc80004000000 */
[----:B------:R-:W-:Y:S01]  /*f760*/  FSEL R9, R9, R5, !P1 ;  /* 0x0000000509097208 */ /* 0x000fe20004800000 */
[----:B------:R-:W-:Y:S01]  /*f770*/  DSETP.NAN.AND P0, PT, R6, R6, PT ;  /* 0x000000060600722a */ /* 0x000fe20003f08000 */
[----:B------:R-:W-:Y:S02]  /*f780*/  FSEL R5, R11, R4, !P1 ;  /* 0x000000040b057208 */ /* 0x000fe40004800000 */
[----:B------:R-:W-:Y:S01]  /*f790*/  LOP3.LUT R19, R9, 0x80000000, R19, 0xb8, !PT ;  /* 0x8000000009137812 */ /* 0x000fe200078eb813 */
[----:B------:R-:W-:Y:S02]  /*f7a0*/  DMUL R8, R2, 0.5 ;  /* 0x3fe0000002087828 */ /* 0x000fe40000000000 */
[----:B------:R-:W-:Y:S02]  /*f7b0*/  FSEL R2, R6, R5, P0 ;  /* 0x0000000506027208 */ /* 0x000fe40000000000 */
[----:B------:R-:W-:Y:S01]  /*f7c0*/  FSEL R3, R7, R19, P0 ;  /* 0x0000001307037208 */ /* 0x000fe20000000000 */
[----:B------:R-:W-:Y:S06]  /*f7d0*/  BRA `(.L_x_1932) ;  /* 0x0000002400447947 */ /* 0x000fec0003800000 */
.L_x_1960:
[----:B------:R-:W-:Y:S01]  /*f7e0*/  DMUL R4, R10, R10 ;  /* 0x0000000a0a047228 */ /* 0x000fe20000000000 */
[----:B------:R-:W-:Y:S01]  /*f7f0*/  IMAD.MOV.U32 R2, RZ, RZ, -0x2449a4b7 ;  /* 0xdbb65b49ff027424 */ /* 0x000fe200078e00ff */
[----:B------:R-:W-:Y:S01]  /*f800*/  UMOV UR10, 0x2a25ff7e ;  /* 0x2a25ff7e000a7882 */ /* 0x000fe20000000000 */
[----:B------:R-:W-:Y:S01]  /*f810*/  IMAD.MOV.U32 R3, RZ, RZ, 0x3f2d3b63 ;  /* 0x3f2d3b63ff037424 */ /* 0x000fe200078e00ff */
[----:B------:R-:W-:Y:S01]  /*f820*/  UMOV UR11, 0x3ef53e1d ;  /* 0x3ef53e1d000b7882 */ /* 0x000fe20000000000 */
[----:B------:R-:W-:Y:S01]  /*f830*/  ISETP.GE.AND P2, PT, R17, RZ, PT ;  /* 0x000000ff1100720c */ /* 0x000fe20003f46270 */
[----:B------:R-:W-:Y:S02]  /*f840*/  @!P1 IMAD.MOV.U32 R8, RZ, RZ, 0x54442d18 ;  /* 0x54442d18ff089424 */ /* 0x000fe400078e00ff */
[----:B------:R-:W-:Y:S01]  /*f850*/  @!P1 IMAD.MOV.U32 R9, RZ, RZ, 0x3ff921fb ;  /* 0x3ff921fbff099424 */ /* 0x000fe200078e00ff */
[----:B------:R-:W-:Y:S01]  /*f860*/  DFMA R2, R4, -UR10, R2 ;  /* 0x8000000a04027c2b */ /* 0x000fe20008000002 */
[----:B------:R-:W-:Y:S01]  /*f870*/  UMOV UR10, 0x8dde082e ;  /* 0x8dde082e000a7882 */ /* 0x000fe20000000000 */
[----:B------:R-:W-:Y:S01]  /*f880*/  UMOV UR11, 0x3f531278 ;  /* 0x3f531278000b7882 */ /* 0x000fe20000000000 */
[----:B------:R-:W-:Y:S01]  /*f890*/  @P1 PLOP3.LUT P0, PT, P2, PT, PT, 0x80, 0x8 ;  /* 0x000000000008181c */ /* 0x000fe2000170f070 */
[----:B------:R-:W-:-:S04]  /*f8a0*/  IMAD.MOV.U32 R0, RZ, RZ, 0x7f3321d2 ;  /* 0x7f3321d2ff007424 */ /* 0x000fc800078e00ff */
        /* <DEDUP_REMOVED lines=57> */
[----:B------:R-:W-:-:S04]  /*fc40*/  @!P1 PLOP3.LUT P0, PT, P2, PT, PT, 0x80, 0x8 ;  /* 0x000000000008981c */ /* 0x000fc8000170f070 */
[----:B------:R-:W-:Y:S01]  /*fc50*/  @!P1 FSEL R4, R6, R4, !P0 ;  /* 0x0000000406049208 */ /* 0x000fe20004000000 */
[----:B------:R-:W-:Y:S01]  /*fc60*/  IMAD.MOV.U32 R6, RZ, RZ, 0x4002d97c ;  /* 0x4002d97cff067424 */ /* 0x000fe200078e00ff */
[----:B------:R-:W-:Y:S02]  /*fc70*/  @!P1 FSEL R5, R7, R5, !P0 ;  /* 0x0000000507059208 */ /* 0x000fe40004000000 */
[----:B------:R-:W-:Y:S02]  /*fc80*/  FSEL R13, R0, 3.37028055040000000000e+12, !P0 ;  /* 0x54442d18000d7808 */ /* 0x000fe40004000000 */
[----:B------:R-:W-:Y:S02]  /*fc90*/  FSEL R7, R6, 1.8213495016098022461, !P0 ;  /* 0x3fe921fb06077808 */ /* 0x000fe40004000000 */
[----:B------:R-:W-:Y:S02]  /*fca0*/  @!P1 DADD R2, R4, R8 ;  /* 0x0000000004029229 */ /* 0x000fe40000000008 */
[----:B------:R-:W-:-:S02]  /*fcb0*/  DADD R4, |R16|, |R18| ;  /* 0x0000000010047229 */ /* 0x000fc40000000612 */
[----:B------:R-:W-:Y:S02]  /*fcc0*/  DSETP.NEU.AND P1, PT, |R16|, |R18|, PT ;  /* 0x400000121000722a */ /* 0x000fe40003f2d200 */
[----:B------:R-:W-:-:S04]  /*fcd0*/  DMUL R8, R10, 0.5 ;  /* 0x3fe000000a087828 */ /* 0x000fc80000000000 */
[----:B------:R-:W-:Y:S01]  /*fce0*/  FSEL R7, R7, R3, !P1 ;  /* 0x0000000307077208 */ /* 0x000fe20004800000 */
[----:B------:R-:W-:Y:S01]  /*fcf0*/  DSETP.NAN.AND P0, PT, R4, R4, PT ;  /* 0x000000040400722a */ /* 0x000fe20003f08000 */
[----:B------:R-:W-:Y:S02]  /*fd00*/  FSEL R3, R13, R2, !P1 ;  /* 0x000000020d037208 */ /* 0x000fe40004800000 */
[----:B------:R-:W-:Y:S01]  /*fd10*/  LOP3.LUT R19, R7, 0x80000000, R19, 0xb8, !PT ;  /* 0x8000000007137812 */ /* 0x000fe200078eb813 */
[----:B------:R-:W-:Y:S02]  /*fd20*/  DMUL R8, R10, R8 ;  /* 0x000000080a087228 */ /* 0x000fe40000000000 */
[----:B------:R-:W-:Y:S02]  /*fd30*/  FSEL R2, R4, R3, P0 ;  /* 0x0000000304027208 */ /* 0x000fe40000000000 */
[----:B------:R-:W-:Y:S01]  /*fd40*/  FSEL R3, R5, R19, P0 ;  /* 0x0000001305037208 */ /* 0x000fe20000000000 */
[----:B------:R-:W-:Y:S06]  /*fd50*/  BRA `(.L_x_1932) ;  /* 0x0000001c00e47947 */ /* 0x000fec0003800000 */
.L_x_1918:
        /* <DEDUP_REMOVED lines=22> */
[----:B------:R-:W-:Y:S05]  /*fec0*/  CALL.REL.NOINC `($__internal_68_$__cuda_sm20_div_rn_f64_full) ;  /* 0x0000040000ac7944 */ /* 0x000fea0003c00000 */
[----:B------:R-:W-:Y:S02]  /*fed0*/  IMAD.MOV.U32 R8, RZ, RZ, R2 ;  /* 0x000000ffff087224 */ /* 0x000fe400078e0002 */
[----:B------:R-:W-:-:S07]  /*fee0*/  IMAD.MOV.U32 R9, RZ, RZ, R3 ;  /* 0x000000ffff097224 */ /* 0x000fce00078e0003 */
.L_x_1967:
[----:B------:R-:W-:Y:S05]  /*fef0*/  BSYNC.RECONVERGENT B2 ;  /* 0x0000000000027941 */ /* 0x000fea0003800200 */
.L_x_1966:
        /* <DEDUP_REMOVED lines=23> */
.L_x_1969:
[----:B------:R-:W-:Y:S05]  /*10070*/  BSYNC.RECONVERGENT B2 ;  /* 0x0000000000027941 */ /* 0x000fea0003800200 */
.L_x_1968:
        /* <DEDUP_REMOVED lines=8> */
[----:B------:R-:W-:Y:S01]  /*10100*/  MUFU.RCP64H R37, R33 ;  /* 0x0000002100257308 */ /* 0x000fe20000001800 */
[----:B------:R-:W-:Y:S01]  /*10110*/  IMAD.MOV.U32 R36, RZ, RZ, 0x1 ;  /* 0x00000001ff247424 */ /* 0x000fe200078e00ff */
[----:B------:R-:W-:Y:S01]  /*10120*/  BSSY.RECONVERGENT B0, `(.L_x_1970) ;  /* 0x0000082000007945 */ /* 0x000fe20003800200 */
[----:B------:R-:W-:-:S02]  /*10130*/  FSETP.GEU.AND P5, PT, |R11|, 6.5827683646048100446e-37, PT ;  /* 0x036000000b00780b */ /* 0x000fc40003fae200 */
[----:B------:R-:W-:Y:S02]  /*10140*/  ISETP.GT.U32.AND P1, PT, R12, R14, PT ;  /* 0x0000000e0c00720c */ /* 0x000fe40003f24070 */
[CC--:B------:R-:W-:Y:S02]  /*10150*/  ISETP.LT.U32.AND P0, PT, R14.reuse, R12.reuse, PT ;  /* 0x0000000c0e00720c */ /* 0x0c0fe40003f01070 */
[----:B------:R-:W-:Y:S02]  /*10160*/  ISETP.GT.U32.AND.EX P1, PT, R13, R15, PT, P1 ;  /* 0x0000000f0d00720c */ /* 0x000fe40003f24110 */
[----:B------:R-:W-:Y:S02]  /*10170*/  ISETP.LT.U32.AND.EX P0, PT, R15, R13, PT, P0 ;  /* 0x0000000d0f00720c */ /* 0x000fe40003f01100 */
[----:B------:R-:W-:Y:S02]  /*10180*/  SEL R3, R13, R15, P1 ;  /* 0x0000000f0d037207 */ /* 0x000fe40000800000 */
[----:B------:R-:W-:-:S02]  /*10190*/  SEL R4, R14, R12, P0 ;  /* 0x0000000c0e047207 */ /* 0x000fc40000000000 */
[----:B------:R-:W-:Y:S02]  /*101a0*/  LOP3.LUT R0, R3, 0xffc00000, RZ, 0xc0, !PT ;  /* 0xffc0000003007812 */ /* 0x000fe400078ec0ff */
[----:B------:R-:W-:Y:S02]  /*101b0*/  SEL R5, R15, R13, P0 ;  /* 0x0000000d0f057207 */ /* 0x000fe40000000000 */
[----:B------:R-:W-:Y:S02]  /*101c0*/  LOP3.LUT R7, R0, 0x7fd00000, RZ, 0x3c, !PT ;  /* 0x7fd0000000077812 */ /* 0x000fe400078e3cff */
[----:B------:R-:W-:Y:S01]  /*101d0*/  SEL R2, R12, R14, P1 ;  /* 0x0000000e0c027207 */ /* 0x000fe20000800000 */
[----:B------:R-:W-:Y:S01]  /*101e0*/  IMAD.U32 R12, RZ, RZ, UR12 ;  /* 0x0000000cff0c7e24 */ /* 0x000fe2000f8e00ff */
[----:B------:R-:W-:Y:S02]  /*101f0*/  ISETP.GE.U32.AND P2, PT, R5, 0x7ff00000, PT ;  /* 0x7ff000000500780c */ /* 0x000fe40003f46070 */
[----:B------:R-:W-:-:S02]  /*10200*/  DMUL R8, R6, R4 ;  /* 0x0000000406087228 */ /* 0x000fc40000000000 */
        /* <DEDUP_REMOVED lines=18> */
[----:B------:R-:W-:Y:S02]  /*10330*/  DFMA R14, R34, R14, R12 ;  /* 0x0000000e220e722b */ /* 0x000fe4000000000c */
[----:B------:R-:W-:-:S06]  /*10340*/  DFMA R36, R36, R6, R36 ;  /* 0x000000062424722b */ /* 0x000fcc0000000024 */
[----:B------:R-:W-:Y:S01]  /*10350*/  DMUL R14, R8, R14 ;  /* 0x0000000e080e7228 */ /* 0x000fe20000000000 */
[----:B------:R-:W-:Y:S01]  /*10360*/  LOP3.LUT R9, R0, 0x100000, RZ, 0xfc, !PT ;  /* 0x0010000000097812 */ /* 0x000fe200078efcff */
[----:B------:R-:W-:-:S06]  /*10370*/  IMAD.MOV.U32 R8, RZ, RZ, RZ ;  /* 0x000000ffff087224 */ /* 0x000fcc00078e00ff */
[----:B------:R-:W-:-:S10]  /*10380*/  DMUL R14, R14, R8 ;  /* 0x000000080e0e7228 */ /* 0x000fd40000000000 */
[----:B------:R-:W-:Y:S02]  /*10390*/  @!P2 FSEL R5, R3, R15, !P1 ;  /* 0x0000000f0305a208 */ /* 0x000fe40004800000 */
[----:B------:R-:W-:Y:S01]  /*103a0*/  @!P2 FSEL R4, R2, R14, !P1 ;  /* 0x0000000e0204a208 */ /* 0x000fe20004800000 */
[----:B------:R-:W-:Y:S01]  /*103b0*/  DFMA R2, -R32, R36, 1 ;  /* 0x3ff000002002742b */ /* 0x000fe20000000124 */
[----:B------:R-:W-:Y:S01]  /*103c0*/  ISETP.GT.AND P0, PT, R5, 0xfffff, PT ;  /* 0x000fffff0500780c */ /* 0x000fe20003f04270 */
[----:B------:R-:W-:Y:S01]  /*103d0*/  IMAD.MOV.U32 R7, RZ, RZ, R5 ;  /* 0x000000ffff077224 */ /* 0x000fe200078e0005 */
[----:B------:R-:W-:Y:S01]  /*103e0*/  DSETP.GEU.AND P1, PT, |R16|, |R18|, PT ;  /* 0x400000121000722a */ /* 0x000fe20003f2e200 */
        /* <DEDUP_REMOVED lines=85> */
.L_x_1971:
[----:B------:R-:W-:Y:S05]  /*10940*/  BSYNC.RECONVERGENT B0 ;  /* 0x0000000000007941 */ /* 0x000fea0003800200 */
.L_x_1970:
        /* <DEDUP_REMOVED lines=8> */
.L_x_1973:
[----:B------:R-:W-:Y:S05]  /*109d0*/  BSYNC.RECONVERGENT B2 ;  /* 0x0000000000027941 */ /* 0x000fea0003800200 */
.L_x_1972:
        /* <DEDUP_REMOVED lines=84> */
.L_x_1975:
[----:B------:R-:W-:Y:S02]  /*10f20*/  FSEL R2, RZ, 3.37028055040000000000e+12, P0 ;  /* 0x54442d18ff027808 */ /* 0x000fe40000000000 */
[----:B------:R-:W-:-:S07]  /*10f30*/  FSEL R3, RZ, 2.1426990032196044922, P0 ;  /* 0x400921fbff037808 */ /* 0x000fce0000000000 */
.L_x_1976:
[----:B------:R-:W-:Y:S05]  /*10f40*/  BSYNC.RECONVERGENT B0 ;  /* 0x0000000000007941 */ /* 0x000fea0003800200 */
.L_x_1974:
[----:B------:R-:W-:Y:S01]  /*10f50*/  DADD R16, |R16|, |R18| ;  /* 0x0000000010107229 */ /* 0x000fe20000000612 */
[----:B------:R-:W-:Y:S01]  /*10f60*/  LOP3.LUT R19, R3, 0x80000000, R19, 0xb8, !PT ;  /* 0x8000000003137812 */ /* 0x000fe200078eb813 */
[----:B------:R-:W-:-:S06]  /*10f70*/  DADD R8, R8, 1 ;  /* 0x3ff0000008087429 */ /* 0x000fcc0000000000 */
[----:B------:R-:W-:-:S06]  /*10f80*/  DSETP.NAN.AND P0, PT, R16, R16, PT ;  /* 0x000000101000722a */ /* 0x000fcc0003f08000 */
[----:B------:R-:W-:Y:S02]  /*10f90*/  FSEL R2, R16, R2, P0 ;  /* 0x0000000210027208 */ /* 0x000fe40000000000 */
[----:B------:R-:W-:Y:S01]  /*10fa0*/  FSEL R3, R17, R19, P0 ;  /* 0x0000001311037208 */ /* 0x000fe20000000000 */
[----:B------:R-:W-:Y:S06]  /*10fb0*/  BRA `(.L_x_1932) ;  /* 0x0000000c004c7947 */ /* 0x000fec0003800000 */
.L_x_1917:
[----:B------:R-:W-:Y:S01]  /*10fc0*/  DSETP.GEU.AND P0, PT, |R18|, 1.4916681462400413487e-154, PT ;  /* 0x200000001200742a */ /* 0x000fe20003f0e200 */
[----:B------:R-:W-:Y:S01]  /*10fd0*/  IMAD.MOV.U32 R8, RZ, RZ, 0x1 ;  /* 0x00000001ff087424 */ /* 0x000fe200078e00ff */
[----:B------:R-:W-:Y:S01]  /*10fe0*/  DADD R12, -RZ, |R18| ;  /* 0x00000000ff0c7229 */ /* 0x000fe20000000512 */
[----:B------:R-:W-:Y:S01]  /*10ff0*/  BSSY.RECONVERGENT B0, `(.L_x_1977) ;  /* 0x000006c000007945 */ /* 0x000fe20003800200 */
[--C-:B------:R-:W-:Y:S01]  /*11000*/  DADD R32, -RZ, |R16|.reuse ;  /* 0x00000000ff207229 */ /* 0x100fe20000000510 */
[----:B------:R-:W-:Y:S01]  /*11010*/  IMAD.MOV.U32 R14, RZ, RZ, -0x3ff ;  /* 0xfffffc01ff0e7424 */ /* 0x000fe200078e00ff */
[----:B------:R-:W-:Y:S02]  /*11020*/  DSETP.LT.AND P0, PT, |R16|, 1.4916681462400413487e-154, !P0 ;  /* 0x200000001000742a */ /* 0x000fe40004701200 */
[----:B------:R-:W-:-:S06]  /*11030*/  DSETP.GT.AND P1, PT, |R18|, |R16|, PT ;  /* 0x400000101200722a */ /* 0x000fcc0003f24200 */
[----:B------:R-:W-:Y:S02]  /*11040*/  FSEL R11, R13, R33, P1 ;  /* 0x000000210d0b7208 */ /* 0x000fe40000800000 */
[----:B------:R-:W-:Y:S02]  /*11050*/  FSEL R10, R12, R32, P1 ;  /* 0x000000200c0a7208 */ /* 0x000fe40000800000 */
[----:B------:R-:W0:Y:S02]  /*11060*/  MUFU.RCP64H R9, R11 ;  /* 0x0000000b00097308 */ /* 0x000e240000001800 */
[----:B------:R-:W-:Y:S02]  /*11070*/  @P0 DMUL R4, R18, 4 ;  /* 0x4010000012040828 */ /* 0x000fe40000000000 */
[----:B------:R-:W-:Y:S02]  /*11080*/  @P0 DMUL R2, R16, 4 ;  /* 0x4010000010020828 */ /* 0x000fe40000000000 */
[----:B------:R-:W-:-:S04]  /*11090*/  @!P0 DMUL R6, R18, R18 ;  /* 0x0000001212068228 */ /* 0x000fc80000000000 */
[----:B------:R-:W-:-:S04]  /*110a0*/  @P0 DMUL R4, R4, R4 ;  /* 0x0000000404040228 */ /* 0x000fc80000000000 */
[----:B------:R-:W-:-:S04]  /*110b0*/  @!P0 DFMA R6, R16, R16, R6 ;  /* 0x000000101006822b */ /* 0x000fc80000000006 */
[----:B------:R-:W-:Y:S02]  /*110c0*/  @P0 DFMA R4, R2, R2, R4 ;  /* 0x000000020204022b */ /* 0x000fe40000000004 */
[----:B0-----:R-:W-:-:S06]  /*110d0*/  DFMA R2, -R10, R8, 1 ;  /* 0x3ff000000a02742b */ /* 0x001fcc0000000108 */
[----:B------:R-:W-:Y:S02]  /*110e0*/  @P0 DMUL R6, R4, 0.0625 ;  /* 0x3fb0000004060828 */ /* 0x000fe40000000000 */
[----:B------:R-:W-:Y:S01]  /*110f0*/  DFMA R2, R2, R2, R2 ;  /* 0x000000020202722b */ /* 0x000fe20000000002 */
[----:B------:R-:W-:Y:S02]  /*11100*/  FSEL R4, R32, R12, P1 ;  /* 0x0000000c20047208 */ /* 0x000fe40000800000 */
[----:B------:R-:W-:-:S04]  /*11110*/  FSEL R5, R33, R13, P1 ;  /* 0x0000000d21057208 */ /* 0x000fc80000800000 */
[----:B------:R-:W-:Y:S01]  /*11120*/  FSETP.GEU.AND P5, PT, |R5|, 6.5827683646048100446e-37, PT ;  /* 0x036000000500780b */ /* 0x000fe20003fae200 */
[----:B------:R-:W-:Y:S01]  /*11130*/  DFMA R2, R8, R2, R8 ;  /* 0x000000020802722b */ /* 0x000fe20000000008 */
[----:B------:R-:W-:Y:S01]  /*11140*/  ISETP.GT.AND P0, PT, R7, 0xfffff, PT ;  /* 0x000fffff0700780c */ /* 0x000fe20003f04270 */
[----:B------:R-:W-:Y:S02]  /*11150*/  IMAD.MOV.U32 R15, RZ, RZ, R7 ;  /* 0x000000ffff0f7224 */ /* 0x000fe400078e0007 */
[----:B------:R-:W-:-:S04]  /*11160*/  IMAD.MOV.U32 R0, RZ, RZ, R6 ;  /* 0x000000ffff007224 */ /* 0x000fc800078e0006 */
[----:B------:R-:W-:-:S06]  /*11170*/  DFMA R8, -R10, R2, 1 ;  /* 0x3ff000000a08742b */ /* 0x000fcc0000000102 */
[----:B------:R-:W-:Y:S01]  /*11180*/  @!P0 DMUL R6, R6, 1.80143985094819840000e+16 ;  /* 0x4350000006068828 */ /* 0x000fe20000000000 */
[----:B------:R-:W-:Y:S01]  /*11190*/  @!P0 IMAD.MOV.U32 R14, RZ, RZ, -0x435 ;  /* 0xfffffbcbff0e8424 */ /* 0x000fe200078e00ff */
[----:B------:R-:W-:-:S08]  /*111a0*/  DFMA R2, R2, R8, R2 ;  /* 0x000000080202722b */ /* 0x000fd00000000002 */
[----:B------:R-:W-:Y:S01]  /*111b0*/  @!P0 IMAD.MOV.U32 R15, RZ, RZ, R7 ;  /* 0x000000ffff0f8224 */ /* 0x000fe200078e0007 */
[----:B------:R-:W-:Y:S01]  /*111c0*/  DMUL R8, R2, R4 ;  /* 0x0000000402087228 */ /* 0x000fe20000000000 */
[----:B------:R-:W-:Y:S02]  /*111d0*/  @!P0 IMAD.MOV.U32 R0, RZ, RZ, R6 ;  /* 0x000000ffff008224 */ /* 0x000fe400078e0006 */
[----:B------:R-:W-:-:S05]  /*111e0*/  VIADD R12, R15, 0xffffffff ;  /* 0xffffffff0f0c7836 */ /* 0x000fca0000000000 */
[----:B------:R-:W-:Y:S01]  /*111f0*/  ISETP.GE.U32.AND P2, PT, R12, 0x7fefffff, PT ;  /* 0x7fefffff0c00780c */ /* 0x000fe20003f46070 */
[----:B------:R-:W-:-:S08]  /*11200*/  DFMA R12, -R10, R8, R4 ;  /* 0x000000080a0c722b */ /* 0x000fd00000000104 */
[----:B------:R-:W-:-:S04]  /*11210*/  DFMA R2, R2, R12, R8 ;  /* 0x0000000c0202722b */ /* 0x000fc80000000008 */
[----:B------:R-:W-:Y:S01]  /*11220*/  @P2 IMAD.MOV.U32 R8, RZ, RZ, 0x0 ;  /* 0x00000000ff082424 */ /* 0x000fe200078e00ff */
[----:B------:R-:W-:Y:S01]  /*11230*/  @P2 LOP3.LUT P3, RZ, R7, 0x7fffffff, RZ, 0xc0, !PT ;  /* 0x7fffffff07ff2812 */ /* 0x000fe2000786c0ff */
[----:B------:R-:W-:-:S04]  /*11240*/  @P2 IMAD.MOV.U32 R9, RZ, RZ, 0x7ff00000 ;  /* 0x7ff00000ff092424 */ /* 0x000fc800078e00ff */
[----:B------:R-:W-:Y:S02]  /*11250*/  FFMA R12, RZ, R11, R3 ;  /* 0x0000000bff0c7223 */ /* 0x000fe40000000003 */
[----:B------:R-:W-:-:S03]  /*11260*/  @P2 DFMA R8, R6, R8, +INF ;  /* 0x7ff000000608242b */ /* 0x000fc60000000008 */
[----:B------:R-:W-:-:S07]  /*11270*/  FSETP.GT.AND P4, PT, |R12|, 1.469367938527859385e-39, PT ;  /* 0x001000000c00780b */ /* 0x000fce0003f84200 */
        /* <DEDUP_REMOVED lines=67> */
.L_x_1978:
[----:B------:R-:W-:Y:S05]  /*116b0*/  BSYNC.RECONVERGENT B0 ;  /* 0x0000000000007941 */ /* 0x000fea0003800200 */
.L_x_1977:
[----:B------:R-:W-:Y:S04]  /*116c0*/  BSSY.RECONVERGENT B2, `(.L_x_1979) ;  /* 0x0000006000027945 */ /* 0x000fe80003800200 */
[----:B------:R-:W-:Y:S05]  /*116d0*/  @P4 BRA P5, `(.L_x_1980) ;  /* 0x0000000000104947 */ /* 0x000fea0002800000 */
[----:B------:R-:W-:Y:S01]  /*116e0*/  IMAD.MOV.U32 R2, RZ, RZ, R10 ;  /* 0x000000ffff027224 */ /* 0x000fe200078e000a */
[----:B------:R-:W-:Y:S01]  /*116f0*/  MOV R0, 0x11720 ;  /* 0x0001172000007802 */ /* 0x000fe20000000f00 */
[----:B------:R-:W-:-:S07]  /*11700*/  IMAD.MOV.U32 R3, RZ, RZ, R11 ;  /* 0x000000ffff037224 */ /* 0x000fce00078e000b */
[----:B------:R-:W-:Y:S05]  /*11710*/  CALL.REL.NOINC `($__internal_68_$__cuda_sm20_div_rn_f64_full) ;  /* 0x000003e800987944 */ /* 0x000fea0003c00000 */
.L_x_1980:
[----:B------:R-:W-:Y:S05]  /*11720*/  BSYNC.RECONVERGENT B2 ;  /* 0x0000000000027941 */ /* 0x000fea0003800200 */
.L_x_1979:
[----:B------:R-:W-:Y:S01]  /*11730*/  DMUL R4, R2, R2 ;  /* 0x0000000202047228 */ /* 0x000fe20000000000 */
[----:B------:R-:W-:Y:S01]  /*11740*/  IMAD.MOV.U32 R6, RZ, RZ, -0x2449a4b7 ;  /* 0xdbb65b49ff067424 */ /* 0x000fe200078e00ff */
[----:B------:R-:W-:Y:S01]  /*11750*/  UMOV UR10, 0x2a25ff7e ;  /* 0x2a25ff7e000a7882 */ /* 0x000fe20000000000 */
[----:B------:R-:W-:Y:S01]  /*11760*/  IMAD.MOV.U32 R7, RZ, RZ, 0x3f2d3b63 ;  /* 0x3f2d3b63ff077424 */ /* 0x000fe200078e00ff */
[----:B------:R-:W-:Y:S01]  /*11770*/  UMOV UR11, 0x3ef53e1d ;  /* 0x3ef53e1d000b7882 */ /* 0x000fe20000000000 */
[----:B------:R-:W-:Y:S01]  /*11780*/  ISETP.GE.AND P2, PT, R17, RZ, PT ;  /* 0x000000ff1100720c */ /* 0x000fe20003f46270 */
[----:B------:R-:W-:Y:S01]  /*11790*/  @P1 IMAD.MOV.U32 R12, RZ, RZ, 0x54442d18 ;  /* 0x54442d18ff0c1424 */ /* 0x000fe200078e00ff */
[----:B------:R-:W-:Y:S01]  /*117a0*/  BSSY.RECONVERGENT B0, `(.L_x_1981) ;  /* 0x000004f000007945 */ /* 0x000fe20003800200 */
[----:B------:R-:W-:Y:S01]  /*117b0*/  @P1 IMAD.MOV.U32 R13, RZ, RZ, 0x3ff921fb ;  /* 0x3ff921fbff0d1424 */ /* 0x000fe200078e00ff */
[----:B------:R-:W-:Y:S01]  /*117c0*/  DFMA R6, R4, -UR10, R6 ;  /* 0x8000000a04067c2b */ /* 0x000fe20008000006 */
[----:B------:R-:W-:Y:S01]  /*117d0*/  UMOV UR10, 0x8dde082e ;  /* 0x8dde082e000a7882 */ /* 0x000fe20000000000 */
[----:B------:R-:W-:Y:S01]  /*117e0*/  UMOV UR11, 0x3f531278 ;  /* 0x3f531278000b7882 */ /* 0x000fe20000000000 */
[----:B------:R-:W-:-:S05]  /*117f0*/  @!P1 PLOP3.LUT P0, PT, P2, PT, PT, 0x80, 0x8 ;  /* 0x000000000008981c */ /* 0x000fca000170f070 */
        /* <DEDUP_REMOVED lines=51> */
[----:B------:R-:W-:Y:S02]  /*11b30*/  @!P1 IMAD.MOV.U32 R2, RZ, RZ, 0x54442d18 ;  /* 0x54442d18ff029424 */ /* 0x000fe400078e00ff */
[----:B------:R-:W-:-:S05]  /*11b40*/  @!P1 IMAD.MOV.U32 R3, RZ, RZ, 0x400921fb ;  /* 0x400921fbff039424 */ /* 0x000fca00078e00ff */
[----:B------:R-:W-:Y:S02]  /*11b50*/  @P1 DADD R4, -RZ, -R6 ;  /* 0x00000000ff041229 */ /* 0x000fe40000000906 */
[----:B------:R-:W-:-:S10]  /*11b60*/  @!P1 DADD R2, -R6, R2 ;  /* 0x0000000006029229 */ /* 0x000fd40000000102 */
[----:B------:R-:W-:Y:S02]  /*11b70*/  @!P1 FSEL R2, R2, R6, !P0 ;  /* 0x0000000602029208 */ /* 0x000fe40004000000 */
[----:B------:R-:W-:Y:S02]  /*11b80*/  @!P1 FSEL R3, R3, R7, !P0 ;  /* 0x0000000703039208 */ /* 0x000fe40004000000 */
[----:B------:R-:W-:Y:S01]  /*11b90*/  @P1 PLOP3.LUT P0, PT, P2, PT, PT, 0x80, 0x8 ;  /* 0x000000000008181c */ /* 0x000fe2000170f070 */
[----:B------:R-:W-:-:S03]  /*11ba0*/  DSETP.NEU.AND P2, PT, R10, RZ, PT ;  /* 0x000000ff0a00722a */ /* 0x000fc60003f4d000 */
[----:B------:R-:W-:Y:S02]  /*11bb0*/  @P1 FSEL R4, R6, R4, !P0 ;  /* 0x0000000406041208 */ /* 0x000fe40004000000 */
[----:B------:R-:W-:-:S06]  /*11bc0*/  @P1 FSEL R5, R7, R5, !P0 ;  /* 0x0000000507051208 */ /* 0x000fcc0004000000 */
[----:B------:R-:W-:-:S03]  /*11bd0*/  @P1 DADD R2, R4, R12 ;  /* 0x0000000004021229 */ /* 0x000fc6000000000c */
        /* <DEDUP_REMOVED lines=9> */
.L_x_1982:
[----:B------:R-:W-:Y:S02]  /*11c70*/  FSEL R2, RZ, 3.37028055040000000000e+12, P0 ;  /* 0x54442d18ff027808 */ /* 0x000fe40000000000 */
[----:B------:R-:W-:-:S07]  /*11c80*/  FSEL R3, RZ, 2.1426990032196044922, P0 ;  /* 0x400921fbff037808 */ /* 0x000fce0000000000 */
.L_x_1983:
[----:B------:R-:W-:Y:S05]  /*11c90*/  BSYNC.RECONVERGENT B0 ;  /* 0x0000000000007941 */ /* 0x000fea0003800200 */
.L_x_1981:
[----:B------:R-:W-:Y:S01]  /*11ca0*/  DADD R16, |R16|, |R18| ;  /* 0x0000000010107229 */ /* 0x000fe20000000612 */
[----:B------:R-:W-:-:S07]  /*11cb0*/  LOP3.LUT R19, R3, 0x80000000, R19, 0xb8, !PT ;  /* 0x8000000003137812 */ /* 0x000fce00078eb813 */
[----:B------:R-:W-:-:S06]  /*11cc0*/  DSETP.NAN.AND P0, PT, R16, R16, PT ;  /* 0x000000101000722a */ /* 0x000fcc0003f08000 */
[----:B------:R-:W-:Y:S02]  /*11cd0*/  FSEL R2, R16, R2, P0 ;  /* 0x0000000210027208 */ /* 0x000fe40000000000 */
[----:B------:R-:W-:-:S07]  /*11ce0*/  FSEL R3, R17, R19, P0 ;  /* 0x0000001311037208 */ /* 0x000fce0000000000 */
.L_x_1932:
[----:B------:R-:W-:Y:S05]  /*11cf0*/  BSYNC.RECONVERGENT B1 ;  /* 0x0000000000017941 */ /* 0x000fea0003800200 */
.L_x_1916:
        /* <DEDUP_REMOVED lines=76> */
.L_x_1990:
[----:B------:R-:W-:Y:S05]  /*121c0*/  BSYNC.RECONVERGENT B0 ;  /* 0x0000000000007941 */ /* 0x000fea0003800200 */
.L_x_1989:
        /* <DEDUP_REMOVED lines=22> */
[----:B------:R-:W-:Y:S05]  /*12330*/  CALL.REL.NOINC `($_ZN2at6native57_GLOBAL__N__f3eca4a2_24_ForeachBinaryOpScalar_cu_86b9896c25multi_tensor_apply_kernelINS1_18TensorListMetadataILi2EEENS1_21BinaryOpScalarFunctorIN3c107complexIdEELi2ELi1ELi1EEEJNS1_13power_functorIS8_EES8_EEEvT_T0_DpT1_$__internal_trig_reduction_slowpathd) ;  /* 0x000003e400287944 */ /* 0x000fea0003c00000 */
[----:B------:R-:W-:Y:S02]  /*12340*/  IMAD.MOV.U32 R2, RZ, RZ, R6 ;  /* 0x000000ffff027224 */ /* 0x000fe400078e0006 */
[----:B------:R-:W-:-:S07]  /*12350*/  IMAD.MOV.U32 R3, RZ, RZ, R7 ;  /* 0x000000ffff037224 */ /* 0x000fce00078e0007 */
.L_x_1994:
[----:B------:R-:W-:Y:S05]  /*12360*/  BSYNC.RECONVERGENT B4 ;  /* 0x0000000000047941 */ /* 0x000fea0003800200 */
.L_x_1993:
[----:B------:R-:W-:Y:S01]  /*12370*/  VIADD R0, R4, 0x1 ;  /* 0x0000000104007836 */ /* 0x000fe20000000000 */
[----:B------:R-:W-:Y:S06]  /*12380*/  BRA `(.L_x_1995) ;  /* 0x0000000000087947 */ /* 0x000fec0003800000 */
.L_x_1992:
[----:B------:R-:W-:Y:S01]  /*12390*/  DMUL R2, RZ, R18 ;  /* 0x00000012ff027228 */ /* 0x000fe20000000000 */
[----:B------:R-:W-:-:S10]  /*123a0*/  IMAD.MOV.U32 R0, RZ, RZ, 0x1 ;  /* 0x00000001ff007424 */ /* 0x000fd400078e00ff */
.L_x_1995:
[----:B------:R-:W-:Y:S05]  /*123b0*/  BSYNC.RECONVERGENT B3 ;  /* 0x0000000000037941 */ /* 0x000fea0003800200 */
.L_x_1991:
        /* <DEDUP_REMOVED lines=53> */
[----:B------:R-:W-:Y:S02]  /*12710*/  IMAD.MOV.U32 R2, RZ, RZ, R6 ;  /* 0x000000ffff027224 */ /* 0x000fe400078e0006 */
[----:B------:R-:W-:Y:S01]  /*12720*/  IMAD.MOV.U32 R3, RZ, RZ, R7 ;  /* 0x000000ffff037224 */ /* 0x000fe200078e0007 */
[----:B------:R-:W-:Y:S06]  /*12730*/  BRA `(.L_x_1998) ;  /* 0x0000000000087947 */ /* 0x000fec0003800000 */
.L_x_1997:
[----:B------:R-:W-:Y:S01]  /*12740*/  DMUL R2, RZ, R18 ;  /* 0x00000012ff027228 */ /* 0x000fe20000000000 */
[----:B------:R-:W-:-:S10]  /*12750*/  IMAD.MOV.U32 R0, RZ, RZ, RZ ;  /* 0x000000ffff007224 */ /* 0x000fd400078e00ff */
.L_x_1998:
[----:B------:R-:W-:Y:S05]  /*12760*/  BSYNC.RECONVERGENT B3 ;  /* 0x0000000000037941 */ /* 0x000fea0003800200 */
.L_x_1996:
        /* <DEDUP_REMOVED lines=32> */
.L_x_1988:
        /* <DEDUP_REMOVED lines=61> */
.L_x_2001:
[----:B------:R-:W-:Y:S05]  /*12d40*/  BSYNC.RECONVERGENT B0 ;  /* 0x0000000000007941 */ /* 0x000fea0003800200 */
.L_x_2000:
        /* <DEDUP_REMOVED lines=10> */
[----:B------:R-:W-:-:S05]  /*12df0*/  PRMT R35, R2, 0x9910, RZ ;  /* 0x0000991002237816 */ /* 0x000fca00000000ff */
[----:B------:R-:W-:Y:S01]  /*12e00*/  IMAD.IADD R17, R0, 0x1, -R35 ;  /* 0x0000000100117824 */ /* 0x000fe200078e0a23 */
[----:B------:R-:W-:-:S04]  /*12e10*/  LEA R35, R35, 0x3ff00000, 0x14 ;  /* 0x3ff0000023237811 */ /* 0x000fc800078ea0ff */
        /* <DEDUP_REMOVED lines=25> */
.L_x_2005:
[----:B------:R-:W-:Y:S05]  /*12fb0*/  BSYNC.RECONVERGENT B4 ;  /* 0x0000000000047941 */ /* 0x000fea0003800200 */
.L_x_2004:
[----:B------:R-:W-:Y:S01]  /*12fc0*/  VIADD R0, R4, 0x1 ;  /* 0x0000000104007836 */ /* 0x000fe20000000000 */
[----:B------:R-:W-:Y:S06]  /*12fd0*/  BRA `(.L_x_2006) ;  /* 0x0000000000087947 */ /* 0x000fec0003800000 */
.L_x_2003:
[----:B------:R-:W-:Y:S01]  /*12fe0*/  DMUL R2, RZ, R18 ;  /* 0x00000012ff027228 */ /* 0x000fe20000000000 */
[----:B------:R-:W-:-:S10]  /*12ff0*/  IMAD.MOV.U32 R0, RZ, RZ, 0x1 ;  /* 0x00000001ff007424 */ /* 0x000fd400078e00ff */
.L_x_2006:
[----:B------:R-:W-:Y:S05]  /*13000*/  BSYNC.RECONVERGENT B3 ;  /* 0x0000000000037941 */ /* 0x000fea0003800200 */
.L_x_2002:
        /* <DEDUP_REMOVED lines=30> */
[----:B------:R-:W-:-:S05]  /*131f0*/  DSETP.NEU.AND P0, PT, |R18|, +INF , PT ;  /* 0x7ff000001200742a */ /* 0x000fca0003f0d200 */
        /* <DEDUP_REMOVED lines=27> */
.L_x_2008:
[----:B------:R-:W-:Y:S01]  /*133b0*/  DMUL R2, RZ, R18 ;  /* 0x00000012ff027228 */ /* 0x000fe20000000000 */
[----:B------:R-:W-:-:S10]  /*133c0*/  IMAD.MOV.U32 R0, RZ, RZ, RZ ;  /* 0x000000ffff007224 */ /* 0x000fd400078e00ff */
.L_x_2009:
[----:B------:R-:W-:Y:S05]  /*133d0*/  BSYNC.RECONVERGENT B3 ;  /* 0x0000000000037941 */ /* 0x000fea0003800200 */
.L_x_2007:
        /* <DEDUP_REMOVED lines=36> */
.L_x_1987:
        /* <DEDUP_REMOVED lines=10> */
.L_x_2010:
[----:B------:R-:W-:-:S10]  /*136c0*/  DADD R16, R18, -R18 ;  /* 0x0000000012107229 */ /* 0x000fd40000000812 */
[----:B------:R-:W-:Y:S02]  /*136d0*/  IMAD.MOV.U32 R18, RZ, RZ, R16 ;  /* 0x000000ffff127224 */ /* 0x000fe400078e0010 */
[----:B------:R-:W-:Y:S01]  /*136e0*/  IMAD.MOV.U32 R19, RZ, RZ, R17 ;  /* 0x000000ffff137224 */ /* 0x000fe200078e0011 */
[----:B------:R-:W-:Y:S06]  /*136f0*/  BRA `(.L_x_1999) ;  /* 0x0000000800c87947 */ /* 0x000fec0003800000 */
.L_x_1986:
        /* <DEDUP_REMOVED lines=26> */
.L_x_2014:
[----:B------:R-:W-:Y:S05]  /*138a0*/  BSYNC.RECONVERGENT B4 ;  /* 0x0000000000047941 */ /* 0x000fea0003800200 */
.L_x_2013:
[----:B------:R-:W-:Y:S01]  /*138b0*/  VIADD R0, R4, 0x1 ;  /* 0x0000000104007836 */ /* 0x000fe20000000000 */
[----:B------:R-:W-:Y:S06]  /*138c0*/  BRA `(.L_x_2015) ;  /* 0x0000000000087947 */ /* 0x000fec0003800000 */
.L_x_2012:
[----:B------:R-:W-:Y:S01]  /*138d0*/  DMUL R2, RZ, R18 ;  /* 0x00000012ff027228 */ /* 0x000fe20000000000 */
[----:B------:R-:W-:-:S10]  /*138e0*/  IMAD.MOV.U32 R0, RZ, RZ, 0x1 ;  /* 0x00000001ff007424 */ /* 0x000fd400078e00ff */
.L_x_2015:
[----:B------:R-:W-:Y:S05]  /*138f0*/  BSYNC.RECONVERGENT B3 ;  /* 0x0000000000037941 */ /* 0x000fea0003800200 */
.L_x_2011:
        /* <DEDUP_REMOVED lines=56> */
.L_x_2017:
[----:B------:R-:W-:Y:S01]  /*13c80*/  DMUL R2, RZ, R18 ;  /* 0x00000012ff027228 */ /* 0x000fe20000000000 */
[----:B------:R-:W-:-:S10]  /*13c90*/  IMAD.MOV.U32 R0, RZ, RZ, RZ ;  /* 0x000000ffff007224 */ /* 0x000fd400078e00ff */
.L_x_2018:
[----:B------:R-:W-:Y:S05]  /*13ca0*/  BSYNC.RECONVERGENT B3 ;  /* 0x0000000000037941 */ /* 0x000fea0003800200 */
.L_x_2016:
        /* <DEDUP_REMOVED lines=30> */
.L_x_1985:
        /* <DEDUP_REMOVED lines=55> */
[----:B------:R-:W-:-:S06]  /*14200*/  @!P1 LEA R5, R6, 0x3ff00000, 0x14 ;  /* 0x3ff0000006059811 */ /* 0x000fcc00078ea0ff */
[----:B------:R-:W-:-:S11]  /*14210*/  @!P1 DMUL R16, R2, R4 ;  /* 0x0000000402109228 */ /* 0x000fd60000000000 */
.L_x_1999:
[----:B------:R-:W-:Y:S05]  /*14220*/  BSYNC.RECONVERGENT B2 ;  /* 0x0000000000027941 */ /* 0x000fea0003800200 */
.L_x_1984:
[----:B------:R-:W-:Y:S01]  /*14230*/  DSETP.NAN.AND P0, PT, R30, R30, PT ;  /* 0x0000001e1e00722a */ /* 0x000fe20003f08000 */
        /* <DEDUP_REMOVED lines=132> */
.L_x_2026:
        /* <DEDUP_REMOVED lines=22> */
.L_x_2029:
[----:B------:R-:W-:Y:S05]  /*14be0*/  BSYNC.RECONVERGENT B3 ;  /* 0x0000000000037941 */ /* 0x000fea0003800200 */
.L_x_2028:
        /* <DEDUP_REMOVED lines=29> */
.L_x_2027:
[----:B------:R-:W-:Y:S05]  /*14dc0*/  BSYNC.RECONVERGENT B2 ;  /* 0x0000000000027941 */ /* 0x000fea0003800200 */
.L_x_2025:
        /* <DEDUP_REMOVED lines=22> */
.L_x_2031:
[----:B------:R-:W-:Y:S05]  /*14f30*/  BSYNC.RECONVERGENT B2 ;  /* 0x0000000000027941 */ /* 0x000fea0003800200 */
.L_x_2030:
        /* <DEDUP_REMOVED lines=84> */
.L_x_2033:
[----:B------:R-:W-:Y:S02]  /*15480*/  FSEL R2, RZ, 3.37028055040000000000e+12, P0 ;  /* 0x54442d18ff027808 */ /* 0x000fe40000000000 */
[----:B------:R-:W-:-:S07]  /*15490*/  FSEL R3, RZ, 2.1426990032196044922, P0 ;  /* 0x400921fbff037808 */ /* 0x000fce0000000000 */
.L_x_2034:
[----:B------:R-:W-:Y:S05]  /*154a0*/  BSYNC.RECONVERGENT B0 ;  /* 0x0000000000007941 */ /* 0x000fea0003800200 */
.L_x_2032:
[----:B------:R-:W-:Y:S01]  /*154b0*/  DADD R28, |R28|, |R30| ;  /* 0x000000001c1c7229 */ /* 0x000fe2000000061e */
[----:B------:R-:W-:Y:S01]  /*154c0*/  LOP3.LUT R31, R3, 0x80000000, R31, 0xb8, !PT ;  /* 0x80000000031f7812 */ /* 0x000fe200078eb81f */
[----:B------:R-:W-:-:S06]  /*154d0*/  DMUL R8, R8, 0.5 ;  /* 0x3fe0000008087828 */ /* 0x000fcc0000000000 */
[----:B------:R-:W-:-:S06]  /*154e0*/  DSETP.NAN.AND P0, PT, R28, R28, PT ;  /* 0x0000001c1c00722a */ /* 0x000fcc0003f08000 */
[----:B------:R-:W-:Y:S02]  /*154f0*/  FSEL R2, R28, R2, P0 ;  /* 0x000000021c027208 */ /* 0x000fe40000000000 */
[----:B------:R-:W-:Y:S01]  /*15500*/  FSEL R3, R29, R31, P0 ;  /* 0x0000001f1d037208 */ /* 0x000fe20000000000 */
[----:B------:R-:W-:Y:S06]  /*15510*/  BRA `(.L_x_2035) ;  /* 0x0000006400b87947 */ /* 0x000fec0003800000 */
.L_x_2024:
        /* <DEDUP_REMOVED lines=103> */
.L_x_2038:
[----:B------:R-:W-:Y:S05]  /*15b90*/  BSYNC.RECONVERGENT B0 ;  /* 0x0000000000007941 */ /* 0x000fea0003800200 */
.L_x_2037:
        /* <DEDUP_REMOVED lines=8> */
.L_x_2040:
[----:B------:R-:W-:Y:S05]  /*15c20*/  BSYNC.RECONVERGENT B2 ;  /* 0x0000000000027941 */ /* 0x000fea0003800200 */
.L_x_2039:
        /* <DEDUP_REMOVED lines=84> */
.L_x_2042:
[----:B------:R-:W-:Y:S02]  /*16170*/  FSEL R2, RZ, 3.37028055040000000000e+12, P0 ;  /* 0x54442d18ff027808 */ /* 0x000fe40000000000 */
[----:B------:R-:W-:-:S07]  /*16180*/  FSEL R3, RZ, 2.1426990032196044922, P0 ;  /* 0x400921fbff037808 */ /* 0x000fce0000000000 */
.L_x_2043:
[----:B------:R-:W-:Y:S05]  /*16190*/  BSYNC.RECONVERGENT B0 ;  /* 0x0000000000007941 */ /* 0x000fea0003800200 */
.L_x_2041:
[----:B------:R-:W-:Y:S01]  /*161a0*/  DADD R28, |R28|, |R30| ;  /* 0x000000001c1c7229 */ /* 0x000fe2000000061e */
[----:B------:R-:W-:Y:S01]  /*161b0*/  LOP3.LUT R31, R3, 0x80000000, R31, 0xb8, !PT ;  /* 0x80000000031f7812 */ /* 0x000fe200078eb81f */
[----:B------:R-:W-:-:S06]  /*161c0*/  DMUL R8, R8, 0.5 ;  /* 0x3fe0000008087828 */ /* 0x000fcc0000000000 */
[----:B------:R-:W-:-:S06]  /*161d0*/  DSETP.NAN.AND P0, PT, R28, R28, PT ;  /* 0x0000001c1c00722a */ /* 0x000fcc0003f08000 */
[----:B------:R-:W-:Y:S02]  /*161e0*/  FSEL R2, R28, R2, P0 ;  /* 0x000000021c027208 */ /* 0x000fe40000000000 */
[----:B------:R-:W-:Y:S01]  /*161f0*/  FSEL R3, R29, R31, P0 ;  /* 0x0000001f1d037208 */ /* 0x000fe20000000000 */
[----:B------:R-:W-:Y:S06]  /*16200*/  BRA `(.L_x_2035) ;  /* 0x00000058007c7947 */ /* 0x000fec0003800000 */
.L_x_2036:
        /* <DEDUP_REMOVED lines=29> */
.L_x_2045:
        /* <DEDUP_REMOVED lines=77> */
.L_x_2044:
        /* <DEDUP_REMOVED lines=99> */
.L_x_2047:
        /* <DEDUP_REMOVED lines=22> */
.L_x_2050:
[----:B------:R-:W-:Y:S05]  /*17040*/  BSYNC.RECONVERGENT B3 ;  /* 0x0000000000037941 */ /* 0x000fea0003800200 */
.L_x_2049:
        /* <DEDUP_REMOVED lines=29> */
.L_x_2048:
[----:B------:R-:W-:Y:S05]  /*17220*/  BSYNC.RECONVERGENT B2 ;  /* 0x0000000000027941 */ /* 0x000fea0003800200 */
.L_x_2046:
        /* <DEDUP_REMOVED lines=22> */
.L_x_2052:
[----:B------:R-:W-:Y:S05]  /*17390*/  BSYNC.RECONVERGENT B2 ;  /* 0x0000000000027941 */ /* 0x000fea0003800200 */
.L_x_2051:
        /* <DEDUP_REMOVED lines=84> */
.L_x_2054:
[----:B------:R-:W-:Y:S02]  /*178e0*/  FSEL R2, RZ, 3.37028055040000000000e+12, P0 ;  /* 0x54442d18ff027808 */ /* 0x000fe40000000000 */
[----:B------:R-:W-:-:S07]  /*178f0*/  FSEL R3, RZ, 2.1426990032196044922, P0 ;  /* 0x400921fbff037808 */ /* 0x000fce0000000000 */
.L_x_2055:
[----:B------:R-:W-:Y:S05]  /*17900*/  BSYNC.RECONVERGENT B0 ;  /* 0x0000000000007941 */ /* 0x000fea0003800200 */
.L_x_2053:
[----:B------:R-:W-:Y:S01]  /*17910*/  DADD R28, |R28|, |R30| ;  /* 0x000000001c1c7229 */ /* 0x000fe2000000061e */
[----:B------:R-:W-:Y:S01]  /*17920*/  LOP3.LUT R31, R3, 0x80000000, R31, 0xb8, !PT ;  /* 0x80000000031f7812 */ /* 0x000fe200078eb81f */
[----:B------:R-:W-:-:S06]  /*17930*/  DMUL R8, R8, 0.5 ;  /* 0x3fe0000008087828 */ /* 0x000fcc0000000000 */
[----:B------:R-:W-:-:S06]  /*17940*/  DSETP.NAN.AND P0, PT, R28, R28, PT ;  /* 0x0000001c1c00722a */ /* 0x000fcc0003f08000 */
[----:B------:R-:W-:Y:S02]  /*17950*/  FSEL R2, R28, R2, P0 ;  /* 0x000000021c027208 */ /* 0x000fe40000000000 */
[----:B------:R-:W-:Y:S01]  /*17960*/  FSEL R3, R29, R31, P0 ;  /* 0x0000001f1d037208 */ /* 0x000fe20000000000 */
[----:B------:R-:W-:Y:S06]  /*17970*/  BRA `(.L_x_2035) ;  /* 0x0000004000a07947 */ /* 0x000fec0003800000 */
.L_x_2023:
        /* <DEDUP_REMOVED lines=136> */
.L_x_2057:
[----:B------:R-:W-:Y:S05]  /*18200*/  BSYNC.RECONVERGENT B0 ;  /* 0x0000000000007941 */ /* 0x000fea0003800200 */
.L_x_2056:
        /* <DEDUP_REMOVED lines=8> */
.L_x_2059:
[----:B------:R-:W-:Y:S05]  /*18290*/  BSYNC.RECONVERGENT B2 ;  /* 0x0000000000027941 */ /* 0x000fea0003800200 */
.L_x_2058:
        /* <DEDUP_REMOVED lines=84> */
.L_x_2061:
[----:B------:R-:W-:Y:S02]  /*187e0*/  FSEL R2, RZ, 3.37028055040000000000e+12, P0 ;  /* 0x54442d18ff027808 */ /* 0x000fe40000000000 */
[----:B------:R-:W-:-:S07]  /*187f0*/  FSEL R3, RZ, 2.1426990032196044922, P0 ;  /* 0x400921fbff037808 */ /* 0x000fce0000000000 */
.L_x_2062:
[----:B------:R-:W-:Y:S05]  /*18800*/  BSYNC.RECONVERGENT B0 ;  /* 0x0000000000007941 */ /* 0x000fea0003800200 */
.L_x_2060:
[----:B------:R-:W-:Y:S01]  /*18810*/  DADD R28, |R28|, |R30| ;  /* 0x000000001c1c7229 */ /* 0x000fe2000000061e */
[----:B------:R-:W-:-:S07]  /*18820*/  LOP3.LUT R31, R3, 0x80000000, R31, 0xb8, !PT ;  /* 0x80000000031f7812 */ /* 0x000fce00078eb81f */
[----:B------:R-:W-:-:S06]  /*18830*/  DSETP.NAN.AND P0, PT, R28, R28, PT ;  /* 0x0000001c1c00722a */ /* 0x000fcc0003f08000 */
[----:B------:R-:W-:Y:S02]  /*18840*/  FSEL R2, R28, R2, P0 ;  /* 0x000000021c027208 */ /* 0x000fe40000000000 */
[----:B------:R-:W-:Y:S01]  /*18850*/  FSEL R3, R29, R31, P0 ;  /* 0x0000001f1d037208 */ /* 0x000fe20000000000 */
[----:B------:R-:W-:Y:S06]  /*18860*/  BRA `(.L_x_2035) ;  /* 0x0000003000e47947 */ /* 0x000fec0003800000 */
.L_x_2022:
        /* <DEDUP_REMOVED lines=92> */
.L_x_2065:
        /* <DEDUP_REMOVED lines=22> */
.L_x_2068:
[----:B------:R-:W-:Y:S05]  /*18f90*/  BSYNC.RECONVERGENT B3 ;  /* 0x0000000000037941 */ /* 0x000fea0003800200 */
.L_x_2067:
        /* <DEDUP_REMOVED lines=29> */
.L_x_2066:
[----:B------:R-:W-:Y:S05]  /*19170*/  BSYNC.RECONVERGENT B2 ;  /* 0x0000000000027941 */ /* 0x000fea0003800200 */
.L_x_2064:
        /* <DEDUP_REMOVED lines=87> */
.L_x_2063:
        /* <DEDUP_REMOVED lines=88> */
.L_x_2021:
        /* <DEDUP_REMOVED lines=25> */
.L_x_2070:
[----:B------:R-:W-:Y:S05]  /*19e00*/  BSYNC.RECONVERGENT B2 ;  /* 0x0000000000027941 */ /* 0x000fea0003800200 */
.L_x_2069:
        /* <DEDUP_REMOVED lines=23> */
.L_x_2072:
[----:B------:R-:W-:Y:S05]  /*19f80*/  BSYNC.RECONVERGENT B2 ;  /* 0x0000000000027941 */ /* 0x000fea0003800200 */
.L_x_2071:
        /* <DEDUP_REMOVED lines=140> */
.L_x_2074:
[----:B------:R-:W-:Y:S05]  /*1a850*/  BSYNC.RECONVERGENT B0 ;  /* 0x0000000000007941 */ /* 0x000fea0003800200 */
.L_x_2073:
        /* <DEDUP_REMOVED lines=8> */
.L_x_2076:
[----:B------:R-:W-:Y:S05]  /*1a8e0*/  BSYNC.RECONVERGENT B2 ;  /* 0x0000000000027941 */ /* 0x000fea0003800200 */
.L_x_2075:
        /* <DEDUP_REMOVED lines=84> */
.L_x_2078:
[----:B------:R-:W-:Y:S02]  /*1ae30*/  FSEL R2, RZ, 3.37028055040000000000e+12, P0 ;  /* 0x54442d18ff027808 */ /* 0x000fe40000000000 */
[----:B------:R-:W-:-:S07]  /*1ae40*/  FSEL R3, RZ, 2.1426990032196044922, P0 ;  /* 0x400921fbff037808 */ /* 0x000fce0000000000 */
.L_x_2079:
[----:B------:R-:W-:Y:S05]  /*1ae50*/  BSYNC.RECONVERGENT B0 ;  /* 0x0000000000007941 */ /* 0x000fea0003800200 */
.L_x_2077:
[----:B------:R-:W-:Y:S01]  /*1ae60*/  DADD R28, |R28|, |R30| ;  /* 0x000000001c1c7229 */ /* 0x000fe2000000061e */
[----:B------:R-:W-:Y:S01]  /*1ae70*/  LOP3.LUT R31, R3, 0x80000000, R31, 0xb8, !PT ;  /* 0x80000000031f7812 */ /* 0x000fe200078eb81f */
[----:B------:R-:W-:-:S06]  /*1ae80*/  DADD R8, R8, 1 ;  /* 0x3ff0000008087429 */ /* 0x000fcc0000000000 */
[----:B------:R-:W-:-:S06]  /*1ae90*/  DSETP.NAN.AND P0, PT, R28, R28, PT ;  /* 0x0000001c1c00722a */ /* 0x000fcc0003f08000 */
[----:B------:R-:W-:Y:S02]  /*1aea0*/  FSEL R2, R28, R2, P0 ;  /* 0x000000021c027208 */ /* 0x000fe40000000000 */
[----:B------:R-:W-:Y:S01]  /*1aeb0*/  FSEL R3, R29, R31, P0 ;  /* 0x0000001f1d037208 */ /* 0x000fe20000000000 */
[----:B------:R-:W-:Y:S06]  /*1aec0*/  BRA `(.L_x_2035) ;  /* 0x0000000c004c7947 */ /* 0x000fec0003800000 */
.L_x_2020:
        /* <DEDUP_REMOVED lines=111> */
.L_x_2081:
[----:B------:R-:W-:Y:S05]  /*1b5c0*/  BSYNC.RECONVERGENT B0 ;  /* 0x0000000000007941 */ /* 0x000fea0003800200 */
.L_x_2080:
[----:B------:R-:W-:Y:S04]  /*1b5d0*/  BSSY.RECONVERGENT B2, `(.L_x_2082) ;  /* 0x0000006000027945 */ /* 0x000fe80003800200 */
[----:B------:R-:W-:Y:S05]  /*1b5e0*/  @P4 BRA P5, `(.L_x_2083) ;  /* 0x0000000000104947 */ /* 0x000fea0002800000 */
[----:B------:R-:W-:Y:S01]  /*1b5f0*/  IMAD.MOV.U32 R2, RZ, RZ, R10 ;  /* 0x000000ffff027224 */ /* 0x000fe200078e000a */
[----:B------:R-:W-:Y:S01]  /*1b600*/  MOV R0, 0x1b630 ;  /* 0x0001b63000007802 */ /* 0x000fe20000000f00 */
[----:B------:R-:W-:-:S07]  /*1b610*/  IMAD.MOV.U32 R3, RZ, RZ, R11 ;  /* 0x000000ffff037224 */ /* 0x000fce00078e000b */
[----:B------:R-:W-:Y:S05]  /*1b620*/  CALL.REL.NOINC `($__internal_68_$__cuda_sm20_div_rn_f64_full) ;  /* 0x0000034800d47944 */ /* 0x000fea0003c00000 */
.L_x_2083:
[----:B------:R-:W-:Y:S05]  /*1b630*/  BSYNC.RECONVERGENT B2 ;  /* 0x0000000000027941 */ /* 0x000fea0003800200 */
.L_x_2082:
        /* <DEDUP_REMOVED lines=84> */
.L_x_2085:
[----:B------:R-:W-:Y:S02]  /*1bb80*/  FSEL R2, RZ, 3.37028055040000000000e+12, P0 ;  /* 0x54442d18ff027808 */ /* 0x000fe40000000000 */
[----:B------:R-:W-:-:S07]  /*1bb90*/  FSEL R3, RZ, 2.1426990032196044922, P0 ;  /* 0x400921fbff037808 */ /* 0x000fce0000000000 */
.L_x_2086:
[----:B------:R-:W-:Y:S05]  /*1bba0*/  BSYNC.RECONVERGENT B0 ;  /* 0x0000000000007941 */ /* 0x000fea0003800200 */
.L_x_2084:
[----:B------:R-:W-:Y:S01]  /*1bbb0*/  DADD R28, |R28|, |R30| ;  /* 0x000000001c1c7229 */ /* 0x000fe2000000061e */
[----:B------:R-:W-:-:S07]  /*1bbc0*/  LOP3.LUT R31, R3, 0x80000000, R31, 0xb8, !PT ;  /* 0x80000000031f7812 */ /* 0x000fce00078eb81f */
[----:B------:R-:W-:-:S06]  /*1bbd0*/  DSETP.NAN.AND P0, PT, R28, R28, PT ;  /* 0x0000001c1c00722a */ /* 0x000fcc0003f08000 */
[----:B------:R-:W-:Y:S02]  /*1bbe0*/  FSEL R2, R28, R2, P0 ;  /* 0x000000021c027208 */ /* 0x000fe40000000000 */
[----:B------:R-:W-:-:S07]  /*1bbf0*/  FSEL R3, R29, R31, P0 ;  /* 0x0000001f1d037208 */ /* 0x000fce0000000000 */
.L_x_2035:
[----:B------:R-:W-:Y:S05]  /*1bc00*/  BSYNC.RECONVERGENT B1 ;  /* 0x0000000000017941 */ /* 0x000fea0003800200 */
.L_x_2019:
        /* <DEDUP_REMOVED lines=76> */
.L_x_2093:
[----:B------:R-:W-:Y:S05]  /*1c0d0*/  BSYNC.RECONVERGENT B0 ;  /* 0x0000000000007941 */ /* 0x000fea0003800200 */
.L_x_2092:
        /* <DEDUP_REMOVED lines=25> */
.L_x_2097:
[----:B------:R-:W-:Y:S05]  /*1c270*/  BSYNC.RECONVERGENT B4 ;  /* 0x0000000000047941 */ /* 0x000fea0003800200 */
.L_x_2096:
[----:B------:R-:W-:Y:S01]  /*1c280*/  VIADD R0, R4, 0x1 ;  /* 0x0000000104007836 */ /* 0x000fe20000000000 */
[----:B------:R-:W-:Y:S06]  /*1c290*/  BRA `(.L_x_2098) ;  /* 0x0000000000087947 */ /* 0x000fec0003800000 */
.L_x_2095:
[----:B------:R-:W-:Y:S01]  /*1c2a0*/  DMUL R2, RZ, R30 ;  /* 0x0000001eff027228 */ /* 0x000fe20000000000 */
[----:B------:R-:W-:-:S10]  /*1c2b0*/  IMAD.MOV.U32 R0, RZ, RZ, 0x1 ;  /* 0x00000001ff007424 */ /* 0x000fd400078e00ff */
.L_x_2098:
[----:B------:R-:W-:Y:S05]  /*1c2c0*/  BSYNC.RECONVERGENT B3 ;  /* 0x0000000000037941 */ /* 0x000fea0003800200 */
.L_x_2094:
        /* <DEDUP_REMOVED lines=56> */
.L_x_2100:
[----:B------:R-:W-:Y:S01]  /*1c650*/  DMUL R2, RZ, R30 ;  /* 0x0000001eff027228 */ /* 0x000fe20000000000 */
[----:B------:R-:W-:-:S10]  /*1c660*/  IMAD.MOV.U32 R0, RZ, RZ, RZ ;  /* 0x000000ffff007224 */ /* 0x000fd400078e00ff */
.L_x_2101:
[----:B------:R-:W-:Y:S05]  /*1c670*/  BSYNC.RECONVERGENT B3 ;  /* 0x0000000000037941 */ /* 0x000fea0003800200 */
.L_x_2099:
        /* <DEDUP_REMOVED lines=32> */
.L_x_2091:
        /* <DEDUP_REMOVED lines=61> */
.L_x_2104:
[----:B------:R-:W-:Y:S05]  /*1cc50*/  BSYNC.RECONVERGENT B0 ;  /* 0x0000000000007941 */ /* 0x000fea0003800200 */
.L_x_2103:
        /* <DEDUP_REMOVED lines=38> */
.L_x_2108:
[----:B------:R-:W-:Y:S05]  /*1cec0*/  BSYNC.RECONVERGENT B4 ;  /* 0x0000000000047941 */ /* 0x000fea0003800200 */
.L_x_2107:
[----:B------:R-:W-:Y:S01]  /*1ced0*/  VIADD R0, R4, 0x1 ;  /* 0x0000000104007836 */ /* 0x000fe20000000000 */
[----:B------:R-:W-:Y:S06]  /*1cee0*/  BRA `(.L_x_2109) ;  /* 0x0000000000087947 */ /* 0x000fec0003800000 */
.L_x_2106:
[----:B------:R-:W-:Y:S01]  /*1cef0*/  DMUL R2, RZ, R30 ;  /* 0x0000001eff027228 */ /* 0x000fe20000000000 */
[----:B------:R-:W-:-:S10]  /*1cf00*/  IMAD.MOV.U32 R0, RZ, RZ, 0x1 ;  /* 0x00000001ff007424 */ /* 0x000fd400078e00ff */
.L_x_2109:
[----:B------:R-:W-:Y:S05]  /*1cf10*/  BSYNC.RECONVERGENT B3 ;  /* 0x0000000000037941 */ /* 0x000fea0003800200 */
.L_x_2105:
        /* <DEDUP_REMOVED lines=58> */
.L_x_2111:
[----:B------:R-:W-:Y:S01]  /*1d2c0*/  DMUL R2, RZ, R30 ;  /* 0x0000001eff027228 */ /* 0x000fe20000000000 */
[----:B------:R-:W-:-:S10]  /*1d2d0*/  IMAD.MOV.U32 R0, RZ, RZ, RZ ;  /* 0x000000ffff007224 */ /* 0x000fd400078e00ff */
.L_x_2112:
[----:B------:R-:W-:Y:S05]  /*1d2e0*/  BSYNC.RECONVERGENT B3 ;  /* 0x0000000000037941 */ /* 0x000fea0003800200 */
.L_x_2110:
        /* <DEDUP_REMOVED lines=36> */
.L_x_2090:
        /* <DEDUP_REMOVED lines=10> */
.L_x_2113:
[----:B------:R-:W-:-:S10]  /*1d5d0*/  DADD R28, R30, -R30 ;  /* 0x000000001e1c7229 */ /* 0x000fd4000000081e */
[----:B------:R-:W-:Y:S02]  /*1d5e0*/  IMAD.MOV.U32 R30, RZ, RZ, R28 ;  /* 0x000000ffff1e7224 */ /* 0x000fe400078e001c */
[----:B------:R-:W-:Y:S01]  /*1d5f0*/  IMAD.MOV.U32 R31, RZ, RZ, R29 ;  /* 0x000000ffff1f7224 */ /* 0x000fe200078e001d */
[----:B------:R-:W-:Y:S06]  /*1d600*/  BRA `(.L_x_2102) ;  /* 0x0000000800c87947 */ /* 0x000fec0003800000 */
.L_x_2089:
        /* <DEDUP_REMOVED lines=26> */
.L_x_2117:
[----:B------:R-:W-:Y:S05]  /*1d7b0*/  BSYNC.RECONVERGENT B4 ;  /* 0x0000000000047941 */ /* 0x000fea0003800200 */
.L_x_2116:
[----:B------:R-:W-:Y:S01]  /*1d7c0*/  VIADD R0, R4, 0x1 ;  /* 0x0000000104007836 */ /* 0x000fe20000000000 */
[----:B------:R-:W-:Y:S06]  /*1d7d0*/  BRA `(.L_x_2118) ;  /* 0x0000000000087947 */ /* 0x000fec0003800000 */
.L_x_2115:
[----:B------:R-:W-:Y:S01]  /*1d7e0*/  DMUL R2, RZ, R30 ;  /* 0x0000001eff027228 */ /* 0x000fe20000000000 */
[----:B------:R-:W-:-:S10]  /*1d7f0*/  IMAD.MOV.U32 R0, RZ, RZ, 0x1 ;  /* 0x00000001ff007424 */ /* 0x000fd400078e00ff */
.L_x_2118:
[----:B------:R-:W-:Y:S05]  /*1d800*/  BSYNC.RECONVERGENT B3 ;  /* 0x0000000000037941 */ /* 0x000fea0003800200 */
.L_x_2114:
        /* <DEDUP_REMOVED lines=56> */
.L_x_2120:
[----:B------:R-:W-:Y:S01]  /*1db90*/  DMUL R2, RZ, R30 ;  /* 0x0000001eff027228 */ /* 0x000fe20000000000 */
[----:B------:R-:W-:-:S10]  /*1dba0*/  IMAD.MOV.U32 R0, RZ, RZ, RZ ;  /* 0x000000ffff007224 */ /* 0x000fd400078e00ff */
.L_x_2121:
[----:B------:R-:W-:Y:S05]  /*1dbb0*/  BSYNC.RECONVERGENT B3 ;  /* 0x0000000000037941 */ /* 0x000fea0003800200 */
.L_x_2119:
        /* <DEDUP_REMOVED lines=30> */
.L_x_2088:
        /* <DEDUP_REMOVED lines=57> */
.L_x_2102:
[----:B------:R-:W-:Y:S05]  /*1e130*/  BSYNC.RECONVERGENT B2 ;  /* 0x0000000000027941 */ /* 0x000fea0003800200 */
.L_x_2087:
        /* <DEDUP_REMOVED lines=133> */
.L_x_2129:
        /* <DEDUP_REMOVED lines=22> */
.L_x_2132:
[----:B------:R-:W-:Y:S05]  /*1eaf0*/  BSYNC.RECONVERGENT B3 ;  /* 0x0000000000037941 */ /* 0x000fea0003800200 */
.L_x_2131:
        /* <DEDUP_REMOVED lines=29> */
.L_x_2130:
[----:B------:R-:W-:Y:S05]  /*1ecd0*/  BSYNC.RECONVERGENT B2 ;  /* 0x0000000000027941 */ /* 0x000fea0003800200 */
.L_x_2128:
        /* <DEDUP_REMOVED lines=22> */
.L_x_2134:
[----:B------:R-:W-:Y:S05]  /*1ee40*/  BSYNC.RECONVERGENT B2 ;  /* 0x0000000000027941 */ /* 0x000fea0003800200 */
.L_x_2133:
        /* <DEDUP_REMOVED lines=84> */
.L_x_2136:
[----:B------:R-:W-:Y:S02]  /*1f390*/  FSEL R2, RZ, 3.37028055040000000000e+12, P0 ;  /* 0x54442d18ff027808 */ /* 0x000fe40000000000 */
[----:B------:R-:W-:-:S07]  /*1f3a0*/  FSEL R3, RZ, 2.1426990032196044922, P0 ;  /* 0x400921fbff037808 */ /* 0x000fce0000000000 */
.L_x_2137:
[----:B------:R-:W-:Y:S05]  /*1f3b0*/  BSYNC.RECONVERGENT B0 ;  /* 0x0000000000007941 */ /* 0x000fea0003800200 */
.L_x_2135:
[----:B------:R-:W-:Y:S01]  /*1f3c0*/  DADD R24, |R24|, |R26| ;  /* 0x0000000018187229 */ /* 0x000fe2000000061a */
[----:B------:R-:W-:Y:S01]  /*1f3d0*/  LOP3.LUT R27, R3, 0x80000000, R27, 0xb8, !PT ;  /* 0x80000000031b7812 */ /* 0x000fe200078eb81b */
[----:B------:R-:W-:-:S06]  /*1f3e0*/  DMUL R8, R8, 0.5 ;  /* 0x3fe0000008087828 */ /* 0x000fcc0000000000 */
[----:B------:R-:W-:-:S06]  /*1f3f0*/  DSETP.NAN.AND P0, PT, R24, R24, PT ;  /* 0x000000181800722a */ /* 0x000fcc0003f08000 */
[----:B------:R-:W-:Y:S02]  /*1f400*/  FSEL R2, R24, R2, P0 ;  /* 0x0000000218027208 */ /* 0x000fe40000000000 */
[----:B------:R-:W-:Y:S01]  /*1f410*/  FSEL R3, R25, R27, P0 ;  /* 0x0000001b19037208 */ /* 0x000fe20000000000 */
[----:B------:R-:W-:Y:S06]  /*1f420*/  BRA `(.L_x_2138) ;  /* 0x0000006400b87947 */ /* 0x000fec0003800000 */
.L_x_2127:
        /* <DEDUP_REMOVED lines=103> */
.L_x_2141:
[----:B------:R-:W-:Y:S05]  /*1faa0*/  BSYNC.RECONVERGENT B0 ;  /* 0x0000000000007941 */ /* 0x000fea0003800200 */
.L_x_2140:
        /* <DEDUP_REMOVED lines=8> */
.L_x_2143:
[----:B------:R-:W-:Y:S05]  /*1fb30*/  BSYNC.RECONVERGENT B2 ;  /* 0x0000000000027941 */ /* 0x000fea0003800200 */
.L_x_2142:
        /* <DEDUP_REMOVED lines=84> */
.L_x_2145:
[----:B------:R-:W-:Y:S02]  /*20080*/  FSEL R2, RZ, 3.37028055040000000000e+12, P0 ;  /* 0x54442d18ff027808 */ /* 0x000fe40000000000 */
[----:B------:R-:W-:-:S07]  /*20090*/  FSEL R3, RZ, 2.1426990032196044922, P0 ;  /* 0x400921fbff037808 */ /* 0x000fce0000000000 */
.L_x_2146:
[----:B------:R-:W-:Y:S05]  /*200a0*/  BSYNC.RECONVERGENT B0 ;  /* 0x0000000000007941 */ /* 0x000fea0003800200 */
.L_x_2144:
[----:B------:R-:W-:Y:S01]  /*200b0*/  DADD R24, |R24|, |R26| ;  /* 0x0000000018187229 */ /* 0x000fe2000000061a */
[----:B------:R-:W-:Y:S01]  /*200c0*/  LOP3.LUT R27, R3, 0x80000000, R27, 0xb8, !PT ;  /* 0x80000000031b7812 */ /* 0x000fe200078eb81b */
[----:B------:R-:W-:-:S06]  /*200d0*/  DMUL R8, R8, 0.5 ;  /* 0x3fe0000008087828 */ /* 0x000fcc0000000000 */
[----:B------:R-:W-:-:S06]  /*200e0*/  DSETP.NAN.AND P0, PT, R24, R24, PT ;  /* 0x000000181800722a */ /* 0x000fcc0003f08000 */
[----:B------:R-:W-:Y:S02]  /*200f0*/  FSEL R2, R24, R2, P0 ;  /* 0x0000000218027208 */ /* 0x000fe40000000000 */
[----:B------:R-:W-:Y:S01]  /*20100*/  FSEL R3, R25, R27, P0 ;  /* 0x0000001b19037208 */ /* 0x000fe20000000000 */
[----:B------:R-:W-:Y:S06]  /*20110*/  BRA `(.L_x_2138) ;  /* 0x00000058007c7947 */ /* 0x000fec0003800000 */
.L_x_2139:
        /* <DEDUP_REMOVED lines=29> */
.L_x_2148:
        /* <DEDUP_REMOVED lines=77> */
.L_x_2147:
        /* <DEDUP_REMOVED lines=99> */
.L_x_2150:
        /* <DEDUP_REMOVED lines=22> */
.L_x_2153:
[----:B------:R-:W-:Y:S05]  /*20f50*/  BSYNC.RECONVERGENT B3 ;  /* 0x0000000000037941 */ /* 0x000fea0003800200 */
.L_x_2152:
        /* <DEDUP_REMOVED lines=29> */
.L_x_2151:
[----:B------:R-:W-:Y:S05]  /*21130*/  BSYNC.RECONVERGENT B2 ;  /* 0x0000000000027941 */ /* 0x000fea0003800200 */
.L_x_2149:
        /* <DEDUP_REMOVED lines=22> */
.L_x_2155:
[----:B------:R-:W-:Y:S05]  /*212a0*/  BSYNC.RECONVERGENT B2 ;  /* 0x0000000000027941 */ /* 0x000fea0003800200 */
.L_x_2154:
        /* <DEDUP_REMOVED lines=84> */
.L_x_2157:
[----:B------:R-:W-:Y:S02]  /*217f0*/  FSEL R2, RZ, 3.37028055040000000000e+12, P0 ;  /* 0x54442d18ff027808 */ /* 0x000fe40000000000 */
[----:B------:R-:W-:-:S07]  /*21800*/  FSEL R3, RZ, 2.1426990032196044922, P0 ;  /* 0x400921fbff037808 */ /* 0x000fce0000000000 */
.L_x_2158:
[----:B------:R-:W-:Y:S05]  /*21810*/  BSYNC.RECONVERGENT B0 ;  /* 0x0000000000007941 */ /* 0x000fea0003800200 */
.L_x_2156:
[----:B------:R-:W-:Y:S01]  /*21820*/  DADD R24, |R24|, |R26| ;  /* 0x0000000018187229 */ /* 0x000fe2000000061a */
[----:B------:R-:W-:Y:S01]  /*21830*/  LOP3.LUT R27, R3, 0x80000000, R27, 0xb8, !PT ;  /* 0x80000000031b7812 */ /* 0x000fe200078eb81b */
[----:B------:R-:W-:-:S06]  /*21840*/  DMUL R8, R8, 0.5 ;  /* 0x3fe0000008087828 */ /* 0x000fcc0000000000 */
[----:B------:R-:W-:-:S06]  /*21850*/  DSETP.NAN.AND P0, PT, R24, R24, PT ;  /* 0x000000181800722a */ /* 0x000fcc0003f08000 */
[----:B------:R-:W-:Y:S02]  /*21860*/  FSEL R2, R24, R2, P0 ;  /* 0x0000000218027208 */ /* 0x000fe40000000000 */
[----:B------:R-:W-:Y:S01]  /*21870*/  FSEL R3, R25, R27, P0 ;  /* 0x0000001b19037208 */ /* 0x000fe20000000000 */
[----:B------:R-:W-:Y:S06]  /*21880*/  BRA `(.L_x_2138) ;  /* 0x0000004000a07947 */ /* 0x000fec0003800000 */
.L_x_2126:
        /* <DEDUP_REMOVED lines=136> */
.L_x_2160:
[----:B------:R-:W-:Y:S05]  /*22110*/  BSYNC.RECONVERGENT B0 ;  /* 0x0000000000007941 */ /* 0x000fea0003800200 */
.L_x_2159:
        /* <DEDUP_REMOVED lines=8> */
.L_x_2162:
[----:B------:R-:W-:Y:S05]  /*221a0*/  BSYNC.RECONVERGENT B2 ;  /* 0x0000000000027941 */ /* 0x000fea0003800200 */
.L_x_2161:
        /* <DEDUP_REMOVED lines=84> */
.L_x_2164:
[----:B------:R-:W-:Y:S02]  /*226f0*/  FSEL R2, RZ, 3.37028055040000000000e+12, P0 ;  /* 0x54442d18ff027808 */ /* 0x000fe40000000000 */
[----:B------:R-:W-:-:S07]  /*22700*/  FSEL R3, RZ, 2.1426990032196044922, P0 ;  /* 0x400921fbff037808 */ /* 0x000fce0000000000 */
.L_x_2165:
[----:B------:R-:W-:Y:S05]  /*22710*/  BSYNC.RECONVERGENT B0 ;  /* 0x0000000000007941 */ /* 0x000fea0003800200 */
.L_x_2163:
[----:B------:R-:W-:Y:S01]  /*22720*/  DADD R24, |R24|, |R26| ;  /* 0x0000000018187229 */ /* 0x000fe2000000061a */
[----:B------:R-:W-:-:S07]  /*22730*/  LOP3.LUT R27, R3, 0x80000000, R27, 0xb8, !PT ;  /* 0x80000000031b7812 */ /* 0x000fce00078eb81b */
[----:B------:R-:W-:-:S06]  /*22740*/  DSETP.NAN.AND P0, PT, R24, R24, PT ;  /* 0x000000181800722a */ /* 0x000fcc0003f08000 */
[----:B------:R-:W-:Y:S02]  /*22750*/  FSEL R2, R24, R2, P0 ;  /* 0x0000000218027208 */ /* 0x000fe40000000000 */
[----:B------:R-:W-:Y:S01]  /*22760*/  FSEL R3, R25, R27, P0 ;  /* 0x0000001b19037208 */ /* 0x000fe20000000000 */
[----:B------:R-:W-:Y:S06]  /*22770*/  BRA `(.L_x_2138) ;  /* 0x0000003000e47947 */ /* 0x000fec0003800000 */
.L_x_2125:
        /* <DEDUP_REMOVED lines=92> */
.L_x_2168:
        /* <DEDUP_REMOVED lines=22> */
.L_x_2171:
[----:B------:R-:W-:Y:S05]  /*22ea0*/  BSYNC.RECONVERGENT B3 ;  /* 0x0000000000037941 */ /* 0x000fea0003800200 */
.L_x_2170:
        /* <DEDUP_REMOVED lines=29> */
.L_x_2169:
[----:B------:R-:W-:Y:S05]  /*23080*/  BSYNC.RECONVERGENT B2 ;  /* 0x0000000000027941 */ /* 0x000fea0003800200 */
.L_x_2167:
        /* <DEDUP_REMOVED lines=87> */
.L_x_2166:
        /* <DEDUP_REMOVED lines=88> */
.L_x_2124:
        /* <DEDUP_REMOVED lines=25> */
.L_x_2173:
[----:B------:R-:W-:Y:S05]  /*23d10*/  BSYNC.RECONVERGENT B2 ;  /* 0x0000000000027941 */ /* 0x000fea0003800200 */
.L_x_2172:
        /* <DEDUP_REMOVED lines=23> */
.L_x_2175:
[----:B------:R-:W-:Y:S05]  /*23e90*/  BSYNC.RECONVERGENT B2 ;  /* 0x0000000000027941 */ /* 0x000fea0003800200 */
.L_x_2174:
        /* <DEDUP_REMOVED lines=140> */
.L_x_2177:
[----:B------:R-:W-:Y:S05]  /*24760*/  BSYNC.RECONVERGENT B0 ;  /* 0x0000000000007941 */ /* 0x000fea0003800200 */
.L_x_2176:
        /* <DEDUP_REMOVED lines=8> */
.L_x_2179:
[----:B------:R-:W-:Y:S05]  /*247f0*/  BSYNC.RECONVERGENT B2 ;  /* 0x0000000000027941 */ /* 0x000fea0003800200 */
.L_x_2178:
        /* <DEDUP_REMOVED lines=84> */
.L_x_2181:
[----:B------:R-:W-:Y:S02]  /*24d40*/  FSEL R2, RZ, 3.37028055040000000000e+12, P0 ;  /* 0x54442d18ff027808 */ /* 0x000fe40000000000 */
[----:B------:R-:W-:-:S07]  /*24d50*/  FSEL R3, RZ, 2.1426990032196044922, P0 ;  /* 0x400921fbff037808 */ /* 0x000fce0000000000 */
.L_x_2182:
[----:B------:R-:W-:Y:S05]  /*24d60*/  BSYNC.RECONVERGENT B0 ;  /* 0x0000000000007941 */ /* 0x000fea0003800200 */
.L_x_2180:
[----:B------:R-:W-:Y:S01]  /*24d70*/  DADD R24, |R24|, |R26| ;  /* 0x0000000018187229 */ /* 0x000fe2000000061a */
[----:B------:R-:W-:Y:S01]  /*24d80*/  LOP3.LUT R27, R3, 0x80000000, R27, 0xb8, !PT ;  /* 0x80000000031b7812 */ /* 0x000fe200078eb81b */
[----:B------:R-:W-:-:S06]  /*24d90*/  DADD R8, R8, 1 ;  /* 0x3ff0000008087429 */ /* 0x000fcc0000000000 */
[----:B------:R-:W-:-:S06]  /*24da0*/  DSETP.NAN.AND P0, PT, R24, R24, PT ;  /* 0x000000181800722a */ /* 0x000fcc0003f08000 */
[----:B------:R-:W-:Y:S02]  /*24db0*/  FSEL R2, R24, R2, P0 ;  /* 0x0000000218027208 */ /* 0x000fe40000000000 */
[----:B------:R-:W-:Y:S01]  /*24dc0*/  FSEL R3, R25, R27, P0 ;  /* 0x0000001b19037208 */ /* 0x000fe20000000000 */
[----:B------:R-:W-:Y:S06]  /*24dd0*/  BRA `(.L_x_2138) ;  /* 0x0000000c004c7947 */ /* 0x000fec0003800000 */
.L_x_2123:
        /* <DEDUP_REMOVED lines=111> */
.L_x_2184:
[----:B------:R-:W-:Y:S05]  /*254d0*/  BSYNC.RECONVERGENT B0 ;  /* 0x0000000000007941 */ /* 0x000fea0003800200 */
.L_x_2183:
[----:B------:R-:W-:Y:S04]  /*254e0*/  BSSY.RECONVERGENT B2, `(.L_x_2185) ;  /* 0x0000006000027945 */ /* 0x000fe80003800200 */
[----:B------:R-:W-:Y:S05]  /*254f0*/  @P4 BRA P5, `(.L_x_2186) ;  /* 0x0000000000104947 */ /* 0x000fea0002800000 */
[----:B------:R-:W-:Y:S01]  /*25500*/  IMAD.MOV.U32 R2, RZ, RZ, R10 ;  /* 0x000000ffff027224 */ /* 0x000fe200078e000a */
[----:B------:R-:W-:Y:S01]  /*25510*/  MOV R0, 0x25540 ;  /* 0x0002554000007802 */ /* 0x000fe20000000f00 */
[----:B------:R-:W-:-:S07]  /*25520*/  IMAD.MOV.U32 R3, RZ, RZ, R11 ;  /* 0x000000ffff037224 */ /* 0x000fce00078e000b */
[----:B------:R-:W-:Y:S05]  /*25530*/  CALL.REL.NOINC `($__internal_68_$__cuda_sm20_div_rn_f64_full) ;  /* 0x000002ac00107944 */ /* 0x000fea0003c00000 */
.L_x_2186:
[----:B------:R-:W-:Y:S05]  /*25540*/  BSYNC.RECONVERGENT B2 ;  /* 0x0000000000027941 */ /* 0x000fea0003800200 */
.L_x_2185:
        /* <DEDUP_REMOVED lines=84> */
.L_x_2188:
[----:B------:R-:W-:Y:S02]  /*25a90*/  FSEL R2, RZ, 3.37028055040000000000e+12, P0 ;  /* 0x54442d18ff027808 */ /* 0x000fe40000000000 */
[----:B------:R-:W-:-:S07]  /*25aa0*/  FSEL R3, RZ, 2.1426990032196044922, P0 ;  /* 0x400921fbff037808 */ /* 0x000fce0000000000 */
.L_x_2189:
[----:B------:R-:W-:Y:S05]  /*25ab0*/  BSYNC.RECONVERGENT B0 ;  /* 0x0000000000007941 */ /* 0x000fea0003800200 */
.L_x_2187:
[----:B------:R-:W-:Y:S01]  /*25ac0*/  DADD R24, |R24|, |R26| ;  /* 0x0000000018187229 */ /* 0x000fe2000000061a */
[----:B------:R-:W-:-:S07]  /*25ad0*/  LOP3.LUT R27, R3, 0x80000000, R27, 0xb8, !PT ;  /* 0x80000000031b7812 */ /* 0x000fce00078eb81b */
[----:B------:R-:W-:-:S06]  /*25ae0*/  DSETP.NAN.AND P0, PT, R24, R24, PT ;  /* 0x000000181800722a */ /* 0x000fcc0003f08000 */
[----:B------:R-:W-:Y:S02]  /*25af0*/  FSEL R2, R24, R2, P0 ;  /* 0x0000000218027208 */ /* 0x000fe40000000000 */
[----:B------:R-:W-:-:S07]  /*25b00*/  FSEL R3, R25, R27, P0 ;  /* 0x0000001b19037208 */ /* 0x000fce0000000000 */
.L_x_2138:
[----:B------:R-:W-:Y:S05]  /*25b10*/  BSYNC.RECONVERGENT B1 ;  /* 0x0000000000017941 */ /* 0x000fea0003800200 */
.L_x_2122:
        /* <DEDUP_REMOVED lines=76> */
.L_x_2196:
[----:B------:R-:W-:Y:S05]  /*25fe0*/  BSYNC.RECONVERGENT B0 ;  /* 0x0000000000007941 */ /* 0x000fea0003800200 */
.L_x_2195:
        /* <DEDUP_REMOVED lines=25> */
.L_x_2200:
[----:B------:R-:W-:Y:S05]  /*26180*/  BSYNC.RECONVERGENT B4 ;  /* 0x0000000000047941 */ /* 0x000fea0003800200 */
.L_x_2199:
[----:B------:R-:W-:Y:S01]  /*26190*/  VIADD R0, R4, 0x1 ;  /* 0x0000000104007836 */ /* 0x000fe20000000000 */
[----:B------:R-:W-:Y:S06]  /*261a0*/  BRA `(.L_x_2201) ;  /* 0x0000000000087947 */ /* 0x000fec0003800000 */
.L_x_2198:
[----:B------:R-:W-:Y:S01]  /*261b0*/  DMUL R2, RZ, R26 ;  /* 0x0000001aff027228 */ /* 0x000fe20000000000 */
[----:B------:R-:W-:-:S10]  /*261c0*/  IMAD.MOV.U32 R0, RZ, RZ, 0x1 ;  /* 0x00000001ff007424 */ /* 0x000fd400078e00ff */
.L_x_2201:
[----:B------:R-:W-:Y:S05]  /*261d0*/  BSYNC.RECONVERGENT B3 ;  /* 0x0000000000037941 */ /* 0x000fea0003800200 */
.L_x_2197:
        /* <DEDUP_REMOVED lines=56> */
.L_x_2203:
[----:B------:R-:W-:Y:S01]  /*26560*/  DMUL R2, RZ, R26 ;  /* 0x0000001aff027228 */ /* 0x000fe20000000000 */
[----:B------:R-:W-:-:S10]  /*26570*/  IMAD.MOV.U32 R0, RZ, RZ, RZ ;  /* 0x000000ffff007224 */ /* 0x000fd400078e00ff */
.L_x_2204:
[----:B------:R-:W-:Y:S05]  /*26580*/  BSYNC.RECONVERGENT B3 ;  /* 0x0000000000037941 */ /* 0x000fea0003800200 */
.L_x_2202:
        /* <DEDUP_REMOVED lines=32> */
.L_x_2194:
        /* <DEDUP_REMOVED lines=61> */
.L_x_2207:
[----:B------:R-:W-:Y:S05]  /*26b60*/  BSYNC.RECONVERGENT B0 ;  /* 0x0000000000007941 */ /* 0x000fea0003800200 */
.L_x_2206:
        /* <DEDUP_REMOVED lines=38> */
.L_x_2211:
[----:B------:R-:W-:Y:S05]  /*26dd0*/  BSYNC.RECONVERGENT B4 ;  /* 0x0000000000047941 */ /* 0x000fea0003800200 */
.L_x_2210:
[----:B------:R-:W-:Y:S01]  /*26de0*/  VIADD R0, R4, 0x1 ;  /* 0x0000000104007836 */ /* 0x000fe20000000000 */
[----:B------:R-:W-:Y:S06]  /*26df0*/  BRA `(.L_x_2212) ;  /* 0x0000000000087947 */ /* 0x000fec0003800000 */
.L_x_2209:
[----:B------:R-:W-:Y:S01]  /*26e00*/  DMUL R2, RZ, R26 ;  /* 0x0000001aff027228 */ /* 0x000fe20000000000 */
[----:B------:R-:W-:-:S10]  /*26e10*/  IMAD.MOV.U32 R0, RZ, RZ, 0x1 ;  /* 0x00000001ff007424 */ /* 0x000fd400078e00ff */
.L_x_2212:
[----:B------:R-:W-:Y:S05]  /*26e20*/  BSYNC.RECONVERGENT B3 ;  /* 0x0000000000037941 */ /* 0x000fea0003800200 */
.L_x_2208:
        /* <DEDUP_REMOVED lines=58> */
.L_x_2214:
[----:B------:R-:W-:Y:S01]  /*271d0*/  DMUL R2, RZ, R26 ;  /* 0x0000001aff027228 */ /* 0x000fe20000000000 */
[----:B------:R-:W-:-:S10]  /*271e0*/  IMAD.MOV.U32 R0, RZ, RZ, RZ ;  /* 0x000000ffff007224 */ /* 0x000fd400078e00ff */
.L_x_2215:
[----:B------:R-:W-:Y:S05]  /*271f0*/  BSYNC.RECONVERGENT B3 ;  /* 0x0000000000037941 */ /* 0x000fea0003800200 */
.L_x_2213:
        /* <DEDUP_REMOVED lines=36> */
.L_x_2193:
        /* <DEDUP_REMOVED lines=10> */
.L_x_2216:
[----:B------:R-:W-:-:S10]  /*274e0*/  DADD R24, R26, -R26 ;  /* 0x000000001a187229 */ /* 0x000fd4000000081a */
[----:B------:R-:W-:Y:S02]  /*274f0*/  IMAD.MOV.U32 R26, RZ, RZ, R24 ;  /* 0x000000ffff1a7224 */ /* 0x000fe400078e0018 */
[----:B------:R-:W-:Y:S01]  /*27500*/  IMAD.MOV.U32 R27, RZ, RZ, R25 ;  /* 0x000000ffff1b7224 */ /* 0x000fe200078e0019 */
[----:B------:R-:W-:Y:S06]  /*27510*/  BRA `(.L_x_2205) ;  /* 0x0000000800c87947 */ /* 0x000fec0003800000 */
.L_x_2192:
        /* <DEDUP_REMOVED lines=26> */
.L_x_2220:
[----:B------:R-:W-:Y:S05]  /*276c0*/  BSYNC.RECONVERGENT B4 ;  /* 0x0000000000047941 */ /* 0x000fea0003800200 */
.L_x_2219:
[----:B------:R-:W-:Y:S01]  /*276d0*/  VIADD R0, R4, 0x1 ;  /* 0x0000000104007836 */ /* 0x000fe20000000000 */
[----:B------:R-:W-:Y:S06]  /*276e0*/  BRA `(.L_x_2221) ;  /* 0x0000000000087947 */ /* 0x000fec0003800000 */
.L_x_2218:
[----:B------:R-:W-:Y:S01]  /*276f0*/  DMUL R2, RZ, R26 ;  /* 0x0000001aff027228 */ /* 0x000fe20000000000 */
[----:B------:R-:W-:-:S10]  /*27700*/  IMAD.MOV.U32 R0, RZ, RZ, 0x1 ;  /* 0x00000001ff007424 */ /* 0x000fd400078e00ff */
.L_x_2221:
[----:B------:R-:W-:Y:S05]  /*27710*/  BSYNC.RECONVERGENT B3 ;  /* 0x0000000000037941 */ /* 0x000fea0003800200 */
.L_x_2217:
        /* <DEDUP_REMOVED lines=56> */
.L_x_2223:
[----:B------:R-:W-:Y:S01]  /*27aa0*/  DMUL R2, RZ, R26 ;  /* 0x0000001aff027228 */ /* 0x000fe20000000000 */
[----:B------:R-:W-:-:S10]  /*27ab0*/  IMAD.MOV.U32 R0, RZ, RZ, RZ ;  /* 0x000000ffff007224 */ /* 0x000fd400078e00ff */
.L_x_2224:
[----:B------:R-:W-:Y:S05]  /*27ac0*/  BSYNC.RECONVERGENT B3 ;  /* 0x0000000000037941 */ /* 0x000fea0003800200 */
.L_x_2222:
        /* <DEDUP_REMOVED lines=30> */
.L_x_2191:
        /* <DEDUP_REMOVED lines=57> */
.L_x_2205:
[----:B------:R-:W-:Y:S05]  /*28040*/  BSYNC.RECONVERGENT B2 ;  /* 0x0000000000027941 */ /* 0x000fea0003800200 */
.L_x_2190:
[----:B------:R-:W0:Y:S01]  /*28050*/  S2R R0, SR_TID.X ;  /* 0x0000000000007919 */ /* 0x000e220000002100 */
[----:B------:R-:W1:Y:S01]  /*28060*/  LDCU UR10, c[0x0][0x360] ;  /* 0x00006c00ff0a77ac */ /* 0x000e620008000800 */
[----:B0-----:R-:W-:Y:S01]  /*28070*/  IADD3 R3, P0, PT, R0, UR4, RZ ;  /* 0x0000000400037c10 */ /* 0x001fe2000ff1e0ff */
[----:B-1----:R-:W-:-:S03]  /*28080*/  ULEA UR4, UP0, UR10, UR4, 0x2 ;  /* 0x000000040a047291 */ /* 0x002fc6000f8010ff */
[C---:B------:R-:W-:Y:S01]  /*28090*/  IADD3 R5, P1, PT, R3.reuse, UR10, RZ ;  /* 0x0000000a03057c10 */ /* 0x040fe2000ff3e0ff */
[----:B------:R-:W-:Y:S01]  /*280a0*/  IMAD.X R6, RZ, RZ, UR5, P0 ;  /* 0x00000005ff067e24 */ /* 0x000fe200080e06ff */
[----:B------:R-:W-:Y:S01]  /*280b0*/  ISETP.GE.U32.AND P0, PT, R3, UR16, PT ;  /* 0x0000001003007c0c */ /* 0x000fe2000bf06070 */
[----:B------:R-:W-:Y:S01]  /*280c0*/  UIADD3.X UR5, UPT, UPT, URZ, UR5, URZ, UP0, !UPT ;  /* 0x00000005ff057290 */ /* 0x000fe200087fe4ff */
[C---:B------:R-:W-:Y:S01]  /*280d0*/  IADD3 R7, P2, PT, R5.reuse, UR10, RZ ;  /* 0x0000000a05077c10 */ /* 0x040fe2000ff5e0ff */
[----:B------:R-:W-:Y:S01]  /*280e0*/  IMAD.X R8, RZ, RZ, R6, P1 ;  /* 0x000000ffff087224 */ /* 0x000fe200008e0606 */
[----:B------:R-:W-:Y:S01]  /*280f0*/  ISETP.GE.U32.AND P1, PT, R5, UR16, PT ;  /* 0x0000001005007c0c */ /* 0x000fe2000bf26070 */
[----:B------:R-:W-:Y:S01]  /*28100*/  UISETP.GE.U32.AND UP0, UPT, UR4, UR16, UPT ;  /* 0x000000100400728c */ /* 0x000fe2000bf06070 */
[C---:B------:R-:W-:Y:S01]  /*28110*/  IADD3 R9, P4, PT, R7.reuse, UR10, RZ ;  /* 0x0000000a07097c10 */ /* 0x040fe2000ff9e0ff */
[----:B------:R-:W-:Y:S01]  /*28120*/  IMAD.X R10, RZ, RZ, R8, P2 ;  /* 0x000000ffff0a7224 */ /* 0x000fe200010e0608 */
[----:B------:R-:W-:Y:S01]  /*28130*/  ISETP.GE.U32.AND.EX P0, PT, R6, UR17, PT, P0 ;  /* 0x0000001106007c0c */ /* 0x000fe2000bf06100 */
[----:B------:R-:W-:Y:S01]  /*28140*/  UISETP.GE.U32.AND.EX UP0, UPT, UR5, UR17, UPT, UP0 ;  /* 0x000000110500728c */ /* 0x000fe2000bf06100 */
[----:B------:R-:W-:Y:S01]  /*28150*/  ISETP.GE.U32.AND P2, PT, R7, UR16, PT ;  /* 0x0000001007007c0c */ /* 0x000fe2000bf46070 */
[----:B------:R-:W-:Y:S01]  /*28160*/  IMAD.X R12, RZ, RZ, R10, P4 ;  /* 0x000000ffff0c7224 */ /* 0x000fe200020e060a */
[----:B------:R-:W-:-:S02]  /*28170*/  ISETP.GE.U32.AND.EX P1, PT, R8, UR17, PT, P1 ;  /* 0x0000001108007c0c */ /* 0x000fc4000bf26110 */
[----:B------:R-:W-:Y:S02]  /*28180*/  ISETP.GE.U32.AND P3, PT, R9, UR16, PT ;  /* 0x0000001009007c0c */ /* 0x000fe4000bf66070 */
[----:B------:R-:W-:Y:S02]  /*28190*/  ISETP.GE.U32.AND.EX P2, PT, R10, UR17, PT, P2 ;  /* 0x000000110a007c0c */ /* 0x000fe4000bf46120 */
[----:B------:R-:W-:-:S03]  /*281a0*/  ISETP.GE.U32.AND.EX P3, PT, R12, UR17, PT, P3 ;  /* 0x000000110c007c0c */ /* 0x000fc6000bf66130 */
[----:B------:R-:W-:-:S04]  /*281b0*/  @!P0 LEA R2, P4, R3, UR6, 0x4 ;  /* 0x0000000603028c11 */ /* 0x000fc8000f8820ff */
[----:B------:R-:W-:Y:S02]  /*281c0*/  @!P1 LEA R4, P5, R5, UR6, 0x4 ;  /* 0x0000000605049c11 */ /* 0x000fe4000f8a20ff */
[----:B------:R-:W-:Y:S02]  /*281d0*/  @!P0 LEA.HI.X R3, R3, UR7, R6, 0x4, P4 ;  /* 0x0000000703038c11 */ /* 0x000fe4000a0f2406 */
[----:B------:R-:W-:Y:S02]  /*281e0*/  @!P2 LEA R6, P4, R7, UR6, 0x4 ;  /* 0x000000060706ac11 */ /* 0x000fe4000f8820ff */
[----:B------:R-:W-:Y:S01]  /*281f0*/  @!P1 LEA.HI.X R5, R5, UR7, R8, 0x4, P5 ;  /* 0x0000000705059c11 */ /* 0x000fe2000a8f2408 */
[----:B------:R2:W-:Y:S01]  /*28200*/  @!P0 STG.E.128 desc[UR14][R2.64], R20 ;  /* 0x0000001402008986 */ /* 0x0005e2000c101d0e */
[----:B------:R-:W-:Y:S02]  /*28210*/  @!P3 LEA R8, P5, R9, UR6, 0x4 ;  /* 0x000000060908bc11 */ /* 0x000fe4000f8a20ff */
[----:B------:R-:W-:Y:S01]  /*28220*/  @!P2 LEA.HI.X R7, R7, UR7, R10, 0x4, P4 ;  /* 0x000000070707ac11 */ /* 0x000fe2000a0f240a */
[----:B------:R2:W-:Y:S01]  /*28230*/  @!P1 STG.E.128 desc[UR14][R4.64], R16 ;  /* 0x0000001004009986 */ /* 0x0005e2000c101d0e */
[----:B------:R-:W-:-:S03]  /*28240*/  @!P3 LEA.HI.X R9, R9, UR7, R12, 0x4, P5 ;  /* 0x000000070909bc11 */ /* 0x000fc6000a8f240c */
[----:B------:R2:W-:Y:S04]  /*28250*/  @!P2 STG.E.128 desc[UR14][R6.64], R28 ;  /* 0x0000001c0600a986 */ /* 0x0005e8000c101d0e */
[----:B------:R2:W-:Y:S01]  /*28260*/  @!P3 STG.E.128 desc[UR14][R8.64], R24 ;  /* 0x000000180800b986 */ /* 0x0005e2000c101d0e */
[----:B------:R-:W-:Y:S05]  /*28270*/  BRA.U !UP0, `(.L_x_2225) ;  /* 0xfffffd7d08e47547 */ /* 0x000fea000b83ffff */
[----:B------:R-:W-:Y:S05]  /*28280*/  EXIT ;  /* 0x000000000000794d */ /* 0x000fea0003800000 */
.L_x_1830:
[----:B------:R-:W0:Y:S02]  /*28290*/  S2R R33, SR_TID.X ;  /* 0x0000000000217919 */ /* 0x000e240000002100 */
[----:B0-----:R-:W-:-:S03]  /*282a0*/  IMAD.WIDE.U32 R2, R33, 0x4, RZ ;  /* 0x0000000421027825 */ /* 0x001fc600078e00ff */
[----:B------:R-:W-:-:S04]  /*282b0*/  ISETP.GE.U32.AND P0, PT, R2, UR18, PT ;  /* 0x0000001202007c0c */ /* 0x000fc8000bf06070 */
[----:B------:R-:W-:-:S13]  /*282c0*/  ISETP.GE.AND.EX P0, PT, R3, UR10, PT, P0 ;  /* 0x0000000a03007c0c */ /* 0x000fda000bf06300 */
[----:B------:R-:W-:Y:S05]  /*282d0*/  @P0 EXIT ;  /* 0x000000000000094d */ /* 0x000fea0003800000 */
[----:B------:R-:W-:-:S07]  /*282e0*/  IMAD.MOV.U32 R32, RZ, RZ, RZ ;  /* 0x000000ffff207224 */ /* 0x000fce00078e00ff */
.L_x_2620:
[----:B------:R-:W-:-:S04]  /*282f0*/  LEA R2, P0, R33, UR8, 0x6 ;  /* 0x0000000821027c11 */ /* 0x000fc8000f8030ff */
[----:B------:R-:W-:-:S05]  /*28300*/  LEA.HI.X R3, R33, UR9, R32, 0x6, P0 ;  /* 0x0000000921037c11 */ /* 0x000fca00080f3420 */
[----:B------:R-:W2:Y:S04]  /*28310*/  LDG.E.ENL2.256 R16, R8, desc[UR14][R2.64] ;  /* 0xfe00000e0208797e */ /* 0x000ea80008121910 */
[----:B------:R0:W5:Y:S01]  /*28320*/  LDG.E.ENL2.256 R24, R28, desc[UR14][R2.64+0x20] ;  /* 0xfe00010e021c797e */ /* 0x0001620008121918 */
        /* <DEDUP_REMOVED lines=89> */
.L_x_2229:
[----:B------:R-:W-:Y:S01]  /*288c0*/  IMAD.MOV.U32 R2, RZ, RZ, 0x0 ;  /* 0x00000000ff027424 */ /* 0x000fe200078e00ff */
[----:B------:R-:W-:Y:S01]  /*288d0*/  LOP3.LUT P0, RZ, R5, 0x7fffffff, RZ, 0xc0, !PT ;  /* 0x7fffffff05ff7812 */ /* 0x000fe2000780c0ff */
[----:B------:R-:W-:-:S06]  /*288e0*/  IMAD.MOV.U32 R3, RZ, RZ, 0x7ff00000 ;  /* 0x7ff00000ff037424 */ /* 0x000fcc00078e00ff */
[----:B------:R-:W-:-:S10]  /*288f0*/  DFMA R2, R4, R2, +INF ;  /* 0x7ff000000402742b */ /* 0x000fd40000000002 */
[----:B------:R-:W-:Y:S02]  /*28900*/  FSEL R20, R2, RZ, P0 ;  /* 0x000000ff02147208 */ /* 0x000fe40000000000 */
[----:B------:R-:W-:-:S07]  /*28910*/  FSEL R21, R3, -QNAN , P0 ;  /* 0xfff0000003157808 */ /* 0x000fce0000000000 */
.L_x_2230:
[----:B------:R-:W-:Y:S05]  /*28920*/  BSYNC.RECONVERGENT B0 ;  /* 0x0000000000007941 */ /* 0x000fea0003800200 */
.L_x_2228:
        /* <DEDUP_REMOVED lines=28> */
.L_x_2232:
[----:B------:R-:W-:Y:S05]  /*28af0*/  BSYNC.RECONVERGENT B2 ;  /* 0x0000000000027941 */ /* 0x000fea0003800200 */
.L_x_2231:
[----:B------:R-:W-:Y:S01]  /*28b00*/  DMUL R4, R2, R2 ;  /* 0x0000000202047228 */ /* 0x000fe20000000000 */
[----:B------:R-:W-:Y:S01]  /*28b10*/  IMAD.MOV.U32 R6, RZ, RZ, -0x2449a4b7 ;  /* 0xdbb65b49ff067424 */ /* 0x000fe200078e00ff */
[----:B------:R-:W-:Y:S01]  /*28b20*/  UMOV UR4, 0x2a25ff7e ;  /* 0x2a25ff7e00047882 */ /* 0x000fe20000000000 */
[----:B------:R-:W-:Y:S01]  /*28b30*/  IMAD.MOV.U32 R7, RZ, RZ, 0x3f2d3b63 ;  /* 0x3f2d3b63ff077424 */ /* 0x000fe200078e00ff */
[----:B------:R-:W-:Y:S01]  /*28b40*/  UMOV UR5, 0x3ef53e1d ;  /* 0x3ef53e1d00057882 */ /* 0x000fe20000000000 */
[----:B------:R-:W-:Y:S01]  /*28b50*/  ISETP.GE.AND P2, PT, R9, RZ, PT ;  /* 0x000000ff0900720c */ /* 0x000fe20003f46270 */
[----:B------:R-:W-:Y:S01]  /*28b60*/  DSETP.NEU.AND P3, PT, R22, RZ, PT ;  /* 0x000000ff1600722a */ /* 0x000fe20003f6d000 */
[----:B------:R-:W-:Y:S02]  /*28b70*/  @P1 IMAD.MOV.U32 R12, RZ, RZ, 0x54442d18 ;  /* 0x54442d18ff0c1424 */ /* 0x000fe400078e00ff */
[----:B------:R-:W-:Y:S01]  /*28b80*/  DFMA R6, R4, -UR4, R6 ;  /* 0x8000000404067c2b */ /* 0x000fe20008000006 */
[----:B------:R-:W-:Y:S01]  /*28b90*/  UMOV UR4, 0x8dde082e ;  /* 0x8dde082e00047882 */ /* 0x000fe20000000000 */
[----:B------:R-:W-:Y:S01]  /*28ba0*/  UMOV UR5, 0x3f531278 ;  /* 0x3f53127800057882 */ /* 0x000fe20000000000 */
[----:B------:R-:W-:Y:S01]  /*28bb0*/  @P1 PLOP3.LUT P0, PT, P2, PT, PT, 0x80, 0x8 ;  /* 0x000000000008181c */ /* 0x000fe2000170f070 */
[----:B------:R-:W-:-:S04]  /*28bc0*/  @P1 IMAD.MOV.U32 R13, RZ, RZ, 0x3ff921fb ;  /* 0x3ff921fbff0d1424 */ /* 0x000fc800078e00ff */
        /* <DEDUP_REMOVED lines=52> */
[----:B------:R-:W-:-:S08]  /*28f10*/  DFMA R6, R6, R2, R2 ;  /* 0x000000020606722b */ /* 0x000fd00000000002 */
[----:B------:R-:W-:Y:S02]  /*28f20*/  @P1 DADD R2, -RZ, -R6 ;  /* 0x00000000ff021229 */ /* 0x000fe40000000906 */
[----:B------:R-:W-:-:S08]  /*28f30*/  @!P1 DADD R4, -R6, R4 ;  /* 0x0000000006049229 */ /* 0x000fd00000000104 */
[----:B------:R-:W-:Y:S02]  /*28f40*/  @P1 FSEL R2, R6, R2, !P0 ;  /* 0x0000000206021208 */ /* 0x000fe40004000000 */
[----:B------:R-:W-:Y:S02]  /*28f50*/  @P1 FSEL R3, R7, R3, !P0 ;  /* 0x0000000307031208 */ /* 0x000fe40004000000 */
[----:B------:R-:W-:-:S04]  /*28f60*/  @!P1 PLOP3.LUT P0, PT, P2, PT, PT, 0x80, 0x8 ;  /* 0x000000000008981c */ /* 0x000fc8000170f070 */
[----:B------:R-:W-:Y:S01]  /*28f70*/  @P1 DADD R2, R2, R12 ;  /* 0x0000000002021229 */ /* 0x000fe2000000000c */
[----:B------:R-:W-:-:S05]  /*28f80*/  @P3 IMAD.MOV.U32 R13, RZ, RZ, 0x4002d97c ;  /* 0x4002d97cff0d3424 */ /* 0x000fca00078e00ff */
[----:B------:R-:W-:Y:S02]  /*28f90*/  @!P1 FSEL R2, R4, R6, !P0 ;  /* 0x0000000604029208 */ /* 0x000fe40004000000 */
[----:B------:R-:W-:Y:S01]  /*28fa0*/  @!P1 FSEL R3, R5, R7, !P0 ;  /* 0x0000000705039208 */ /* 0x000fe20004000000 */
[C-C-:B------:R-:W-:Y:S01]  /*28fb0*/  @P3 DSETP.NEU.AND P1, PT, |R8|.reuse, |R10|.reuse, PT ;  /* 0x4000000a0800322a */ /* 0x140fe20003f2d200 */
[----:B------:R-:W-:Y:S01]  /*28fc0*/  @P3 IMAD.MOV.U32 R7, RZ, RZ, 0x7f3321d2 ;  /* 0x7f3321d2ff073424 */ /* 0x000fe200078e00ff */
[----:B------:R-:W-:Y:S01]  /*28fd0*/  @P3 FSEL R13, R13, 1.8213495016098022461, !P0 ;  /* 0x3fe921fb0d0d3808 */ /* 0x000fe20004000000 */
[----:B------:R-:W-:Y:S01]  /*28fe0*/  DADD R8, |R8|, |R10| ;  /* 0x0000000008087229 */ /* 0x000fe2000000060a */
[----:B------:R-:W-:Y:S02]  /*28ff0*/  @!P3 FSEL R5, RZ, 2.1426990032196044922, P0 ;  /* 0x400921fbff05b808 */ /* 0x000fe40000000000 */
[----:B------:R-:W-:Y:S02]  /*29000*/  @P3 FSEL R7, R7, 3.37028055040000000000e+12, !P0 ;  /* 0x54442d1807073808 */ /* 0x000fe40004000000 */
        /* <DEDUP_REMOVED lines=10> */
.L_x_2227:
        /* <DEDUP_REMOVED lines=36> */
.L_x_2236:
[----:B------:R-:W-:Y:S05]  /*292f0*/  BSYNC.RECONVERGENT B2 ;  /* 0x0000000000027941 */ /* 0x000fea0003800200 */
.L_x_2235:
        /* <DEDUP_REMOVED lines=23> */
.L_x_2238:
[----:B------:R-:W-:Y:S05]  /*29470*/  BSYNC.RECONVERGENT B2 ;  /* 0x0000000000027941 */ /* 0x000fea0003800200 */
.L_x_2237:
        /* <DEDUP_REMOVED lines=121> */
.L_x_2240:
[----:B------:R-:W-:Y:S01]  /*29c10*/  IMAD.MOV.U32 R2, RZ, RZ, 0x0 ;  /* 0x00000000ff027424 */ /* 0x000fe200078e00ff */
[----:B------:R-:W-:Y:S01]  /*29c20*/  LOP3.LUT P0, RZ, R5, 0x7fffffff, RZ, 0xc0, !PT ;  /* 0x7fffffff05ff7812 */ /* 0x000fe2000780c0ff */
[----:B------:R-:W-:-:S06]  /*29c30*/  IMAD.MOV.U32 R3, RZ, RZ, 0x7ff00000 ;  /* 0x7ff00000ff037424 */ /* 0x000fcc00078e00ff */
[----:B------:R-:W-:-:S10]  /*29c40*/  DFMA R2, R4, R2, +INF ;  /* 0x7ff000000402742b */ /* 0x000fd40000000002 */
[----:B------:R-:W-:Y:S02]  /*29c50*/  FSEL R20, R2, RZ, P0 ;  /* 0x000000ff02147208 */ /* 0x000fe40000000000 */
[----:B------:R-:W-:-:S07]  /*29c60*/  FSEL R21, R3, -QNAN , P0 ;  /* 0xfff0000003157808 */ /* 0x000fce0000000000 */
.L_x_2241:
[----:B------:R-:W-:Y:S05]  /*29c70*/  BSYNC.RECONVERGENT B0 ;  /* 0x0000000000007941 */ /* 0x000fea0003800200 */
.L_x_2239:
        /* <DEDUP_REMOVED lines=22> */
.L_x_2243:
[----:B------:R-:W-:Y:S05]  /*29de0*/  BSYNC.RECONVERGENT B2 ;  /* 0x0000000000027941 */ /* 0x000fea0003800200 */
.L_x_2242:
        /* <DEDUP_REMOVED lines=92> */
.L_x_2234:
        /* <DEDUP_REMOVED lines=94> */
.L_x_2245:
        /* <DEDUP_REMOVED lines=28> */
.L_x_2249:
[----:B------:R-:W-:Y:S05]  /*2ab50*/  BSYNC.RECONVERGENT B3 ;  /* 0x0000000000037941 */ /* 0x000fea0003800200 */
.L_x_2248:
        /* <DEDUP_REMOVED lines=30> */
.L_x_2247:
        /* <DEDUP_REMOVED lines=78> */
.L_x_2251:
[----:B------:R-:W-:Y:S01]  /*2b220*/  IMAD.MOV.U32 R2, RZ, RZ, 0x0 ;  /* 0x00000000ff027424 */ /* 0x000fe200078e00ff */
[----:B------:R-:W-:Y:S01]  /*2b230*/  LOP3.LUT P0, RZ, R5, 0x7fffffff, RZ, 0xc0, !PT ;  /* 0x7fffffff05ff7812 */ /* 0x000fe2000780c0ff */
[----:B------:R-:W-:-:S06]  /*2b240*/  IMAD.MOV.U32 R3, RZ, RZ, 0x7ff00000 ;  /* 0x7ff00000ff037424 */ /* 0x000fcc00078e00ff */
[----:B------:R-:W-:-:S10]  /*2b250*/  DFMA R2, R4, R2, +INF ;  /* 0x7ff000000402742b */ /* 0x000fd40000000002 */
[----:B------:R-:W-:Y:S02]  /*2b260*/  FSEL R2, R2, RZ, P0 ;  /* 0x000000ff02027208 */ /* 0x000fe40000000000 */
[----:B------:R-:W-:-:S07]  /*2b270*/  FSEL R3, R3, -QNAN , P0 ;  /* 0xfff0000003037808 */ /* 0x000fce0000000000 */
.L_x_2250:
[----:B------:R-:W-:Y:S05]  /*2b280*/  BSYNC.RECONVERGENT B2 ;  /* 0x0000000000027941 */ /* 0x000fea0003800200 */
.L_x_2246:
        /* <DEDUP_REMOVED lines=87> */
.L_x_2244:
        /* <DEDUP_REMOVED lines=141> */
.L_x_2254:
[----:B------:R-:W-:Y:S01]  /*2c0d0*/  IMAD.MOV.U32 R2, RZ, RZ, 0x0 ;  /* 0x00000000ff027424 */ /* 0x000fe200078e00ff */
[----:B------:R-:W-:Y:S01]  /*2c0e0*/  LOP3.LUT P0, RZ, R5, 0x7fffffff, RZ, 0xc0, !PT ;  /* 0x7fffffff05ff7812 */ /* 0x000fe2000780c0ff */
[----:B------:R-:W-:-:S06]  /*2c0f0*/  IMAD.MOV.U32 R3, RZ, RZ, 0x7ff00000 ;  /* 0x7ff00000ff037424 */ /* 0x000fcc00078e00ff */
[----:B------:R-:W-:-:S10]  /*2c100*/  DFMA R2, R4, R2, +INF ;  /* 0x7ff000000402742b */ /* 0x000fd40000000002 */
[----:B------:R-:W-:Y:S02]  /*2c110*/  FSEL R20, R2, RZ, P0 ;  /* 0x000000ff02147208 */ /* 0x000fe40000000000 */
[----:B------:R-:W-:-:S07]  /*2c120*/  FSEL R21, R3, -QNAN , P0 ;  /* 0xfff0000003157808 */ /* 0x000fce0000000000 */
.L_x_2255:
[----:B------:R-:W-:Y:S05]  /*2c130*/  BSYNC.RECONVERGENT B0 ;  /* 0x0000000000007941 */ /* 0x000fea0003800200 */
.L_x_2253:
        /* <DEDUP_REMOVED lines=21> */
.L_x_2257:
[----:B------:R-:W-:Y:S05]  /*2c290*/  BSYNC.RECONVERGENT B2 ;  /* 0x0000000000027941 */ /* 0x000fea0003800200 */
.L_x_2256:
        /* <DEDUP_REMOVED lines=91> */
.L_x_2252:
        /* <DEDUP_REMOVED lines=33> */
.L_x_2262:
[----:B------:R-:W-:Y:S05]  /*2ca60*/  BSYNC.RECONVERGENT B3 ;  /* 0x0000000000037941 */ /* 0x000fea0003800200 */
.L_x_2261:
        /* <DEDUP_REMOVED lines=30> */
.L_x_2260:
        /* <DEDUP_REMOVED lines=78> */
.L_x_2264:
[----:B------:R-:W-:Y:S01]  /*2d130*/  IMAD.MOV.U32 R4, RZ, RZ, 0x0 ;  /* 0x00000000ff047424 */ /* 0x000fe200078e00ff */
[----:B------:R-:W-:Y:S01]  /*2d140*/  LOP3.LUT P0, RZ, R3, 0x7fffffff, RZ, 0xc0, !PT ;  /* 0x7fffffff03ff7812 */ /* 0x000fe2000780c0ff */
[----:B------:R-:W-:-:S06]  /*2d150*/  IMAD.MOV.U32 R5, RZ, RZ, 0x7ff00000 ;  /* 0x7ff00000ff057424 */ /* 0x000fcc00078e00ff */
[----:B------:R-:W-:-:S10]  /*2d160*/  DFMA R4, R2, R4, +INF ;  /* 0x7ff000000204742b */ /* 0x000fd40000000004 */
[----:B------:R-:W-:Y:S02]  /*2d170*/  FSEL R20, R4, RZ, P0 ;  /* 0x000000ff04147208 */ /* 0x000fe40000000000 */
[----:B------:R-:W-:-:S07]  /*2d180*/  FSEL R21, R5, -QNAN , P0 ;  /* 0xfff0000005157808 */ /* 0x000fce0000000000 */
.L_x_2263:
[----:B------:R-:W-:Y:S05]  /*2d190*/  BSYNC.RECONVERGENT B2 ;  /* 0x0000000000027941 */ /* 0x000fea0003800200 */
.L_x_2259:
        /* <DEDUP_REMOVED lines=22> */
.L_x_2266:
[----:B------:R-:W-:Y:S05]  /*2d300*/  BSYNC.RECONVERGENT B2 ;  /* 0x0000000000027941 */ /* 0x000fea0003800200 */
.L_x_2265:
        /* <DEDUP_REMOVED lines=92> */
.L_x_2258:
        /* <DEDUP_REMOVED lines=82> */
.L_x_2269:
[----:B------:R-:W-:Y:S01]  /*2ddf0*/  IMAD.MOV.U32 R4, RZ, RZ, 0x0 ;  /* 0x00000000ff047424 */ /* 0x000fe200078e00ff */
[----:B------:R-:W-:Y:S01]  /*2de00*/  LOP3.LUT P0, RZ, R3, 0x7fffffff, RZ, 0xc0, !PT ;  /* 0x7fffffff03ff7812 */ /* 0x000fe2000780c0ff */
[----:B------:R-:W-:-:S06]  /*2de10*/  IMAD.MOV.U32 R5, RZ, RZ, 0x7ff00000 ;  /* 0x7ff00000ff057424 */ /* 0x000fcc00078e00ff */
[----:B------:R-:W-:-:S10]  /*2de20*/  DFMA R4, R2, R4, +INF ;  /* 0x7ff000000204742b */ /* 0x000fd40000000004 */
[----:B------:R-:W-:Y:S02]  /*2de30*/  FSEL R20, R4, RZ, P0 ;  /* 0x000000ff04147208 */ /* 0x000fe40000000000 */
[----:B------:R-:W-:-:S07]  /*2de40*/  FSEL R21, R5, -QNAN , P0 ;  /* 0xfff0000005157808 */ /* 0x000fce0000000000 */
.L_x_2270:
[----:B------:R-:W-:Y:S05]  /*2de50*/  BSYNC.RECONVERGENT B0 ;  /* 0x0000000000007941 */ /* 0x000fea0003800200 */
.L_x_2268:
        /* <DEDUP_REMOVED lines=21> */
.L_x_2272:
[----:B------:R-:W-:Y:S05]  /*2dfb0*/  BSYNC.RECONVERGENT B2 ;  /* 0x0000000000027941 */ /* 0x000fea0003800200 */
.L_x_2271:
        /* <DEDUP_REMOVED lines=92> */
.L_x_2267:
        /* <DEDUP_REMOVED lines=11> */
[C---:B------:R-:W-:Y:S02]  /*2e630*/  DADD R42, R14.reuse, R14 ;  /* 0x000000000e2a7229 */ /* 0x040fe4000000000e */
[----:B------:R-:W-:Y:S01]  /*2e640*/  LOP3.LUT R7, R5, 0xfffffff8, RZ, 0xc0, !PT ;  /* 0xfffffff805077812 */ /* 0x000fe200078ec0ff */
[----:B------:R-:W-:Y:S01]  /*2e650*/  DMUL R52, R14, R14 ;  /* 0x0000000e0e347228 */ /* 0x000fe20000000000 */
[----:B------:R-:W-:-:S04]  /*2e660*/  LOP3.LUT R45, R41, 0xfffffff8, RZ, 0xc0, !PT ;  /* 0xfffffff8292d7812 */ /* 0x000fc800078ec0ff */
[----:B------:R-:W-:Y:S02]  /*2e670*/  DADD R36, R4, -R6 ;  /* 0x0000000004247229 */ /* 0x000fe40000000806 */
[C---:B------:R-:W-:Y:S02]  /*2e680*/  DMUL R2, R6.reuse, R20 ;  /* 0x0000001406027228 */ /* 0x040fe40000000000 */
[----:B------:R-:W-:Y:S02]  /*2e690*/  DMUL R34, R6, R6 ;  /* 0x0000000606227228 */ /* 0x000fe40000000000 */
[----:B------:R-:W-:Y:S02]  /*2e6a0*/  DADD R40, R40, -R44 ;  /* 0x0000000028287229 */ /* 0x000fe4000000082c */
[----:B------:R-:W-:Y:S02]  /*2e6b0*/  DADD R6, R6, R6 ;  /* 0x0000000006067229 */ /* 0x000fe40000000006 */
[----:B------:R-:W-:-:S02]  /*2e6c0*/  DADD R46, R44, R44 ;  /* 0x000000002c2e7229 */ /* 0x000fc4000000002c */
[----:B------:R-:W-:Y:S02]  /*2e6d0*/  DMUL R14, R36, R20 ;  /* 0x00000014240e7228 */ /* 0x000fe40000000000 */
[-C--:B------:R-:W-:Y:S02]  /*2e6e0*/  DMUL R4, R44, R42.reuse ;  /* 0x0000002a2c047228 */ /* 0x080fe40000000000 */
[----:B------:R-:W-:Y:S02]  /*2e6f0*/  DMUL R20, R40, R42 ;  /* 0x0000002a28147228 */ /* 0x000fe40000000000 */
[----:B------:R-:W-:Y:S02]  /*2e700*/  DMUL R48, R36, R6 ;  /* 0x0000000624307228 */ /* 0x000fe40000000000 */
[----:B------:R-:W-:Y:S02]  /*2e710*/  DMUL R46, R40, R46 ;  /* 0x0000002e282e7228 */ /* 0x000fe40000000000 */
[----:B------:R-:W-:-:S02]  /*2e720*/  DMUL R44, R44, R44 ;  /* 0x0000002c2c2c7228 */ /* 0x000fc40000000000 */
[----:B------:R-:W-:Y:S02]  /*2e730*/  DMUL R36, R36, R36 ;  /* 0x0000002424247228 */ /* 0x000fe40000000000 */
[----:B------:R-:W-:-:S11]  /*2e740*/  DMUL R40, R40, R40 ;  /* 0x0000002828287228 */ /* 0x000fd60000000000 */
.L_x_2274:
        /* <DEDUP_REMOVED lines=20> */
[----:B------:R-:W-:Y:S01]  /*2e890*/  DSETP.GEU.AND P4, PT, R54, R44, PT ;  /* 0x0000002c3600722a */ /* 0x000fe20003f8e000 */
[----:B------:R-:W-:Y:S02]  /*2e8a0*/  FSEL R50, R50, R34, P3 ;  /* 0x0000002232327208 */ /* 0x000fe40001800000 */
[----:B------:R-:W-:-:S03]  /*2e8b0*/  FSEL R4, R6, R4, P2 ;  /* 0x0000000406047208 */ /* 0x000fc60001000000 */
        /* <DEDUP_REMOVED lines=18> */
[----:B------:R-:W-:Y:S01]  /*2e9e0*/  DSETP.GEU.AND P2, PT, R42, R48, P2 ;  /* 0x000000302a00722a */ /* 0x000fe2000174e000 */
[----:B------:R-:W-:-:S03]  /*2e9f0*/  IMAD.MOV.U32 R15, RZ, RZ, R21 ;  /* 0x000000ffff0f7224 */ /* 0x000fc600078e0015 */
        /* <DEDUP_REMOVED lines=11> */
[C-C-:B------:R-:W-:Y:S01]  /*2eab0*/  DSETP.GEU.AND P4, PT, R42.reuse, R36.reuse, PT ;  /* 0x000000242a00722a */ /* 0x140fe20003f8e000 */
[----:B------:R-:W-:Y:S01]  /*2eac0*/  IMAD.MOV.U32 R48, RZ, RZ, R6 ;  /* 0x000000ffff307224 */ /* 0x000fe200078e0006 */
[----:B------:R-:W-:Y:S01]  /*2ead0*/  DSETP.GEU.AND P2, PT, R42, R36, P2 ;  /* 0x000000242a00722a */ /* 0x000fe2000174e000 */
[----:B------:R-:W-:-:S03]  /*2eae0*/  IMAD.MOV.U32 R49, RZ, RZ, R47 ;  /* 0x000000ffff317224 */ /* 0x000fc600078e002f */
[----:B------:R-:W-:Y:S02]  /*2eaf0*/  FSEL R52, R36, R42, P4 ;  /* 0x0000002a24347208 */ /* 0x000fe40002000000 */
[----:B------:R-:W-:Y:S02]  /*2eb00*/  FSEL R53, R37, R43, P4 ;  /* 0x0000002b25357208 */ /* 0x000fe40002000000 */
[----:B------:R-:W-:Y:S02]  /*2eb10*/  FSEL R0, R42, R36, P4 ;  /* 0x000000242a007208 */ /* 0x000fe40002000000 */
[----:B------:R-:W-:Y:S02]  /*2eb20*/  FSEL R51, R43, R37, P4 ;  /* 0x000000252b337208 */ /* 0x000fe40002000000 */
[C-C-:B------:R-:W-:Y:S01]  /*2eb30*/  DSETP.GEU.AND P2, PT, R52.reuse, R40.reuse, P2 ;  /* 0x000000283400722a */ /* 0x140fe2000174e000 */
[----:B------:R-:W-:Y:S01]  /*2eb40*/  IMAD.MOV.U32 R46, RZ, RZ, R0 ;  /* 0x000000ffff2e7224 */ /* 0x000fe200078e0000 */
[----:B------:R-:W-:Y:S01]  /*2eb50*/  DSETP.GEU.AND P3, PT, R52, R40, PT ;  /* 0x000000283400722a */ /* 0x000fe20003f6e000 */
[----:B------:R-:W-:-:S03]  /*2eb60*/  IMAD.MOV.U32 R47, RZ, RZ, R51 ;  /* 0x000000ffff2f7224 */ /* 0x000fc600078e0033 */
[----:B------:R-:W-:Y:S02]  /*2eb70*/  PLOP3.LUT P0, PT, P0, P2, P1, 0x80, 0x0 ;  /* 0x000000000000781c */ /* 0x000fe40000705010 */
[----:B------:R-:W-:Y:S02]  /*2eb80*/  FSEL R42, R40, R52, P3 ;  /* 0x00000034282a7208 */ /* 0x000fe40001800000 */
[----:B------:R-:W-:Y:S02]  /*2eb90*/  FSEL R43, R41, R53, P3 ;  /* 0x00000035292b7208 */ /* 0x000fe40001800000 */
        /* <DEDUP_REMOVED lines=9> */
[----:B------:R-:W-:Y:S01]  /*2ec30*/  IMAD.MOV.U32 R41, RZ, RZ, R43 ;  /* 0x000000ffff297224 */ /* 0x000fe200078e002b */
[----:B------:R-:W-:Y:S06]  /*2ec40*/  @!P0 BRA `(.L_x_2274) ;  /* 0xfffffff800c08947 */ /* 0x000fec000383ffff */
[----:B------:R-:W-:Y:S05]  /*2ec50*/  BSYNC.RECONVERGENT B0 ;  /* 0x0000000000007941 */ /* 0x000fea0003800200 */
.L_x_2273:
        /* <DEDUP_REMOVED lines=39> */
.L_x_2278:
[----:B------:R-:W-:Y:S05]  /*2eed0*/  BSYNC.RECONVERGENT B3 ;  /* 0x0000000000037941 */ /* 0x000fea0003800200 */
.L_x_2277:
        /* <DEDUP_REMOVED lines=30> */
.L_x_2276:
        /* <DEDUP_REMOVED lines=78> */
.L_x_2280:
[----:B------:R-:W-:Y:S01]  /*2f5a0*/  IMAD.MOV.U32 R4, RZ, RZ, 0x0 ;  /* 0x00000000ff047424 */ /* 0x000fe200078e00ff */
[----:B------:R-:W-:Y:S01]  /*2f5b0*/  LOP3.LUT P0, RZ, R3, 0x7fffffff, RZ, 0xc0, !PT ;  /* 0x7fffffff03ff7812 */ /* 0x000fe2000780c0ff */
[----:B------:R-:W-:-:S06]  /*2f5c0*/  IMAD.MOV.U32 R5, RZ, RZ, 0x7ff00000 ;  /* 0x7ff00000ff057424 */ /* 0x000fcc00078e00ff */
[----:B------:R-:W-:-:S10]  /*2f5d0*/  DFMA R4, R2, R4, +INF ;  /* 0x7ff000000204742b */ /* 0x000fd40000000004 */
[----:B------:R-:W-:Y:S02]  /*2f5e0*/  FSEL R20, R4, RZ, P0 ;  /* 0x000000ff04147208 */ /* 0x000fe40000000000 */
[----:B------:R-:W-:-:S07]  /*2f5f0*/  FSEL R21, R5, -QNAN , P0 ;  /* 0xfff0000005157808 */ /* 0x000fce0000000000 */
.L_x_2279:
[----:B------:R-:W-:Y:S05]  /*2f600*/  BSYNC.RECONVERGENT B2 ;  /* 0x0000000000027941 */ /* 0x000fea0003800200 */
.L_x_2275:
        /* <DEDUP_REMOVED lines=22> */
.L_x_2282:
[----:B------:R-:W-:Y:S05]  /*2f770*/  BSYNC.RECONVERGENT B2 ;  /* 0x0000000000027941 */ /* 0x000fea0003800200 */
.L_x_2281:
        /* <DEDUP_REMOVED lines=91> */
.L_x_2233:
[----:B------:R-:W-:Y:S05]  /*2fd30*/  BSYNC.RECONVERGENT B1 ;  /* 0x0000000000017941 */ /* 0x000fea0003800200 */
.L_x_2226:
        /* <DEDUP_REMOVED lines=69> */
.L_x_2284:
        /* <DEDUP_REMOVED lines=31> */
.L_x_2290:
[----:B------:R-:W-:Y:S05]  /*30380*/  BSYNC.RECONVERGENT B4 ;  /* 0x0000000000047941 */ /* 0x000fea0003800200 */
.L_x_2289:
[----:B------:R-:W-:-:S07]  /*30390*/  VIADD R0, R4, 0x1 ;  /* 0x0000000104007836 */ /* 0x000fce0000000000 */
.L_x_2288:
[----:B------:R-:W-:Y:S05]  /*303a0*/  BSYNC.RECONVERGENT B3 ;  /* 0x0000000000037941 */ /* 0x000fea0003800200 */
.L_x_2287:
        /* <DEDUP_REMOVED lines=57> */
.L_x_2292:
[----:B------:R-:W-:Y:S05]  /*30740*/  BSYNC.RECONVERGENT B3 ;  /* 0x0000000000037941 */ /* 0x000fea0003800200 */
.L_x_2291:
        /* <DEDUP_REMOVED lines=30> */
.L_x_2286:
        /* <DEDUP_REMOVED lines=15> */
.L_x_2293:
        /* <DEDUP_REMOVED lines=64> */
.L_x_2296:
[----:B------:R-:W-:Y:S05]  /*30e20*/  BSYNC.RECONVERGENT B0 ;  /* 0x0000000000007941 */ /* 0x000fea0003800200 */
.L_x_2295:
        /* <DEDUP_REMOVED lines=40> */
.L_x_2300:
[----:B------:R-:W-:Y:S05]  /*310b0*/  BSYNC.RECONVERGENT B4 ;  /* 0x0000000000047941 */ /* 0x000fea0003800200 */
.L_x_2299:
[----:B------:R-:W-:-:S07]  /*310c0*/  VIADD R0, R4, 0x1 ;  /* 0x0000000104007836 */ /* 0x000fce0000000000 */
.L_x_2298:
[----:B------:R-:W-:Y:S05]  /*310d0*/  BSYNC.RECONVERGENT B3 ;  /* 0x0000000000037941 */ /* 0x000fea0003800200 */
.L_x_2297:
        /* <DEDUP_REMOVED lines=59> */
.L_x_2302:
[----:B------:R-:W-:Y:S05]  /*31490*/  BSYNC.RECONVERGENT B3 ;  /* 0x0000000000037941 */ /* 0x000fea0003800200 */
.L_x_2301:
        /* <DEDUP_REMOVED lines=23> */
[----:B------:R-:W-:Y:S02]  /*31610*/  IMAD.MOV.U32 R22, RZ, RZ, RZ ;  /* 0x000000ffff167224 */ /* 0x000fe400078e00ff */
[----:B------:R-:W-:-:S07]  /*31620*/  IMAD.MOV.U32 R23, RZ, RZ, R21 ;  /* 0x000000ffff177224 */ /* 0x000fce00078e0015 */
[----:B------:R-:W-:Y:S01]  /*31630*/  FSEL R4, R4, R2, !P0 ;  /* 0x0000000204047208 */ /* 0x000fe20004000000 */
[----:B------:R-:W-:Y:S01]  /*31640*/  DMUL R20, R34, R22 ;  /* 0x0000001622147228 */ /* 0x000fe20000000000 */
        /* <DEDUP_REMOVED lines=9> */
.L_x_2294:
        /* <DEDUP_REMOVED lines=61> */
.L_x_2304:
[----:B------:R-:W-:Y:S05]  /*31ab0*/  BSYNC.RECONVERGENT B0 ;  /* 0x0000000000007941 */ /* 0x000fea0003800200 */
.L_x_2303:
        /* <DEDUP_REMOVED lines=27> */
.L_x_2308:
[----:B------:R-:W-:Y:S05]  /*31c70*/  BSYNC.RECONVERGENT B4 ;  /* 0x0000000000047941 */ /* 0x000fea0003800200 */
.L_x_2307:
[----:B------:R-:W-:-:S07]  /*31c80*/  VIADD R0, R0, 0x1 ;  /* 0x0000000100007836 */ /* 0x000fce0000000000 */
.L_x_2306:
[----:B------:R-:W-:Y:S05]  /*31c90*/  BSYNC.RECONVERGENT B3 ;  /* 0x0000000000037941 */ /* 0x000fea0003800200 */
.L_x_2305:
        /* <DEDUP_REMOVED lines=57> */
.L_x_2310:
[----:B------:R-:W-:Y:S05]  /*32030*/  BSYNC.RECONVERGENT B3 ;  /* 0x0000000000037941 */ /* 0x000fea0003800200 */
.L_x_2309:
        /* <DEDUP_REMOVED lines=31> */
.L_x_2285:
[----:B------:R-:W-:Y:S05]  /*32230*/  BSYNC.RECONVERGENT B2 ;  /* 0x0000000000027941 */ /* 0x000fea0003800200 */
.L_x_2283:
        /* <DEDUP_REMOVED lines=133> */
.L_x_2318:
        /* <DEDUP_REMOVED lines=22> */
.L_x_2321:
[----:B------:R-:W-:Y:S05]  /*32bf0*/  BSYNC.RECONVERGENT B3 ;  /* 0x0000000000037941 */ /* 0x000fea0003800200 */
.L_x_2320:
        /* <DEDUP_REMOVED lines=29> */
.L_x_2319:
[----:B------:R-:W-:Y:S05]  /*32dd0*/  BSYNC.RECONVERGENT B2 ;  /* 0x0000000000027941 */ /* 0x000fea0003800200 */
.L_x_2317:
        /* <DEDUP_REMOVED lines=22> */
.L_x_2323:
[----:B------:R-:W-:Y:S05]  /*32f40*/  BSYNC.RECONVERGENT B2 ;  /* 0x0000000000027941 */ /* 0x000fea0003800200 */
.L_x_2322:
        /* <DEDUP_REMOVED lines=84> */
.L_x_2325:
[----:B------:R-:W-:Y:S02]  /*33490*/  FSEL R2, RZ, 3.37028055040000000000e+12, P0 ;  /* 0x54442d18ff027808 */ /* 0x000fe40000000000 */
[----:B------:R-:W-:-:S07]  /*334a0*/  FSEL R3, RZ, 2.1426990032196044922, P0 ;  /* 0x400921fbff037808 */ /* 0x000fce0000000000 */
.L_x_2326:
[----:B------:R-:W-:Y:S05]  /*334b0*/  BSYNC.RECONVERGENT B0 ;  /* 0x0000000000007941 */ /* 0x000fea0003800200 */
.L_x_2324:
[----:B------:R-:W-:Y:S01]  /*334c0*/  DADD R16, |R16|, |R18| ;  /* 0x0000000010107229 */ /* 0x000fe20000000612 */
[----:B------:R-:W-:Y:S01]  /*334d0*/  LOP3.LUT R19, R3, 0x80000000, R19, 0xb8, !PT ;  /* 0x8000000003137812 */ /* 0x000fe200078eb813 */
[----:B------:R-:W-:-:S06]  /*334e0*/  DMUL R8, R8, 0.5 ;  /* 0x3fe0000008087828 */ /* 0x000fcc0000000000 */
[----:B------:R-:W-:-:S06]  /*334f0*/  DSETP.NAN.AND P0, PT, R16, R16, PT ;  /* 0x000000101000722a */ /* 0x000fcc0003f08000 */
[----:B------:R-:W-:Y:S02]  /*33500*/  FSEL R2, R16, R2, P0 ;  /* 0x0000000210027208 */ /* 0x000fe40000000000 */
[----:B------:R-:W-:Y:S01]  /*33510*/  FSEL R3, R17, R19, P0 ;  /* 0x0000001311037208 */ /* 0x000fe20000000000 */
[----:B------:R-:W-:Y:S06]  /*33520*/  BRA `(.L_x_2327) ;  /* 0x0000006400cc7947 */ /* 0x000fec0003800000 */
.L_x_2316:
        /* <DEDUP_REMOVED lines=14> */
[----:B------:R-:W-:Y:S01]  /*33610*/  IMAD.MOV.U32 R14, RZ, RZ, R4 ;  /* 0x000000ffff0e7224 */ /* 0x000fe200078e0004 */
[----:B0-----:R-:W-:-:S11]  /*33620*/  DFMA R8, -R38, R6, 1 ;  /* 0x3ff000002608742b */ /* 0x001fd60000000106 */
[----:B------:R-:W-:Y:S02]  /*33630*/  @!P0 DMUL R4, R4, 1.80143985094819840000e+16 ;  /* 0x4350000004048828 */ /* 0x000fe40000000000 */
        /* <DEDUP_REMOVED lines=19> */
[----:B------:R-:W-:Y:S02]  /*33770*/  IMAD.MOV.U32 R0, RZ, RZ, -0x3ff ;  /* 0xfffffc01ff007424 */ /* 0x000fe400078e00ff */
[----:B------:R-:W-:Y:S01]  /*33780*/  @!P0 IMAD.MOV.U32 R0, RZ, RZ, -0x435 ;  /* 0xfffffbcbff008424 */ /* 0x000fe200078e00ff */
[----:B------:R-:W-:Y:S09]  /*33790*/  @P2 BRA `(.L_x_2330) ;  /* 0x0000000400002947 */ /* 0x000ff20003800000 */
        /* <DEDUP_REMOVED lines=64> */
.L_x_2330:
[----:B------:R-:W-:Y:S05]  /*33ba0*/  BSYNC.RECONVERGENT B0 ;  /* 0x0000000000007941 */ /* 0x000fea0003800200 */
.L_x_2329:
[----:B------:R-:W-:Y:S04]  /*33bb0*/  BSSY.RECONVERGENT B2, `(.L_x_2331) ;  /* 0x0000008000027945 */ /* 0x000fe80003800200 */
[----:B------:R-:W-:Y:S05]  /*33bc0*/  @P4 BRA P5, `(.L_x_2332) ;  /* 0x0000000000184947 */ /* 0x000fea0002800000 */
[----:B------:R-:W-:Y:S01]  /*33bd0*/  IMAD.MOV.U32 R4, RZ, RZ, R10 ;  /* 0x000000ffff047224 */ /* 0x000fe200078e000a */
[----:B------:R-:W-:Y:S01]  /*33be0*/  MOV R0, 0x33c30 ;  /* 0x00033c3000007802 */ /* 0x000fe20000000f00 */
[----:B------:R-:W-:Y:S02]  /*33bf0*/  IMAD.MOV.U32 R5, RZ, RZ, R11 ;  /* 0x000000ffff057224 */ /* 0x000fe400078e000b */
[----:B------:R-:W-:Y:S02]  /*33c00*/  IMAD.MOV.U32 R2, RZ, RZ, R38 ;  /* 0x000000ffff027224 */ /* 0x000fe400078e0026 */
[----:B------:R-:W-:-:S07]  /*33c10*/  IMAD.MOV.U32 R3, RZ, RZ, R39 ;  /* 0x000000ffff037224 */ /* 0x000fce00078e0027 */
[----:B-----5:R-:W-:Y:S05]  /*33c20*/  CALL.REL.NOINC `($__internal_68_$__cuda_sm20_div_rn_f64_full) ;  /* 0x000001c400547944 */ /* 0x020fea0003c00000 */
.L_x_2332:
[----:B------:R-:W-:Y:S05]  /*33c30*/  BSYNC.RECONVERGENT B2 ;  /* 0x0000000000027941 */ /* 0x000fea0003800200 */
.L_x_2331:
        /* <DEDUP_REMOVED lines=84> */
.L_x_2334:
[----:B------:R-:W-:Y:S02]  /*34180*/  FSEL R2, RZ, 3.37028055040000000000e+12, P0 ;  /* 0x54442d18ff027808 */ /* 0x000fe40000000000 */
[----:B------:R-:W-:-:S07]  /*34190*/  FSEL R3, RZ, 2.1426990032196044922, P0 ;  /* 0x400921fbff037808 */ /* 0x000fce0000000000 */
.L_x_2335:
[----:B------:R-:W-:Y:S05]  /*341a0*/  BSYNC.RECONVERGENT B0 ;  /* 0x0000000000007941 */ /* 0x000fea0003800200 */
.L_x_2333:
[----:B------:R-:W-:Y:S01]  /*341b0*/  DADD R16, |R16|, |R18| ;  /* 0x0000000010107229 */ /* 0x000fe20000000612 */
[----:B------:R-:W-:Y:S01]  /*341c0*/  LOP3.LUT R19, R3, 0x80000000, R19, 0xb8, !PT ;  /* 0x8000000003137812 */ /* 0x000fe200078eb813 */
[----:B------:R-:W-:-:S06]  /*341d0*/  DMUL R8, R8, 0.5 ;  /* 0x3fe0000008087828 */ /* 0x000fcc0000000000 */
[----:B------:R-:W-:-:S06]  /*341e0*/  DSETP.NAN.AND P0, PT, R16, R16, PT ;  /* 0x000000101000722a */ /* 0x000fcc0003f08000 */
[----:B------:R-:W-:Y:S02]  /*341f0*/  FSEL R2, R16, R2, P0 ;  /* 0x0000000210027208 */ /* 0x000fe40000000000 */
[----:B------:R-:W-:Y:S01]  /*34200*/  FSEL R3, R17, R19, P0 ;  /* 0x0000001311037208 */ /* 0x000fe20000000000 */
[----:B------:R-:W-:Y:S06]  /*34210*/  BRA `(.L_x_2327) ;  /* 0x0000005800907947 */ /* 0x000fec0003800000 */
.L_x_2328:
        /* <DEDUP_REMOVED lines=29> */
.L_x_2337:
        /* <DEDUP_REMOVED lines=81> */
.L_x_2336:
        /* <DEDUP_REMOVED lines=99> */
.L_x_2339:
        /* <DEDUP_REMOVED lines=22> */
.L_x_2342:
[----:B------:R-:W-:Y:S05]  /*35090*/  BSYNC.RECONVERGENT B3 ;  /* 0x0000000000037941 */ /* 0x000fea0003800200 */
.L_x_2341:
        /* <DEDUP_REMOVED lines=29> */
.L_x_2340:
[----:B------:R-:W-:Y:S05]  /*35270*/  BSYNC.RECONVERGENT B2 ;  /* 0x0000000000027941 */ /* 0x000fea0003800200 */
.L_x_2338:
        /* <DEDUP_REMOVED lines=22> */
.L_x_2344:
[----:B------:R-:W-:Y:S05]  /*353e0*/  BSYNC.RECONVERGENT B2 ;  /* 0x0000000000027941 */ /* 0x000fea0003800200 */
.L_x_2343:
        /* <DEDUP_REMOVED lines=84> */
.L_x_2346:
[----:B------:R-:W-:Y:S02]  /*35930*/  FSEL R2, RZ, 3.37028055040000000000e+12, P0 ;  /* 0x54442d18ff027808 */ /* 0x000fe40000000000 */
[----:B------:R-:W-:-:S07]  /*35940*/  FSEL R3, RZ, 2.1426990032196044922, P0 ;  /* 0x400921fbff037808 */ /* 0x000fce0000000000 */
.L_x_2347:
[----:B------:R-:W-:Y:S05]  /*35950*/  BSYNC.RECONVERGENT B0 ;  /* 0x0000000000007941 */ /* 0x000fea0003800200 */
.L_x_2345:
[----:B------:R-:W-:Y:S01]  /*35960*/  DADD R16, |R16|, |R18| ;  /* 0x0000000010107229 */ /* 0x000fe20000000612 */
[----:B------:R-:W-:Y:S01]  /*35970*/  LOP3.LUT R19, R3, 0x80000000, R19, 0xb8, !PT ;  /* 0x8000000003137812 */ /* 0x000fe200078eb813 */
[----:B------:R-:W-:-:S06]  /*35980*/  DMUL R8, R8, 0.5 ;  /* 0x3fe0000008087828 */ /* 0x000fcc0000000000 */
[----:B------:R-:W-:-:S06]  /*35990*/  DSETP.NAN.AND P0, PT, R16, R16, PT ;  /* 0x000000101000722a */ /* 0x000fcc0003f08000 */
[----:B------:R-:W-:Y:S02]  /*359a0*/  FSEL R2, R16, R2, P0 ;  /* 0x0000000210027208 */ /* 0x000fe40000000000 */
[----:B------:R-:W-:Y:S01]  /*359b0*/  FSEL R3, R17, R19, P0 ;  /* 0x0000001311037208 */ /* 0x000fe20000000000 */
[----:B------:R-:W-:Y:S06]  /*359c0*/  BRA `(.L_x_2327) ;  /* 0x0000004000a47947 */ /* 0x000fec0003800000 */
.L_x_2315:
        /* <DEDUP_REMOVED lines=18> */
[----:B------:R-:W-:-:S02]  /*35af0*/  SEL R2, R8, R6, P2 ;  /* 0x0000000608027207 */ /* 0x000fc40001000000 */
[----:B------:R-:W-:Y:S02]  /*35b00*/  ISETP.GE.U32.AND P3, PT, R5, 0x7ff00000, PT ;  /* 0x7ff000000500780c */ /* 0x000fe40003f66070 */
[C---:B------:R-:W-:Y:S01]  /*35b10*/  DMUL R14, R12.reuse, R4 ;  /* 0x000000040c0e7228 */ /* 0x040fe20000000000 */
[----:B------:R-:W-:Y:S01]  /*35b20*/  FSETP.GEU.AND P5, PT, |R11|, 6.5827683646048100446e-37, PT ;  /* 0x036000000b00780b */ /* 0x000fe20003fae200 */
[----:B------:R-:W-:Y:S01]  /*35b30*/  DMUL R6, R12, R2 ;  /* 0x000000020c067228 */ /* 0x000fe20000000000 */
[----:B------:R-:W-:-:S05]  /*35b40*/  IMAD.U32 R12, RZ, RZ, UR11 ;  /* 0x0000000bff0c7e24 */ /* 0x000fca000f8e00ff */
        /* <DEDUP_REMOVED lines=113> */
.L_x_2349:
[----:B------:R-:W-:Y:S05]  /*36260*/  BSYNC.RECONVERGENT B0 ;  /* 0x0000000000007941 */ /* 0x000fea0003800200 */
.L_x_2348:
        /* <DEDUP_REMOVED lines=8> */
.L_x_2351:
[----:B------:R-:W-:Y:S05]  /*362f0*/  BSYNC.RECONVERGENT B2 ;  /* 0x0000000000027941 */ /* 0x000fea0003800200 */
.L_x_2350:
        /* <DEDUP_REMOVED lines=84> */
.L_x_2353:
[----:B------:R-:W-:Y:S02]  /*36840*/  FSEL R2, RZ, 3.37028055040000000000e+12, P0 ;  /* 0x54442d18ff027808 */ /* 0x000fe40000000000 */
[----:B------:R-:W-:-:S07]  /*36850*/  FSEL R3, RZ, 2.1426990032196044922, P0 ;  /* 0x400921fbff037808 */ /* 0x000fce0000000000 */
.L_x_2354:
[----:B------:R-:W-:Y:S05]  /*36860*/  BSYNC.RECONVERGENT B0 ;  /* 0x0000000000007941 */ /* 0x000fea0003800200 */
.L_x_2352:
[----:B------:R-:W-:Y:S01]  /*36870*/  DADD R16, |R16|, |R18| ;  /* 0x0000000010107229 */ /* 0x000fe20000000612 */
[----:B------:R-:W-:-:S07]  /*36880*/  LOP3.LUT R19, R3, 0x80000000, R19, 0xb8, !PT ;  /* 0x8000000003137812 */ /* 0x000fce00078eb813 */
[----:B------:R-:W-:-:S06]  /*36890*/  DSETP.NAN.AND P0, PT, R16, R16, PT ;  /* 0x000000101000722a */ /* 0x000fcc0003f08000 */
[----:B------:R-:W-:Y:S02]  /*368a0*/  FSEL R2, R16, R2, P0 ;  /* 0x0000000210027208 */ /* 0x000fe40000000000 */
[----:B------:R-:W-:Y:S01]  /*368b0*/  FSEL R3, R17, R19, P0 ;  /* 0x0000001311037208 */ /* 0x000fe20000000000 */
[----:B------:R-:W-:Y:S06]  /*368c0*/  BRA `(.L_x_2327) ;  /* 0x0000003000e47947 */ /* 0x000fec0003800000 */
.L_x_2314:
        /* <DEDUP_REMOVED lines=92> */
.L_x_2357:
        /* <DEDUP_REMOVED lines=22> */
.L_x_2360:
[----:B------:R-:W-:Y:S05]  /*36ff0*/  BSYNC.RECONVERGENT B3 ;  /* 0x0000000000037941 */ /* 0x000fea0003800200 */
.L_x_2359:
        /* <DEDUP_REMOVED lines=29> */
.L_x_2358:
[----:B------:R-:W-:Y:S05]  /*371d0*/  BSYNC.RECONVERGENT B2 ;  /* 0x0000000000027941 */ /* 0x000fea0003800200 */
.L_x_2356:
        /* <DEDUP_REMOVED lines=87> */
.L_x_2355:
        /* <DEDUP_REMOVED lines=66> */
[----:B------:R-:W-:Y:S02]  /*37b70*/  @P1 DADD R2, -R6, R2 ;  /* 0x0000000006021229 */ /* 0x000fe40000000102 */
[----:B------:R-:W-:-:S08]  /*37b80*/  @!P1 DADD R4, -RZ, -R6 ;  /* 0x00000000ff049229 */ /* 0x000fd00000000906 */
        /* <DEDUP_REMOVED lines=20> */
.L_x_2313:
        /* <DEDUP_REMOVED lines=25> */
.L_x_2362:
[----:B------:R-:W-:Y:S05]  /*37e60*/  BSYNC.RECONVERGENT B2 ;  /* 0x0000000000027941 */ /* 0x000fea0003800200 */
.L_x_2361:
        /* <DEDUP_REMOVED lines=23> */
.L_x_2364:
[----:B------:R-:W-:Y:S05]  /*37fe0*/  BSYNC.RECONVERGENT B2 ;  /* 0x0000000000027941 */ /* 0x000fea0003800200 */
.L_x_2363:
        /* <DEDUP_REMOVED lines=140> */
.L_x_2366:
[----:B------:R-:W-:Y:S05]  /*388b0*/  BSYNC.RECONVERGENT B0 ;  /* 0x0000000000007941 */ /* 0x000fea0003800200 */
.L_x_2365:
        /* <DEDUP_REMOVED lines=8> */
.L_x_2368:
[----:B------:R-:W-:Y:S05]  /*38940*/  BSYNC.RECONVERGENT B2 ;  /* 0x0000000000027941 */ /* 0x000fea0003800200 */
.L_x_2367:
        /* <DEDUP_REMOVED lines=84> */
.L_x_2370:
[----:B------:R-:W-:Y:S02]  /*38e90*/  FSEL R2, RZ, 3.37028055040000000000e+12, P0 ;  /* 0x54442d18ff027808 */ /* 0x000fe40000000000 */
[----:B------:R-:W-:-:S07]  /*38ea0*/  FSEL R3, RZ, 2.1426990032196044922, P0 ;  /* 0x400921fbff037808 */ /* 0x000fce0000000000 */
.L_x_2371:
[----:B------:R-:W-:Y:S05]  /*38eb0*/  BSYNC.RECONVERGENT B0 ;  /* 0x0000000000007941 */ /* 0x000fea0003800200 */
.L_x_2369:
[----:B------:R-:W-:Y:S01]  /*38ec0*/  DADD R16, |R16|, |R18| ;  /* 0x0000000010107229 */ /* 0x000fe20000000612 */
[----:B------:R-:W-:Y:S01]  /*38ed0*/  LOP3.LUT R19, R3, 0x80000000, R19, 0xb8, !PT ;  /* 0x8000000003137812 */ /* 0x000fe200078eb813 */
[----:B------:R-:W-:-:S06]  /*38ee0*/  DADD R8, R8, 1 ;  /* 0x3ff0000008087429 */ /* 0x000fcc0000000000 */
[----:B------:R-:W-:-:S06]  /*38ef0*/  DSETP.NAN.AND P0, PT, R16, R16, PT ;  /* 0x000000101000722a */ /* 0x000fcc0003f08000 */
[----:B------:R-:W-:Y:S02]  /*38f00*/  FSEL R2, R16, R2, P0 ;  /* 0x0000000210027208 */ /* 0x000fe40000000000 */
[----:B------:R-:W-:Y:S01]  /*38f10*/  FSEL R3, R17, R19, P0 ;  /* 0x0000001311037208 */ /* 0x000fe20000000000 */
[----:B------:R-:W-:Y:S06]  /*38f20*/  BRA `(.L_x_2327) ;  /* 0x0000000c004c7947 */ /* 0x000fec0003800000 */
.L_x_2312:
[----:B------:R-:W-:Y:S01]  /*38f30*/  DSETP.GEU.AND P0, PT, |R18|, 1.4916681462400413487e-154, PT ;  /* 0x200000001200742a */ /* 0x000fe20003f0e200 */
[----:B------:R-:W-:Y:S01]  /*38f40*/  IMAD.MOV.U32 R8, RZ, RZ, 0x1 ;  /* 0x00000001ff087424 */ /* 0x000fe200078e00ff */
[----:B------:R-:W-:Y:S01]  /*38f50*/  DADD R12, -RZ, |R18| ;  /* 0x00000000ff0c7229 */ /* 0x000fe20000000512 */
[----:B------:R-:W-:Y:S01]  /*38f60*/  BSSY.RECONVERGENT B0, `(.L_x_2372) ;  /* 0x000006c000007945 */ /* 0x000fe20003800200 */
[--C-:B------:R-:W-:Y:S02]  /*38f70*/  DADD R14, -RZ, |R16|.reuse ;  /* 0x00000000ff0e7229 */ /* 0x100fe40000000510 */
        /* <DEDUP_REMOVED lines=22> */
[----:B------:R-:W-:Y:S02]  /*390e0*/  @!P0 DMUL R6, R6, 1.80143985094819840000e+16 ;  /* 0x4350000006068828 */ /* 0x000fe40000000000 */
        /* <DEDUP_REMOVED lines=13> */
[----:B------:R-:W-:Y:S01]  /*391c0*/  FSETP.GT.AND P4, PT, |R0|, 1.469367938527859385e-39, PT ;  /* 0x001000000000780b */ /* 0x000fe20003f84200 */
[----:B------:R-:W-:Y:S02]  /*391d0*/  IMAD.MOV.U32 R0, RZ, RZ, -0x3ff ;  /* 0xfffffc01ff007424 */ /* 0x000fe400078e00ff */
[----:B------:R-:W-:-:S04]  /*391e0*/  @!P0 IMAD.MOV.U32 R0, RZ, RZ, -0x435 ;  /* 0xfffffbcbff008424 */ /* 0x000fc800078e00ff */
        /* <DEDUP_REMOVED lines=67> */
.L_x_2373:
[----:B------:R-:W-:Y:S05]  /*39620*/  BSYNC.RECONVERGENT B0 ;  /* 0x0000000000007941 */ /* 0x000fea0003800200 */
.L_x_2372:
[----:B------:R-:W-:Y:S04]  /*39630*/  BSSY.RECONVERGENT B2, `(.L_x_2374) ;  /* 0x0000006000027945 */ /* 0x000fe80003800200 */
[----:B------:R-:W-:Y:S05]  /*39640*/  @P4 BRA P5, `(.L_x_2375) ;  /* 0x0000000000104947 */ /* 0x000fea0002800000 */
[----:B------:R-:W-:Y:S01]  /*39650*/  IMAD.MOV.U32 R2, RZ, RZ, R10 ;  /* 0x000000ffff027224 */ /* 0x000fe200078e000a */
[----:B------:R-:W-:Y:S01]  /*39660*/  MOV R0, 0x39690 ;  /* 0x0003969000007802 */ /* 0x000fe20000000f00 */
[----:B------:R-:W-:-:S07]  /*39670*/  IMAD.MOV.U32 R3, RZ, RZ, R11 ;  /* 0x000000ffff037224 */ /* 0x000fce00078e000b */
[----:B-----5:R-:W-:Y:S05]  /*39680*/  CALL.REL.NOINC `($__internal_68_$__cuda_sm20_div_rn_f64_full) ;  /* 0x0000016800bc7944 */ /* 0x020fea0003c00000 */
.L_x_2375:
[----:B------:R-:W-:Y:S05]  /*39690*/  BSYNC.RECONVERGENT B2 ;  /* 0x0000000000027941 */ /* 0x000fea0003800200 */
.L_x_2374:
        /* <DEDUP_REMOVED lines=84> */
.L_x_2377:
[----:B------:R-:W-:Y:S02]  /*39be0*/  FSEL R2, RZ, 3.37028055040000000000e+12, P0 ;  /* 0x54442d18ff027808 */ /* 0x000fe40000000000 */
[----:B------:R-:W-:-:S07]  /*39bf0*/  FSEL R3, RZ, 2.1426990032196044922, P0 ;  /* 0x400921fbff037808 */ /* 0x000fce0000000000 */
.L_x_2378:
[----:B------:R-:W-:Y:S05]  /*39c00*/  BSYNC.RECONVERGENT B0 ;  /* 0x0000000000007941 */ /* 0x000fea0003800200 */
.L_x_2376:
[----:B------:R-:W-:Y:S01]  /*39c10*/  DADD R16, |R16|, |R18| ;  /* 0x0000000010107229 */ /* 0x000fe20000000612 */
[----:B------:R-:W-:-:S07]  /*39c20*/  LOP3.LUT R19, R3, 0x80000000, R19, 0xb8, !PT ;  /* 0x8000000003137812 */ /* 0x000fce00078eb813 */
[----:B------:R-:W-:-:S06]  /*39c30*/  DSETP.NAN.AND P0, PT, R16, R16, PT ;  /* 0x000000101000722a */ /* 0x000fcc0003f08000 */
[----:B------:R-:W-:Y:S02]  /*39c40*/  FSEL R2, R16, R2, P0 ;  /* 0x0000000210027208 */ /* 0x000fe40000000000 */
[----:B------:R-:W-:-:S07]  /*39c50*/  FSEL R3, R17, R19, P0 ;  /* 0x0000001311037208 */ /* 0x000fce0000000000 */
.L_x_2327:
[----:B------:R-:W-:Y:S05]  /*39c60*/  BSYNC.RECONVERGENT B1 ;  /* 0x0000000000017941 */ /* 0x000fea0003800200 */
.L_x_2311:
        /* <DEDUP_REMOVED lines=76> */
.L_x_2385:
[----:B------:R-:W-:Y:S05]  /*3a130*/  BSYNC.RECONVERGENT B0 ;  /* 0x0000000000007941 */ /* 0x000fea0003800200 */
.L_x_2384:
        /* <DEDUP_REMOVED lines=25> */
.L_x_2389:
[----:B------:R-:W-:Y:S05]  /*3a2d0*/  BSYNC.RECONVERGENT B4 ;  /* 0x0000000000047941 */ /* 0x000fea0003800200 */
.L_x_2388:
[----:B------:R-:W-:Y:S01]  /*3a2e0*/  VIADD R0, R4, 0x1 ;  /* 0x0000000104007836 */ /* 0x000fe20000000000 */
[----:B------:R-:W-:Y:S06]  /*3a2f0*/  BRA `(.L_x_2390) ;  /* 0x0000000000087947 */ /* 0x000fec0003800000 */
.L_x_2387:
[----:B------:R-:W-:Y:S01]  /*3a300*/  DMUL R2, RZ, R18 ;  /* 0x00000012ff027228 */ /* 0x000fe20000000000 */
[----:B------:R-:W-:-:S10]  /*3a310*/  IMAD.MOV.U32 R0, RZ, RZ, 0x1 ;  /* 0x00000001ff007424 */ /* 0x000fd400078e00ff */
.L_x_2390:
[----:B------:R-:W-:Y:S05]  /*3a320*/  BSYNC.RECONVERGENT B3 ;  /* 0x0000000000037941 */ /* 0x000fea0003800200 */
.L_x_2386:
        /* <DEDUP_REMOVED lines=54> */
[----:B------:R-:W-:Y:S01]  /*3a690*/  IMAD.MOV.U32 R3, RZ, RZ, R7 ;  /* 0x000000ffff037224 */ /* 0x000fe200078e0007 */
[----:B------:R-:W-:Y:S06]  /*3a6a0*/  BRA `(.L_x_2393) ;  /* 0x0000000000087947 */ /* 0x000fec0003800000 */
.L_x_2392:
[----:B------:R-:W-:Y:S01]  /*3a6b0*/  DMUL R2, RZ, R18 ;  /* 0x00000012ff027228 */ /* 0x000fe20000000000 */
[----:B------:R-:W-:-:S10]  /*3a6c0*/  IMAD.MOV.U32 R0, RZ, RZ, RZ ;  /* 0x000000ffff007224 */ /* 0x000fd400078e00ff */
.L_x_2393:
[----:B------:R-:W-:Y:S05]  /*3a6d0*/  BSYNC.RECONVERGENT B3 ;  /* 0x0000000000037941 */ /* 0x000fea0003800200 */
.L_x_2391:
        /* <DEDUP_REMOVED lines=32> */
.L_x_2383:
        /* <DEDUP_REMOVED lines=61> */
.L_x_2396:
[----:B------:R-:W-:Y:S05]  /*3acb0*/  BSYNC.RECONVERGENT B0 ;  /* 0x0000000000007941 */ /* 0x000fea0003800200 */
.L_x_2395:
        /* <DEDUP_REMOVED lines=38> */
.L_x_2400:
[----:B------:R-:W-:Y:S05]  /*3af20*/  BSYNC.RECONVERGENT B4 ;  /* 0x0000000000047941 */ /* 0x000fea0003800200 */
.L_x_2399:
[----:B------:R-:W-:Y:S01]  /*3af30*/  VIADD R0, R4, 0x1 ;  /* 0x0000000104007836 */ /* 0x000fe20000000000 */
[----:B------:R-:W-:Y:S06]  /*3af40*/  BRA `(.L_x_2401) ;  /* 0x0000000000087947 */ /* 0x000fec0003800000 */
.L_x_2398:
[----:B------:R-:W-:Y:S01]  /*3af50*/  DMUL R2, RZ, R18 ;  /* 0x00000012ff027228 */ /* 0x000fe20000000000 */
[----:B------:R-:W-:-:S10]  /*3af60*/  IMAD.MOV.U32 R0, RZ, RZ, 0x1 ;  /* 0x00000001ff007424 */ /* 0x000fd400078e00ff */
.L_x_2401:
[----:B------:R-:W-:Y:S05]  /*3af70*/  BSYNC.RECONVERGENT B3 ;  /* 0x0000000000037941 */ /* 0x000fea0003800200 */
.L_x_2397:
        /* <DEDUP_REMOVED lines=58> */
.L_x_2403:
[----:B------:R-:W-:Y:S01]  /*3b320*/  DMUL R2, RZ, R18 ;  /* 0x00000012ff027228 */ /* 0x000fe20000000000 */
[----:B------:R-:W-:-:S10]  /*3b330*/  IMAD.MOV.U32 R0, RZ, RZ, RZ ;  /* 0x000000ffff007224 */ /* 0x000fd400078e00ff */
.L_x_2404:
[----:B------:R-:W-:Y:S05]  /*3b340*/  BSYNC.RECONVERGENT B3 ;  /* 0x0000000000037941 */ /* 0x000fea0003800200 */
.L_x_2402:
        /* <DEDUP_REMOVED lines=36> */
.L_x_2382:
        /* <DEDUP_REMOVED lines=10> */
.L_x_2405:
[----:B------:R-:W-:-:S10]  /*3b630*/  DADD R16, R18, -R18 ;  /* 0x0000000012107229 */ /* 0x000fd40000000812 */
[----:B------:R-:W-:Y:S02]  /*3b640*/  IMAD.MOV.U32 R18, RZ, RZ, R16 ;  /* 0x000000ffff127224 */ /* 0x000fe400078e0010 */
[----:B------:R-:W-:Y:S01]  /*3b650*/  IMAD.MOV.U32 R19, RZ, RZ, R17 ;  /* 0x000000ffff137224 */ /* 0x000fe200078e0011 */
[----:B------:R-:W-:Y:S06]  /*3b660*/  BRA `(.L_x_2394) ;  /* 0x0000000800cc7947 */ /* 0x000fec0003800000 */
.L_x_2381:
        /* <DEDUP_REMOVED lines=26> */
.L_x_2409:
[----:B------:R-:W-:Y:S05]  /*3b810*/  BSYNC.RECONVERGENT B4 ;  /* 0x0000000000047941 */ /* 0x000fea0003800200 */
.L_x_2408:
[----:B------:R-:W-:Y:S01]  /*3b820*/  VIADD R0, R4, 0x1 ;  /* 0x0000000104007836 */ /* 0x000fe20000000000 */
[----:B------:R-:W-:Y:S06]  /*3b830*/  BRA `(.L_x_2410) ;  /* 0x0000000000087947 */ /* 0x000fec0003800000 */
.L_x_2407:
[----:B------:R-:W-:Y:S01]  /*3b840*/  DMUL R2, RZ, R18 ;  /* 0x00000012ff027228 */ /* 0x000fe20000000000 */
[----:B------:R-:W-:-:S10]  /*3b850*/  IMAD.MOV.U32 R0, RZ, RZ, 0x1 ;  /* 0x00000001ff007424 */ /* 0x000fd400078e00ff */
.L_x_2410:
[----:B------:R-:W-:Y:S05]  /*3b860*/  BSYNC.RECONVERGENT B3 ;  /* 0x0000000000037941 */ /* 0x000fea0003800200 */
.L_x_2406:
        /* <DEDUP_REMOVED lines=56> */
.L_x_2412:
[----:B------:R-:W-:Y:S01]  /*3bbf0*/  DMUL R2, RZ, R18 ;  /* 0x00000012ff027228 */ /* 0x000fe20000000000 */
[----:B------:R-:W-:-:S10]  /*3bc00*/  IMAD.MOV.U32 R0, RZ, RZ, RZ ;  /* 0x000000ffff007224 */ /* 0x000fd400078e00ff */
.L_x_2413:
[----:B------:R-:W-:Y:S05]  /*3bc10*/  BSYNC.RECONVERGENT B3 ;  /* 0x0000000000037941 */ /* 0x000fea0003800200 */
.L_x_2411:
        /* <DEDUP_REMOVED lines=30> */
.L_x_2380:
        /* <DEDUP_REMOVED lines=55> */
[----:B------:R-:W-:Y:S02]  /*3c170*/  @!P1 IMAD.MOV.U32 R2, RZ, RZ, R4 ;  /* 0x000000ffff029224 */ /* 0x000fe400078e0004 */
[----:B------:R-:W-:-:S06]  /*3c180*/  @!P1 IMAD.MOV.U32 R4, RZ, RZ, RZ ;  /* 0x000000ffff049224 */ /* 0x000fcc00078e00ff */
[----:B------:R-:W-:-:S11]  /*3c190*/  @!P1 DMUL R16, R2, R4 ;  /* 0x0000000402109228 */ /* 0x000fd60000000000 */
.L_x_2394:
[----:B------:R-:W-:Y:S05]  /*3c1a0*/  BSYNC.RECONVERGENT B2 ;  /* 0x0000000000027941 */ /* 0x000fea0003800200 */
.L_x_2379:
        /* <DEDUP_REMOVED lines=133> */
.L_x_2421:
        /* <DEDUP_REMOVED lines=22> */
.L_x_2424:
[----:B------:R-:W-:Y:S05]  /*3cb60*/  BSYNC.RECONVERGENT B3 ;  /* 0x0000000000037941 */ /* 0x000fea0003800200 */
.L_x_2423:
        /* <DEDUP_REMOVED lines=29> */
.L_x_2422:
[----:B------:R-:W-:Y:S05]  /*3cd40*/  BSYNC.RECONVERGENT B2 ;  /* 0x0000000000027941 */ /* 0x000fea0003800200 */
.L_x_2420:
        /* <DEDUP_REMOVED lines=22> */
.L_x_2426:
[----:B------:R-:W-:Y:S05]  /*3ceb0*/  BSYNC.RECONVERGENT B2 ;  /* 0x0000000000027941 */ /* 0x000fea0003800200 */
.L_x_2425:
        /* <DEDUP_REMOVED lines=84> */
.L_x_2428:
[----:B------:R-:W-:Y:S02]  /*3d400*/  FSEL R2, RZ, 3.37028055040000000000e+12, P0 ;  /* 0x54442d18ff027808 */ /* 0x000fe40000000000 */
[----:B------:R-:W-:-:S07]  /*3d410*/  FSEL R3, RZ, 2.1426990032196044922, P0 ;  /* 0x400921fbff037808 */ /* 0x000fce0000000000 */
.L_x_2429:
[----:B------:R-:W-:Y:S05]  /*3d420*/  BSYNC.RECONVERGENT B0 ;  /* 0x0000000000007941 */ /* 0x000fea0003800200 */
.L_x_2427:
[----:B------:R-:W-:Y:S01]  /*3d430*/  DADD R28, |R28|, |R30| ;  /* 0x000000001c1c7229 */ /* 0x000fe2000000061e */
[----:B------:R-:W-:Y:S01]  /*3d440*/  LOP3.LUT R31, R3, 0x80000000, R31, 0xb8, !PT ;  /* 0x80000000031f7812 */ /* 0x000fe200078eb81f */
[----:B------:R-:W-:-:S06]  /*3d450*/  DMUL R8, R8, 0.5 ;  /* 0x3fe0000008087828 */ /* 0x000fcc0000000000 */
[----:B------:R-:W-:-:S06]  /*3d460*/  DSETP.NAN.AND P0, PT, R28, R28, PT ;  /* 0x0000001c1c00722a */ /* 0x000fcc0003f08000 */
[----:B------:R-:W-:Y:S02]  /*3d470*/  FSEL R2, R28, R2, P0 ;  /* 0x000000021c027208 */ /* 0x000fe40000000000 */
[----:B------:R-:W-:Y:S01]  /*3d480*/  FSEL R3, R29, R31, P0 ;  /* 0x0000001f1d037208 */ /* 0x000fe20000000000 */
[----:B------:R-:W-:Y:S06]  /*3d490*/  BRA `(.L_x_2430) ;  /* 0x0000006400cc7947 */ /* 0x000fec0003800000 */
.L_x_2419:
        /* <DEDUP_REMOVED lines=103> */
.L_x_2433:
[----:B------:R-:W-:Y:S05]  /*3db10*/  BSYNC.RECONVERGENT B0 ;  /* 0x0000000000007941 */ /* 0x000fea0003800200 */
.L_x_2432:
        /* <DEDUP_REMOVED lines=8> */
.L_x_2435:
[----:B------:R-:W-:Y:S05]  /*3dba0*/  BSYNC.RECONVERGENT B2 ;  /* 0x0000000000027941 */ /* 0x000fea0003800200 */
.L_x_2434:
        /* <DEDUP_REMOVED lines=84> */
.L_x_2437:
[----:B------:R-:W-:Y:S02]  /*3e0f0*/  FSEL R2, RZ, 3.37028055040000000000e+12, P0 ;  /* 0x54442d18ff027808 */ /* 0x000fe40000000000 */
[----:B------:R-:W-:-:S07]  /*3e100*/  FSEL R3, RZ, 2.1426990032196044922, P0 ;  /* 0x400921fbff037808 */ /* 0x000fce0000000000 */
.L_x_2438:
[----:B------:R-:W-:Y:S05]  /*3e110*/  BSYNC.RECONVERGENT B0 ;  /* 0x0000000000007941 */ /* 0x000fea0003800200 */
.L_x_2436:
[----:B------:R-:W-:Y:S01]  /*3e120*/  DADD R28, |R28|, |R30| ;  /* 0x000000001c1c7229 */ /* 0x000fe2000000061e */
[----:B------:R-:W-:Y:S01]  /*3e130*/  LOP3.LUT R31, R3, 0x80000000, R31, 0xb8, !PT ;  /* 0x80000000031f7812 */ /* 0x000fe200078eb81f */
[----:B------:R-:W-:-:S06]  /*3e140*/  DMUL R8, R8, 0.5 ;  /* 0x3fe0000008087828 */ /* 0x000fcc0000000000 */
[----:B------:R-:W-:-:S06]  /*3e150*/  DSETP.NAN.AND P0, PT, R28, R28, PT ;  /* 0x0000001c1c00722a */ /* 0x000fcc0003f08000 */
[----:B------:R-:W-:Y:S02]  /*3e160*/  FSEL R2, R28, R2, P0 ;  /* 0x000000021c027208 */ /* 0x000fe40000000000 */
[----:B------:R-:W-:Y:S01]  /*3e170*/  FSEL R3, R29, R31, P0 ;  /* 0x0000001f1d037208 */ /* 0x000fe20000000000 */
[----:B------:R-:W-:Y:S06]  /*3e180*/  BRA `(.L_x_2430) ;  /* 0x0000005800907947 */ /* 0x000fec0003800000 */
.L_x_2431:
        /* <DEDUP_REMOVED lines=29> */
.L_x_2440:
        /* <DEDUP_REMOVED lines=81> */
.L_x_2439:
        /* <DEDUP_REMOVED lines=99> */
.L_x_2442:
        /* <DEDUP_REMOVED lines=22> */
.L_x_2445:
[----:B------:R-:W-:Y:S05]  /*3f000*/  BSYNC.RECONVERGENT B3 ;  /* 0x0000000000037941 */ /* 0x000fea0003800200 */
.L_x_2444:
        /* <DEDUP_REMOVED lines=29> */
.L_x_2443:
[----:B------:R-:W-:Y:S05]  /*3f1e0*/  BSYNC.RECONVERGENT B2 ;  /* 0x0000000000027941 */ /* 0x000fea0003800200 */
.L_x_2441:
        /* <DEDUP_REMOVED lines=22> */
.L_x_2447:
[----:B------:R-:W-:Y:S05]  /*3f350*/  BSYNC.RECONVERGENT B2 ;  /* 0x0000000000027941 */ /* 0x000fea0003800200 */
.L_x_2446:
        /* <DEDUP_REMOVED lines=84> */
.L_x_2449:
[----:B------:R-:W-:Y:S02]  /*3f8a0*/  FSEL R2, RZ, 3.37028055040000000000e+12, P0 ;  /* 0x54442d18ff027808 */ /* 0x000fe40000000000 */
[----:B------:R-:W-:-:S07]  /*3f8b0*/  FSEL R3, RZ, 2.1426990032196044922, P0 ;  /* 0x400921fbff037808 */ /* 0x000fce0000000000 */
.L_x_2450:
[----:B------:R-:W-:Y:S05]  /*3f8c0*/  BSYNC.RECONVERGENT B0 ;  /* 0x0000000000007941 */ /* 0x000fea0003800200 */
.L_x_2448:
[----:B------:R-:W-:Y:S01]  /*3f8d0*/  DADD R28, |R28|, |R30| ;  /* 0x000000001c1c7229 */ /* 0x000fe2000000061e */
[----:B------:R-:W-:Y:S01]  /*3f8e0*/  LOP3.LUT R31, R3, 0x80000000, R31, 0xb8, !PT ;  /* 0x80000000031f7812 */ /* 0x000fe200078eb81f */
[----:B------:R-:W-:-:S06]  /*3f8f0*/  DMUL R8, R8, 0.5 ;  /* 0x3fe0000008087828 */ /* 0x000fcc0000000000 */
[----:B------:R-:W-:-:S06]  /*3f900*/  DSETP.NAN.AND P0, PT, R28, R28, PT ;  /* 0x0000001c1c00722a */ /* 0x000fcc0003f08000 */
[----:B------:R-:W-:Y:S02]  /*3f910*/  FSEL R2, R28, R2, P0 ;  /* 0x000000021c027208 */ /* 0x000fe40000000000 */
[----:B------:R-:W-:Y:S01]  /*3f920*/  FSEL R3, R29, R31, P0 ;  /* 0x0000001f1d037208 */ /* 0x000fe20000000000 */
[----:B------:R-:W-:Y:S06]  /*3f930*/  BRA `(.L_x_2430) ;  /* 0x0000004000a47947 */ /* 0x000fec0003800000 */
.L_x_2418:
        /* <DEDUP_REMOVED lines=137> */
.L_x_2452:
[----:B------:R-:W-:Y:S05]  /*401d0*/  BSYNC.RECONVERGENT B0 ;  /* 0x0000000000007941 */ /* 0x000fea0003800200 */
.L_x_2451:
        /* <DEDUP_REMOVED lines=8> */
.L_x_2454:
[----:B------:R-:W-:Y:S05]  /*40260*/  BSYNC.RECONVERGENT B2 ;  /* 0x0000000000027941 */ /* 0x000fea0003800200 */
.L_x_2453:
        /* <DEDUP_REMOVED lines=84> */
.L_x_2456:
[----:B------:R-:W-:Y:S02]  /*407b0*/  FSEL R2, RZ, 3.37028055040000000000e+12, P0 ;  /* 0x54442d18ff027808 */ /* 0x000fe40000000000 */
[----:B------:R-:W-:-:S07]  /*407c0*/  FSEL R3, RZ, 2.1426990032196044922, P0 ;  /* 0x400921fbff037808 */ /* 0x000fce0000000000 */
.L_x_2457:
[----:B------:R-:W-:Y:S05]  /*407d0*/  BSYNC.RECONVERGENT B0 ;  /* 0x0000000000007941 */ /* 0x000fea0003800200 */
.L_x_2455:
[----:B------:R-:W-:Y:S01]  /*407e0*/  DADD R28, |R28|, |R30| ;  /* 0x000000001c1c7229 */ /* 0x000fe2000000061e */
[----:B------:R-:W-:-:S07]  /*407f0*/  LOP3.LUT R31, R3, 0x80000000, R31, 0xb8, !PT ;  /* 0x80000000031f7812 */ /* 0x000fce00078eb81f */
[----:B------:R-:W-:-:S06]  /*40800*/  DSETP.NAN.AND P0, PT, R28, R28, PT ;  /* 0x0000001c1c00722a */ /* 0x000fcc0003f08000 */
[----:B------:R-:W-:Y:S02]  /*40810*/  FSEL R2, R28, R2, P0 ;  /* 0x000000021c027208 */ /* 0x000fe40000000000 */
[----:B------:R-:W-:Y:S01]  /*40820*/  FSEL R3, R29, R31, P0 ;  /* 0x0000001f1d037208 */ /* 0x000fe20000000000 */
[----:B------:R-:W-:Y:S06]  /*40830*/  BRA `(.L_x_2430) ;  /* 0x0000003000e47947 */ /* 0x000fec0003800000 */
.L_x_2417:
        /* <DEDUP_REMOVED lines=92> */
.L_x_2460:
        /* <DEDUP_REMOVED lines=22> */
.L_x_2463:
[----:B------:R-:W-:Y:S05]  /*40f60*/  BSYNC.RECONVERGENT B3 ;  /* 0x0000000000037941 */ /* 0x000fea0003800200 */
.L_x_2462:
        /* <DEDUP_REMOVED lines=29> */
.L_x_2461:
[----:B------:R-:W-:Y:S05]  /*41140*/  BSYNC.RECONVERGENT B2 ;  /* 0x0000000000027941 */ /* 0x000fea0003800200 */
.L_x_2459:
        /* <DEDUP_REMOVED lines=87> */
.L_x_2458:
        /* <DEDUP_REMOVED lines=88> */
.L_x_2416:
        /* <DEDUP_REMOVED lines=25> */
.L_x_2465:
[----:B------:R-:W-:Y:S05]  /*41dd0*/  BSYNC.RECONVERGENT B2 ;  /* 0x0000000000027941 */ /* 0x000fea0003800200 */
.L_x_2464:
        /* <DEDUP_REMOVED lines=23> */
.L_x_2467:
[----:B------:R-:W-:Y:S05]  /*41f50*/  BSYNC.RECONVERGENT B2 ;  /* 0x0000000000027941 */ /* 0x000fea0003800200 */
.L_x_2466:
        /* <DEDUP_REMOVED lines=140> */
.L_x_2469:
[----:B------:R-:W-:Y:S05]  /*42820*/  BSYNC.RECONVERGENT B0 ;  /* 0x0000000000007941 */ /* 0x000fea0003800200 */
.L_x_2468:
        /* <DEDUP_REMOVED lines=8> */
.L_x_2471:
[----:B------:R-:W-:Y:S05]  /*428b0*/  BSYNC.RECONVERGENT B2 ;  /* 0x0000000000027941 */ /* 0x000fea0003800200 */
.L_x_2470:
        /* <DEDUP_REMOVED lines=84> */
.L_x_2473:
[----:B------:R-:W-:Y:S02]  /*42e00*/  FSEL R2, RZ, 3.37028055040000000000e+12, P0 ;  /* 0x54442d18ff027808 */ /* 0x000fe40000000000 */
[----:B------:R-:W-:-:S07]  /*42e10*/  FSEL R3, RZ, 2.1426990032196044922, P0 ;  /* 0x400921fbff037808 */ /* 0x000fce0000000000 */
.L_x_2474:
[----:B------:R-:W-:Y:S05]  /*42e20*/  BSYNC.RECONVERGENT B0 ;  /* 0x0000000000007941 */ /* 0x000fea0003800200 */
.L_x_2472:
[----:B------:R-:W-:Y:S01]  /*42e30*/  DADD R28, |R28|, |R30| ;  /* 0x000000001c1c7229 */ /* 0x000fe2000000061e */
[----:B------:R-:W-:Y:S01]  /*42e40*/  LOP3.LUT R31, R3, 0x80000000, R31, 0xb8, !PT ;  /* 0x80000000031f7812 */ /* 0x000fe200078eb81f */
[----:B------:R-:W-:-:S06]  /*42e50*/  DADD R8, R8, 1 ;  /* 0x3ff0000008087429 */ /* 0x000fcc0000000000 */
[----:B------:R-:W-:-:S06]  /*42e60*/  DSETP.NAN.AND P0, PT, R28, R28, PT ;  /* 0x0000001c1c00722a */ /* 0x000fcc0003f08000 */
[----:B------:R-:W-:Y:S02]  /*42e70*/  FSEL R2, R28, R2, P0 ;  /* 0x000000021c027208 */ /* 0x000fe40000000000 */
[----:B------:R-:W-:Y:S01]  /*42e80*/  FSEL R3, R29, R31, P0 ;  /* 0x0000001f1d037208 */ /* 0x000fe20000000000 */
[----:B------:R-:W-:Y:S06]  /*42e90*/  BRA `(.L_x_2430) ;  /* 0x0000000c004c7947 */ /* 0x000fec0003800000 */
.L_x_2415:
        /* <DEDUP_REMOVED lines=111> */
.L_x_2476:
[----:B------:R-:W-:Y:S05]  /*43590*/  BSYNC.RECONVERGENT B0 ;  /* 0x0000000000007941 */ /* 0x000fea0003800200 */
.L_x_2475:
[----:B------:R-:W-:Y:S04]  /*435a0*/  BSSY.RECONVERGENT B2, `(.L_x_2477) ;  /* 0x0000006000027945 */ /* 0x000fe80003800200 */
[----:B------:R-:W-:Y:S05]  /*435b0*/  @P4 BRA P5, `(.L_x_2478) ;  /* 0x0000000000104947 */ /* 0x000fea0002800000 */
[----:B------:R-:W-:Y:S01]  /*435c0*/  IMAD.MOV.U32 R2, RZ, RZ, R10 ;  /* 0x000000ffff027224 */ /* 0x000fe200078e000a */
[----:B------:R-:W-:Y:S01]  /*435d0*/  MOV R0, 0x43600 ;  /* 0x0004360000007802 */ /* 0x000fe20000000f00 */
[----:B------:R-:W-:-:S07]  /*435e0*/  IMAD.MOV.U32 R3, RZ, RZ, R11 ;  /* 0x000000ffff037224 */ /* 0x000fce00078e000b */
[----:B------:R-:W-:Y:S05]  /*435f0*/  CALL.REL.NOINC `($__internal_68_$__cuda_sm20_div_rn_f64_full) ;  /* 0x000000c800e07944 */ /* 0x000fea0003c00000 */
.L_x_2478:
[----:B------:R-:W-:Y:S05]  /*43600*/  BSYNC.RECONVERGENT B2 ;  /* 0x0000000000027941 */ /* 0x000fea0003800200 */
.L_x_2477:
        /* <DEDUP_REMOVED lines=84> */
.L_x_2480:
[----:B------:R-:W-:Y:S02]  /*43b50*/  FSEL R2, RZ, 3.37028055040000000000e+12, P0 ;  /* 0x54442d18ff027808 */ /* 0x000fe40000000000 */
[----:B------:R-:W-:-:S07]  /*43b60*/  FSEL R3, RZ, 2.1426990032196044922, P0 ;  /* 0x400921fbff037808 */ /* 0x000fce0000000000 */
.L_x_2481:
[----:B------:R-:W-:Y:S05]  /*43b70*/  BSYNC.RECONVERGENT B0 ;  /* 0x0000000000007941 */ /* 0x000fea0003800200 */
.L_x_2479:
[----:B------:R-:W-:Y:S01]  /*43b80*/  DADD R28, |R28|, |R30| ;  /* 0x000000001c1c7229 */ /* 0x000fe2000000061e */
[----:B------:R-:W-:-:S07]  /*43b90*/  LOP3.LUT R31, R3, 0x80000000, R31, 0xb8, !PT ;  /* 0x80000000031f7812 */ /* 0x000fce00078eb81f */
[----:B------:R-:W-:-:S06]  /*43ba0*/  DSETP.NAN.AND P0, PT, R28, R28, PT ;  /* 0x0000001c1c00722a */ /* 0x000fcc0003f08000 */
[----:B------:R-:W-:Y:S02]  /*43bb0*/  FSEL R2, R28, R2, P0 ;  /* 0x000000021c027208 */ /* 0x000fe40000000000 */
[----:B------:R-:W-:-:S07]  /*43bc0*/  FSEL R3, R29, R31, P0 ;  /* 0x0000001f1d037208 */ /* 0x000fce0000000000 */
.L_x_2430:
[----:B------:R-:W-:Y:S05]  /*43bd0*/  BSYNC.RECONVERGENT B1 ;  /* 0x0000000000017941 */ /* 0x000fea0003800200 */
.L_x_2414:
        /* <DEDUP_REMOVED lines=76> */
.L_x_2488:
[----:B------:R-:W-:Y:S05]  /*440a0*/  BSYNC.RECONVERGENT B0 ;  /* 0x0000000000007941 */ /* 0x000fea0003800200 */
.L_x_2487:
        /* <DEDUP_REMOVED lines=25> */
.L_x_2492:
[----:B------:R-:W-:Y:S05]  /*44240*/  BSYNC.RECONVERGENT B4 ;  /* 0x0000000000047941 */ /* 0x000fea0003800200 */
.L_x_2491:
[----:B------:R-:W-:Y:S01]  /*44250*/  VIADD R0, R4, 0x1 ;  /* 0x0000000104007836 */ /* 0x000fe20000000000 */
[----:B------:R-:W-:Y:S06]  /*44260*/  BRA `(.L_x_2493) ;  /* 0x0000000000087947 */ /* 0x000fec0003800000 */
.L_x_2490:
[----:B------:R-:W-:Y:S01]  /*44270*/  DMUL R2, RZ, R30 ;  /* 0x0000001eff027228 */ /* 0x000fe20000000000 */
[----:B------:R-:W-:-:S10]  /*44280*/  IMAD.MOV.U32 R0, RZ, RZ, 0x1 ;  /* 0x00000001ff007424 */ /* 0x000fd400078e00ff */
.L_x_2493:
[----:B------:R-:W-:Y:S05]  /*44290*/  BSYNC.RECONVERGENT B3 ;  /* 0x0000000000037941 */ /* 0x000fea0003800200 */
.L_x_2489:
        /* <DEDUP_REMOVED lines=56> */
.L_x_2495:
[----:B------:R-:W-:Y:S01]  /*44620*/  DMUL R2, RZ, R30 ;  /* 0x0000001eff027228 */ /* 0x000fe20000000000 */
[----:B------:R-:W-:-:S10]  /*44630*/  IMAD.MOV.U32 R0, RZ, RZ, RZ ;  /* 0x000000ffff007224 */ /* 0x000fd400078e00ff */
.L_x_2496:
[----:B------:R-:W-:Y:S05]  /*44640*/  BSYNC.RECONVERGENT B3 ;  /* 0x0000000000037941 */ /* 0x000fea0003800200 */
.L_x_2494:
        /* <DEDUP_REMOVED lines=32> */
.L_x_2486:
        /* <DEDUP_REMOVED lines=61> */
.L_x_2499:
[----:B------:R-:W-:Y:S05]  /*44c20*/  BSYNC.RECONVERGENT B0 ;  /* 0x0000000000007941 */ /* 0x000fea0003800200 */
.L_x_2498:
        /* <DEDUP_REMOVED lines=38> */
.L_x_2503:
[----:B------:R-:W-:Y:S05]  /*44e90*/  BSYNC.RECONVERGENT B4 ;  /* 0x0000000000047941 */ /* 0x000fea0003800200 */
.L_x_2502:
[----:B------:R-:W-:Y:S01]  /*44ea0*/  VIADD R0, R4, 0x1 ;  /* 0x0000000104007836 */ /* 0x000fe20000000000 */
[----:B------:R-:W-:Y:S06]  /*44eb0*/  BRA `(.L_x_2504) ;  /* 0x0000000000087947 */ /* 0x000fec0003800000 */
.L_x_2501:
[----:B------:R-:W-:Y:S01]  /*44ec0*/  DMUL R2, RZ, R30 ;  /* 0x0000001eff027228 */ /* 0x000fe20000000000 */
[----:B------:R-:W-:-:S10]  /*44ed0*/  IMAD.MOV.U32 R0, RZ, RZ, 0x1 ;  /* 0x00000001ff007424 */ /* 0x000fd400078e00ff */
.L_x_2504:
[----:B------:R-:W-:Y:S05]  /*44ee0*/  BSYNC.RECONVERGENT B3 ;  /* 0x0000000000037941 */ /* 0x000fea0003800200 */
.L_x_2500:
        /* <DEDUP_REMOVED lines=58> */
.L_x_2506:
[----:B------:R-:W-:Y:S01]  /*45290*/  DMUL R2, RZ, R30 ;  /* 0x0000001eff027228 */ /* 0x000fe20000000000 */
[----:B------:R-:W-:-:S10]  /*452a0*/  IMAD.MOV.U32 R0, RZ, RZ, RZ ;  /* 0x000000ffff007224 */ /* 0x000fd400078e00ff */
.L_x_2507:
[----:B------:R-:W-:Y:S05]  /*452b0*/  BSYNC.RECONVERGENT B3 ;  /* 0x0000000000037941 */ /* 0x000fea0003800200 */
.L_x_2505:
        /* <DEDUP_REMOVED lines=36> */
.L_x_2485:
        /* <DEDUP_REMOVED lines=10> */
.L_x_2508:
[----:B------:R-:W-:-:S10]  /*455a0*/  DADD R28, R30, -R30 ;  /* 0x000000001e1c7229 */ /* 0x000fd4000000081e */
[----:B------:R-:W-:Y:S02]  /*455b0*/  IMAD.MOV.U32 R30, RZ, RZ, R28 ;  /* 0x000000ffff1e7224 */ /* 0x000fe400078e001c */
[----:B------:R-:W-:Y:S01]  /*455c0*/  IMAD.MOV.U32 R31, RZ, RZ, R29 ;  /* 0x000000ffff1f7224 */ /* 0x000fe200078e001d */
[----:B------:R-:W-:Y:S06]  /*455d0*/  BRA `(.L_x_2497) ;  /* 0x0000000800cc7947 */ /* 0x000fec0003800000 */
.L_x_2484:
        /* <DEDUP_REMOVED lines=26> */
.L_x_2512:
[----:B------:R-:W-:Y:S05]  /*45780*/  BSYNC.RECONVERGENT B4 ;  /* 0x0000000000047941 */ /* 0x000fea0003800200 */
.L_x_2511:
[----:B------:R-:W-:Y:S01]  /*45790*/  VIADD R0, R4, 0x1 ;  /* 0x0000000104007836 */ /* 0x000fe20000000000 */
[----:B------:R-:W-:Y:S06]  /*457a0*/  BRA `(.L_x_2513) ;  /* 0x0000000000087947 */ /* 0x000fec0003800000 */
.L_x_2510:
[----:B------:R-:W-:Y:S01]  /*457b0*/  DMUL R2, RZ, R30 ;  /* 0x0000001eff027228 */ /* 0x000fe20000000000 */
[----:B------:R-:W-:-:S10]  /*457c0*/  IMAD.MOV.U32 R0, RZ, RZ, 0x1 ;  /* 0x00000001ff007424 */ /* 0x000fd400078e00ff */
.L_x_2513:
[----:B------:R-:W-:Y:S05]  /*457d0*/  BSYNC.RECONVERGENT B3 ;  /* 0x0000000000037941 */ /* 0x000fea0003800200 */
.L_x_2509:
        /* <DEDUP_REMOVED lines=56> */
.L_x_2515:
[----:B------:R-:W-:Y:S01]  /*45b60*/  DMUL R2, RZ, R30 ;  /* 0x0000001eff027228 */ /* 0x000fe20000000000 */
[----:B------:R-:W-:-:S10]  /*45b70*/  IMAD.MOV.U32 R0, RZ, RZ, RZ ;  /* 0x000000ffff007224 */ /* 0x000fd400078e00ff */
.L_x_2516:
[----:B------:R-:W-:Y:S05]  /*45b80*/  BSYNC.RECONVERGENT B3 ;  /* 0x0000000000037941 */ /* 0x000fea0003800200 */
.L_x_2514:
        /* <DEDUP_REMOVED lines=30> */
.L_x_2483:
        /* <DEDUP_REMOVED lines=58> */
.L_x_2497:
[----:B------:R-:W-:Y:S05]  /*46110*/  BSYNC.RECONVERGENT B2 ;  /* 0x0000000000027941 */ /* 0x000fea0003800200 */
.L_x_2482:
        /* <DEDUP_REMOVED lines=133> */
.L_x_2524:
        /* <DEDUP_REMOVED lines=22> */
.L_x_2527:
[----:B------:R-:W-:Y:S05]  /*46ad0*/  BSYNC.RECONVERGENT B3 ;  /* 0x0000000000037941 */ /* 0x000fea0003800200 */
.L_x_2526:
        /* <DEDUP_REMOVED lines=29> */
.L_x_2525:
[----:B------:R-:W-:Y:S05]  /*46cb0*/  BSYNC.RECONVERGENT B2 ;  /* 0x0000000000027941 */ /* 0x000fea0003800200 */
.L_x_2523:
        /* <DEDUP_REMOVED lines=22> */
.L_x_2529:
[----:B------:R-:W-:Y:S05]  /*46e20*/  BSYNC.RECONVERGENT B2 ;  /* 0x0000000000027941 */ /* 0x000fea0003800200 */
.L_x_2528:
        /* <DEDUP_REMOVED lines=84> */
.L_x_2531:
[----:B------:R-:W-:Y:S02]  /*47370*/  FSEL R2, RZ, 3.37028055040000000000e+12, P0 ;  /* 0x54442d18ff027808 */ /* 0x000fe40000000000 */
[----:B------:R-:W-:-:S07]  /*47380*/  FSEL R3, RZ, 2.1426990032196044922, P0 ;  /* 0x400921fbff037808 */ /* 0x000fce0000000000 */
.L_x_2532:
[----:B------:R-:W-:Y:S05]  /*47390*/  BSYNC.RECONVERGENT B0 ;  /* 0x0000000000007941 */ /* 0x000fea0003800200 */
.L_x_2530:
[----:B------:R-:W-:Y:S01]  /*473a0*/  DADD R24, |R24|, |R26| ;  /* 0x0000000018187229 */ /* 0x000fe2000000061a */
[----:B------:R-:W-:Y:S01]  /*473b0*/  LOP3.LUT R27, R3, 0x80000000, R27, 0xb8, !PT ;  /* 0x80000000031b7812 */ /* 0x000fe200078eb81b */
[----:B------:R-:W-:-:S06]  /*473c0*/  DMUL R8, R8, 0.5 ;  /* 0x3fe0000008087828 */ /* 0x000fcc0000000000 */
[----:B------:R-:W-:-:S06]  /*473d0*/  DSETP.NAN.AND P0, PT, R24, R24, PT ;  /* 0x000000181800722a */ /* 0x000fcc0003f08000 */
[----:B------:R-:W-:Y:S02]  /*473e0*/  FSEL R2, R24, R2, P0 ;  /* 0x0000000218027208 */ /* 0x000fe40000000000 */
[----:B------:R-:W-:Y:S01]  /*473f0*/  FSEL R3, R25, R27, P0 ;  /* 0x0000001b19037208 */ /* 0x000fe20000000000 */
[----:B------:R-:W-:Y:S06]  /*47400*/  BRA `(.L_x_2533) ;  /* 0x0000006400cc7947 */ /* 0x000fec0003800000 */
.L_x_2522:
        /* <DEDUP_REMOVED lines=103> */
.L_x_2536:
[----:B------:R-:W-:Y:S05]  /*47a80*/  BSYNC.RECONVERGENT B0 ;  /* 0x0000000000007941 */ /* 0x000fea0003800200 */
.L_x_2535:
        /* <DEDUP_REMOVED lines=8> */
.L_x_2538:
[----:B------:R-:W-:Y:S05]  /*47b10*/  BSYNC.RECONVERGENT B2 ;  /* 0x0000000000027941 */ /* 0x000fea0003800200 */
.L_x_2537:
        /* <DEDUP_REMOVED lines=84> */
.L_x_2540:
[----:B------:R-:W-:Y:S02]  /*48060*/  FSEL R2, RZ, 3.37028055040000000000e+12, P0 ;  /* 0x54442d18ff027808 */ /* 0x000fe40000000000 */
[----:B------:R-:W-:-:S07]  /*48070*/  FSEL R3, RZ, 2.1426990032196044922, P0 ;  /* 0x400921fbff037808 */ /* 0x000fce0000000000 */
.L_x_2541:
[----:B------:R-:W-:Y:S05]  /*48080*/  BSYNC.RECONVERGENT B0 ;  /* 0x0000000000007941 */ /* 0x000fea0003800200 */
.L_x_2539:
[----:B------:R-:W-:Y:S01]  /*48090*/  DADD R24, |R24|, |R26| ;  /* 0x0000000018187229 */ /* 0x000fe2000000061a */
[----:B------:R-:W-:Y:S01]  /*480a0*/  LOP3.LUT R27, R3, 0x80000000, R27, 0xb8, !PT ;  /* 0x80000000031b7812 */ /* 0x000fe200078eb81b */
[----:B------:R-:W-:-:S06]  /*480b0*/  DMUL R8, R8, 0.5 ;  /* 0x3fe0000008087828 */ /* 0x000fcc0000000000 */
[----:B------:R-:W-:-:S06]  /*480c0*/  DSETP.NAN.AND P0, PT, R24, R24, PT ;  /* 0x000000181800722a */ /* 0x000fcc0003f08000 */
[----:B------:R-:W-:Y:S02]  /*480d0*/  FSEL R2, R24, R2, P0 ;  /* 0x0000000218027208 */ /* 0x000fe40000000000 */
[----:B------:R-:W-:Y:S01]  /*480e0*/  FSEL R3, R25, R27, P0 ;  /* 0x0000001b19037208 */ /* 0x000fe20000000000 */
[----:B------:R-:W-:Y:S06]  /*480f0*/  BRA `(.L_x_2533) ;  /* 0x0000005800907947 */ /* 0x000fec0003800000 */
.L_x_2534:
        /* <DEDUP_REMOVED lines=29> */
.L_x_2543:
        /* <DEDUP_REMOVED lines=81> */
.L_x_2542:
        /* <DEDUP_REMOVED lines=99> */
.L_x_2545:
        /* <DEDUP_REMOVED lines=22> */
.L_x_2548:
[----:B------:R-:W-:Y:S05]  /*48f70*/  BSYNC.RECONVERGENT B3 ;  /* 0x0000000000037941 */ /* 0x000fea0003800200 */
.L_x_2547:
        /* <DEDUP_REMOVED lines=29> */
.L_x_2546:
[----:B------:R-:W-:Y:S05]  /*49150*/  BSYNC.RECONVERGENT B2 ;  /* 0x0000000000027941 */ /* 0x000fea0003800200 */
.L_x_2544:
        /* <DEDUP_REMOVED lines=22> */
.L_x_2550:
[----:B------:R-:W-:Y:S05]  /*492c0*/  BSYNC.RECONVERGENT B2 ;  /* 0x0000000000027941 */ /* 0x000fea0003800200 */
.L_x_2549:
        /* <DEDUP_REMOVED lines=84> */
.L_x_2552:
[----:B------:R-:W-:Y:S02]  /*49810*/  FSEL R2, RZ, 3.37028055040000000000e+12, P0 ;  /* 0x54442d18ff027808 */ /* 0x000fe40000000000 */
[----:B------:R-:W-:-:S07]  /*49820*/  FSEL R3, RZ, 2.1426990032196044922, P0 ;  /* 0x400921fbff037808 */ /* 0x000fce0000000000 */
.L_x_2553:
[----:B------:R-:W-:Y:S05]  /*49830*/  BSYNC.RECONVERGENT B0 ;  /* 0x0000000000007941 */ /* 0x000fea0003800200 */
.L_x_2551:
[----:B------:R-:W-:Y:S01]  /*49840*/  DADD R24, |R24|, |R26| ;  /* 0x0000000018187229 */ /* 0x000fe2000000061a */
[----:B------:R-:W-:Y:S01]  /*49850*/  LOP3.LUT R27, R3, 0x80000000, R27, 0xb8, !PT ;  /* 0x80000000031b7812 */ /* 0x000fe200078eb81b */
[----:B------:R-:W-:-:S06]  /*49860*/  DMUL R8, R8, 0.5 ;  /* 0x3fe0000008087828 */ /* 0x000fcc0000000000 */
[----:B------:R-:W-:-:S06]  /*49870*/  DSETP.NAN.AND P0, PT, R24, R24, PT ;  /* 0x000000181800722a */ /* 0x000fcc0003f08000 */
[----:B------:R-:W-:Y:S02]  /*49880*/  FSEL R2, R24, R2, P0 ;  /* 0x0000000218027208 */ /* 0x000fe40000000000 */
[----:B------:R-:W-:Y:S01]  /*49890*/  FSEL R3, R25, R27, P0 ;  /* 0x0000001b19037208 */ /* 0x000fe20000000000 */
[----:B------:R-:W-:Y:S06]  /*498a0*/  BRA `(.L_x_2533) ;  /* 0x0000004000a47947 */ /* 0x000fec0003800000 */
.L_x_2521:
        /* <DEDUP_REMOVED lines=137> */
.L_x_2555:
[----:B------:R-:W-:Y:S05]  /*4a140*/  BSYNC.RECONVERGENT B0 ;  /* 0x0000000000007941 */ /* 0x000fea0003800200 */
.L_x_2554:
        /* <DEDUP_REMOVED lines=8> */
.L_x_2557:
[----:B------:R-:W-:Y:S05]  /*4a1d0*/  BSYNC.RECONVERGENT B2 ;  /* 0x0000000000027941 */ /* 0x000fea0003800200 */
.L_x_2556:
        /* <DEDUP_REMOVED lines=84> */
.L_x_2559:
[----:B------:R-:W-:Y:S02]  /*4a720*/  FSEL R2, RZ, 3.37028055040000000000e+12, P0 ;  /* 0x54442d18ff027808 */ /* 0x000fe40000000000 */
[----:B------:R-:W-:-:S07]  /*4a730*/  FSEL R3, RZ, 2.1426990032196044922, P0 ;  /* 0x400921fbff037808 */ /* 0x000fce0000000000 */
.L_x_2560:
[----:B------:R-:W-:Y:S05]  /*4a740*/  BSYNC.RECONVERGENT B0 ;  /* 0x0000000000007941 */ /* 0x000fea0003800200 */
.L_x_2558:
[----:B------:R-:W-:Y:S01]  /*4a750*/  DADD R24, |R24|, |R26| ;  /* 0x0000000018187229 */ /* 0x000fe2000000061a */
[----:B------:R-:W-:-:S07]  /*4a760*/  LOP3.LUT R27, R3, 0x80000000, R27, 0xb8, !PT ;  /* 0x80000000031b7812 */ /* 0x000fce00078eb81b */
[----:B------:R-:W-:-:S06]  /*4a770*/  DSETP.NAN.AND P0, PT, R24, R24, PT ;  /* 0x000000181800722a */ /* 0x000fcc0003f08000 */
[----:B------:R-:W-:Y:S02]  /*4a780*/  FSEL R2, R24, R2, P0 ;  /* 0x0000000218027208 */ /* 0x000fe40000000000 */
[----:B------:R-:W-:Y:S01]  /*4a790*/  FSEL R3, R25, R27, P0 ;  /* 0x0000001b19037208 */ /* 0x000fe20000000000 */
[----:B------:R-:W-:Y:S06]  /*4a7a0*/  BRA `(.L_x_2533) ;  /* 0x0000003000e47947 */ /* 0x000fec0003800000 */
.L_x_2520:
        /* <DEDUP_REMOVED lines=92> */
.L_x_2563:
        /* <DEDUP_REMOVED lines=22> */
.L_x_2566:
[----:B------:R-:W-:Y:S05]  /*4aed0*/  BSYNC.RECONVERGENT B3 ;  /* 0x0000000000037941 */ /* 0x000fea0003800200 */
.L_x_2565:
        /* <DEDUP_REMOVED lines=29> */
.L_x_2564:
[----:B------:R-:W-:Y:S05]  /*4b0b0*/  BSYNC.RECONVERGENT B2 ;  /* 0x0000000000027941 */ /* 0x000fea0003800200 */
.L_x_2562:
        /* <DEDUP_REMOVED lines=87> */
.L_x_2561:
        /* <DEDUP_REMOVED lines=88> */
.L_x_2519:
        /* <DEDUP_REMOVED lines=25> */
.L_x_2568:
[----:B------:R-:W-:Y:S05]  /*4bd40*/  BSYNC.RECONVERGENT B2 ;  /* 0x0000000000027941 */ /* 0x000fea0003800200 */
.L_x_2567:
        /* <DEDUP_REMOVED lines=23> */
.L_x_2570:
[----:B------:R-:W-:Y:S05]  /*4bec0*/  BSYNC.RECONVERGENT B2 ;  /* 0x0000000000027941 */ /* 0x000fea0003800200 */
.L_x_2569:
        /* <DEDUP_REMOVED lines=140> */
.L_x_2572:
[----:B------:R-:W-:Y:S05]  /*4c790*/  BSYNC.RECONVERGENT B0 ;  /* 0x0000000000007941 */ /* 0x000fea0003800200 */
.L_x_2571:
        /* <DEDUP_REMOVED lines=8> */
.L_x_2574:
[----:B------:R-:W-:Y:S05]  /*4c820*/  BSYNC.RECONVERGENT B2 ;  /* 0x0000000000027941 */ /* 0x000fea0003800200 */
.L_x_2573:
        /* <DEDUP_REMOVED lines=84> */
.L_x_2576:
[----:B------:R-:W-:Y:S02]  /*4cd70*/  FSEL R2, RZ, 3.37028055040000000000e+12, P0 ;  /* 0x54442d18ff027808 */ /* 0x000fe40000000000 */
[----:B------:R-:W-:-:S07]  /*4cd80*/  FSEL R3, RZ, 2.1426990032196044922, P0 ;  /* 0x400921fbff037808 */ /* 0x000fce0000000000 */
.L_x_2577:
[----:B------:R-:W-:Y:S05]  /*4cd90*/  BSYNC.RECONVERGENT B0 ;  /* 0x0000000000007941 */ /* 0x000fea0003800200 */
.L_x_2575:
[----:B------:R-:W-:Y:S01]  /*4cda0*/  DADD R24, |R24|, |R26| ;  /* 0x0000000018187229 */ /* 0x000fe2000000061a */
[----:B------:R-:W-:Y:S01]  /*4cdb0*/  LOP3.LUT R27, R3, 0x80000000, R27, 0xb8, !PT ;  /* 0x80000000031b7812 */ /* 0x000fe200078eb81b */
[----:B------:R-:W-:-:S06]  /*4cdc0*/  DADD R8, R8, 1 ;  /* 0x3ff0000008087429 */ /* 0x000fcc0000000000 */
[----:B------:R-:W-:-:S06]  /*4cdd0*/  DSETP.NAN.AND P0, PT, R24, R24, PT ;  /* 0x000000181800722a */ /* 0x000fcc0003f08000 */
[----:B------:R-:W-:Y:S02]  /*4cde0*/  FSEL R2, R24, R2, P0 ;  /* 0x0000000218027208 */ /* 0x000fe40000000000 */
[----:B------:R-:W-:Y:S01]  /*4cdf0*/  FSEL R3, R25, R27, P0 ;  /* 0x0000001b19037208 */ /* 0x000fe20000000000 */
[----:B------:R-:W-:Y:S06]  /*4ce00*/  BRA `(.L_x_2533) ;  /* 0x0000000c004c7947 */ /* 0x000fec0003800000 */
.L_x_2518:
        /* <DEDUP_REMOVED lines=111> */
.L_x_2579:
[----:B------:R-:W-:Y:S05]  /*4d500*/  BSYNC.RECONVERGENT B0 ;  /* 0x0000000000007941 */ /* 0x000fea0003800200 */
.L_x_2578:
[----:B------:R-:W-:Y:S04]  /*4d510*/  BSSY.RECONVERGENT B2, `(.L_x_2580) ;  /* 0x0000006000027945 */ /* 0x000fe80003800200 */
[----:B------:R-:W-:Y:S05]  /*4d520*/  @P4 BRA P5, `(.L_x_2581) ;  /* 0x0000000000104947 */ /* 0x000fea0002800000 */
[----:B------:R-:W-:Y:S01]  /*4d530*/  IMAD.MOV.U32 R2, RZ, RZ, R10 ;  /* 0x000000ffff027224 */ /* 0x000fe200078e000a */
[----:B------:R-:W-:Y:S01]  /*4d540*/  MOV R0, 0x4d570 ;  /* 0x0004d57000007802 */ /* 0x000fe20000000f00 */
[----:B------:R-:W-:-:S07]  /*4d550*/  IMAD.MOV.U32 R3, RZ, RZ, R11 ;  /* 0x000000ffff037224 */ /* 0x000fce00078e000b */
[----:B------:R-:W-:Y:S05]  /*4d560*/  CALL.REL.NOINC `($__internal_68_$__cuda_sm20_div_rn_f64_full) ;  /* 0x0000002c00047944 */ /* 0x000fea0003c00000 */
.L_x_2581:
[----:B------:R-:W-:Y:S05]  /*4d570*/  BSYNC.RECONVERGENT B2 ;  /* 0x0000000000027941 */ /* 0x000fea0003800200 */
.L_x_2580:
        /* <DEDUP_REMOVED lines=84> */
.L_x_2583:
[----:B------:R-:W-:Y:S02]  /*4dac0*/  FSEL R2, RZ, 3.37028055040000000000e+12, P0 ;  /* 0x54442d18ff027808 */ /* 0x000fe40000000000 */
[----:B------:R-:W-:-:S07]  /*4dad0*/  FSEL R3, RZ, 2.1426990032196044922, P0 ;  /* 0x400921fbff037808 */ /* 0x000fce0000000000 */
.L_x_2584:
[----:B------:R-:W-:Y:S05]  /*4dae0*/  BSYNC.RECONVERGENT B0 ;  /* 0x0000000000007941 */ /* 0x000fea0003800200 */
.L_x_2582:
[----:B------:R-:W-:Y:S01]  /*4daf0*/  DADD R24, |R24|, |R26| ;  /* 0x0000000018187229 */ /* 0x000fe2000000061a */
[----:B------:R-:W-:-:S07]  /*4db00*/  LOP3.LUT R27, R3, 0x80000000, R27, 0xb8, !PT ;  /* 0x80000000031b7812 */ /* 0x000fce00078eb81b */
[----:B------:R-:W-:-:S06]  /*4db10*/  DSETP.NAN.AND P0, PT, R24, R24, PT ;  /* 0x000000181800722a */ /* 0x000fcc0003f08000 */
[----:B------:R-:W-:Y:S02]  /*4db20*/  FSEL R2, R24, R2, P0 ;  /* 0x0000000218027208 */ /* 0x000fe40000000000 */
[----:B------:R-:W-:-:S07]  /*4db30*/  FSEL R3, R25, R27, P0 ;  /* 0x0000001b19037208 */ /* 0x000fce0000000000 */
.L_x_2533:
[----:B------:R-:W-:Y:S05]  /*4db40*/  BSYNC.RECONVERGENT B1 ;  /* 0x0000000000017941 */ /* 0x000fea0003800200 */
.L_x_2517:
        /* <DEDUP_REMOVED lines=76> */
.L_x_2591:
[----:B------:R-:W-:Y:S05]  /*4e010*/  BSYNC.RECONVERGENT B0 ;  /* 0x0000000000007941 */ /* 0x000fea0003800200 */
.L_x_2590:
        /* <DEDUP_REMOVED lines=25> */
.L_x_2595:
[----:B------:R-:W-:Y:S05]  /*4e1b0*/  BSYNC.RECONVERGENT B4 ;  /* 0x0000000000047941 */ /* 0x000fea0003800200 */
.L_x_2594:
[----:B------:R-:W-:Y:S01]  /*4e1c0*/  VIADD R0, R4, 0x1 ;  /* 0x0000000104007836 */ /* 0x000fe20000000000 */
[----:B------:R-:W-:Y:S06]  /*4e1d0*/  BRA `(.L_x_2596) ;  /* 0x0000000000087947 */ /* 0x000fec0003800000 */
.L_x_2593:
[----:B------:R-:W-:Y:S01]  /*4e1e0*/  DMUL R2, RZ, R26 ;  /* 0x0000001aff027228 */ /* 0x000fe20000000000 */
[----:B------:R-:W-:-:S10]  /*4e1f0*/  IMAD.MOV.U32 R0, RZ, RZ, 0x1 ;  /* 0x00000001ff007424 */ /* 0x000fd400078e00ff */
.L_x_2596:
[----:B------:R-:W-:Y:S05]  /*4e200*/  BSYNC.RECONVERGENT B3 ;  /* 0x0000000000037941 */ /* 0x000fea0003800200 */
.L_x_2592:
        /* <DEDUP_REMOVED lines=56> */
.L_x_2598:
[----:B------:R-:W-:Y:S01]  /*4e590*/  DMUL R2, RZ, R26 ;  /* 0x0000001aff027228 */ /* 0x000fe20000000000 */
[----:B------:R-:W-:-:S10]  /*4e5a0*/  IMAD.MOV.U32 R0, RZ, RZ, RZ ;  /* 0x000000ffff007224 */ /* 0x000fd400078e00ff */
.L_x_2599:
[----:B------:R-:W-:Y:S05]  /*4e5b0*/  BSYNC.RECONVERGENT B3 ;  /* 0x0000000000037941 */ /* 0x000fea0003800200 */
.L_x_2597:
        /* <DEDUP_REMOVED lines=32> */
.L_x_2589:
        /* <DEDUP_REMOVED lines=61> */
.L_x_2602:
[----:B------:R-:W-:Y:S05]  /*4eb90*/  BSYNC.RECONVERGENT B0 ;  /* 0x0000000000007941 */ /* 0x000fea0003800200 */
.L_x_2601:
        /* <DEDUP_REMOVED lines=38> */
.L_x_2606:
[----:B------:R-:W-:Y:S05]  /*4ee00*/  BSYNC.RECONVERGENT B4 ;  /* 0x0000000000047941 */ /* 0x000fea0003800200 */
.L_x_2605:
[----:B------:R-:W-:Y:S01]  /*4ee10*/  VIADD R0, R4, 0x1 ;  /* 0x0000000104007836 */ /* 0x000fe20000000000 */
[----:B------:R-:W-:Y:S06]  /*4ee20*/  BRA `(.L_x_2607) ;  /* 0x0000000000087947 */ /* 0x000fec0003800000 */
.L_x_2604:
[----:B------:R-:W-:Y:S01]  /*4ee30*/  DMUL R2, RZ, R26 ;  /* 0x0000001aff027228 */ /* 0x000fe20000000000 */
[----:B------:R-:W-:-:S10]  /*4ee40*/  IMAD.MOV.U32 R0, RZ, RZ, 0x1 ;  /* 0x00000001ff007424 */ /* 0x000fd400078e00ff */
.L_x_2607:
[----:B------:R-:W-:Y:S05]  /*4ee50*/  BSYNC.RECONVERGENT B3 ;  /* 0x0000000000037941 */ /* 0x000fea0003800200 */
.L_x_2603:
        /* <DEDUP_REMOVED lines=58> */
.L_x_2609:
[----:B------:R-:W-:Y:S01]  /*4f200*/  DMUL R2, RZ, R26 ;  /* 0x0000001aff027228 */ /* 0x000fe20000000000 */
[----:B------:R-:W-:-:S10]  /*4f210*/  IMAD.MOV.U32 R0, RZ, RZ, RZ ;  /* 0x000000ffff007224 */ /* 0x000fd400078e00ff */
.L_x_2610:
[----:B------:R-:W-:Y:S05]  /*4f220*/  BSYNC.RECONVERGENT B3 ;  /* 0x0000000000037941 */ /* 0x000fea0003800200 */
.L_x_2608:
        /* <DEDUP_REMOVED lines=36> */
.L_x_2588:
        /* <DEDUP_REMOVED lines=10> */
.L_x_2611:
[----:B------:R-:W-:-:S10]  /*4f510*/  DADD R24, R26, -R26 ;  /* 0x000000001a187229 */ /* 0x000fd4000000081a */
[----:B------:R-:W-:Y:S02]  /*4f520*/  IMAD.MOV.U32 R26, RZ, RZ, R24 ;  /* 0x000000ffff1a7224 */ /* 0x000fe400078e0018 */
[----:B------:R-:W-:Y:S01]  /*4f530*/  IMAD.MOV.U32 R27, RZ, RZ, R25 ;  /* 0x000000ffff1b7224 */ /* 0x000fe200078e0019 */
[----:B------:R-:W-:Y:S06]  /*4f540*/  BRA `(.L_x_2600) ;  /* 0x0000000800cc7947 */ /* 0x000fec0003800000 */
.L_x_2587:
        /* <DEDUP_REMOVED lines=26> */
.L_x_2615:
[----:B------:R-:W-:Y:S05]  /*4f6f0*/  BSYNC.RECONVERGENT B4 ;  /* 0x0000000000047941 */ /* 0x000fea0003800200 */
.L_x_2614:
[----:B------:R-:W-:Y:S01]  /*4f700*/  VIADD R0, R4, 0x1 ;  /* 0x0000000104007836 */ /* 0x000fe20000000000 */
[----:B------:R-:W-:Y:S06]  /*4f710*/  BRA `(.L_x_2616) ;  /* 0x0000000000087947 */ /* 0x000fec0003800000 */
.L_x_2613:
[----:B------:R-:W-:Y:S01]  /*4f720*/  DMUL R2, RZ, R26 ;  /* 0x0000001aff027228 */ /* 0x000fe20000000000 */
[----:B------:R-:W-:-:S10]  /*4f730*/  IMAD.MOV.U32 R0, RZ, RZ, 0x1 ;  /* 0x00000001ff007424 */ /* 0x000fd400078e00ff */
.L_x_2616:
[----:B------:R-:W-:Y:S05]  /*4f740*/  BSYNC.RECONVERGENT B3 ;  /* 0x0000000000037941 */ /* 0x000fea0003800200 */
.L_x_2612:
        /* <DEDUP_REMOVED lines=56> */
.L_x_2618:
[----:B------:R-:W-:Y:S01]  /*4fad0*/  DMUL R2, RZ, R26 ;  /* 0x0000001aff027228 */ /* 0x000fe20000000000 */
[----:B------:R-:W-:-:S10]  /*4fae0*/  IMAD.MOV.U32 R0, RZ, RZ, RZ ;  /* 0x000000ffff007224 */ /* 0x000fd400078e00ff */
.L_x_2619:
[----:B------:R-:W-:Y:S05]  /*4faf0*/  BSYNC.RECONVERGENT B3 ;  /* 0x0000000000037941 */ /* 0x000fea0003800200 */
.L_x_2617:
        /* <DEDUP_REMOVED lines=30> */
.L_x_2586:
        /* <DEDUP_REMOVED lines=58> */
.L_x_2600:
[----:B------:R-:W-:Y:S05]  /*50080*/  BSYNC.RECONVERGENT B2 ;  /* 0x0000000000027941 */ /* 0x000fea0003800200 */
.L_x_2585:
[----:B------:R-:W0:Y:S01]  /*50090*/  LDCU UR4, c[0x0][0x360] ;  /* 0x00006c00ff0477ac */ /* 0x000e220008000800 */
[----:B------:R-:W-:-:S04]  /*500a0*/  LEA R2, P0, R33, UR6, 0x6 ;  /* 0x0000000621027c11 */ /* 0x000fc8000f8030ff */
[----:B------:R-:W-:-:S05]  /*500b0*/  LEA.HI.X R3, R33, UR7, R32, 0x6, P0 ;  /* 0x0000000721037c11 */ /* 0x000fca00080f3420 */
[----:B------:R1:W-:Y:S04]  /*500c0*/  STG.E.ENL2.256 desc[UR14][R2.64], R20, R16 ;  /* 0xf80000140210797f */ /* 0x0003e8000f12180e */
[----:B------:R1:W-:Y:S01]  /*500d0*/  STG.E.ENL2.256 desc[UR14][R2.64+0x20], R28, R24 ;  /* 0xf800011c0218797f */ /* 0x0003e2000f12180e */
[----:B0-----:R-:W-:-:S05]  /*500e0*/  IADD3 R33, P0, PT, R33, UR4, RZ ;  /* 0x0000000421217c10 */ /* 0x001fca000ff1e0ff */
[C---:B------:R-:W-:Y:S02]  /*500f0*/  IMAD.SHL.U32 R0, R33.reuse, 0x4, RZ ;  /* 0x0000000421007824 */ /* 0x040fe400078e00ff */
[----:B------:R-:W-:Y:S01]  /*50100*/  IMAD.X R32, RZ, RZ, R32, P0 ;  /* 0x000000ffff207224 */ /* 0x000fe200000e0620 */
[C---:B------:R-:W-:Y:S02]  /*50110*/  LOP3.LUT P0, RZ, R33.reuse, 0xffffc000, RZ, 0xc0, !PT ;  /* 0xffffc00021ff7812 */ /* 0x040fe4000780c0ff */
[----:B------:R-:W-:Y:S02]  /*50120*/  ISETP.LT.U32.AND P1, PT, R0, UR18, PT ;  /* 0x0000001200007c0c */ /* 0x000fe4000bf21070 */
[----:B------:R-:W-:Y:S02]  /*50130*/  SHF.L.U64.HI R0, R33, 0x2, R32 ;  /* 0x0000000221007819 */ /* 0x000fe40000010220 */
[----:B------:R-:W-:Y:S02]  /*50140*/  LOP3.LUT P0, RZ, R32, 0x3fffffff, RZ, 0xc0, P0 ;  /* 0x3fffffff20ff7812 */ /* 0x000fe4000000c0ff */
[----:B------:R-:W-:-:S13]  /*50150*/  ISETP.LT.AND.EX P1, PT, R0, UR10, PT, P1 ;  /* 0x0000000a00007c0c */ /* 0x000fda000bf21310 */
[----:B-1----:R-:W-:Y:S05]  /*50160*/  @!P0 BRA P1, `(.L_x_2620) ;  /* 0xfffffd8000608947 */ /* 0x002fea000083ffff */
[----:B------:R-:W-:Y:S05]  /*50170*/  EXIT ;  /* 0x000000000000794d */ /* 0x000fea0003800000 */
        .weak           $__internal_68_$__cuda_sm20_div_rn_f64_full
        .type           $__internal_68_$__cuda_sm20_div_rn_f64_full,@function
        .size           $__internal_68_$__cuda_sm20_div_rn_f64_full,($_ZN2at6native57_GLOBAL__N__f3eca4a2_24_ForeachBinaryOpScalar_cu_86b9896c25multi_tensor_apply_kernelINS1_18TensorListMetadataILi2EEENS1_21BinaryOpScalarFunctorIN3c107complexIdEELi2ELi1ELi1EEEJNS1_13power_functorIS8_EES8_EEEvT_T0_DpT1_$__internal_trig_reduction_slowpathd - $__internal_68_$__cuda_sm20_div_rn_f64_full)
$__internal_68_$__cuda_sm20_div_rn_f64_full:
[C---:B------:R-:W-:Y:S01]  /*50180*/  FSETP.GEU.AND P2, PT, |R3|.reuse, 1.469367938527859385e-39, PT ;  /* 0x001000000300780b */ /* 0x040fe20003f4e200 */
[--C-:B------:R-:W-:Y:S01]  /*50190*/  IMAD.MOV.U32 R12, RZ, RZ, R2.reuse ;  /* 0x000000ffff0c7224 */ /* 0x100fe200078e0002 */
[C---:B------:R-:W-:Y:S01]  /*501a0*/  LOP3.LUT R6, R3.reuse, 0x800fffff, RZ, 0xc0, !PT ;  /* 0x800fffff03067812 */ /* 0x040fe200078ec0ff */
[----:B------:R-:W-:Y:S01]  /*501b0*/  IMAD.MOV.U32 R13, RZ, RZ, R3 ;  /* 0x000000ffff0d7224 */ /* 0x000fe200078e0003 */
[----:B------:R-:W-:Y:S01]  /*501c0*/  BSSY.RECONVERGENT B0, `(.L_x_2621) ;  /* 0x000005c000007945 */ /* 0x000fe20003800200 */
[----:B------:R-:W-:Y:S01]  /*501d0*/  IMAD.MOV.U32 R14, RZ, RZ, R2 ;  /* 0x000000ffff0e7224 */ /* 0x000fe200078e0002 */
[----:B------:R-:W-:Y:S01]  /*501e0*/  LOP3.LUT R15, R6, 0x3ff00000, RZ, 0xfc, !PT ;  /* 0x3ff00000060f7812 */ /* 0x000fe200078efcff */
[----:B------:R-:W-:Y:S01]  /*501f0*/  IMAD.MOV.U32 R35, RZ, RZ, R5 ;  /* 0x000000ffff237224 */ /* 0x000fe200078e0005 */
[----:B------:R-:W-:Y:S01]  /*50200*/  LOP3.LUT R5, R3, 0x7ff00000, RZ, 0xc0, !PT ;  /* 0x7ff0000003057812 */ /* 0x000fe200078ec0ff */
[----:B------:R-:W-:Y:S02]  /*50210*/  IMAD.MOV.U32 R42, RZ, RZ, 0x1 ;  /* 0x00000001ff2a7424 */ /* 0x000fe400078e00ff */
[----:B------:R-:W-:Y:S01]  /*50220*/  IMAD.MOV.U32 R3, RZ, RZ, 0x1ca00000 ;  /* 0x1ca00000ff037424 */ /* 0x000fe200078e00ff */
[C---:B------:R-:W-:Y:S01]  /*50230*/  FSETP.GEU.AND P0, PT, |R35|.reuse, 1.469367938527859385e-39, PT ;  /* 0x001000002300780b */ /* 0x040fe20003f0e200 */
[----:B------:R-:W-:Y:S01]  /*50240*/  @!P2 DMUL R14, R12, 8.98846567431157953865e+307 ;  /* 0x7fe000000c0ea828 */ /* 0x000fe20000000000 */
[----:B------:R-:W-:Y:S01]  /*50250*/  LOP3.LUT R2, R35, 0x7ff00000, RZ, 0xc0, !PT ;  /* 0x7ff0000023027812 */ /* 0x000fe200078ec0ff */
[----:B------:R-:W-:-:S03]  /*50260*/  IMAD.MOV.U32 R34, RZ, RZ, R4 ;  /* 0x000000ffff227224 */ /* 0x000fc600078e0004 */
[----:B------:R-:W-:Y:S01]  /*50270*/  ISETP.GE.U32.AND P4, PT, R2, R5, PT ;  /* 0x000000050200720c */ /* 0x000fe20003f86070 */
[----:B------:R-:W0:Y:S03]  /*50280*/  MUFU.RCP64H R43, R15 ;  /* 0x0000000f002b7308 */ /* 0x000e260000001800 */
[----:B------:R-:W-:Y:S02]  /*50290*/  SEL R4, R3, 0x63400000, !P4 ;  /* 0x6340000003047807 */ /* 0x000fe40006000000 */
[----:B------:R-:W-:Y:S02]  /*502a0*/  @!P2 LOP3.LUT R5, R15, 0x7ff00000, RZ, 0xc0, !PT ;  /* 0x7ff000000f05a812 */ /* 0x000fe400078ec0ff */
[----:B------:R-:W-:-:S04]  /*502b0*/  @!P0 LOP3.LUT R7, R13, 0x7ff00000, RZ, 0xc0, !PT ;  /* 0x7ff000000d078812 */ /* 0x000fc800078ec0ff */
[----:B------:R-:W-:-:S04]  /*502c0*/  @!P0 ISETP.GE.U32.AND P3, PT, R2, R7, PT ;  /* 0x000000070200820c */ /* 0x000fc80003f66070 */
[----:B------:R-:W-:Y:S01]  /*502d0*/  @!P0 SEL R6, R3, 0x63400000, !P3 ;  /* 0x6340000003068807 */ /* 0x000fe20005800000 */
[----:B0-----:R-:W-:-:S03]  /*502e0*/  DFMA R36, R42, -R14, 1 ;  /* 0x3ff000002a24742b */ /* 0x001fc6000000080e */
[----:B------:R-:W-:-:S04]  /*502f0*/  @!P0 LOP3.LUT R6, R6, 0x80000000, R35, 0xf8, !PT ;  /* 0x8000000006068812 */ /* 0x000fc800078ef823 */
[----:B------:R-:W-:Y:S01]  /*50300*/  @!P0 LOP3.LUT R7, R6, 0x100000, RZ, 0xfc, !PT ;  /* 0x0010000006078812 */ /* 0x000fe200078efcff */
[----:B------:R-:W-:Y:S01]  /*50310*/  @!P0 IMAD.MOV.U32 R6, RZ, RZ, RZ ;  /* 0x000000ffff068224 */ /* 0x000fe200078e00ff */
[----:B------:R-:W-:-:S08]  /*50320*/  DFMA R36, R36, R36, R36 ;  /* 0x000000242424722b */ /* 0x000fd00000000024 */
[----:B------:R-:W-:Y:S01]  /*50330*/  DFMA R42, R42, R36, R42 ;  /* 0x000000242a2a722b */ /* 0x000fe2000000002a */
[----:B------:R-:W-:Y:S01]  /*50340*/  LOP3.LUT R37, R4, 0x800fffff, R35, 0xf8, !PT ;  /* 0x800fffff04257812 */ /* 0x000fe200078ef823 */
[----:B------:R-:W-:Y:S02]  /*50350*/  IMAD.MOV.U32 R36, RZ, RZ, R34 ;  /* 0x000000ffff247224 */ /* 0x000fe400078e0022 */
[----:B------:R-:W-:-:S04]  /*50360*/  IMAD.MOV.U32 R4, RZ, RZ, R2 ;  /* 0x000000ffff047224 */ /* 0x000fc800078e0002 */
[----:B------:R-:W-:Y:S02]  /*50370*/  DFMA R40, R42, -R14, 1 ;  /* 0x3ff000002a28742b */ /* 0x000fe4000000080e */
[----:B------:R-:W-:Y:S01]  /*50380*/  @!P0 DFMA R36, R36, 2, -R6 ;  /* 0x400000002424882b */ /* 0x000fe20000000806 */
[----:B------:R-:W-:-:S05]  /*50390*/  VIADD R7, R5, 0xffffffff ;  /* 0xffffffff05077836 */ /* 0x000fca0000000000 */
[----:B------:R-:W-:-:S04]  /*503a0*/  DFMA R42, R42, R40, R42 ;  /* 0x000000282a2a722b */ /* 0x000fc8000000002a */
[----:B------:R-:W-:-:S04]  /*503b0*/  @!P0 LOP3.LUT R4, R37, 0x7ff00000, RZ, 0xc0, !PT ;  /* 0x7ff0000025048812 */ /* 0x000fc800078ec0ff */
[----:B------:R-:W-:Y:S01]  /*503c0*/  DMUL R40, R42, R36 ;  /* 0x000000242a287228 */ /* 0x000fe20000000000 */
[----:B------:R-:W-:-:S05]  /*503d0*/  VIADD R6, R4, 0xffffffff ;  /* 0xffffffff04067836 */ /* 0x000fca0000000000 */
[----:B------:R-:W-:Y:S02]  /*503e0*/  ISETP.GT.U32.AND P0, PT, R6, 0x7feffffe, PT ;  /* 0x7feffffe0600780c */ /* 0x000fe40003f04070 */
[----:B------:R-:W-:Y:S02]  /*503f0*/  DFMA R44, R40, -R14, R36 ;  /* 0x8000000e282c722b */ /* 0x000fe40000000024 */
[----:B------:R-:W-:-:S06]  /*50400*/  ISETP.GT.U32.OR P0, PT, R7, 0x7feffffe, P0 ;  /* 0x7feffffe0700780c */ /* 0x000fcc0000704470 */
[----:B------:R-:W-:-:S07]  /*50410*/  DFMA R6, R42, R44, R40 ;  /* 0x0000002c2a06722b */ /* 0x000fce0000000028 */
[----:B------:R-:W-:Y:S05]  /*50420*/  @P0 BRA `(.L_x_2622) ;  /* 0x0000000000740947 */ /* 0x000fea0003800000 */
[----:B------:R-:W-:-:S04]  /*50430*/  LOP3.LUT R5, R13, 0x7ff00000, RZ, 0xc0, !PT ;  /* 0x7ff000000d057812 */ /* 0x000fc800078ec0ff */
[CC--:B------:R-:W-:Y:S02]  /*50440*/  VIADDMNMX R4, R2.reuse, -R5.reuse, 0xb9600000, !PT ;  /* 0xb960000002047446 */ /* 0x0c0fe40007800905 */
[----:B------:R-:W-:Y:S02]  /*50450*/  ISETP.GE.U32.AND P0, PT, R2, R5, PT ;  /* 0x000000050200720c */ /* 0x000fe40003f06070 */
[----:B------:R-:W-:Y:S02]  /*50460*/  VIMNMX R4, PT, PT, R4, 0x46a00000, PT ;  /* 0x46a0000004047848 */ /* 0x000fe40003fe0100 */
[----:B------:R-:W-:-:S05]  /*50470*/  SEL R3, R3, 0x63400000, !P0 ;  /* 0x6340000003037807 */ /* 0x000fca0004000000 */
[----:B------:R-:W-:Y:S02]  /*50480*/  IMAD.IADD R3, R4, 0x1, -R3 ;  /* 0x0000000104037824 */ /* 0x000fe400078e0a03 */
[----:B------:R-:W-:Y:S02]  /*50490*/  IMAD.MOV.U32 R4, RZ, RZ, RZ ;  /* 0x000000ffff047224 */ /* 0x000fe400078e00ff */
[----:B------:R-:W-:-:S06]  /*504a0*/  VIADD R5, R3, 0x7fe00000 ;  /* 0x7fe0000003057836 */ /* 0x000fcc0000000000 */
[----:B------:R-:W-:-:S10]  /*504b0*/  DMUL R40, R6, R4 ;  /* 0x0000000406287228 */ /* 0x000fd40000000000 */
[----:B------:R-:W-:-:S13]  /*504c0*/  FSETP.GTU.AND P0, PT, |R41|, 1.469367938527859385e-39, PT ;  /* 0x001000002900780b */ /* 0x000fda0003f0c200 */
[----:B------:R-:W-:Y:S05]  /*504d0*/  @P0 BRA `(.L_x_2623) ;  /* 0x0000000000a80947 */ /* 0x000fea0003800000 */
[----:B------:R-:W-:-:S06]  /*504e0*/  DFMA R14, R6, -R14, R36 ;  /* 0x8000000e060e722b */ /* 0x000fcc0000000024 */
[----:B------:R-:W-:-:S04]  /*504f0*/  IMAD.MOV.U32 R14, RZ, RZ, RZ ;  /* 0x000000ffff0e7224 */ /* 0x000fc800078e00ff */
[C---:B------:R-:W-:Y:S02]  /*50500*/  FSETP.NEU.AND P0, PT, R15.reuse, RZ, PT ;  /* 0x000000ff0f00720b */ /* 0x040fe40003f0d000 */
[----:B------:R-:W-:-:S04]  /*50510*/  LOP3.LUT R12, R15, 0x80000000, R13, 0x48, !PT ;  /* 0x800000000f0c7812 */ /* 0x000fc800078e480d */
[----:B------:R-:W-:-:S07]  /*50520*/  LOP3.LUT R15, R12, R5, RZ, 0xfc, !PT ;  /* 0x000000050c0f7212 */ /* 0x000fce00078efcff */
[----:B------:R-:W-:Y:S05]  /*50530*/  @!P0 BRA `(.L_x_2623) ;  /* 0x0000000000908947 */ /* 0x000fea0003800000 */
[----:B------:R-:W-:Y:S01]  /*50540*/  IMAD.MOV R5, RZ, RZ, -R3 ;  /* 0x000000ffff057224 */ /* 0x000fe200078e0a03 */
[----:B------:R-:W-:Y:S01]  /*50550*/  IADD3 R3, PT, PT, -R3, -0x43300000, RZ ;  /* 0xbcd0000003037810 */ /* 0x000fe20007ffe1ff */
[----:B------:R-:W-:-:S06]  /*50560*/  IMAD.MOV.U32 R4, RZ, RZ, RZ ;  /* 0x000000ffff047224 */ /* 0x000fcc00078e00ff */
[----:B------:R-:W-:Y:S02]  /*50570*/  DFMA R4, R40, -R4, R6 ;  /* 0x800000042804722b */ /* 0x000fe40000000006 */
[----:B------:R-:W-:-:S08]  /*50580*/  DMUL.RP R6, R6, R14 ;  /* 0x0000000e06067228 */ /* 0x000fd00000008000 */
[----:B------:R-:W-:Y:S02]  /*50590*/  FSETP.NEU.AND P0, PT, |R5|, R3, PT ;  /* 0x000000030500720b */ /* 0x000fe40003f0d200 */
[----:B------:R-:W-:Y:S02]  /*505a0*/  LOP3.LUT R12, R7, R12, RZ, 0x3c, !PT ;  /* 0x0000000c070c7212 */ /* 0x000fe400078e3cff */
[----:B------:R-:W-:Y:S02]  /*505b0*/  FSEL R2, R6, R40, !P0 ;  /* 0x0000002806027208 */ /* 0x000fe40004000000 */
[----:B------:R-:W-:-:S03]  /*505c0*/  FSEL R3, R12, R41, !P0 ;  /* 0x000000290c037208 */ /* 0x000fc60004000000 */
[----:B------:R-:W-:Y:S02]  /*505d0*/  IMAD.MOV.U32 R40, RZ, RZ, R2 ;  /* 0x000000ffff287224 */ /* 0x000fe400078e0002 */
[----:B------:R-:W-:Y:S01]  /*505e0*/  IMAD.MOV.U32 R41, RZ, RZ, R3 ;  /* 0x000000ffff297224 */ /* 0x000fe200078e0003 */
[----:B------:R-:W-:Y:S06]  /*505f0*/  BRA `(.L_x_2623) ;  /* 0x0000000000607947 */ /* 0x000fec0003800000 */
.L_x_2622:
        /* <DEDUP_REMOVED lines=8> */
[----:B------:R-:W-:Y:S02]  /*50680*/  ISETP.NE.AND P0, PT, R4, 0x7ff00000, PT ;  /* 0x7ff000000400780c */ /* 0x000fe40003f05270 */
[----:B------:R-:W-:Y:S02]  /*50690*/  LOP3.LUT R13, R35, 0x80000000, R13, 0x48, !PT ;  /* 0x80000000230d7812 */ /* 0x000fe400078e480d */
[----:B------:R-:W-:-:S13]  /*506a0*/  ISETP.EQ.OR P0, PT, R5, RZ, !P0 ;  /* 0x000000ff0500720c */ /* 0x000fda0004702670 */
[----:B------:R-:W-:Y:S01]  /*506b0*/  @P0 LOP3.LUT R2, R13, 0x7ff00000, RZ, 0xfc, !PT ;  /* 0x7ff000000d020812 */ /* 0x000fe200078efcff */
[----:B------:R-:W-:Y:S02]  /*506c0*/  @!P0 IMAD.MOV.U32 R40, RZ, RZ, RZ ;  /* 0x000000ffff288224 */ /* 0x000fe400078e00ff */
[----:B------:R-:W-:Y:S02]  /*506d0*/  @!P0 IMAD.MOV.U32 R41, RZ, RZ, R13 ;  /* 0x000000ffff298224 */ /* 0x000fe400078e000d */
[----:B------:R-:W-:Y:S02]  /*506e0*/  @P0 IMAD.MOV.U32 R40, RZ, RZ, RZ ;  /* 0x000000ffff280224 */ /* 0x000fe400078e00ff */
[----:B------:R-:W-:Y:S01]  /*506f0*/  @P0 IMAD.MOV.U32 R41, RZ, RZ, R2 ;  /* 0x000000ffff290224 */ /* 0x000fe200078e0002 */
[----:B------:R-:W-:Y:S06]  /*50700*/  BRA `(.L_x_2623) ;  /* 0x00000000001c7947 */ /* 0x000fec0003800000 */
.L_x_2625:
[----:B------:R-:W-:Y:S01]  /*50710*/  LOP3.LUT R3, R13, 0x80000, RZ, 0xfc, !PT ;  /* 0x000800000d037812 */ /* 0x000fe200078efcff */
[----:B------:R-:W-:-:S04]  /*50720*/  IMAD.MOV.U32 R40, RZ, RZ, R12 ;  /* 0x000000ffff287224 */ /* 0x000fc800078e000c */
[----:B------:R-:W-:Y:S01]  /*50730*/  IMAD.MOV.U32 R41, RZ, RZ, R3 ;  /* 0x000000ffff297224 */ /* 0x000fe200078e0003 */
[----:B------:R-:W-:Y:S06]  /*50740*/  BRA `(.L_x_2623) ;  /* 0x00000000000c7947 */ /* 0x000fec0003800000 */
.L_x_2624:
[----:B------:R-:W-:Y:S01]  /*50750*/  LOP3.LUT R3, R35, 0x80000, RZ, 0xfc, !PT ;  /* 0x0008000023037812 */ /* 0x000fe200078efcff */
[----:B------:R-:W-:-:S04]  /*50760*/  IMAD.MOV.U32 R40, RZ, RZ, R34 ;  /* 0x000000ffff287224 */ /* 0x000fc800078e0022 */
[----:B------:R-:W-:-:S07]  /*50770*/  IMAD.MOV.U32 R41, RZ, RZ, R3 ;  /* 0x000000ffff297224 */ /* 0x000fce00078e0003 */
.L_x_2623:
[----:B------:R-:W-:Y:S05]  /*50780*/  BSYNC.RECONVERGENT B0 ;  /* 0x0000000000007941 */ /* 0x000fea0003800200 */
.L_x_2621:
[----:B------:R-:W-:Y:S02]  /*50790*/  IMAD.MOV.U32 R4, RZ, RZ, R0 ;  /* 0x000000ffff047224 */ /* 0x000fe400078e0000 */
[----:B------:R-:W-:Y:S02]  /*507a0*/  IMAD.MOV.U32 R5, RZ, RZ, 0x0 ;  /* 0x00000000ff057424 */ /* 0x000fe400078e00ff */
[----:B------:R-:W-:Y:S02]  /*507b0*/  IMAD.MOV.U32 R2, RZ, RZ, R40 ;  /* 0x000000ffff027224 */ /* 0x000fe400078e0028 */
[----:B------:R-:W-:Y:S01]  /*507c0*/  IMAD.MOV.U32 R3, RZ, RZ, R41 ;  /* 0x000000ffff037224 */ /* 0x000fe200078e0029 */
[----:B------:R-:W-:Y:S06]  /*507d0*/  RET.REL.NODEC R4 `(_ZN2at6native57_GLOBAL__N__f3eca4a2_24_ForeachBinaryOpScalar_cu_86b9896c25multi_tensor_apply_kernelINS1_18TensorListMetadataILi2EEENS1_21BinaryOpScalarFunctorIN3c107complexIdEELi2ELi1ELi1EEEJNS1_13power_functorIS8_EES8_EEEvT_T0_DpT1_) ;  /* 0xfffffaf804087950 */ /* 0x000fec0003c3ffff */
        .type           $_ZN2at6native57_GLOBAL__N__f3eca4a2_24_ForeachBinaryOpScalar_cu_86b9896c25multi_tensor_apply_kernelINS1_18TensorListMetadataILi2EEENS1_21BinaryOpScalarFunctorIN3c107complexIdEELi2ELi1ELi1EEEJNS1_13power_functorIS8_EES8_EEEvT_T0_DpT1_$__internal_trig_reduction_slowpathd,@function
        .size           $_ZN2at6native57_GLOBAL__N__f3eca4a2_24_ForeachBinaryOpScalar_cu_86b9896c25multi_tensor_apply_kernelINS1_18TensorListMetadataILi2EEENS1_21BinaryOpScalarFunctorIN3c107complexIdEELi2ELi1ELi1EEEJNS1_13power_functorIS8_EES8_EEEvT_T0_DpT1_$__internal_trig_reduction_slowpathd,(.L_x_4783 - $_ZN2at6native57_GLOBAL__N__f3eca4a2_24_ForeachBinaryOpScalar_cu_86b9896c25multi_tensor_apply_kernelINS1_18TensorListMetadataILi2EEENS1_21BinaryOpScalarFunctorIN3c107complexIdEELi2ELi1ELi1EEEJNS1_13power_functorIS8_EES8_EEEvT_T0_DpT1_$__internal_trig_reduction_slowpathd)
$_ZN2at6native57_GLOBAL__N__f3eca4a2_24_ForeachBinaryOpScalar_cu_86b9896c25multi_tensor_apply_kernelINS1_18TensorListMetadataILi2EEENS1_21BinaryOpScalarFunctorIN3c107complexIdEELi2ELi1ELi1EEEJNS1_13power_functorIS8_EES8_EEEvT_T0_DpT1_$__internal_trig_reduction_slowpathd:
        /* <DEDUP_REMOVED lines=23> */
.L_x_2630:
        /* <DEDUP_REMOVED lines=16> */
[----:B------:R-:W-:Y:S02]  /*50a50*/  IMAD.X R9, RZ, RZ, R9, P2 ;  /* 0x000000ffff097224 */ /* 0x000fe400010e0609 */
[C---:B------:R-:W-:Y:S02]  /*50a60*/  IMAD.HI.U32 R2, R43.reuse, R5, RZ ;  /* 0x000000052b027227 */ /* 0x040fe400078e00ff */
[----:B------:R0:W-:Y:S01]  /*50a70*/  STL.64 [R15], R44 ;  /* 0x0000002c0f007387 */ /* 0x0001e20000100a00 */
[----:B------:R-:W-:Y:S01]  /*50a80*/  IADD3.X R4, P0, PT, R4, R9, RZ, P0, !PT ;  /* 0x0000000904047210 */ /* 0x000fe2000071e4ff */
[----:B------:R-:W-:-:S04]  /*50a90*/  IMAD R3, R43, R5, RZ ;  /* 0x000000052b037224 */ /* 0x000fc800078e02ff */
[----:B------:R-:W-:Y:S01]  /*50aa0*/  IMAD.X R2, RZ, RZ, R2, P0 ;  /* 0x000000ffff027224 */ /* 0x000fe200000e0602 */
[----:B------:R-:W-:Y:S02]  /*50ab0*/  ISETP.NE.AND P0, PT, R11, -0xf, PT ;  /* 0xfffffff10b00780c */ /* 0x000fe40003f05270 */
[----:B------:R-:W-:-:S05]  /*50ac0*/  IADD3.X R4, P1, PT, R3, R4, RZ, P1, !PT ;  /* 0x0000000403047210 */ /* 0x000fca0000f3e4ff */
[----:B------:R-:W-:Y:S02]  /*50ad0*/  IMAD.X R3, RZ, RZ, R2, P1 ;  /* 0x000000ffff037224 */ /* 0x000fe400008e0602 */
[----:B0-----:R-:W-:Y:S02]  /*50ae0*/  IMAD.MOV.U32 R44, RZ, RZ, R4 ;  /* 0x000000ffff2c7224 */ /* 0x001fe400078e0004 */
[----:B------:R-:W-:Y:S02]  /*50af0*/  IMAD.MOV.U32 R45, RZ, RZ, R3 ;  /* 0x000000ffff2d7224 */ /* 0x000fe400078e0003 */
[----:B------:R-:W-:Y:S05]  /*50b00*/  @P0 BRA `(.L_x_2630) ;  /* 0xfffffffc00900947 */ /* 0x000fea000383ffff */
[----:B------:R-:W-:Y:S05]  /*50b10*/  BSYNC.RECONVERGENT B1 ;  /* 0x0000000000017941 */ /* 0x000fea0003800200 */
.L_x_2629:
[----:B------:R-:W-:-:S07]  /*50b20*/  IMAD.MOV.U32 R8, RZ, RZ, R7 ;  /* 0x000000ffff087224 */ /* 0x000fce00078e0007 */
.L_x_2628:
[----:B------:R-:W-:Y:S05]  /*50b30*/  BSYNC.RECONVERGENT B0 ;  /* 0x0000000000007941 */ /* 0x000fea0003800200 */
.L_x_2627:
        /* <DEDUP_REMOVED lines=11> */
[C---:B---3--:R-:W-:Y:S02]  /*50bf0*/  @P0 SHF.L.U32 R8, R2.reuse, R13, RZ ;  /* 0x0000000d02080219 */ /* 0x048fe400000006ff */
[----:B------:R-:W-:Y:S02]  /*50c00*/  @P0 SHF.R.U64 R9, R9, R15, R10 ;  /* 0x0000000f09090219 */ /* 0x000fe4000000120a */
[--C-:B------:R-:W-:Y:S02]  /*50c10*/  @P0 SHF.R.U32.HI R0, RZ, 0x1, R3.reuse ;  /* 0x00000001ff000819 */ /* 0x100fe40000011603 */
[C-C-:B------:R-:W-:Y:S02]  /*50c20*/  @P0 SHF.R.U64 R7, R2.reuse, 0x1, R3.reuse ;  /* 0x0000000102070819 */ /* 0x140fe40000001203 */
[----:B------:R-:W-:-:S02]  /*50c30*/  @P0 SHF.L.U64.HI R6, R2, R13, R3 ;  /* 0x0000000d02060219 */ /* 0x000fc40000010203 */
[----:B0-----:R-:W-:Y:S02]  /*50c40*/  @P0 SHF.R.U32.HI R11, RZ, R15, R10 ;  /* 0x0000000fff0b0219 */ /* 0x001fe4000001160a */
[----:B------:R-:W-:Y:S02]  /*50c50*/  @P0 LOP3.LUT R2, R8, R9, RZ, 0xfc, !PT ;  /* 0x0000000908020212 */ /* 0x000fe400078efcff */
[----:B----4-:R-:W-:Y:S02]  /*50c60*/  @P0 SHF.L.U32 R10, R4, R13, RZ ;  /* 0x0000000d040a0219 */ /* 0x010fe400000006ff */
[----:B------:R-:W-:Y:S02]  /*50c70*/  @P0 SHF.R.U64 R7, R7, R15, R0 ;  /* 0x0000000f07070219 */ /* 0x000fe40000001200 */
[----:B------:R-:W-:Y:S01]  /*50c80*/  @P0 LOP3.LUT R3, R6, R11, RZ, 0xfc, !PT ;  /* 0x0000000b06030212 */ /* 0x000fe200078efcff */
[----:B------:R-:W-:Y:S01]  /*50c90*/  IMAD.SHL.U32 R6, R2, 0x4, RZ ;  /* 0x0000000402067824 */ /* 0x000fe200078e00ff */
[----:B------:R-:W-:-:S02]  /*50ca0*/  @P0 SHF.L.U64.HI R13, R4, R13, R5 ;  /* 0x0000000d040d0219 */ /* 0x000fc40000010205 */
[----:B------:R-:W-:Y:S02]  /*50cb0*/  @P0 SHF.R.U32.HI R0, RZ, R15, R0 ;  /* 0x0000000fff000219 */ /* 0x000fe40000011600 */
[----:B------:R-:W-:Y:S02]  /*50cc0*/  @P0 LOP3.LUT R4, R10, R7, RZ, 0xfc, !PT ;  /* 0x000000070a040212 */ /* 0x000fe400078efcff */
        /* <DEDUP_REMOVED lines=35> */
.L_x_2632:
[----:B------:R-:W-:Y:S05]  /*50f00*/  BSYNC.RECONVERGENT B0 ;  /* 0x0000000000007941 */ /* 0x000fea0003800200 */
.L_x_2631:
        /* <DEDUP_REMOVED lines=8> */
[C---:B------:R-:W-:Y:S02]  /*50f90*/  IMAD R7, R0.reuse, -0x36f0255e, RZ ;  /* 0xc90fdaa200077824 */ /* 0x040fe400078e02ff */
[----:B------:R-:W-:-:S04]  /*50fa0*/  IMAD.WIDE.U32 R10, P2, R0, 0x2168c235, R10 ;  /* 0x2168c235000a7825 */ /* 0x000fc8000784000a */
[----:B------:R-:W-:Y:S01]  /*50fb0*/  IMAD.X R2, RZ, RZ, R2, P2 ;  /* 0x000000ffff027224 */ /* 0x000fe200010e0602 */
[----:B------:R-:W-:Y:S02]  /*50fc0*/  IADD3 R7, P2, PT, R7, R11, RZ ;  /* 0x0000000b07077210 */ /* 0x000fe40007f5e0ff */
[----:B------:R-:W-:Y:S02]  /*50fd0*/  IADD3.X RZ, P1, PT, R10, R10, RZ, P1, !PT ;  /* 0x0000000a0aff7210 */ /* 0x000fe40000f3e4ff */
[C---:B------:R-:W-:Y:S01]  /*50fe0*/  ISETP.GT.U32.AND P3, PT, R7.reuse, RZ, PT ;  /* 0x000000ff0700720c */ /* 0x040fe20003f64070 */
[----:B------:R-:W-:Y:S01]  /*50ff0*/  IMAD.X R3, RZ, RZ, R2, P2 ;  /* 0x000000ffff037224 */ /* 0x000fe200010e0602 */
[----:B------:R-:W-:-:S04]  /*51000*/  IADD3.X R2, P2, PT, R7, R7, RZ, P1, !PT ;  /* 0x0000000707027210 */ /* 0x000fc80000f5e4ff */
[C---:B------:R-:W-:Y:S01]  /*51010*/  ISETP.GT.AND.EX P1, PT, R3.reuse, RZ, PT, P3 ;  /* 0x000000ff0300720c */ /* 0x040fe20003f24330 */
[----:B------:R-:W-:-:S03]  /*51020*/  IMAD.X R0, R3, 0x1, R3, P2 ;  /* 0x0000000103007824 */ /* 0x000fc600010e0603 */
[----:B------:R-:W-:Y:S02]  /*51030*/  SEL R2, R2, R7, P1 ;  /* 0x0000000702027207 */ /* 0x000fe40000800000 */
[----:B------:R-:W-:Y:S02]  /*51040*/  SEL R0, R0, R3, P1 ;  /* 0x0000000300007207 */ /* 0x000fe40000800000 */
[----:B------:R-:W-:-:S05]  /*51050*/  IADD3 R3, P2, PT, R2, 0x1, RZ ;  /* 0x0000000102037810 */ /* 0x000fca0007f5e0ff */
[----:B------:R-:W-:-:S05]  /*51060*/  IMAD.X R0, RZ, RZ, R0, P2 ;  /* 0x000000ffff007224 */ /* 0x000fca00010e0600 */
[----:B------:R-:W-:-:S04]  /*51070*/  SHF.R.U64 R3, R3, 0xa, R0 ;  /* 0x0000000a03037819 */ /* 0x000fc80000001200 */
[----:B------:R-:W-:Y:S02]  /*51080*/  IADD3 R7, P2, PT, R3, 0x1, RZ ;  /* 0x0000000103077810 */ /* 0x000fe40007f5e0ff */
[----:B------:R-:W-:Y:S02]  /*51090*/  SEL R3, RZ, 0xffffffff, !P1 ;  /* 0xffffffffff037807 */ /* 0x000fe40004800000 */
[----:B------:R-:W-:Y:S02]  /*510a0*/  LEA.HI.X R0, R0, RZ, RZ, 0x16, P2 ;  /* 0x000000ff00007211 */ /* 0x000fe400010fb4ff */
[----:B------:R-:W-:Y:S01]  /*510b0*/  LOP3.LUT P1, R2, R14, 0x80000000, RZ, 0xc0, !PT ;  /* 0x800000000e027812 */ /* 0x000fe2000782c0ff */
[----:B------:R-:W-:Y:S01]  /*510c0*/  IMAD.IADD R3, R3, 0x1, -R8 ;  /* 0x0000000103037824 */ /* 0x000fe200078e0a08 */
[--C-:B------:R-:W-:Y:S02]  /*510d0*/  SHF.R.U64 R7, R7, 0x1, R0.reuse ;  /* 0x0000000107077819 */ /* 0x100fe40000001200 */
[----:B------:R-:W-:Y:S01]  /*510e0*/  SHF.R.U32.HI R0, RZ, 0x1, R0 ;  /* 0x00000001ff007819 */ /* 0x000fe20000011600 */
[----:B------:R-:W-:Y:S01]  /*510f0*/  IMAD.SHL.U32 R3, R3, 0x100000, RZ ;  /* 0x0010000003037824 */ /* 0x000fe200078e00ff */
[----:B------:R-:W-:-:S02]  /*51100*/  IADD3 R6, P2, P3, RZ, RZ, R7 ;  /* 0x000000ffff067210 */ /* 0x000fc40007b5e007 */
[----:B------:R-:W-:Y:S02]  /*51110*/  @!P0 LOP3.LUT R2, R2, 0x80000000, RZ, 0x3c, !PT ;  /* 0x8000000002028812 */ /* 0x000fe400078e3cff */
[----:B------:R-:W-:-:S03]  /*51120*/  IADD3.X R3, PT, PT, R3, 0x3fe00000, R0, P2, P3 ;  /* 0x3fe0000003037810 */ /* 0x000fc600017e6400 */
[----:B------:R-:W-:Y:S01]  /*51130*/  @P1 IMAD.MOV R4, RZ, RZ, -R4 ;  /* 0x000000ffff041224 */ /* 0x000fe200078e0a04 */
[----:B------:R-:W-:-:S07]  /*51140*/  LOP3.LUT R14, R3, R2, RZ, 0xfc, !PT ;  /* 0x00000002030e7212 */ /* 0x000fce00078efcff */
.L_x_2626:
[----:B------:R-:W-:Y:S02]  /*51150*/  IMAD.MOV.U32 R13, RZ, RZ, 0x0 ;  /* 0x00000000ff0d7424 */ /* 0x000fe400078e00ff */
[----:B------:R-:W-:Y:S02]  /*51160*/  IMAD.MOV.U32 R7, RZ, RZ, R14 ;  /* 0x000000ffff077224 */ /* 0x000fe400078e000e */
[----:B------:R-:W-:Y:S05]  /*51170*/  RET.REL.NODEC R12 `(_ZN2at6native57_GLOBAL__N__f3eca4a2_24_ForeachBinaryOpScalar_cu_86b9896c25multi_tensor_apply_kernelINS1_18TensorListMetadataILi2EEENS1_21BinaryOpScalarFunctorIN3c107complexIdEELi2ELi1ELi1EEEJNS1_13power_functorIS8_EES8_EEEvT_T0_DpT1_) ;  /* 0xfffffaec0ca07950 */ /* 0x000fea0003c3ffff */
.L_x_2633:
        /* <DEDUP_REMOVED lines=16> */
.L_x_4783:


//--------------------- .text._ZN2at6native57_GLOBAL__N__f3eca4a2_24_ForeachBinaryOpScalar_cu_86b9896c25multi_tensor_apply_kernelINS1_18TensorListMetadataILi2EEENS1_21BinaryOpScalarFunctorIfLi2ELi1ELi1EEEJNS1_13power_functorIfEEfEEEvT_T0_DpT1_ --------------------------
	.section	.text._ZN2at6native57_GLOBAL__N__f3eca4a2_24_ForeachBinaryOpScalar_cu_86b9896c25multi_tensor_apply_kernelINS1_18TensorListMetadataILi2EEENS1_21BinaryOpScalarFunctorIfLi2ELi1ELi1EEEJNS1_13power_functorIfEEfEEEvT_T0_DpT1_,"ax",@progbits
	.align	128
.text._ZN2at6native57_GLOBAL__N__f3eca4a2_24_ForeachBinaryOpScalar_cu_86b9896c25multi_tensor_apply_kernelINS1_18TensorListMetadataILi2EEENS1_21BinaryOpScalarFunctorIfLi2ELi1ELi1EEEJNS1_13power_functorIfEEfEEEvT_T0_DpT1_:
        .type           _ZN2at6native57_GLOBAL__N__f3eca4a2_24_ForeachBinaryOpScalar_cu_86b9896c25multi_tensor_apply_kernelINS1_18TensorListMetadataILi2EEENS1_21BinaryOpScalarFunctorIfLi2ELi1ELi1EEEJNS1_13power_functorIfEEfEEEvT_T0_DpT1_,@function
        .size           _ZN2at6native57_GLOBAL__N__f3eca4a2_24_ForeachBinaryOpScalar_cu_86b9896c25multi_tensor_apply_kernelINS1_18TensorListMetadataILi2EEENS1_21BinaryOpScalarFunctorIfLi2ELi1ELi1EEEJNS1_13power_functorIfEEfEEEvT_T0_DpT1_,(.L_x_4786 - _ZN2at6native57_GLOBAL__N__f3eca4a2_24_ForeachBinaryOpScalar_cu_86b9896c25multi_tensor_apply_kernelINS1_18TensorListMetadataILi2EEENS1_21BinaryOpScalarFunctorIfLi2ELi1ELi1EEEJNS1_13power_functorIfEEfEEEvT_T0_DpT1_)
        .other          _ZN2at6native57_GLOBAL__N__f3eca4a2_24_ForeachBinaryOpScalar_cu_86b9896c25multi_tensor_apply_kernelINS1_18TensorListMetadataILi2EEENS1_21BinaryOpScalarFunctorIfLi2ELi1ELi1EEEJNS1_13power_functorIfEEfEEEvT_T0_DpT1_,@"STO_CUDA_ENTRY STV_DEFAULT"
_ZN2at6native57_GLOBAL__N__f3eca4a2_24_ForeachBinaryOpScalar_cu_86b9896c25multi_tensor_apply_kernelINS1_18TensorListMetadataILi2EEENS1_21BinaryOpScalarFunctorIfLi2ELi1ELi1EEEJNS1_13power_functorIfEEfEEEvT_T0_DpT1_:
        /* <DEDUP_REMOVED lines=38> */
[----:B------:R-:W-:Y:S05]  /*0260*/  CALL.REL.NOINC `($__internal_69_$__cuda_sm20_div_u16) ;  /* 0x0000000c00a87944 */ /* 0x000fea0003c00000 */
        /* <DEDUP_REMOVED lines=14> */
.L_x_2636:
[----:B0---4-:R-:W-:Y:S01]  /*0350*/  IADD3 R8, P0, PT, R15, UR6, RZ ;  /* 0x000000060f087c10 */ /* 0x011fe2000ff1e0ff */
[----:B------:R-:W-:-:S03]  /*0360*/  IMAD.MOV.U32 R20, RZ, RZ, RZ ;  /* 0x000000ffff147224 */ /* 0x000fc600078e00ff */
        /* <DEDUP_REMOVED lines=11> */
[C---:B------:R-:W-:Y:S02]  /*0420*/  @!P3 LEA R16, P1, R8.reuse, R4, 0x2 ;  /* 0x000000040810b211 */ /* 0x040fe400078210ff */
[----:B------:R-:W-:Y:S01]  /*0430*/  ISETP.GE.AND.EX P0, PT, R19, R14, PT, P0 ;  /* 0x0000000e1300720c */ /* 0x000fe20003f06300 */
[----:B------:R-:W-:Y:S01]  /*0440*/  IMAD.X R25, RZ, RZ, R19, P4 ;  /* 0x000000ffff197224 */ /* 0x000fe200020e0613 */
[-C--:B------:R-:W-:Y:S02]  /*0450*/  @!P3 LEA.HI.X R17, R8, R5.reuse, R29, 0x2, P1 ;  /* 0x000000050811b211 */ /* 0x080fe400008f141d */
[----:B------:R-:W-:Y:S02]  /*0460*/  ISETP.GE.U32.AND P1, PT, R21, R0, PT ;  /* 0x000000001500720c */ /* 0x000fe40003f26070 */
[----:B------:R-:W-:Y:S01]  /*0470*/  @!P2 LEA R12, P4, R7, R4, 0x2 ;  /* 0x00000004070ca211 */ /* 0x000fe200078810ff */
[----:B------:R-:W-:Y:S01]  /*0480*/  IMAD.MOV.U32 R24, RZ, RZ, RZ ;  /* 0x000000ffff187224 */ /* 0x000fe200078e00ff */
[----:B------:R-:W-:Y:S01]  /*0490*/  ISETP.GE.AND.EX P1, PT, R25, R14, PT, P1 ;  /* 0x0000000e1900720c */ /* 0x000fe20003f26310 */
[----:B------:R0:W2:Y:S01]  /*04a0*/  @!P3 LDG.E R20, desc[UR12][R16.64] ;  /* 0x0000000c1014b981 */ /* 0x0000a2000c1e1900 */
[----:B------:R-:W-:-:S03]  /*04b0*/  @!P2 LEA.HI.X R13, R7, R5, R9, 0x2, P4 ;  /* 0x00000005070da211 */ /* 0x000fc600020f1409 */
[C---:B------:R-:W-:Y:S01]  /*04c0*/  @!P0 LEA R10, P4, R23.reuse, R4, 0x2 ;  /* 0x00000004170a8211 */ /* 0x040fe200078810ff */
[----:B------:R-:W-:Y:S01]  /*04d0*/  IMAD.MOV.U32 R28, RZ, RZ, RZ ;  /* 0x000000ffff1c7224 */ /* 0x000fe200078e00ff */
[----:B------:R3:W4:Y:S02]  /*04e0*/  @!P2 LDG.E R24, desc[UR12][R12.64] ;  /* 0x0000000c0c18a981 */ /* 0x000724000c1e1900 */
[----:B------:R-:W-:Y:S01]  /*04f0*/  @!P0 LEA.HI.X R11, R23, R5, R19, 0x2, P4 ;  /* 0x00000005170b8211 */ /* 0x000fe200020f1413 */
[----:B------:R-:W-:-:S03]  /*0500*/  IMAD.MOV.U32 R6, RZ, RZ, RZ ;  /* 0x000000ffff067224 */ /* 0x000fc600078e00ff */
[C---:B0-----:R-:W-:Y:S01]  /*0510*/  @!P1 LEA R16, P4, R21.reuse, R4, 0x2 ;  /* 0x0000000415109211 */ /* 0x041fe200078810ff */
[----:B------:R-:W5:Y:S03]  /*0520*/  @!P0 LDG.E R28, desc[UR12][R10.64] ;  /* 0x0000000c0a1c8981 */ /* 0x000f66000c1e1900 */
[----:B------:R-:W-:-:S05]  /*0530*/  @!P1 LEA.HI.X R17, R21, R5, R25, 0x2, P4 ;  /* 0x0000000515119211 */ /* 0x000fca00020f1419 */
[----:B------:R0:W5:Y:S01]  /*0540*/  @!P1 LDG.E R6, desc[UR12][R16.64] ;  /* 0x0000000c10069981 */ /* 0x000162000c1e1900 */
[CC--:B---3--:R-:W-:Y:S02]  /*0550*/  @!P3 LEA R12, P4, R8.reuse, R2.reuse, 0x2 ;  /* 0x00000002080cb211 */ /* 0x0c8fe400078810ff */
[CC--:B------:R-:W-:Y:S02]  /*0560*/  @!P0 LEA R22, P5, R23.reuse, R2.reuse, 0x2 ;  /* 0x0000000217168211 */ /* 0x0c0fe400078a10ff */
[CC--:B------:R-:W-:Y:S02]  /*0570*/  @!P3 LEA.HI.X R13, R8.reuse, R3.reuse, R29, 0x2, P4 ;  /* 0x00000003080db211 */ /* 0x0c0fe400020f141d */
[----:B------:R-:W-:Y:S02]  /*0580*/  IADD3 R8, P4, PT, R8, UR10, RZ ;  /* 0x0000000a08087c10 */ /* 0x000fe4000ff9e0ff */
[----:B------:R-:W-:Y:S02]  /*0590*/  @!P0 LEA.HI.X R23, R23, R3, R19, 0x2, P5 ;  /* 0x0000000317178211 */ /* 0x000fe400028f1413 */
[-C--:B------:R-:W-:Y:S01]  /*05a0*/  @!P1 LEA R26, P6, R21, R2.reuse, 0x2 ;  /* 0x00000002151a9211 */ /* 0x080fe200078c10ff */
[----:B------:R-:W-:Y:S01]  /*05b0*/  IMAD.X R29, RZ, RZ, R29, P4 ;  /* 0x000000ffff1d7224 */ /* 0x000fe200020e061d */
[----:B0-----:R-:W-:-:S02]  /*05c0*/  @!P2 LEA R16, P4, R7, R2, 0x2 ;  /* 0x000000020710a211 */ /* 0x001fc400078810ff */
[----:B------:R-:W-:Y:S02]  /*05d0*/  IADD3 R11, P5, PT, R7, UR10, RZ ;  /* 0x0000000a070b7c10 */ /* 0x000fe4000ffbe0ff */
[-C--:B------:R-:W-:Y:S02]  /*05e0*/  @!P1 LEA.HI.X R27, R21, R3.reuse, R25, 0x2, P6 ;  /* 0x00000003151b9211 */ /* 0x080fe400030f1419 */
[--C-:B------:R-:W-:Y:S01]  /*05f0*/  @!P2 LEA.HI.X R17, R7, R3, R9.reuse, 0x2, P4 ;  /* 0x000000030711a211 */ /* 0x100fe200020f1409 */
[----:B------:R-:W-:Y:S01]  /*0600*/  IMAD.X R9, RZ, RZ, R9, P5 ;  /* 0x000000ffff097224 */ /* 0x000fe200028e0609 */
[C---:B------:R-:W-:Y:S02]  /*0610*/  IADD3 R21, P6, PT, R11.reuse, UR11, RZ ;  /* 0x0000000b0b157c10 */ /* 0x040fe4000ffde0ff */
[-C--:B------:R-:W-:Y:S02]  /*0620*/  ISETP.GE.U32.AND P4, PT, R11, R0.reuse, PT ;  /* 0x000000000b00720c */ /* 0x080fe40003f86070 */
[----:B------:R-:W-:-:S02]  /*0630*/  ISETP.GE.U32.AND P5, PT, R21, R0, PT ;  /* 0x000000001500720c */ /* 0x000fc40003fa6070 */
[----:B------:R-:W-:Y:S01]  /*0640*/  ISETP.GE.AND.EX P4, PT, R9, R14, PT, P4 ;  /* 0x0000000e0900720c */ /* 0x000fe20003f86340 */
[----:B--2---:R-:W1:Y:S08]  /*0650*/  MUFU.LG2 R20, R20 ;  /* 0x0000001400147308 */ /* 0x004e700000000c00 */
[----:B----4-:R-:W0:Y:S08]  /*0660*/  MUFU.LG2 R24, R24 ;  /* 0x0000001800187308 */ /* 0x010e300000000c00 */
[----:B-----5:R-:W2:Y:S01]  /*0670*/  MUFU.LG2 R28, R28 ;  /* 0x0000001c001c7308 */ /* 0x020ea20000000c00 */
[----:B-1----:R-:W-:-:S07]  /*0680*/  FMUL.FTZ R18, R20, UR14 ;  /* 0x0000000e14127c20 */ /* 0x002fce0008410000 */
[----:B------:R-:W1:Y:S01]  /*0690*/  MUFU.LG2 R6, R6 ;  /* 0x0000000600067308 */ /* 0x000e620000000c00 */
[----:B0-----:R-:W-:-:S07]  /*06a0*/  FMUL.FTZ R10, R24, UR14 ;  /* 0x0000000e180a7c20 */ /* 0x001fce0008410000 */
[----:B------:R-:W0:Y:S01]  /*06b0*/  @!P3 MUFU.EX2 R18, R18 ;  /* 0x000000120012b308 */ /* 0x000e220000000800 */
[----:B--2---:R-:W-:-:S07]  /*06c0*/  FMUL.FTZ R28, R28, UR14 ;  /* 0x0000000e1c1c7c20 */ /* 0x004fce0008410000 */
[----:B------:R-:W2:Y:S01]  /*06d0*/  MUFU.EX2 R10, R10 ;  /* 0x0000000a000a7308 */ /* 0x000ea20000000800 */
[----:B-1----:R-:W-:-:S07]  /*06e0*/  FMUL.FTZ R6, R6, UR14 ;  /* 0x0000000e06067c20 */ /* 0x002fce0008410000 */
[----:B------:R-:W1:Y:S01]  /*06f0*/  MUFU.EX2 R28, R28 ;  /* 0x0000001c001c7308 */ /* 0x000e620000000800 */
[----:B0-----:R0:W-:Y:S01]  /*0700*/  @!P3 STG.E desc[UR12][R12.64], R18 ;  /* 0x000000120c00b986 */ /* 0x0011e2000c10190c */
[----:B------:R-:W-:-:S04]  /*0710*/  ISETP.GE.U32.AND P3, PT, R8, R0, PT ;  /* 0x000000000800720c */ /* 0x000fc80003f66070 */
[-C--:B------:R-:W-:Y:S02]  /*0720*/  ISETP.GE.AND.EX P3, PT, R29, R14.reuse, PT, P3 ;  /* 0x0000000e1d00720c */ /* 0x080fe40003f66330 */
[----:B------:R-:W3:Y:S01]  /*0730*/  @!P1 MUFU.EX2 R20, R6 ;  /* 0x0000000600149308 */ /* 0x000ee20000000800 */
[----:B--2---:R2:W-:Y:S01]  /*0740*/  @!P2 STG.E desc[UR12][R16.64], R10 ;  /* 0x0000000a1000a986 */ /* 0x0045e2000c10190c */
[----:B0-----:R-:W-:Y:S02]  /*0750*/  IMAD.X R13, RZ, RZ, R9, P6 ;  /* 0x000000ffff0d7224 */ /* 0x001fe400030e0609 */
[----:B------:R-:W-:Y:S01]  /*0760*/  IMAD.MOV.U32 R12, RZ, RZ, RZ ;  /* 0x000000ffff0c7224 */ /* 0x000fe200078e00ff */
[----:B-1----:R0:W-:Y:S02]  /*0770*/  @!P0 STG.E desc[UR12][R22.64], R28 ;  /* 0x0000001c16008986 */ /* 0x0021e4000c10190c */
[----:B------:R-:W-:Y:S02]  /*0780*/  ISETP.GE.AND.EX P5, PT, R13, R14, PT, P5 ;  /* 0x0000000e0d00720c */ /* 0x000fe40003fa6350 */
[----:B--2---:R-:W-:Y:S01]  /*0790*/  IADD3 R17, P2, PT, R21, UR11, RZ ;  /* 0x0000000b15117c10 */ /* 0x004fe2000ff5e0ff */
[----:B------:R-:W-:-:S03]  /*07a0*/  IMAD.MOV.U32 R10, RZ, RZ, RZ ;  /* 0x000000ffff0a7224 */ /* 0x000fc600078e00ff */
[----:B------:R-:W-:Y:S01]  /*07b0*/  ISETP.GE.U32.AND P0, PT, R17, R0, PT ;  /* 0x000000001100720c */ /* 0x000fe20003f06070 */
[----:B------:R-:W-:Y:S01]  /*07c0*/  IMAD.X R19, RZ, RZ, R13, P2 ;  /* 0x000000ffff137224 */ /* 0x000fe200010e060d */
[----:B---3--:R1:W-:Y:S01]  /*07d0*/  @!P1 STG.E desc[UR12][R26.64], R20 ;  /* 0x000000141a009986 */ /* 0x0083e2000c10190c */
[-C--:B------:R-:W-:Y:S02]  /*07e0*/  @!P4 LEA R24, P1, R11, R4.reuse, 0x2 ;  /* 0x000000040b18c211 */ /* 0x080fe400078210ff */
[C---:B------:R-:W-:Y:S02]  /*07f0*/  @!P3 LEA R6, P2, R8.reuse, R4, 0x2 ;  /* 0x000000040806b211 */ /* 0x040fe400078410ff */
[----:B------:R-:W-:Y:S02]  /*0800*/  ISETP.GE.AND.EX P0, PT, R19, R14, PT, P0 ;  /* 0x0000000e1300720c */ /* 0x000fe40003f06300 */
[-C--:B------:R-:W-:Y:S02]  /*0810*/  @!P4 LEA.HI.X R25, R11, R5.reuse, R9, 0x2, P1 ;  /* 0x000000050b19c211 */ /* 0x080fe400008f1409 */
[CC--:B0-----:R-:W-:Y:S01]  /*0820*/  @!P5 LEA R22, P1, R21.reuse, R4.reuse, 0x2 ;  /* 0x000000041516d211 */ /* 0x0c1fe200078210ff */
[----:B------:R-:W-:Y:S01]  /*0830*/  IMAD.MOV.U32 R16, RZ, RZ, RZ ;  /* 0x000000ffff107224 */ /* 0x000fe200078e00ff */
[CC--:B------:R-:W-:Y:S01]  /*0840*/  @!P3 LEA.HI.X R7, R8.reuse, R5.reuse, R29, 0x2, P2 ;  /* 0x000000050807b211 */ /* 0x0c0fe200010f141d */
[----:B------:R-:W-:Y:S01]  /*0850*/  IMAD.MOV.U32 R18, RZ, RZ, RZ ;  /* 0x000000ffff127224 */ /* 0x000fe200078e00ff */
[-C--:B------:R-:W-:Y:S01]  /*0860*/  @!P5 LEA.HI.X R23, R21, R5.reuse, R13, 0x2, P1 ;  /* 0x000000051517d211 */ /* 0x080fe200008f140d */
[----:B------:R-:W2:Y:S04]  /*0870*/  @!P4 LDG.E R12, desc[UR12][R24.64] ;  /* 0x0000000c180cc981 */ /* 0x000ea8000c1e1900 */
[C---:B-1----:R-:W-:Y:S01]  /*0880*/  @!P0 LEA R26, P1, R17.reuse, R4, 0x2 ;  /* 0x00000004111a8211 */ /* 0x042fe200078210ff */
[----:B------:R0:W3:Y:S03]  /*0890*/  @!P3 LDG.E R10, desc[UR12][R6.64] ;  /* 0x0000000c060ab981 */ /* 0x0000e6000c1e1900 */
[----:B------:R-:W-:Y:S01]  /*08a0*/  @!P0 LEA.HI.X R27, R17, R5, R19, 0x2, P1 ;  /* 0x00000005111b8211 */ /* 0x000fe200008f1413 */
[----:B------:R-:W4:Y:S04]  /*08b0*/  @!P5 LDG.E R16, desc[UR12][R22.64] ;  /* 0x0000000c1610d981 */ /* 0x000f28000c1e1900 */
[----:B------:R-:W5:Y:S01]  /*08c0*/  @!P0 LDG.E R18, desc[UR12][R26.64] ;  /* 0x0000000c1a128981 */ /* 0x000f62000c1e1900 */
[----:B0-----:R-:W-:-:S04]  /*08d0*/  @!P3 LEA R6, P1, R8, R2, 0x2 ;  /* 0x000000020806b211 */ /* 0x001fc800078210ff */
[----:B------:R-:W-:Y:S02]  /*08e0*/  @!P3 LEA.HI.X R7, R8, R3, R29, 0x2, P1 ;  /* 0x000000030807b211 */ /* 0x000fe400008f141d */
        /* <DEDUP_REMOVED lines=8> */
[----:B--2---:R-:W-:Y:S08]  /*0970*/  MUFU.LG2 R12, R12 ;  /* 0x0000000c000c7308 */ /* 0x004ff00000000c00 */
[----:B---3--:R-:W0:Y:S08]  /*0980*/  MUFU.LG2 R10, R10 ;  /* 0x0000000a000a7308 */ /* 0x008e300000000c00 */
[----:B----4-:R-:W1:Y:S08]  /*0990*/  MUFU.LG2 R16, R16 ;  /* 0x0000001000107308 */ /* 0x010e700000000c00 */
[----:B-----5:R-:W2:Y:S01]  /*09a0*/  MUFU.LG2 R18, R18 ;  /* 0x0000001200127308 */ /* 0x020ea20000000c00 */
[----:B0-----:R-:W-:Y:S01]  /*09b0*/  FMUL.FTZ R28, R10, UR14 ;  /* 0x0000000e0a1c7c20 */ /* 0x001fe20008410000 */
[----:B------:R-:W-:Y:S01]  /*09c0*/  FMUL.FTZ R20, R12, UR14 ;  /* 0x0000000e0c147c20 */ /* 0x000fe20008410000 */
[----:B-1----:R-:W-:-:S05]  /*09d0*/  FMUL.FTZ R22, R16, UR14 ;  /* 0x0000000e10167c20 */ /* 0x002fca0008410000 */
[----:B------:R-:W0:Y:S01]  /*09e0*/  @!P3 MUFU.EX2 R25, R28 ;  /* 0x0000001c0019b308 */ /* 0x000e220000000800 */
[----:B--2---:R-:W-:-:S07]  /*09f0*/  FMUL.FTZ R27, R18, UR14 ;  /* 0x0000000e121b7c20 */ /* 0x004fce0008410000 */
[----:B------:R-:W1:Y:S08]  /*0a00*/  MUFU.EX2 R23, R20 ;  /* 0x0000001400177308 */ /* 0x000e700000000800 */
[----:B------:R-:W2:Y:S01]  /*0a10*/  MUFU.EX2 R22, R22 ;  /* 0x0000001600167308 */ /* 0x000ea20000000800 */
[----:B------:R-:W-:-:S07]  /*0a20*/  @!P5 LEA R10, P2, R21, R2, 0x2 ;  /* 0x00000002150ad211 */ /* 0x000fce00078410ff */
[----:B------:R-:W3:Y:S01]  /*0a30*/  @!P0 MUFU.EX2 R27, R27 ;  /* 0x0000001b001b8308 */ /* 0x000ee20000000800 */
[----:B------:R-:W-:Y:S02]  /*0a40*/  @!P0 LEA R12, P6, R17, R2, 0x2 ;  /* 0x00000002110c8211 */ /* 0x000fe400078c10ff */
[-C--:B------:R-:W-:Y:S02]  /*0a50*/  @!P5 LEA.HI.X R11, R21, R3.reuse, R13, 0x2, P2 ;  /* 0x00000003150bd211 */ /* 0x080fe400010f140d */
[----:B------:R-:W-:Y:S01]  /*0a60*/  @!P0 LEA.HI.X R13, R17, R3, R19, 0x2, P6 ;  /* 0x00000003110d8211 */ /* 0x000fe200030f1413 */
[----:B0-----:R4:W-:Y:S04]  /*0a70*/  @!P3 STG.E desc[UR12][R6.64], R25 ;  /* 0x000000190600b986 */ /* 0x0019e8000c10190c */
[----:B-1----:R4:W-:Y:S04]  /*0a80*/  @!P4 STG.E desc[UR12][R8.64], R23 ;  /* 0x000000170800c986 */ /* 0x0029e8000c10190c */
[----:B--2---:R4:W-:Y:S04]  /*0a90*/  @!P5 STG.E desc[UR12][R10.64], R22 ;  /* 0x000000160a00d986 */ /* 0x0049e8000c10190c */
[----:B---3--:R4:W-:Y:S01]  /*0aa0*/  @!P0 STG.E desc[UR12][R12.64], R27 ;  /* 0x0000001b0c008986 */ /* 0x0089e2000c10190c */
[----:B------:R-:W-:Y:S05]  /*0ab0*/  BRA.U UP0, `(.L_x_2636) ;  /* 0xfffffff900247547 */ /* 0x000fea000b83ffff */
.L_x_2635:
[----:B------:R-:W-:-:S04]  /*0ac0*/  ULOP3.LUT UR4, UR8, 0x1, URZ, 0xc0, !UPT ;  /* 0x0000000108047892 */ /* 0x000fc8000f8ec0ff */
[----:B------:R-:W-:-:S06]  /*0ad0*/  UISETP.NE.U32.AND UP0, UPT, UR4, 0x1, UPT ;  /* 0x000000010400788c */ /* 0x000fcc000bf05070 */
[----:B------:R-:W-:-:S13]  /*0ae0*/  PLOP3.LUT P0, PT, PT, PT, UP0, 0x80, 0x8 ;  /* 0x000000000008781c */ /* 0x000fda0003f0f008 */
[----:B------:R-:W-:Y:S05]  /*0af0*/  @!P0 EXIT ;  /* 0x000000000000894d */ /* 0x000fea0003800000 */
[----:B0---4-:R-:W-:Y:S01]  /*0b00*/  IADD3 R23, P1, PT, R15, UR6, RZ ;  /* 0x000000060f177c10 */ /* 0x011fe2000ff3e0ff */
[----:B------:R-:W-:Y:S01]  /*0b10*/  IMAD.MOV.U32 R6, RZ, RZ, RZ ;  /* 0x000000ffff067224 */ /* 0x000fe200078e00ff */
[----:B------:R-:W0:Y:S01]  /*0b20*/  LDCU UR4, c[0x0][0xfcc] ;  /* 0x0001f980ff0477ac */ /* 0x000e220008000800 */
[----:B------:R-:W-:Y:S01]  /*0b30*/  IMAD.MOV.U32 R10, RZ, RZ, RZ ;  /* 0x000000ffff0a7224 */ /* 0x000fe200078e00ff */
[C---:B------:R-:W-:Y:S01]  /*0b40*/  IADD3 R11, P2, PT, R23.reuse, UR11, RZ ;  /* 0x0000000b170b7c10 */ /* 0x040fe2000ff5e0ff */
        /* <DEDUP_REMOVED lines=9> */
[----:B------:R-:W-:Y:S02]  /*0be0*/  ISETP.GE.AND.EX P2, PT, R17, R14, PT, P2 ;  /* 0x0000000e1100720c */ /* 0x000fe40003f46320 */
[----:B------:R-:W-:-:S03]  /*0bf0*/  IADD3 R7, P5, PT, R15, UR11, RZ ;  /* 0x0000000b0f077c10 */ /* 0x000fc6000ffbe0ff */
[----:B------:R-:W-:-:S04]  /*0c00*/  @!P0 LEA R18, P3, R23, R4, 0x2 ;  /* 0x0000000417128211 */ /* 0x000fc800078610ff */
[-C--:B------:R-:W-:Y:S02]  /*0c10*/  @!P0 LEA.HI.X R19, R23, R5.reuse, R25, 0x2, P3 ;  /* 0x0000000517138211 */ /* 0x080fe400018f1419 */
[-C--:B------:R-:W-:Y:S02]  /*0c20*/  @!P1 LEA R8, P3, R11, R4.reuse, 0x2 ;  /* 0x000000040b089211 */ /* 0x080fe400078610ff */
[----:B------:R-:W-:Y:S01]  /*0c30*/  @!P2 LEA R20, P4, R15, R4, 0x2 ;  /* 0x000000040f14a211 */ /* 0x000fe200078810ff */
[----:B------:R-:W-:Y:S01]  /*0c40*/  IMAD.X R27, RZ, RZ, R17, P5 ;  /* 0x000000ffff1b7224 */ /* 0x000fe200028e0611 */
[-C--:B------:R-:W-:Y:S01]  /*0c50*/  @!P1 LEA.HI.X R9, R11, R5.reuse, R13, 0x2, P3 ;  /* 0x000000050b099211 */ /* 0x080fe200018f140d */
[----:B------:R-:W2:Y:S01]  /*0c60*/  @!P0 LDG.E R6, desc[UR12][R18.64] ;  /* 0x0000000c12068981 */ /* 0x000ea2000c1e1900 */
[----:B------:R-:W-:Y:S01]  /*0c70*/  ISETP.GE.U32.AND P3, PT, R7, R0, PT ;  /* 0x000000000700720c */ /* 0x000fe20003f66070 */
[----:B------:R-:W-:Y:S01]  /*0c80*/  IMAD.MOV.U32 R0, RZ, RZ, RZ ;  /* 0x000000ffff007224 */ /* 0x000fe200078e00ff */
[----:B------:R-:W-:Y:S01]  /*0c90*/  @!P2 LEA.HI.X R21, R15, R5, R17, 0x2, P4 ;  /* 0x000000050f15a211 */ /* 0x000fe200020f1411 */
[----:B------:R1:W3:Y:S01]  /*0ca0*/  @!P1 LDG.E R10, desc[UR12][R8.64] ;  /* 0x0000000c080a9981 */ /* 0x0002e2000c1e1900 */
[----:B------:R-:W-:-:S03]  /*0cb0*/  ISETP.GE.AND.EX P3, PT, R27, R14, PT, P3 ;  /* 0x0000000e1b00720c */ /* 0x000fc60003f66330 */
[----:B------:R-:W4:Y:S01]  /*0cc0*/  @!P2 LDG.E R0, desc[UR12][R20.64] ;  /* 0x0000000c1400a981 */ /* 0x000f22000c1e1900 */
[----:B------:R-:W-:-:S09]  /*0cd0*/  IMAD.MOV.U32 R12, RZ, RZ, RZ ;  /* 0x000000ffff0c7224 */ /* 0x000fd200078e00ff */
[----:B------:R-:W-:-:S04]  /*0ce0*/  @!P3 LEA R4, P4, R7, R4, 0x2 ;  /* 0x000000040704b211 */ /* 0x000fc800078810ff */
[----:B------:R-:W-:-:S05]  /*0cf0*/  @!P3 LEA.HI.X R5, R7, R5, R27, 0x2, P4 ;  /* 0x000000050705b211 */ /* 0x000fca00020f141b */
[----:B------:R5:W4:Y:S01]  /*0d00*/  @!P3 LDG.E R12, desc[UR12][R4.64] ;  /* 0x0000000c040cb981 */ /* 0x000b22000c1e1900 */
[----:B-1----:R-:W-:-:S04]  /*0d10*/  @!P1 LEA R8, P5, R11, R2, 0x2 ;  /* 0x000000020b089211 */ /* 0x002fc800078a10ff */
[----:B------:R-:W-:Y:S02]  /*0d20*/  @!P1 LEA.HI.X R9, R11, R3, R13, 0x2, P5 ;  /* 0x000000030b099211 */ /* 0x000fe400028f140d */
[----:B-----5:R-:W-:-:S04]  /*0d30*/  @!P0 LEA R4, P4, R23, R2, 0x2 ;  /* 0x0000000217048211 */ /* 0x020fc800078810ff */
[----:B------:R-:W-:Y:S01]  /*0d40*/  @!P0 LEA.HI.X R5, R23, R3, R25, 0x2, P4 ;  /* 0x0000000317058211 */ /* 0x000fe200020f1419 */
[----:B--2---:R-:W0:Y:S08]  /*0d50*/  MUFU.LG2 R6, R6 ;  /* 0x0000000600067308 */ /* 0x004e300000000c00 */
[----:B---3--:R-:W1:Y:S08]  /*0d60*/  MUFU.LG2 R10, R10 ;  /* 0x0000000a000a7308 */ /* 0x008e700000000c00 */
[----:B----4-:R-:W2:Y:S01]  /*0d70*/  MUFU.LG2 R0, R0 ;  /* 0x0000000000007308 */ /* 0x010ea20000000c00 */
[----:B0-----:R-:W-:-:S07]  /*0d80*/  FMUL.FTZ R19, R6, UR4 ;  /* 0x0000000406137c20 */ /* 0x001fce0008410000 */
[----:B------:R-:W0:Y:S01]  /*0d90*/  @!P0 MUFU.EX2 R19, R19 ;  /* 0x0000001300138308 */ /* 0x000e220000000800 */
[----:B-1----:R-:W-:Y:S01]  /*0da0*/  FMUL.FTZ R14, R10, UR4 ;  /* 0x000000040a0e7c20 */ /* 0x002fe20008410000 */
[----:B------:R-:W-:-:S04]  /*0db0*/  @!P2 LEA R10, P4, R15, R2, 0x2 ;  /* 0x000000020f0aa211 */ /* 0x000fc800078810ff */
[----:B------:R-:W-:Y:S02]  /*0dc0*/  @!P2 LEA.HI.X R11, R15, R3, R17, 0x2, P4 ;  /* 0x000000030f0ba211 */ /* 0x000fe400020f1411 */
[----:B------:R-:W1:Y:S01]  /*0dd0*/  MUFU.EX2 R21, R14 ;  /* 0x0000000e00157308 */ /* 0x000e620000000800 */
[----:B--2---:R-:W-:-:S07]  /*0de0*/  FMUL.FTZ R16, R0, UR4 ;  /* 0x0000000400107c20 */ /* 0x004fce0008410000 */
[----:B------:R-:W2:Y:S01]  /*0df0*/  MUFU.EX2 R29, R16 ;  /* 0x00000010001d7308 */ /* 0x000ea20000000800 */
[----:B0-----:R0:W-:Y:S07]  /*0e00*/  @!P0 STG.E desc[UR12][R4.64], R19 ;  /* 0x0000001304008986 */ /* 0x0011ee000c10190c */
[----:B------:R-:W3:Y:S01]  /*0e10*/  MUFU.LG2 R12, R12 ;  /* 0x0000000c000c7308 */ /* 0x000ee20000000c00 */
[----:B-1----:R0:W-:Y:S04]  /*0e20*/  @!P1 STG.E desc[UR12][R8.64], R21 ;  /* 0x0000001508009986 */ /* 0x0021e8000c10190c */
[----:B--2---:R0:W-:Y:S01]  /*0e30*/  @!P2 STG.E desc[UR12][R10.64], R29 ;  /* 0x0000001d0a00a986 */ /* 0x0041e2000c10190c */
[----:B---3--:R-:W-:Y:S01]  /*0e40*/  FMUL.FTZ R12, R12, UR4 ;  /* 0x000000040c0c7c20 */ /* 0x008fe20008410000 */
[----:B------:R-:W-:Y:S06]  /*0e50*/  @P3 EXIT ;  /* 0x000000000000394d */ /* 0x000fec0003800000 */
[----:B0-----:R-:W0:Y:S01]  /*0e60*/  MUFU.EX2 R5, R12 ;  /* 0x0000000c00057308 */ /* 0x001e220000000800 */
[----:B------:R-:W-:-:S04]  /*0e70*/  LEA R2, P0, R7, R2, 0x2 ;  /* 0x0000000207027211 */ /* 0x000fc800078010ff */
[----:B------:R-:W-:-:S05]  /*0e80*/  LEA.HI.X R3, R7, R3, R27, 0x2, P0 ;  /* 0x0000000307037211 */ /* 0x000fca00000f141b */
[----:B0-----:R-:W-:Y:S01]  /*0e90*/  STG.E desc[UR12][R2.64], R5 ;  /* 0x0000000502007986 */ /* 0x001fe2000c10190c */
[----:B------:R-:W-:Y:S05]  /*0ea0*/  EXIT ;  /* 0x000000000000794d */ /* 0x000fea0003800000 */
.L_x_2634:
        /* <DEDUP_REMOVED lines=8> */
.L_x_2637:
[C---:B------:R-:W-:Y:S01]  /*0f30*/  IMAD.SHL.U32 R19, R16.reuse, 0x10, RZ ;  /* 0x0000001010137824 */ /* 0x040fe200078e00ff */
[----:B------:R-:W-:-:S04]  /*0f40*/  SHF.L.U64.HI R17, R16, 0x4, R7 ;  /* 0x0000000410117819 */ /* 0x000fc80000010207 */
[----:B--2---:R-:W-:-:S05]  /*0f50*/  IADD3 R8, P0, PT, R4, R19, RZ ;  /* 0x0000001304087210 */ /* 0x004fca0007f1e0ff */
[----:B------:R-:W-:-:S06]  /*0f60*/  IMAD.X R9, R5, 0x1, R17, P0 ;  /* 0x0000000105097824 */ /* 0x000fcc00000e0611 */
[----:B------:R-:W2:Y:S02]  /*0f70*/  LDG.E.128 R8, desc[UR12][R8.64] ;  /* 0x0000000c08087981 */ /* 0x000ea4000c1e1d00 */
[----:B--2---:R2:W1:Y:S08]  /*0f80*/  MUFU.LG2 R12, R8 ;  /* 0x00000008000c7308 */ /* 0x0044700000000c00 */
[----:B------:R3:W4:Y:S01]  /*0f90*/  MUFU.LG2 R13, R9 ;  /* 0x00000009000d7308 */ /* 0x0007220000000c00 */
[----:B--2---:R-:W-:-:S07]  /*0fa0*/  IADD3 R8, P0, PT, R2, R19, RZ ;  /* 0x0000001302087210 */ /* 0x004fce0007f1e0ff */
[----:B------:R-:W2:Y:S01]  /*0fb0*/  MUFU.LG2 R10, R10 ;  /* 0x0000000a000a7308 */ /* 0x000ea20000000c00 */
[----:B-1----:R-:W-:Y:S01]  /*0fc0*/  FMUL.FTZ R12, R12, UR5 ;  /* 0x000000050c0c7c20 */ /* 0x002fe20008410000 */
[----:B---3--:R-:W-:Y:S01]  /*0fd0*/  IMAD.X R9, R3, 0x1, R17, P0 ;  /* 0x0000000103097824 */ /* 0x008fe200000e0611 */
[----:B0-----:R-:W-:-:S05]  /*0fe0*/  IADD3 R16, P0, PT, R16, UR4, RZ ;  /* 0x0000000410107c10 */ /* 0x001fca000ff1e0ff */
[----:B------:R-:W0:Y:S01]  /*0ff0*/  MUFU.LG2 R11, R11 ;  /* 0x0000000b000b7308 */ /* 0x000e220000000c00 */
[----:B----4-:R-:W-:Y:S01]  /*1000*/  FMUL.FTZ R13, R13, UR5 ;  /* 0x000000050d0d7c20 */ /* 0x010fe20008410000 */
[----:B------:R-:W-:Y:S01]  /*1010*/  IMAD.X R7, RZ, RZ, R7, P0 ;  /* 0x000000ffff077224 */ /* 0x000fe200000e0607 */
[----:B------:R-:W-:-:S04]  /*1020*/  LOP3.LUT P0, RZ, R16, 0xffffc000, RZ, 0xc0, !PT ;  /* 0xffffc00010ff7812 */ /* 0x000fc8000780c0ff */
[----:B------:R-:W-:Y:S01]  /*1030*/  LOP3.LUT P0, RZ, R7, 0x3fffffff, RZ, 0xc0, P0 ;  /* 0x3fffffff07ff7812 */ /* 0x000fe2000000c0ff */
[----:B------:R-:W-:Y:S01]  /*1040*/  MUFU.EX2 R12, R12 ;  /* 0x0000000c000c7308 */ /* 0x000fe20000000800 */
[----:B--2---:R-:W-:-:S07]  /*1050*/  FMUL.FTZ R14, R10, UR5 ;  /* 0x000000050a0e7c20 */ /* 0x004fce0008410000 */
[----:B------:R-:W-:Y:S01]  /*1060*/  MUFU.EX2 R13, R13 ;  /* 0x0000000d000d7308 */ /* 0x000fe20000000800 */
[----:B0-----:R-:W-:Y:S01]  /*1070*/  FMUL.FTZ R15, R11, UR5 ;  /* 0x000000050b0f7c20 */ /* 0x001fe20008410000 */
[----:B------:R-:W-:-:S05]  /*1080*/  IMAD.SHL.U32 R11, R16, 0x4, RZ ;  /* 0x00000004100b7824 */ /* 0x000fca00078e00ff */
[----:B------:R-:W-:Y:S01]  /*1090*/  ISETP.LT.U32.AND P1, PT, R11, R0, PT ;  /* 0x000000000b00720c */ /* 0x000fe20003f21070 */
[----:B------:R-:W-:Y:S01]  /*10a0*/  MUFU.EX2 R14, R14 ;  /* 0x0000000e000e7308 */ /* 0x000fe20000000800 */
[----:B------:R-:W-:-:S04]  /*10b0*/  SHF.L.U64.HI R11, R16, 0x2, R7 ;  /* 0x00000002100b7819 */ /* 0x000fc80000010207 */
[----:B------:R-:W-:-:S03]  /*10c0*/  ISETP.LT.AND.EX P1, PT, R11, R6, PT, P1 ;  /* 0x000000060b00720c */ /* 0x000fc60003f21310 */
[----:B------:R-:W0:Y:S02]  /*10d0*/  MUFU.EX2 R15, R15 ;  /* 0x0000000f000f7308 */ /* 0x000e240000000800 */
[----:B0-----:R2:W-:Y:S08]  /*10e0*/  STG.E.128 desc[UR12][R8.64], R12 ;  /* 0x0000000c08007986 */ /* 0x0015f0000c101d0c */
[----:B------:R-:W-:Y:S05]  /*10f0*/  @!P0 BRA P1, `(.L_x_2637) ;  /* 0xfffffffc008c8947 */ /* 0x000fea000083ffff */
[----:B------:R-:W-:Y:S05]  /*1100*/  EXIT ;  /* 0x000000000000794d */ /* 0x000fea0003800000 */
        .weak           $__internal_69_$__cuda_sm20_div_u16
        .type           $__internal_69_$__cuda_sm20_div_u16,@function
        .size           $__internal_69_$__cuda_sm20_div_u16,(.L_x_4786 - $__internal_69_$__cuda_sm20_div_u16)
$__internal_69_$__cuda_sm20_div_u16:
        /* <DEDUP_REMOVED lines=19> */
[----:B------:R-:W-:Y:S05]  /*1240*/  RET.REL.NODEC R6 `(_ZN2at6native57_GLOBAL__N__f3eca4a2_24_ForeachBinaryOpScalar_cu_86b9896c25multi_tensor_apply_kernelINS1_18TensorListMetadataILi2EEENS1_21BinaryOpScalarFunctorIfLi2ELi1ELi1EEEJNS1_13power_functorIfEEfEEEvT_T0_DpT1_) ;  /* 0xffffffec066c7950 */ /* 0x000fea0003c3ffff */
.L_x_2638:
        /* <DEDUP_REMOVED lines=11> */
.L_x_4786:


//--------------------- .text._ZN2at6native57_GLOBAL__N__f3eca4a2_24_ForeachBinaryOpScalar_cu_86b9896c25multi_tensor_apply_kernelINS1_18TensorListMetadataILi2EEENS1_21BinaryOpScalarFunctorIdLi2ELi1ELi1EEEJNS1_13power_functorIdEEdEEEvT_T0_DpT1_ --------------------------
	.section	.text._ZN2at6native57_GLOBAL__N__f3eca4a2_24_ForeachBinaryOpScalar_cu_86b9896c25multi_tensor_apply_kernelINS1_18TensorListMetadataILi2EEENS1_21BinaryOpScalarFunctorIdLi2ELi1ELi1EEEJNS1_13power_functorIdEEdEEEvT_T0_DpT1_,"ax",@progbits
	.align	128
.text._ZN2at6native57_GLOBAL__N__f3eca4a2_24_ForeachBinaryOpScalar_cu_86b9896c25multi_tensor_apply_kernelINS1_18TensorListMetadataILi2EEENS1_21BinaryOpScalarFunctorIdLi2ELi1ELi1EEEJNS1_13power_functorIdEEdEEEvT_T0_DpT1_:
        .type           _ZN2at6native57_GLOBAL__N__f3eca4a2_24_ForeachBinaryOpScalar_cu_86b9896c25multi_tensor_apply_kernelINS1_18TensorListMetadataILi2EEENS1_21BinaryOpScalarFunctorIdLi2ELi1ELi1EEEJNS1_13power_functorIdEEdEEEvT_T0_DpT1_,@function
        .size           _ZN2at6native57_GLOBAL__N__f3eca4a2_24_ForeachBinaryOpScalar_cu_86b9896c25multi_tensor_apply_kernelINS1_18TensorListMetadataILi2EEENS1_21BinaryOpScalarFunctorIdLi2ELi1ELi1EEEJNS1_13power_functorIdEEdEEEvT_T0_DpT1_,(.L_x_4788 - _ZN2at6native57_GLOBAL__N__f3eca4a2_24_ForeachBinaryOpScalar_cu_86b9896c25multi_tensor_apply_kernelINS1_18TensorListMetadataILi2EEENS1_21BinaryOpScalarFunctorIdLi2ELi1ELi1EEEJNS1_13power_functorIdEEdEEEvT_T0_DpT1_)
        .other          _ZN2at6native57_GLOBAL__N__f3eca4a2_24_ForeachBinaryOpScalar_cu_86b9896c25multi_tensor_apply_kernelINS1_18TensorListMetadataILi2EEENS1_21BinaryOpScalarFunctorIdLi2ELi1ELi1EEEJNS1_13power_functorIdEEdEEEvT_T0_DpT1_,@"STO_CUDA_ENTRY STV_DEFAULT"
_ZN2at6native57_GLOBAL__N__f3eca4a2_24_ForeachBinaryOpScalar_cu_86b9896c25multi_tensor_apply_kernelINS1_18TensorListMetadataILi2EEENS1_21BinaryOpScalarFunctorIdLi2ELi1ELi1EEEJNS1_13power_functorIdEEdEEEvT_T0_DpT1_:
        /* <DEDUP_REMOVED lines=16> */
[----:B------:R-:W-:Y:S01]  /*0100*/  ULOP3.LUT UR14, UR14, 0x1f, UR6, 0xf8, !UPT ;  /* 0x0000001f0e0e7892 */ /* 0x000fe2000f8ef806 */
[----:B------:R-:W0:Y:S03]  /*0110*/  LDCU.64 UR10, c[0x0][0xfd0] ;  /* 0x0001fa00ff0a77ac */ /* 0x000e260008000a00 */
[----:B------:R-:W-:-:S04]  /*0120*/  ULOP3.LUT UP0, URZ, UR14, 0x1f, UR8, 0xf8, !UPT ;  /* 0x0000001f0eff7892 */ /* 0x000fc8000f80f808 */
[----:B------:R-:W-:-:S09]  /*0130*/  ULOP3.LUT UP0, URZ, URZ, URZ, URZ, 0xfc, UP0 ;  /* 0x000000ffffff7292 */ /* 0x000fd2000800fcff */
[----:B-1----:R-:W-:Y:S05]  /*0140*/  BRA.U !UP0, `(.L_x_2639) ;  /* 0x0000001908047547 */ /* 0x002fea000b800000 */
[----:B------:R-:W-:-:S04]  /*0150*/  UISETP.GE.U32.AND UP0, UPT, UR15, 0x1, UPT ;  /* 0x000000010f00788c */ /* 0x000fc8000bf06070 */
[----:B------:R-:W-:-:S06]  /*0160*/  UISETP.GE.AND.EX UP0, UPT, UR4, URZ, UPT, UP0 ;  /* 0x000000ff0400728c */ /* 0x000fcc000bf06300 */
[----:B------:R-:W-:-:S13]  /*0170*/  PLOP3.LUT P0, PT, PT, PT, UP0, 0x80, 0x8 ;  /* 0x000000000008781c */ /* 0x000fda0003f0f008 */
[----:B0-----:R-:W-:Y:S05]  /*0180*/  @!P0 EXIT ;  /* 0x000000000000894d */ /* 0x001fea0003800000 */
[----:B------:R-:W0:Y:S01]  /*0190*/  LDC.64 R2, c[0x0][0xfd0] ;  /* 0x0003f400ff027b82 */ /* 0x000e220000000a00 */
[----:B------:R-:W-:Y:S01]  /*01a0*/  UISETP.LT.U32.AND UP0, UPT, UR15, 0x10000, UPT ;  /* 0x000100000f00788c */ /* 0x000fe2000bf01070 */
[----:B------:R-:W1:Y:S03]  /*01b0*/  LDCU UR14, c[0x0][0x360] ;  /* 0x00006c00ff0e77ac */ /* 0x000e660008000800 */
[----:B------:R-:W-:-:S03]  /*01c0*/  UISETP.LT.U32.AND.EX UP0, UPT, UR4, URZ, UPT, UP0 ;  /* 0x000000ff0400728c */ /* 0x000fc6000bf01100 */
[----:B------:R-:W2:Y:S01]  /*01d0*/  LDC.64 R6, c[0x0][0xfd0] ;  /* 0x0003f400ff067b82 */ /* 0x000ea20000000a00 */
[----:B------:R-:W3:Y:S01]  /*01e0*/  LDCU UR24, c[0x0][0xfd4] ;  /* 0x0001fa80ff1877ac */ /* 0x000ee20008000800 */
[----:B------:R-:W-:Y:S01]  /*01f0*/  USEL UR21, UR4, URZ, UP0 ;  /* 0x000000ff04157287 */ /* 0x000fe20008000000 */
[----:B------:R-:W4:Y:S01]  /*0200*/  LDCU.64 UR18, c[0x0][0xfd0] ;  /* 0x0001fa00ff1277ac */ /* 0x000f220008000a00 */
[----:B------:R-:W-:Y:S01]  /*0210*/  USEL UR20, UR15, 0x10000, UP0 ;  /* 0x000100000f147887 */ /* 0x000fe20008000000 */
[----:B------:R-:W-:Y:S01]  /*0220*/  UMOV UR4, URZ ;  /* 0x000000ff00047c82 */ /* 0x000fe20008000000 */
[----:B------:R-:W-:Y:S01]  /*0230*/  UMOV UR5, URZ ;  /* 0x000000ff00057c82 */ /* 0x000fe20008000000 */
[----:B0-----:R-:W-:Y:S02]  /*0240*/  SHF.R.U32.HI R0, RZ, 0x14, R3 ;  /* 0x00000014ff007819 */ /* 0x001fe40000011603 */
[----:B------:R-:W-:Y:S02]  /*0250*/  LOP3.LUT R20, R3, 0x7fffffff, RZ, 0xc0, !PT ;  /* 0x7fffffff03147812 */ /* 0x000fe400078ec0ff */
[----:B------:R-:W-:-:S05]  /*0260*/  LOP3.LUT R0, R0, 0x7ff, RZ, 0xc0, !PT ;  /* 0x000007ff00007812 */ /* 0x000fca00078ec0ff */
[----:B------:R-:W-:-:S05]  /*0270*/  VIADD R21, R0, 0xfffffc0c ;  /* 0xfffffc0c00157836 */ /* 0x000fca0000000000 */
[CC--:B------:R-:W-:Y:S02]  /*0280*/  SHF.L.U32 R0, R2.reuse, R21.reuse, RZ ;  /* 0x0000001502007219 */ /* 0x0c0fe400000006ff */
[----:B------:R-:W-:Y:S02]  /*0290*/  SHF.L.U64.HI R2, R2, R21, R3 ;  /* 0x0000001502027219 */ /* 0x000fe40000010203 */
[----:B------:R-:W-:Y:S02]  /*02a0*/  ISETP.NE.U32.AND P0, PT, R0, RZ, PT ;  /* 0x000000ff0000720c */ /* 0x000fe40003f05070 */
[----:B------:R-:W0:Y:S02]  /*02b0*/  S2R R0, SR_TID.X ;  /* 0x0000000000007919 */ /* 0x000e240000002100 */
[----:B------:R-:W-:-:S13]  /*02c0*/  ISETP.NE.AND.EX P0, PT, R2, -0x80000000, PT, P0 ;  /* 0x800000000200780c */ /* 0x000fda0003f05300 */
[----:B--2---:R-:W-:Y:S01]  /*02d0*/  DSETP.NEU.AND P0, PT, |R6|, 0.5, !P0 ;  /* 0x3fe000000600742a */ /* 0x004fe2000470d200 */
[----:B------:R-:W2:-:S13]  /*02e0*/  FRND.F64.TRUNC R6, R6 ;  /* 0x0000000600067313 */ /* 0x000e9a000030d800 */
[----:B-1-34-:R-:W-:-:S05]  /*02f0*/  VOTEU.ANY UP1, P0 ;  /* 0x0000000000ff7886 */ /* 0x01afca0000020100 */
.L_x_2676:
[----:B0-----:R-:W-:Y:S02]  /*0300*/  IADD3 R0, P1, PT, R0, UR4, RZ ;  /* 0x0000000400007c10 */ /* 0x001fe4000ff3e0ff */
[----:B-1----:R-:W-:Y:S01]  /*0310*/  CS2R R8, SRZ ;  /* 0x0000000000087805 */ /* 0x002fe2000001ff00 */
[----:B------:R-:W0:Y:S01]  /*0320*/  LDC.64 R16, c[0x0][0xfd0] ;  /* 0x0003f400ff107b82 */ /* 0x000e220000000a00 */
[C---:B------:R-:W-:Y:S01]  /*0330*/  ISETP.GE.U32.AND P0, PT, R0.reuse, UR20, PT ;  /* 0x0000001400007c0c */ /* 0x040fe2000bf06070 */
[----:B------:R-:W-:Y:S01]  /*0340*/  IMAD.X R3, RZ, RZ, UR5, P1 ;  /* 0x00000005ff037e24 */ /* 0x000fe200088e06ff */
[----:B------:R-:W-:-:S04]  /*0350*/  IADD3 R5, P2, PT, R0, UR14, RZ ;  /* 0x0000000e00057c10 */ /* 0x000fc8000ff5e0ff */
[----:B------:R-:W-:Y:S01]  /*0360*/  ISETP.GE.U32.AND.EX P0, PT, R3, UR21, PT, P0 ;  /* 0x0000001503007c0c */ /* 0x000fe2000bf06100 */
[----:B------:R-:W-:Y:S01]  /*0370*/  IMAD.X R10, RZ, RZ, R3, P2 ;  /* 0x000000ffff0a7224 */ /* 0x000fe200010e0603 */
[----:B------:R-:W-:-:S04]  /*0380*/  IADD3 R11, P2, PT, R5, UR14, RZ ;  /* 0x0000000e050b7c10 */ /* 0x000fc8000ff5e0ff */
[----:B------:R-:W-:-:S07]  /*0390*/  IADD3 R12, P3, PT, R11, UR14, RZ ;  /* 0x0000000e0b0c7c10 */ /* 0x000fce000ff7e0ff */
[----:B------:R-:W-:-:S04]  /*03a0*/  @!P0 LEA R2, P1, R0, UR8, 0x3 ;  /* 0x0000000800028c11 */ /* 0x000fc8000f8218ff */
[----:B------:R-:W-:Y:S01]  /*03b0*/  @!P0 LEA.HI.X R3, R0, UR9, R3, 0x3, P1 ;  /* 0x0000000900038c11 */ /* 0x000fe200088f1c03 */
[----:B------:R-:W-:-:S04]  /*03c0*/  IMAD.X R0, RZ, RZ, R10, P2 ;  /* 0x000000ffff007224 */ /* 0x000fc800010e060a */
[----:B------:R-:W3:Y:S01]  /*03d0*/  @!P0 LDG.E.64 R8, desc[UR16][R2.64] ;  /* 0x0000001002088981 */ /* 0x000ee2000c1e1b00 */
[----:B------:R-:W-:Y:S01]  /*03e0*/  IMAD.X R13, RZ, RZ, R0, P3 ;  /* 0x000000ffff0d7224 */ /* 0x000fe200018e0600 */
[----:B------:R-:W-:Y:S02]  /*03f0*/  ISETP.GE.U32.AND P2, PT, R12, UR20, PT ;  /* 0x000000140c007c0c */ /* 0x000fe4000bf46070 */
[----:B------:R-:W-:Y:S02]  /*0400*/  CS2R R14, SRZ ;  /* 0x00000000000e7805 */ /* 0x000fe4000001ff00 */
[----:B------:R-:W-:Y:S02]  /*0410*/  ISETP.GE.U32.AND P1, PT, R11, UR20, PT ;  /* 0x000000140b007c0c */ /* 0x000fe4000bf26070 */
[----:B------:R-:W-:Y:S02]  /*0420*/  ISETP.GE.U32.AND.EX P2, PT, R13, UR21, PT, P2 ;  /* 0x000000150d007c0c */ /* 0x000fe4000bf46120 */
[----:B------:R-:W-:-:S02]  /*0430*/  ISETP.GE.U32.AND.EX P1, PT, R0, UR21, PT, P1 ;  /* 0x0000001500007c0c */ /* 0x000fc4000bf26110 */
[----:B------:R-:W-:-:S04]  /*0440*/  ISETP.GE.U32.AND P0, PT, R5, UR20, PT ;  /* 0x0000001405007c0c */ /* 0x000fc8000bf06070 */
[----:B------:R-:W-:-:S05]  /*0450*/  ISETP.GE.U32.AND.EX P0, PT, R10, UR21, PT, P0 ;  /* 0x000000150a007c0c */ /* 0x000fca000bf06100 */
[C---:B------:R-:W-:Y:S02]  /*0460*/  @!P2 LEA R22, P5, R12.reuse, UR8, 0x3 ;  /* 0x000000080c16ac11 */ /* 0x040fe4000f8a18ff */
[C---:B------:R-:W-:Y:S02]  /*0470*/  @!P1 LEA R18, P4, R11.reuse, UR8, 0x3 ;  /* 0x000000080b129c11 */ /* 0x040fe4000f8818ff */
[----:B------:R-:W-:Y:S02]  /*0480*/  @!P2 LEA.HI.X R23, R12, UR9, R13, 0x3, P5 ;  /* 0x000000090c17ac11 */ /* 0x000fe4000a8f1c0d */
[----:B------:R-:W-:Y:S02]  /*0490*/  CS2R R12, SRZ ;  /* 0x00000000000c7805 */ /* 0x000fe4000001ff00 */
[----:B------:R-:W-:Y:S02]  /*04a0*/  @!P1 LEA.HI.X R19, R11, UR9, R0, 0x3, P4 ;  /* 0x000000090b139c11 */ /* 0x000fe4000a0f1c00 */
[C---:B------:R-:W-:Y:S01]  /*04b0*/  @!P0 LEA R4, P3, R5.reuse, UR8, 0x3 ;  /* 0x0000000805048c11 */ /* 0x040fe2000f8618ff */
[----:B------:R-:W5:Y:S03]  /*04c0*/  @!P2 LDG.E.64 R14, desc[UR16][R22.64] ;  /* 0x00000010160ea981 */ /* 0x000f66000c1e1b00 */
[----:B------:R-:W-:Y:S01]  /*04d0*/  @!P0 LEA.HI.X R5, R5, UR9, R10, 0x3, P3 ;  /* 0x0000000905058c11 */ /* 0x000fe200098f1c0a */
[----:B------:R1:W5:Y:S01]  /*04e0*/  @!P1 LDG.E.64 R12, desc[UR16][R18.64] ;  /* 0x00000010120c9981 */ /* 0x000362000c1e1b00 */
[----:B------:R-:W-:-:S02]  /*04f0*/  PLOP3.LUT P3, PT, PT, PT, UP1, 0x80, 0x8 ;  /* 0x000000000008781c */ /* 0x000fc40003f6f018 */
[----:B------:R-:W-:Y:S01]  /*0500*/  CS2R R10, SRZ ;  /* 0x00000000000a7805 */ /* 0x000fe2000001ff00 */
[----:B------:R-:W-:Y:S01]  /*0510*/  BSSY.RECONVERGENT B0, `(.L_x_2640) ;  /* 0x000001d000007945 */ /* 0x000fe20003800200 */
[CC--:B0-----:R-:W-:Y:S02]  /*0520*/  SHF.L.U64.HI R24, R16.reuse, R21.reuse, R17 ;  /* 0x0000001510187219 */ /* 0x0c1fe40000010211 */
[----:B------:R-:W-:Y:S02]  /*0530*/  SHF.L.U32 R25, R16, R21, RZ ;  /* 0x0000001510197219 */ /* 0x000fe400000006ff */
[----:B------:R0:W5:Y:S01]  /*0540*/  @!P0 LDG.E.64 R10, desc[UR16][R4.64] ;  /* 0x00000010040a8981 */ /* 0x000162000c1e1b00 */
[----:B------:R-:W-:Y:S01]  /*0550*/  PLOP3.LUT P0, PT, PT, PT, UP1, 0x80, 0x8 ;  /* 0x000000000008781c */ /* 0x000fe20003f0f018 */
[----:B---3--:R-:W-:-:S06]  /*0560*/  DSETP.NEU.AND P1, PT, R8, RZ, PT ;  /* 0x000000ff0800722a */ /* 0x008fcc0003f2d000 */
[----:B------:R-:W-:-:S08]  /*0570*/  ISETP.GE.OR P2, PT, R17, RZ, P1 ;  /* 0x000000ff1100720c */ /* 0x000fd00000f46670 */
[----:B------:R-:W-:-:S05]  /*0580*/  @!P1 SEL R0, R9, RZ, P3 ;  /* 0x000000ff09009207 */ /* 0x000fca0001800000 */
[----:B------:R-:W-:Y:S01]  /*0590*/  @!P2 LOP3.LUT R0, R0, 0x7ff00000, RZ, 0xfc, !PT ;  /* 0x7ff000000000a812 */ /* 0x000fe200078efcff */
[----:B-1----:R-:W-:-:S04]  /*05a0*/  @!P1 IMAD.MOV.U32 R18, RZ, RZ, RZ ;  /* 0x000000ffff129224 */ /* 0x002fc800078e00ff */
[----:B------:R-:W-:Y:S01]  /*05b0*/  @!P1 IMAD.MOV.U32 R19, RZ, RZ, R0 ;  /* 0x000000ffff139224 */ /* 0x000fe200078e0000 */
[----:B0-----:R-:W-:Y:S06]  /*05c0*/  @!P1 BRA `(.L_x_2641) ;  /* 0x0000000000449947 */ /* 0x001fec0003800000 */
[----:B------:R-:W-:Y:S01]  /*05d0*/  DADD R2, -RZ, |R8| ;  /* 0x00000000ff027229 */ /* 0x000fe20000000508 */
[----:B------:R-:W-:Y:S01]  /*05e0*/  BSSY.RECONVERGENT B1, `(.L_x_2642) ;  /* 0x0000003000017945 */ /* 0x000fe20003800200 */
[----:B------:R-:W-:-:S09]  /*05f0*/  MOV R0, 0x610 ;  /* 0x0000061000007802 */ /* 0x000fd20000000f00 */
[----:B--2--5:R-:W-:Y:S05]  /*0600*/  CALL.REL.NOINC `($_ZN2at6native57_GLOBAL__N__f3eca4a2_24_ForeachBinaryOpScalar_cu_86b9896c25multi_tensor_apply_kernelINS1_18TensorListMetadataILi2EEENS1_21BinaryOpScalarFunctorIdLi2ELi1ELi1EEEJNS1_13power_functorIdEEdEEEvT_T0_DpT1_$__internal_accurate_pow) ;  /* 0x0000002400b07944 */ /* 0x024fea0003c00000 */
[----:B------:R-:W-:Y:S05]  /*0610*/  BSYNC.RECONVERGENT B1 ;  /* 0x0000000000017941 */ /* 0x000fea0003800200 */
.L_x_2642:
[----:B------:R-:W-:Y:S01]  /*0620*/  DADD R4, -RZ, -R2 ;  /* 0x00000000ff047229 */ /* 0x000fe20000000902 */
[----:B------:R-:W-:Y:S01]  /*0630*/  ISETP.NE.U32.AND P0, PT, R25, RZ, PT ;  /* 0x000000ff1900720c */ /* 0x000fe20003f05070 */
[----:B------:R-:W-:Y:S01]  /*0640*/  DSETP.NEU.AND P1, PT, R6, UR18, PT ;  /* 0x0000001206007e2a */ /* 0x000fe2000bf2d000 */
[----:B------:R-:W-:Y:S02]  /*0650*/  ISETP.GE.AND P2, PT, R9, RZ, PT ;  /* 0x000000ff0900720c */ /* 0x000fe40003f46270 */
[----:B------:R-:W-:-:S05]  /*0660*/  ISETP.NE.AND.EX P0, PT, R24, -0x80000000, PT, P0 ;  /* 0x800000001800780c */ /* 0x000fca0003f05300 */
[-C--:B------:R-:W-:Y:S02]  /*0670*/  FSEL R19, R4, R2.reuse, !P0 ;  /* 0x0000000204137208 */ /* 0x080fe40004000000 */
[-C--:B------:R-:W-:Y:S02]  /*0680*/  FSEL R4, R5, R3.reuse, !P0 ;  /* 0x0000000305047208 */ /* 0x080fe40004000000 */
[----:B------:R-:W-:Y:S02]  /*0690*/  FSEL R18, R19, R2, !P2 ;  /* 0x0000000213127208 */ /* 0x000fe40005000000 */
[----:B------:R-:W-:Y:S02]  /*06a0*/  FSEL R19, R4, R3, !P2 ;  /* 0x0000000304137208 */ /* 0x000fe40005000000 */
[----:B------:R-:W-:Y:S02]  /*06b0*/  PLOP3.LUT P0, PT, P0, PT, PT, 0x8, 0x80 ;  /* 0x000000000080781c */ /* 0x000fe4000070e170 */
[----:B------:R-:W-:-:S02]  /*06c0*/  @P1 FSEL R18, R18, RZ, P2 ;  /* 0x000000ff12121208 */ /* 0x000fc40001000000 */
[----:B------:R-:W-:-:S09]  /*06d0*/  @P1 FSEL R19, R19, -QNAN , P2 ;  /* 0xfff8000013131808 */ /* 0x000fd20001000000 */
.L_x_2641:
[----:B------:R-:W-:Y:S05]  /*06e0*/  BSYNC.RECONVERGENT B0 ;  /* 0x0000000000007941 */ /* 0x000fea0003800200 */
.L_x_2640:
[----:B------:R-:W-:Y:S01]  /*06f0*/  IMAD.U32 R4, RZ, RZ, UR18 ;  /* 0x00000012ff047e24 */ /* 0x000fe2000f8e00ff */
[----:B------:R-:W-:Y:S01]  /*0700*/  BSSY.RECONVERGENT B0, `(.L_x_2643) ;  /* 0x000001d000007945 */ /* 0x000fe20003800200 */
[----:B------:R-:W-:-:S06]  /*0710*/  IMAD.U32 R5, RZ, RZ, UR19 ;  /* 0x00000013ff057e24 */ /* 0x000fcc000f8e00ff */
[----:B------:R-:W-:-:S10]  /*0720*/  DADD R2, R8, R4 ;  /* 0x0000000008027229 */ /* 0x000fd40000000004 */
[----:B------:R-:W-:-:S04]  /*0730*/  LOP3.LUT R2, R3, 0x7ff00000, RZ, 0xc0, !PT ;  /* 0x7ff0000003027812 */ /* 0x000fc800078ec0ff */
[----:B------:R-:W-:-:S13]  /*0740*/  ISETP.NE.AND P1, PT, R2, 0x7ff00000, PT ;  /* 0x7ff000000200780c */ /* 0x000fda0003f25270 */
[----:B------:R-:W-:Y:S05]  /*0750*/  @P1 BRA `(.L_x_2644) ;  /* 0x00000000005c1947 */ /* 0x000fea0003800000 */
[----:B------:R-:W-:-:S14]  /*0760*/  DSETP.NAN.AND P1, PT, R8, R4, PT ;  /* 0x000000040800722a */ /* 0x000fdc0003f28000 */
[----:B------:R-:W-:Y:S01]  /*0770*/  @P1 DADD R18, R8, R4 ;  /* 0x0000000008121229 */ /* 0x000fe20000000004 */
[----:B------:R-:W-:Y:S10]  /*0780*/  @P1 BRA `(.L_x_2644) ;  /* 0x0000000000501947 */ /* 0x000ff40003800000 */
[----:B------:R-:W-:-:S14]  /*0790*/  DSETP.NEU.AND P1, PT, |R4|, +INF , PT ;  /* 0x7ff000000400742a */ /* 0x000fdc0003f2d200 */
[----:B------:R-:W-:Y:S05]  /*07a0*/  @P1 BRA `(.L_x_2645) ;  /* 0x0000000000201947 */ /* 0x000fea0003800000 */
[----:B------:R-:W-:Y:S01]  /*07b0*/  ISETP.LE.AND P1, PT, RZ, UR24, PT ;  /* 0x00000018ff007c0c */ /* 0x000fe2000bf23270 */
[----:B------:R-:W-:-:S06]  /*07c0*/  DSETP.GT.AND P0, PT, |R8|, 1, PT ;  /* 0x3ff000000800742a */ /* 0x000fcc0003f04200 */
[----:B------:R-:W-:Y:S01]  /*07d0*/  SEL R18, RZ, 0x7ff00000, !P0 ;  /* 0x7ff00000ff127807 */ /* 0x000fe20004000000 */
[----:B------:R-:W-:-:S05]  /*07e0*/  DSETP.NEU.AND P0, PT, R8, -1, PT ;  /* 0xbff000000800742a */ /* 0x000fca0003f0d000 */
[----:B------:R-:W-:-:S04]  /*07f0*/  @!P1 LOP3.LUT R18, R18, 0x7ff00000, RZ, 0x3c, !PT ;  /* 0x7ff0000012129812 */ /* 0x000fc800078e3cff */
[----:B------:R-:W-:Y:S01]  /*0800*/  SEL R19, R18, 0x3ff00000, P0 ;  /* 0x3ff0000012137807 */ /* 0x000fe20000000000 */
[----:B------:R-:W-:Y:S01]  /*0810*/  IMAD.MOV.U32 R18, RZ, RZ, RZ ;  /* 0x000000ffff127224 */ /* 0x000fe200078e00ff */
[----:B------:R-:W-:Y:S06]  /*0820*/  BRA `(.L_x_2644) ;  /* 0x0000000000287947 */ /* 0x000fec0003800000 */
.L_x_2645:
[----:B------:R-:W-:-:S14]  /*0830*/  DSETP.NEU.AND P1, PT, |R8|, +INF , PT ;  /* 0x7ff000000800742a */ /* 0x000fdc0003f2d200 */
[----:B------:R-:W-:Y:S05]  /*0840*/  @P1 BRA `(.L_x_2644) ;  /* 0x0000000000201947 */ /* 0x000fea0003800000 */
[----:B------:R-:W-:Y:S01]  /*0850*/  ISETP.LE.AND P1, PT, RZ, UR24, PT ;  /* 0x00000018ff007c0c */ /* 0x000fe2000bf23270 */
[----:B------:R-:W-:Y:S01]  /*0860*/  IMAD.MOV.U32 R18, RZ, RZ, RZ ;  /* 0x000000ffff127224 */ /* 0x000fe200078e00ff */
[----:B------:R-:W-:Y:S02]  /*0870*/  ISETP.GE.AND P2, PT, R9, RZ, PT ;  /* 0x000000ff0900720c */ /* 0x000fe40003f46270 */
[----:B------:R-:W-:Y:S02]  /*0880*/  SEL R19, RZ, 0x7ff00000, !P1 ;  /* 0x7ff00000ff137807 */ /* 0x000fe40004800000 */
[----:B------:R-:W-:-:S03]  /*0890*/  ISETP.NE.AND P1, PT, R20, 0x3fe00000, PT ;  /* 0x3fe000001400780c */ /* 0x000fc60003f25270 */
[----:B------:R-:W-:-:S05]  /*08a0*/  VIADD R0, R19, 0x80000000 ;  /* 0x8000000013007836 */ /* 0x000fca0000000000 */
[----:B------:R-:W-:-:S04]  /*08b0*/  SEL R0, R0, R19, P1 ;  /* 0x0000001300007207 */ /* 0x000fc80000800000 */
[----:B------:R-:W-:-:S07]  /*08c0*/  @!P2 SEL R19, R0, R19, P0 ;  /* 0x000000130013a207 */ /* 0x000fce0000000000 */
.L_x_2644:
[----:B------:R-:W-:Y:S05]  /*08d0*/  BSYNC.RECONVERGENT B0 ;  /* 0x0000000000007941 */ /* 0x000fea0003800200 */
.L_x_2643:
[----:B-----5:R-:W-:Y:S01]  /*08e0*/  DSETP.NEU.AND P0, PT, R10, RZ, PT ;  /* 0x000000ff0a00722a */ /* 0x020fe20003f0d000 */
[----:B------:R-:W-:-:S13]  /*08f0*/  BSSY.RECONVERGENT B0, `(.L_x_2646) ;  /* 0x000001c000007945 */ /* 0x000fda0003800200 */
[----:B------:R-:W-:Y:S05]  /*0900*/  @!P0 BRA `(.L_x_2647) ;  /* 0x0000000000508947 */ /* 0x000fea0003800000 */
[----:B------:R-:W-:Y:S01]  /*0910*/  DADD R2, -RZ, |R10| ;  /* 0x00000000ff027229 */ /* 0x000fe2000000050a */
[----:B------:R-:W-:Y:S01]  /*0920*/  BSSY.RECONVERGENT B1, `(.L_x_2648) ;  /* 0x0000003000017945 */ /* 0x000fe20003800200 */
[----:B------:R-:W-:-:S09]  /*0930*/  MOV R0, 0x950 ;  /* 0x0000095000007802 */ /* 0x000fd20000000f00 */
[----:B--2---:R-:W-:Y:S05]  /*0940*/  CALL.REL.NOINC `($_ZN2at6native57_GLOBAL__N__f3eca4a2_24_ForeachBinaryOpScalar_cu_86b9896c25multi_tensor_apply_kernelINS1_18TensorListMetadataILi2EEENS1_21BinaryOpScalarFunctorIdLi2ELi1ELi1EEEJNS1_13power_functorIdEEdEEEvT_T0_DpT1_$__internal_accurate_pow) ;  /* 0x0000002000e07944 */ /* 0x004fea0003c00000 */
[----:B------:R-:W-:Y:S05]  /*0950*/  BSYNC.RECONVERGENT B1 ;  /* 0x0000000000017941 */ /* 0x000fea0003800200 */
.L_x_2648:
[----:B------:R-:W-:Y:S01]  /*0960*/  IMAD.U32 R4, RZ, RZ, UR18 ;  /* 0x00000012ff047e24 */ /* 0x000fe2000f8e00ff */
[----:B------:R-:W-:Y:S01]  /*0970*/  DADD R22, -RZ, -R2 ;  /* 0x00000000ff167229 */ /* 0x000fe20000000902 */
[----:B------:R-:W-:Y:S01]  /*0980*/  IMAD.U32 R5, RZ, RZ, UR19 ;  /* 0x00000013ff057e24 */ /* 0x000fe2000f8e00ff */
[----:B------:R-:W-:Y:S02]  /*0990*/  ISETP.NE.U32.AND P0, PT, R25, RZ, PT ;  /* 0x000000ff1900720c */ /* 0x000fe40003f05070 */
[----:B------:R-:W-:Y:S02]  /*09a0*/  ISETP.GE.AND P1, PT, R11, RZ, PT ;  /* 0x000000ff0b00720c */ /* 0x000fe40003f26270 */
[----:B------:R-:W-:Y:S01]  /*09b0*/  ISETP.NE.AND.EX P0, PT, R24, -0x80000000, PT, P0 ;  /* 0x800000001800780c */ /* 0x000fe20003f05300 */
[----:B------:R-:W-:-:S03]  /*09c0*/  DSETP.NEU.AND P2, PT, R6, R4, PT ;  /* 0x000000040600722a */ /* 0x000fc60003f4d000 */
[-C--:B------:R-:W-:Y:S02]  /*09d0*/  FSEL R25, R22, R2.reuse, !P0 ;  /* 0x0000000216197208 */ /* 0x080fe40004000000 */
[-C--:B------:R-:W-:Y:S02]  /*09e0*/  FSEL R22, R23, R3.reuse, !P0 ;  /* 0x0000000317167208 */ /* 0x080fe40004000000 */
[----:B------:R-:W-:Y:S02]  /*09f0*/  FSEL R24, R25, R2, !P1 ;  /* 0x0000000219187208 */ /* 0x000fe40004800000 */
[----:B------:R-:W-:Y:S02]  /*0a00*/  FSEL R25, R22, R3, !P1 ;  /* 0x0000000316197208 */ /* 0x000fe40004800000 */
[----:B------:R-:W-:-:S03]  /*0a10*/  PLOP3.LUT P0, PT, P0, PT, PT, 0x8, 0x80 ;  /* 0x000000000080781c */ /* 0x000fc6000070e170 */
[----:B------:R-:W-:Y:S02]  /*0a20*/  @P2 FSEL R24, R24, RZ, P1 ;  /* 0x000000ff18182208 */ /* 0x000fe40000800000 */
[----:B------:R-:W-:Y:S01]  /*0a30*/  @P2 FSEL R25, R25, -QNAN , P1 ;  /* 0xfff8000019192808 */ /* 0x000fe20000800000 */
[----:B------:R-:W-:Y:S07]  /*0a40*/  BRA `(.L_x_2649) ;  /* 0x0000000000187947 */ /* 0x000fee0003800000 */
.L_x_2647:
[----:B------:R-:W-:Y:S01]  /*0a50*/  ISETP.LE.AND P1, PT, RZ, UR24, PT ;  /* 0x00000018ff007c0c */ /* 0x000fe2000bf23270 */
[----:B------:R-:W-:Y:S01]  /*0a60*/  IMAD.MOV.U32 R24, RZ, RZ, RZ ;  /* 0x000000ffff187224 */ /* 0x000fe200078e00ff */
[----:B------:R-:W-:Y:S02]  /*0a70*/  PLOP3.LUT P2, PT, PT, PT, UP1, 0x80, 0x8 ;  /* 0x000000000008781c */ /* 0x000fe40003f4f018 */
[----:B------:R-:W-:Y:S02]  /*0a80*/  PLOP3.LUT P0, PT, PT, PT, UP1, 0x80, 0x8 ;  /* 0x000000000008781c */ /* 0x000fe40003f0f018 */
[----:B------:R-:W-:-:S07]  /*0a90*/  SEL R25, R11, RZ, P2 ;  /* 0x000000ff0b197207 */ /* 0x000fce0001000000 */
[----:B------:R-:W-:-:S07]  /*0aa0*/  @!P1 LOP3.LUT R25, R25, 0x7ff00000, RZ, 0xfc, !PT ;  /* 0x7ff0000019199812 */ /* 0x000fce00078efcff */
.L_x_2649:
[----:B------:R-:W-:Y:S05]  /*0ab0*/  BSYNC.RECONVERGENT B0 ;  /* 0x0000000000007941 */ /* 0x000fea0003800200 */
.L_x_2646:
[----:B------:R-:W-:Y:S01]  /*0ac0*/  DADD R2, R10, R4 ;  /* 0x000000000a027229 */ /* 0x000fe20000000004 */
[----:B------:R-:W-:Y:S09]  /*0ad0*/  BSSY.RECONVERGENT B0, `(.L_x_2650) ;  /* 0x000001e000007945 */ /* 0x000ff20003800200 */
[----:B------:R-:W-:-:S04]  /*0ae0*/  LOP3.LUT R2, R3, 0x7ff00000, RZ, 0xc0, !PT ;  /* 0x7ff0000003027812 */ /* 0x000fc800078ec0ff */
[----:B------:R-:W-:-:S13]  /*0af0*/  ISETP.NE.AND P1, PT, R2, 0x7ff00000, PT ;  /* 0x7ff000000200780c */ /* 0x000fda0003f25270 */
[----:B------:R-:W-:Y:S05]  /*0b00*/  @P1 BRA `(.L_x_2651) ;  /* 0x0000000000681947 */ /* 0x000fea0003800000 */
[----:B------:R-:W-:-:S14]  /*0b10*/  DSETP.NAN.AND P1, PT, R10, R4, PT ;  /* 0x000000040a00722a */ /* 0x000fdc0003f28000 */
[----:B------:R-:W-:Y:S05]  /*0b20*/  @P1 BRA `(.L_x_2652) ;  /* 0x00000000005c1947 */ /* 0x000fea0003800000 */
[----:B------:R-:W-:-:S14]  /*0b30*/  DSETP.NEU.AND P1, PT, |R4|, +INF , PT ;  /* 0x7ff000000400742a */ /* 0x000fdc0003f2d200 */
[----:B------:R-:W-:Y:S05]  /*0b40*/  @!P1 BRA `(.L_x_2653) ;  /* 0x0000000000349947 */ /* 0x000fea0003800000 */
[----:B------:R-:W-:-:S14]  /*0b50*/  DSETP.NEU.AND P1, PT, |R10|, +INF , PT ;  /* 0x7ff000000a00742a */ /* 0x000fdc0003f2d200 */
[----:B------:R-:W-:Y:S05]  /*0b60*/  @P1 BRA `(.L_x_2651) ;  /* 0x0000000000501947 */ /* 0x000fea0003800000 */
[----:B------:R-:W-:Y:S02]  /*0b70*/  ULOP3.LUT UR12, UR24, 0x7fffffff, URZ, 0xc0, !UPT ;  /* 0x7fffffff180c7892 */ /* 0x000fe4000f8ec0ff */
[----:B------:R-:W-:Y:S01]  /*0b80*/  ISETP.LE.AND P2, PT, RZ, UR24, PT ;  /* 0x00000018ff007c0c */ /* 0x000fe2000bf43270 */
[----:B------:R-:W-:Y:S01]  /*0b90*/  IMAD.MOV.U32 R24, RZ, RZ, RZ ;  /* 0x000000ffff187224 */ /* 0x000fe200078e00ff */
[----:B------:R-:W-:Y:S02]  /*0ba0*/  ISETP.GE.AND P1, PT, R11, RZ, PT ;  /* 0x000000ff0b00720c */ /* 0x000fe40003f26270 */
[----:B------:R-:W-:Y:S01]  /*0bb0*/  SEL R25, RZ, 0x7ff00000, !P2 ;  /* 0x7ff00000ff197807 */ /* 0x000fe20005000000 */
[----:B------:R-:W-:-:S04]  /*0bc0*/  IMAD.U32 R20, RZ, RZ, UR12 ;  /* 0x0000000cff147e24 */ /* 0x000fc8000f8e00ff */
[----:B------:R-:W-:Y:S01]  /*0bd0*/  VIADD R0, R25, 0x80000000 ;  /* 0x8000000019007836 */ /* 0x000fe20000000000 */
[----:B------:R-:W-:-:S04]  /*0be0*/  ISETP.NE.AND P2, PT, R20, 0x3fe00000, PT ;  /* 0x3fe000001400780c */ /* 0x000fc80003f45270 */
[----:B------:R-:W-:-:S04]  /*0bf0*/  SEL R0, R0, R25, P2 ;  /* 0x0000001900007207 */ /* 0x000fc80001000000 */
[----:B------:R-:W-:Y:S01]  /*0c00*/  @!P1 SEL R25, R0, R25, P0 ;  /* 0x0000001900199207 */ /* 0x000fe20000000000 */
[----:B------:R-:W-:Y:S06]  /*0c10*/  BRA `(.L_x_2651) ;  /* 0x0000000000247947 */ /* 0x000fec0003800000 */
.L_x_2653:
        /* <DEDUP_REMOVED lines=8> */
.L_x_2652:
[----:B------:R-:W-:-:S11]  /*0ca0*/  DADD R24, R10, R4 ;  /* 0x000000000a187229 */ /* 0x000fd60000000004 */
.L_x_2651:
[----:B------:R-:W-:Y:S05]  /*0cb0*/  BSYNC.RECONVERGENT B0 ;  /* 0x0000000000007941 */ /* 0x000fea0003800200 */
.L_x_2650:
[----:B------:R-:W-:Y:S01]  /*0cc0*/  DSETP.NEU.AND P0, PT, R12, RZ, PT ;  /* 0x000000ff0c00722a */ /* 0x000fe20003f0d000 */
[----:B------:R-:W-:-:S13]  /*0cd0*/  BSSY.RECONVERGENT B0, `(.L_x_2654) ;  /* 0x0000023000007945 */ /* 0x000fda0003800200 */
[----:B------:R-:W-:Y:S05]  /*0ce0*/  @!P0 BRA `(.L_x_2655) ;  /* 0x0000000000688947 */ /* 0x000fea0003800000 */
[----:B------:R-:W-:Y:S01]  /*0cf0*/  DADD R2, -RZ, |R12| ;  /* 0x00000000ff027229 */ /* 0x000fe2000000050c */
[----:B------:R-:W-:Y:S01]  /*0d00*/  BSSY.RECONVERGENT B1, `(.L_x_2656) ;  /* 0x0000003000017945 */ /* 0x000fe20003800200 */
[----:B------:R-:W-:-:S09]  /*0d10*/  MOV R0, 0xd30 ;  /* 0x00000d3000007802 */ /* 0x000fd20000000f00 */
[----:B--2---:R-:W-:Y:S05]  /*0d20*/  CALL.REL.NOINC `($_ZN2at6native57_GLOBAL__N__f3eca4a2_24_ForeachBinaryOpScalar_cu_86b9896c25multi_tensor_apply_kernelINS1_18TensorListMetadataILi2EEENS1_21BinaryOpScalarFunctorIdLi2ELi1ELi1EEEJNS1_13power_functorIdEEdEEEvT_T0_DpT1_$__internal_accurate_pow) ;  /* 0x0000001c00e87944 */ /* 0x004fea0003c00000 */
[----:B------:R-:W-:Y:S05]  /*0d30*/  BSYNC.RECONVERGENT B1 ;  /* 0x0000000000017941 */ /* 0x000fea0003800200 */
.L_x_2656:
[----:B------:R-:W-:Y:S01]  /*0d40*/  IMAD.MOV.U32 R23, RZ, RZ, R17 ;  /* 0x000000ffff177224 */ /* 0x000fe200078e0011 */
[----:B------:R-:W-:Y:S01]  /*0d50*/  DADD R26, -RZ, -R2 ;  /* 0x00000000ff1a7229 */ /* 0x000fe20000000902 */
[----:B------:R-:W-:Y:S01]  /*0d60*/  IMAD.U32 R4, RZ, RZ, UR18 ;  /* 0x00000012ff047e24 */ /* 0x000fe2000f8e00ff */
[----:B------:R-:W-:Y:S01]  /*0d70*/  ISETP.GE.AND P1, PT, R13, RZ, PT ;  /* 0x000000ff0d00720c */ /* 0x000fe20003f26270 */
[----:B------:R-:W-:Y:S01]  /*0d80*/  IMAD.U32 R5, RZ, RZ, UR19 ;  /* 0x00000013ff057e24 */ /* 0x000fe2000f8e00ff */
[----:B------:R-:W-:-:S04]  /*0d90*/  SHF.R.U32.HI R0, RZ, 0x14, R23 ;  /* 0x00000014ff007819 */ /* 0x000fc80000011617 */
[----:B------:R-:W-:Y:S01]  /*0da0*/  LOP3.LUT R0, R0, 0x7ff, RZ, 0xc0, !PT ;  /* 0x000007ff00007812 */ /* 0x000fe200078ec0ff */
[----:B------:R-:W-:-:S04]  /*0db0*/  DSETP.NEU.AND P2, PT, R6, R4, PT ;  /* 0x000000040600722a */ /* 0x000fc80003f4d000 */
[----:B------:R-:W-:-:S05]  /*0dc0*/  VIADD R21, R0, 0xfffffc0c ;  /* 0xfffffc0c00157836 */ /* 0x000fca0000000000 */
[CC--:B------:R-:W-:Y:S02]  /*0dd0*/  SHF.L.U32 R0, R16.reuse, R21.reuse, RZ ;  /* 0x0000001510007219 */ /* 0x0c0fe400000006ff */
[----:B------:R-:W-:Y:S02]  /*0de0*/  SHF.L.U64.HI R16, R16, R21, R23 ;  /* 0x0000001510107219 */ /* 0x000fe40000010217 */
[----:B------:R-:W-:-:S04]  /*0df0*/  ISETP.NE.U32.AND P0, PT, R0, RZ, PT ;  /* 0x000000ff0000720c */ /* 0x000fc80003f05070 */
[----:B------:R-:W-:-:S04]  /*0e00*/  ISETP.NE.AND.EX P0, PT, R16, -0x80000000, PT, P0 ;  /* 0x800000001000780c */ /* 0x000fc80003f05300 */
[-C--:B------:R-:W-:Y:S02]  /*0e10*/  FSEL R17, R26, R2.reuse, !P0 ;  /* 0x000000021a117208 */ /* 0x080fe40004000000 */
[-C--:B------:R-:W-:Y:S02]  /*0e20*/  FSEL R26, R27, R3.reuse, !P0 ;  /* 0x000000031b1a7208 */ /* 0x080fe40004000000 */
[----:B------:R-:W-:Y:S02]  /*0e30*/  FSEL R16, R17, R2, !P1 ;  /* 0x0000000211107208 */ /* 0x000fe40004800000 */
[----:B------:R-:W-:Y:S02]  /*0e40*/  FSEL R17, R26, R3, !P1 ;  /* 0x000000031a117208 */ /* 0x000fe40004800000 */
[----:B------:R-:W-:Y:S02]  /*0e50*/  PLOP3.LUT P0, PT, P0, PT, PT, 0x8, 0x80 ;  /* 0x000000000080781c */ /* 0x000fe4000070e170 */
[----:B------:R-:W-:-:S02]  /*0e60*/  @P2 FSEL R16, R16, RZ, P1 ;  /* 0x000000ff10102208 */ /* 0x000fc40000800000 */
[----:B------:R-:W-:Y:S01]  /*0e70*/  @P2 FSEL R17, R17, -QNAN , P1 ;  /* 0xfff8000011112808 */ /* 0x000fe20000800000 */
[----:B------:R-:W-:Y:S08]  /*0e80*/  BRA `(.L_x_2657) ;  /* 0x00000000001c7947 */ /* 0x000ff00003800000 */
.L_x_2655:
[----:B------:R-:W-:Y:S01]  /*0e90*/  IMAD.U32 R23, RZ, RZ, UR24 ;  /* 0x00000018ff177e24 */ /* 0x000fe2000f8e00ff */
[----:B------:R-:W-:Y:S01]  /*0ea0*/  PLOP3.LUT P2, PT, PT, PT, UP1, 0x80, 0x8 ;  /* 0x000000000008781c */ /* 0x000fe20003f4f018 */
[----:B------:R-:W-:Y:S01]  /*0eb0*/  IMAD.MOV.U32 R16, RZ, RZ, RZ ;  /* 0x000000ffff107224 */ /* 0x000fe200078e00ff */
[----:B------:R-:W-:Y:S02]  /*0ec0*/  PLOP3.LUT P0, PT, PT, PT, UP1, 0x80, 0x8 ;  /* 0x000000000008781c */ /* 0x000fe40003f0f018 */
[----:B------:R-:W-:Y:S02]  /*0ed0*/  ISETP.GE.AND P1, PT, R23, RZ, PT ;  /* 0x000000ff1700720c */ /* 0x000fe40003f26270 */
[----:B------:R-:W-:-:S11]  /*0ee0*/  SEL R17, R13, RZ, P2 ;  /* 0x000000ff0d117207 */ /* 0x000fd60001000000 */
[----:B------:R-:W-:-:S07]  /*0ef0*/  @!P1 LOP3.LUT R17, R17, 0x7ff00000, RZ, 0xfc, !PT ;  /* 0x7ff0000011119812 */ /* 0x000fce00078efcff */
.L_x_2657:
[----:B------:R-:W-:Y:S05]  /*0f00*/  BSYNC.RECONVERGENT B0 ;  /* 0x0000000000007941 */ /* 0x000fea0003800200 */
.L_x_2654:
        /* <DEDUP_REMOVED lines=11> */
[----:B------:R-:W-:Y:S01]  /*0fc0*/  ISETP.GE.AND P2, PT, R23, RZ, PT ;  /* 0x000000ff1700720c */ /* 0x000fe20003f46270 */
[----:B------:R-:W-:Y:S01]  /*0fd0*/  IMAD.MOV.U32 R16, RZ, RZ, RZ ;  /* 0x000000ffff107224 */ /* 0x000fe200078e00ff */
[----:B------:R-:W-:Y:S02]  /*0fe0*/  ISETP.GE.AND P1, PT, R13, RZ, PT ;  /* 0x000000ff0d00720c */ /* 0x000fe40003f26270 */
[----:B------:R-:W-:Y:S02]  /*0ff0*/  SEL R17, RZ, 0x7ff00000, !P2 ;  /* 0x7ff00000ff117807 */ /* 0x000fe40005000000 */
[----:B------:R-:W-:-:S03]  /*1000*/  LOP3.LUT R20, R23, 0x7fffffff, RZ, 0xc0, !PT ;  /* 0x7fffffff17147812 */ /* 0x000fc600078ec0ff */
[----:B------:R-:W-:Y:S01]  /*1010*/  VIADD R0, R17, 0x80000000 ;  /* 0x8000000011007836 */ /* 0x000fe20000000000 */
[----:B------:R-:W-:-:S04]  /*1020*/  ISETP.NE.AND P2, PT, R20, 0x3fe00000, PT ;  /* 0x3fe000001400780c */ /* 0x000fc80003f45270 */
[----:B------:R-:W-:-:S04]  /*1030*/  SEL R0, R0, R17, P2 ;  /* 0x0000001100007207 */ /* 0x000fc80001000000 */
[----:B------:R-:W-:Y:S01]  /*1040*/  @!P1 SEL R17, R0, R17, P0 ;  /* 0x0000001100119207 */ /* 0x000fe20000000000 */
[----:B------:R-:W-:Y:S06]  /*1050*/  BRA `(.L_x_2659) ;  /* 0x0000000000247947 */ /* 0x000fec0003800000 */
.L_x_2661:
[----:B------:R-:W-:Y:S01]  /*1060*/  ISETP.GE.AND P1, PT, R23, RZ, PT ;  /* 0x000000ff1700720c */ /* 0x000fe20003f26270 */
[----:B------:R-:W-:-:S06]  /*1070*/  DSETP.GT.AND P0, PT, |R12|, 1, PT ;  /* 0x3ff000000c00742a */ /* 0x000fcc0003f04200 */
[----:B------:R-:W-:Y:S01]  /*1080*/  SEL R16, RZ, 0x7ff00000, !P0 ;  /* 0x7ff00000ff107807 */ /* 0x000fe20004000000 */
[----:B------:R-:W-:-:S05]  /*1090*/  DSETP.NEU.AND P0, PT, R12, -1, PT ;  /* 0xbff000000c00742a */ /* 0x000fca0003f0d000 */
[----:B------:R-:W-:-:S04]  /*10a0*/  @!P1 LOP3.LUT R16, R16, 0x7ff00000, RZ, 0x3c, !PT ;  /* 0x7ff0000010109812 */ /* 0x000fc800078e3cff */
[----:B------:R-:W-:Y:S01]  /*10b0*/  SEL R17, R16, 0x3ff00000, P0 ;  /* 0x3ff0000010117807 */ /* 0x000fe20000000000 */
[----:B------:R-:W-:Y:S01]  /*10c0*/  IMAD.MOV.U32 R16, RZ, RZ, RZ ;  /* 0x000000ffff107224 */ /* 0x000fe200078e00ff */
[----:B------:R-:W-:Y:S06]  /*10d0*/  BRA `(.L_x_2659) ;  /* 0x0000000000047947 */ /* 0x000fec0003800000 */
.L_x_2660:
[----:B------:R-:W-:-:S11]  /*10e0*/  DADD R16, R12, R4 ;  /* 0x000000000c107229 */ /* 0x000fd60000000004 */
.L_x_2659:
[----:B------:R-:W-:Y:S05]  /*10f0*/  BSYNC.RECONVERGENT B0 ;  /* 0x0000000000007941 */ /* 0x000fea0003800200 */
.L_x_2658:
        /* <DEDUP_REMOVED lines=8> */
.L_x_2664:
[----:B------:R-:W0:Y:S01]  /*1180*/  LDC.64 R22, c[0x0][0xfd0] ;  /* 0x0003f400ff167b82 */ /* 0x000e220000000a00 */
[----:B------:R-:W-:Y:S01]  /*1190*/  IMAD.U32 R4, RZ, RZ, UR18 ;  /* 0x00000012ff047e24 */ /* 0x000fe2000f8e00ff */
[----:B------:R-:W-:Y:S01]  /*11a0*/  DADD R26, -RZ, -R2 ;  /* 0x00000000ff1a7229 */ /* 0x000fe20000000902 */
[----:B------:R-:W-:Y:S01]  /*11b0*/  IMAD.U32 R5, RZ, RZ, UR19 ;  /* 0x00000013ff057e24 */ /* 0x000fe2000f8e00ff */
[----:B------:R-:W-:-:S05]  /*11c0*/  ISETP.GE.AND P1, PT, R15, RZ, PT ;  /* 0x000000ff0f00720c */ /* 0x000fca0003f26270 */
[----:B------:R-:W-:Y:S01]  /*11d0*/  DSETP.NEU.AND P2, PT, R6, R4, PT ;  /* 0x000000040600722a */ /* 0x000fe20003f4d000 */
[----:B0-----:R-:W-:-:S04]  /*11e0*/  SHF.R.U32.HI R0, RZ, 0x14, R23 ;  /* 0x00000014ff007819 */ /* 0x001fc80000011617 */
[----:B------:R-:W-:-:S05]  /*11f0*/  LOP3.LUT R0, R0, 0x7ff, RZ, 0xc0, !PT ;  /* 0x000007ff00007812 */ /* 0x000fca00078ec0ff */
        /* <DEDUP_REMOVED lines=13> */
.L_x_2663:
[----:B------:R-:W-:Y:S01]  /*12d0*/  ISETP.GE.AND P1, PT, R23, RZ, PT ;  /* 0x000000ff1700720c */ /* 0x000fe20003f26270 */
[----:B------:R-:W-:Y:S01]  /*12e0*/  IMAD.MOV.U32 R2, RZ, RZ, RZ ;  /* 0x000000ffff027224 */ /* 0x000fe200078e00ff */
[----:B------:R-:W-:Y:S02]  /*12f0*/  PLOP3.LUT P2, PT, PT, PT, UP1, 0x80, 0x8 ;  /* 0x000000000008781c */ /* 0x000fe40003f4f018 */
[----:B------:R-:W-:Y:S02]  /*1300*/  PLOP3.LUT P0, PT, PT, PT, UP1, 0x80, 0x8 ;  /* 0x000000000008781c */ /* 0x000fe40003f0f018 */
[----:B------:R-:W-:-:S07]  /*1310*/  SEL R3, R15, RZ, P2 ;  /* 0x000000ff0f037207 */ /* 0x000fce0001000000 */
[----:B------:R-:W-:-:S07]  /*1320*/  @!P1 LOP3.LUT R3, R3, 0x7ff00000, RZ, 0xfc, !PT ;  /* 0x7ff0000003039812 */ /* 0x000fce00078efcff */
.L_x_2665:
[----:B------:R-:W-:Y:S05]  /*1330*/  BSYNC.RECONVERGENT B0 ;  /* 0x0000000000007941 */ /* 0x000fea0003800200 */
.L_x_2662:
        /* <DEDUP_REMOVED lines=21> */
.L_x_2669:
        /* <DEDUP_REMOVED lines=8> */
.L_x_2668:
[----:B------:R-:W-:-:S11]  /*1510*/  DADD R2, R14, R4 ;  /* 0x000000000e027229 */ /* 0x000fd60000000004 */
.L_x_2667:
[----:B------:R-:W-:Y:S05]  /*1520*/  BSYNC.RECONVERGENT B0 ;  /* 0x0000000000007941 */ /* 0x000fea0003800200 */
.L_x_2666:
[----:B------:R-:W0:Y:S01]  /*1530*/  S2R R0, SR_TID.X ;  /* 0x0000000000007919 */ /* 0x000e220000002100 */
[----:B------:R-:W1:Y:S01]  /*1540*/  LDCU UR12, c[0x0][0x360] ;  /* 0x00006c00ff0c77ac */ /* 0x000e620008000800 */
[----:B------:R-:W3:Y:S01]  /*1550*/  LDC R23, c[0x0][0x360] ;  /* 0x0000d800ff177b82 */ /* 0x000ee20000000800 */
[----:B------:R-:W-:Y:S01]  /*1560*/  BSSY.RECONVERGENT B0, `(.L_x_2670) ;  /* 0x000001a000007945 */ /* 0x000fe20003800200 */
[----:B0-----:R-:W-:Y:S02]  /*1570*/  IADD3 R28, P4, PT, R0, UR4, RZ ;  /* 0x00000004001c7c10 */ /* 0x001fe4000ff9e0ff */
[----:B---3--:R-:W-:Y:S02]  /*1580*/  IADD3 R26, P1, P2, R23, UR4, R0 ;  /* 0x00000004171a7c10 */ /* 0x008fe4000fa3e000 */
[----:B------:R-:W-:Y:S01]  /*1590*/  ISETP.GE.U32.AND P0, PT, R28, UR20, PT ;  /* 0x000000141c007c0c */ /* 0x000fe2000bf06070 */
[----:B------:R-:W-:Y:S01]  /*15a0*/  IMAD.X R29, RZ, RZ, UR5, P4 ;  /* 0x00000005ff1d7e24 */ /* 0x000fe2000a0e06ff */
[----:B-1----:R-:W-:-:S02]  /*15b0*/  IADD3 R22, P3, PT, R26, UR12, RZ ;  /* 0x0000000c1a167c10 */ /* 0x002fc4000ff7e0ff */
[----:B------:R-:W-:Y:S02]  /*15c0*/  IADD3.X R27, PT, PT, RZ, UR5, RZ, P1, P2 ;  /* 0x00000005ff1b7c10 */ /* 0x000fe40008fe44ff */
[----:B------:R-:W-:Y:S02]  /*15d0*/  ISETP.GE.U32.AND.EX P0, PT, R29, UR21, PT, P0 ;  /* 0x000000151d007c0c */ /* 0x000fe4000bf06100 */
[----:B------:R-:W-:Y:S01]  /*15e0*/  ISETP.GE.U32.AND P2, PT, R26, UR20, PT ;  /* 0x000000141a007c0c */ /* 0x000fe2000bf46070 */
[----:B------:R-:W-:Y:S01]  /*15f0*/  IMAD.X R23, RZ, RZ, R27, P3 ;  /* 0x000000ffff177224 */ /* 0x000fe200018e061b */
[----:B------:R-:W-:Y:S01]  /*1600*/  DSETP.NEU.AND P3, PT, R14, 1, PT ;  /* 0x3ff000000e00742a */ /* 0x000fe20003f6d000 */
[----:B------:R-:W-:Y:S02]  /*1610*/  ISETP.GE.U32.AND P1, PT, R22, UR20, PT ;  /* 0x0000001416007c0c */ /* 0x000fe4000bf26070 */
[----:B------:R-:W-:Y:S02]  /*1620*/  ISETP.GE.U32.AND.EX P2, PT, R27, UR21, PT, P2 ;  /* 0x000000151b007c0c */ /* 0x000fe4000bf46120 */
[----:B------:R-:W-:-:S02]  /*1630*/  ISETP.GE.U32.AND.EX P1, PT, R23, UR21, PT, P1 ;  /* 0x0000001517007c0c */ /* 0x000fc4000bf26110 */
[----:B------:R-:W-:Y:S02]  /*1640*/  FSEL R2, R2, RZ, P3 ;  /* 0x000000ff02027208 */ /* 0x000fe40001800000 */
[----:B------:R-:W-:Y:S01]  /*1650*/  FSEL R3, R3, 1.875, P3 ;  /* 0x3ff0000003037808 */ /* 0x000fe20001800000 */
[----:B------:R-:W-:Y:S01]  /*1660*/  DSETP.NEU.AND P3, PT, R4, RZ, PT ;  /* 0x000000ff0400722a */ /* 0x000fe20003f6d000 */
[----:B------:R-:W-:-:S13]  /*1670*/  @P0 BRA `(.L_x_2671) ;  /* 0x0000000000200947 */ /* 0x000fda0003800000 */
[----:B------:R-:W-:Y:S01]  /*1680*/  DSETP.NEU.AND P0, PT, R8, 1, PT ;  /* 0x3ff000000800742a */ /* 0x000fe20003f0d000 */
[----:B------:R-:W-:-:S04]  /*1690*/  LEA R4, P4, R28, UR6, 0x3 ;  /* 0x000000061c047c11 */ /* 0x000fc8000f8818ff */
[----:B------:R-:W-:Y:S02]  /*16a0*/  LEA.HI.X R5, R28, UR7, R29, 0x3, P4 ;  /* 0x000000071c057c11 */ /* 0x000fe4000a0f1c1d */
[----:B------:R-:W-:Y:S02]  /*16b0*/  FSEL R8, R18, RZ, P0 ;  /* 0x000000ff12087208 */ /* 0x000fe40000000000 */
[----:B------:R-:W-:Y:S02]  /*16c0*/  FSEL R18, R19, 1.875, P0 ;  /* 0x3ff0000013127808 */ /* 0x000fe40000000000 */
[----:B------:R-:W-:Y:S02]  /*16d0*/  FSEL R8, R8, RZ, P3 ;  /* 0x000000ff08087208 */ /* 0x000fe40001800000 */
[----:B------:R-:W-:-:S05]  /*16e0*/  FSEL R9, R18, 1.875, P3 ;  /* 0x3ff0000012097808 */ /* 0x000fca0001800000 */
[----:B------:R0:W-:Y:S02]  /*16f0*/  STG.E.64 desc[UR16][R4.64], R8 ;  /* 0x0000000804007986 */ /* 0x0001e4000c101b10 */
.L_x_2671:
[----:B------:R-:W-:Y:S05]  /*1700*/  BSYNC.RECONVERGENT B0 ;  /* 0x0000000000007941 */ /* 0x000fea0003800200 */
.L_x_2670:
[----:B------:R-:W-:Y:S04]  /*1710*/  BSSY.RECONVERGENT B0, `(.L_x_2672) ;  /* 0x000000a000007945 */ /* 0x000fe80003800200 */
[----:B------:R-:W-:Y:S05]  /*1720*/  @P2 BRA `(.L_x_2673) ;  /* 0x0000000000202947 */ /* 0x000fea0003800000 */
[----:B------:R-:W-:Y:S01]  /*1730*/  DSETP.NEU.AND P0, PT, R10, 1, PT ;  /* 0x3ff000000a00742a */ /* 0x000fe20003f0d000 */
[----:B0-----:R-:W-:-:S04]  /*1740*/  LEA R8, P2, R26, UR6, 0x3 ;  /* 0x000000061a087c11 */ /* 0x001fc8000f8418ff */
[----:B------:R-:W-:Y:S02]  /*1750*/  LEA.HI.X R9, R26, UR7, R27, 0x3, P2 ;  /* 0x000000071a097c11 */ /* 0x000fe400090f1c1b */
[----:B------:R-:W-:Y:S02]  /*1760*/  FSEL R4, R24, RZ, P0 ;  /* 0x000000ff18047208 */ /* 0x000fe40000000000 */
[----:B------:R-:W-:Y:S02]  /*1770*/  FSEL R24, R25, 1.875, P0 ;  /* 0x3ff0000019187808 */ /* 0x000fe40000000000 */
[----:B------:R-:W-:Y:S02]  /*1780*/  FSEL R4, R4, RZ, P3 ;  /* 0x000000ff04047208 */ /* 0x000fe40001800000 */
[----:B------:R-:W-:-:S05]  /*1790*/  FSEL R5, R24, 1.875, P3 ;  /* 0x3ff0000018057808 */ /* 0x000fca0001800000 */
[----:B------:R1:W-:Y:S02]  /*17a0*/  STG.E.64 desc[UR16][R8.64], R4 ;  /* 0x0000000408007986 */ /* 0x0003e4000c101b10 */
.L_x_2673:
[----:B------:R-:W-:Y:S05]  /*17b0*/  BSYNC.RECONVERGENT B0 ;  /* 0x0000000000007941 */ /* 0x000fea0003800200 */
.L_x_2672:
[----:B------:R-:W-:Y:S01]  /*17c0*/  BSSY.RECONVERGENT B0, `(.L_x_2674) ;  /* 0x000000c000007945 */ /* 0x000fe20003800200 */
[----:B01----:R-:W-:Y:S02]  /*17d0*/  FSEL R8, R2, RZ, P3 ;  /* 0x000000ff02087208 */ /* 0x003fe40001800000 */
[----:B------:R-:W-:Y:S01]  /*17e0*/  FSEL R9, R3, 1.875, P3 ;  /* 0x3ff0000003097808 */ /* 0x000fe20001800000 */
[----:B------:R-:W-:Y:S06]  /*17f0*/  @P1 BRA `(.L_x_2675) ;  /* 0x0000000000201947 */ /* 0x000fec0003800000 */
        /* <DEDUP_REMOVED lines=8> */
.L_x_2675:
[----:B------:R-:W-:Y:S05]  /*1880*/  BSYNC.RECONVERGENT B0 ;  /* 0x0000000000007941 */ /* 0x000fea0003800200 */
.L_x_2674:
[----:B------:R-:W-:Y:S01]  /*1890*/  IADD3 R22, P0, PT, R22, UR12, RZ ;  /* 0x0000000c16167c10 */ /* 0x000fe2000ff1e0ff */
[----:B------:R-:W-:-:S04]  /*18a0*/  ULEA UR4, UP0, UR12, UR4, 0x2 ;  /* 0x000000040c047291 */ /* 0x000fc8000f8010ff */
[----:B------:R-:W-:Y:S01]  /*18b0*/  IMAD.X R23, RZ, RZ, R23, P0 ;  /* 0x000000ffff177224 */ /* 0x000fe200000e0617 */
[----:B------:R-:W-:Y:S01]  /*18c0*/  ISETP.GE.U32.AND P0, PT, R22, UR20, PT ;  /* 0x0000001416007c0c */ /* 0x000fe2000bf06070 */
[----:B------:R-:W-:Y:S02]  /*18d0*/  UIADD3.X UR5, UPT, UPT, URZ, UR5, URZ, UP0, !UPT ;  /* 0x00000005ff057290 */ /* 0x000fe400087fe4ff */
[----:B------:R-:W-:Y:S01]  /*18e0*/  UISETP.GE.U32.AND UP0, UPT, UR4, UR20, UPT ;  /* 0x000000140400728c */ /* 0x000fe2000bf06070 */
[----:B------:R-:W-:-:S03]  /*18f0*/  ISETP.GE.U32.AND.EX P0, PT, R23, UR21, PT, P0 ;  /* 0x0000001517007c0c */ /* 0x000fc6000bf06100 */
[----:B------:R-:W-:-:S10]  /*1900*/  UISETP.GE.U32.AND.EX UP0, UPT, UR5, UR21, UPT, UP0 ;  /* 0x000000150500728c */ /* 0x000fd4000bf06100 */
[----:B0-----:R-:W-:-:S04]  /*1910*/  @!P0 LEA R2, P1, R22, UR6, 0x3 ;  /* 0x0000000616028c11 */ /* 0x001fc8000f8218ff */
[----:B------:R-:W-:-:S05]  /*1920*/  @!P0 LEA.HI.X R3, R22, UR7, R23, 0x3, P1 ;  /* 0x0000000716038c11 */ /* 0x000fca00088f1c17 */
[----:B------:R1:W-:Y:S01]  /*1930*/  @!P0 STG.E.64 desc[UR16][R2.64], R8 ;  /* 0x0000000802008986 */ /* 0x0003e2000c101b10 */
[----:B------:R-:W-:Y:S05]  /*1940*/  BRA.U !UP0, `(.L_x_2676) ;  /* 0xffffffe9086c7547 */ /* 0x000fea000b83ffff */
[----:B------:R-:W-:Y:S05]  /*1950*/  EXIT ;  /* 0x000000000000794d */ /* 0x000fea0003800000 */
.L_x_2639:
[----:B------:R-:W1:Y:S02]  /*1960*/  S2R R24, SR_TID.X ;  /* 0x0000000000187919 */ /* 0x000e640000002100 */
[----:B-1----:R-:W-:-:S03]  /*1970*/  IMAD.WIDE.U32 R2, R24, 0x4, RZ ;  /* 0x0000000418027825 */ /* 0x002fc600078e00ff */
[----:B------:R-:W-:-:S04]  /*1980*/  ISETP.GE.U32.AND P0, PT, R2, UR15, PT ;  /* 0x0000000f02007c0c */ /* 0x000fc8000bf06070 */
[----:B------:R-:W-:-:S13]  /*1990*/  ISETP.GE.AND.EX P0, PT, R3, UR4, PT, P0 ;  /* 0x0000000403007c0c */ /* 0x000fda000bf06300 */
[----:B0-----:R-:W-:Y:S05]  /*19a0*/  @P0 EXIT ;  /* 0x000000000000094d */ /* 0x001fea0003800000 */
[----:B------:R-:W0:Y:S01]  /*19b0*/  LDCU.64 UR12, c[0x0][0xfd0] ;  /* 0x0001fa00ff0c77ac */ /* 0x000e220008000a00 */
[----:B------:R-:W1:Y:S01]  /*19c0*/  LDC.64 R2, c[0x0][0xfd0] ;  /* 0x0003f400ff027b82 */ /* 0x000e620000000a00 */
[----:B------:R-:W-:Y:S01]  /*19d0*/  BSSY.RECONVERGENT B0, `(.L_x_2677) ;  /* 0x000012e000007945 */ /* 0x000fe20003800200 */
[----:B------:R-:W-:Y:S01]  /*19e0*/  IMAD.MOV.U32 R25, RZ, RZ, RZ ;  /* 0x000000ffff197224 */ /* 0x000fe200078e00ff */
[----:B------:R-:W2:Y:S01]  /*19f0*/  LDCU UR20, c[0x0][0xfd4] ;  /* 0x0001fa80ff1477ac */ /* 0x000ea20008000800 */
[----:B------:R-:W3:Y:S01]  /*1a00*/  LDCU.64 UR18, c[0x0][0xfd0] ;  /* 0x0001fa00ff1277ac */ /* 0x000ee20008000a00 */
[----:B0-----:R-:W-:-:S04]  /*1a10*/  USHF.R.U32.HI UR5, URZ, 0x14, UR13 ;  /* 0x00000014ff057899 */ /* 0x001fc8000801160d */
[----:B------:R-:W-:Y:S01]  /*1a20*/  ULOP3.LUT UR5, UR5, 0x7ff, URZ, 0xc0, !UPT ;  /* 0x000007ff05057892 */ /* 0x000fe2000f8ec0ff */
[----:B-1----:R0:W1:Y:S03]  /*1a30*/  FRND.F64.TRUNC R6, R2 ;  /* 0x0000000200067313 */ /* 0x002066000030d800 */
[----:B------:R-:W-:-:S04]  /*1a40*/  UIADD3 UR5, UPT, UPT, UR5, -0x3f4, URZ ;  /* 0xfffffc0c05057890 */ /* 0x000fc8000fffe0ff */
[----:B------:R-:W-:Y:S02]  /*1a50*/  USHF.L.U32 UR14, UR12, UR5, URZ ;  /* 0x000000050c0e7299 */ /* 0x000fe400080006ff */
[----:B------:R-:W-:Y:S02]  /*1a60*/  USHF.L.U64.HI UR5, UR12, UR5, UR13 ;  /* 0x000000050c057299 */ /* 0x000fe4000801020d */
[----:B------:R-:W-:Y:S02]  /*1a70*/  UISETP.NE.U32.AND UP0, UPT, UR14, URZ, UPT ;  /* 0x000000ff0e00728c */ /* 0x000fe4000bf05070 */
[----:B------:R-:W-:Y:S02]  /*1a80*/  ULOP3.LUT UR13, UR13, 0x7fffffff, URZ, 0xc0, !UPT ;  /* 0x7fffffff0d0d7892 */ /* 0x000fe4000f8ec0ff */
[----:B------:R-:W-:-:S04]  /*1a90*/  UISETP.NE.AND.EX UP0, UPT, UR5, -0x80000000, UPT, UP0 ;  /* 0x800000000500788c */ /* 0x000fc8000bf05300 */
[----:B------:R-:W-:Y:S02]  /*1aa0*/  IMAD.U32 R26, RZ, RZ, UR13 ;  /* 0x0000000dff1a7e24 */ /* 0x000fe4000f8e00ff */
[----:B------:R-:W-:-:S13]  /*1ab0*/  PLOP3.LUT P0, PT, PT, PT, UP0, 0x80, 0x8 ;  /* 0x000000000008781c */ /* 0x000fda0003f0f008 */
[----:B0123--:R-:W-:-:S14]  /*1ac0*/  DSETP.NEU.AND P0, PT, |R2|, 0.5, !P0 ;  /* 0x3fe000000200742a */ /* 0x00ffdc000470d200 */
.L_x_2708:
[----:B------:R-:W-:-:S04]  /*1ad0*/  LEA R8, P1, R24, UR8, 0x5 ;  /* 0x0000000818087c11 */ /* 0x000fc8000f8228ff */
[----:B------:R-:W-:-:S06]  /*1ae0*/  LEA.HI.X R9, R24, UR9, R25, 0x5, P1 ;  /* 0x0000000918097c11 */ /* 0x000fcc00088f2c19 */
[----:B------:R-:W2:Y:S01]  /*1af0*/  LDG.E.ENL2.256 R12, R8, desc[UR16][R8.64] ;  /* 0xfe0000100808797e */ /* 0x000ea2000812190c */
[----:B------:R-:W-:Y:S01]  /*1b00*/  BSSY.RECONVERGENT B1, `(.L_x_2678) ;  /* 0x000001c000017945 */ /* 0x000fe20003800200 */
[----:B--2---:R-:W-:-:S14]  /*1b10*/  DSETP.NEU.AND P2, PT, R8, RZ, PT ;  /* 0x000000ff0800722a */ /* 0x004fdc0003f4d000 */
[----:B------:R-:W0:Y:S01]  /*1b20*/  @!P2 LDC R0, c[0x0][0xfd4] ;  /* 0x0003f500ff00ab82 */ /* 0x000e220000000800 */
[----:B------:R-:W-:Y:S01]  /*1b30*/  @!P2 SEL R17, R9, RZ, P0 ;  /* 0x000000ff0911a207 */ /* 0x000fe20000000000 */
[----:B------:R-:W-:Y:S01]  /*1b40*/  @!P2 IMAD.MOV.U32 R16, RZ, RZ, RZ ;  /* 0x000000ffff10a224 */ /* 0x000fe200078e00ff */
[----:B------:R-:W-:Y:S02]  /*1b50*/  @!P2 PLOP3.LUT P1, PT, P0, PT, PT, 0x80, 0x8 ;  /* 0x000000000008a81c */ /* 0x000fe4000072f070 */
[----:B0-----:R-:W-:-:S13]  /*1b60*/  ISETP.GE.OR P3, PT, R0, RZ, P2 ;  /* 0x000000ff0000720c */ /* 0x001fda0001766670 */
[----:B------:R-:W-:Y:S01]  /*1b70*/  @!P3 LOP3.LUT R17, R17, 0x7ff00000, RZ, 0xfc, !PT ;  /* 0x7ff000001111b812 */ /* 0x000fe200078efcff */
[----:B------:R-:W-:Y:S06]  /*1b80*/  @!P2 BRA `(.L_x_2679) ;  /* 0x00000000004ca947 */ /* 0x000fec0003800000 */
[----:B------:R-:W-:Y:S01]  /*1b90*/  DADD R2, -RZ, |R8| ;  /* 0x00000000ff027229 */ /* 0x000fe20000000508 */
[----:B------:R-:W-:Y:S01]  /*1ba0*/  BSSY.RECONVERGENT B2, `(.L_x_2680) ;  /* 0x0000003000027945 */ /* 0x000fe20003800200 */
[----:B------:R-:W-:-:S09]  /*1bb0*/  MOV R0, 0x1bd0 ;  /* 0x00001bd000007802 */ /* 0x000fd20000000f00 */
[----:B------:R-:W-:Y:S05]  /*1bc0*/  CALL.REL.NOINC `($_ZN2at6native57_GLOBAL__N__f3eca4a2_24_ForeachBinaryOpScalar_cu_86b9896c25multi_tensor_apply_kernelINS1_18TensorListMetadataILi2EEENS1_21BinaryOpScalarFunctorIdLi2ELi1ELi1EEEJNS1_13power_functorIdEEdEEEvT_T0_DpT1_$__internal_accurate_pow) ;  /* 0x0000001000407944 */ /* 0x000fea0003c00000 */
[----:B------:R-:W-:Y:S05]  /*1bd0*/  BSYNC.RECONVERGENT B2 ;  /* 0x0000000000027941 */ /* 0x000fea0003800200 */
.L_x_2680:
[----:B------:R-:W-:Y:S01]  /*1be0*/  UISETP.NE.U32.AND UP0, UPT, UR14, URZ, UPT ;  /* 0x000000ff0e00728c */ /* 0x000fe2000bf05070 */
[----:B------:R-:W-:Y:S01]  /*1bf0*/  DADD R4, -RZ, -R2 ;  /* 0x00000000ff047229 */ /* 0x000fe20000000902 */
[----:B------:R-:W-:Y:S01]  /*1c00*/  ISETP.GE.AND P2, PT, R9, RZ, PT ;  /* 0x000000ff0900720c */ /* 0x000fe20003f46270 */
[----:B------:R-:W-:Y:S01]  /*1c10*/  DSETP.NEU.AND P3, PT, R6, UR18, PT ;  /* 0x0000001206007e2a */ /* 0x000fe2000bf6d000 */
[----:B------:R-:W-:-:S06]  /*1c20*/  UISETP.NE.AND.EX UP0, UPT, UR5, -0x80000000, UPT, UP0 ;  /* 0x800000000500788c */ /* 0x000fcc000bf05300 */
[----:B------:R-:W-:Y:S02]  /*1c30*/  PLOP3.LUT P4, PT, PT, PT, UP0, 0x80, 0x8 ;  /* 0x000000000008781c */ /* 0x000fe40003f8f008 */
[----:B------:R-:W-:Y:S02]  /*1c40*/  PLOP3.LUT P1, PT, PT, PT, UP0, 0x80, 0x8 ;  /* 0x000000000008781c */ /* 0x000fe40003f2f008 */
[-C--:B------:R-:W-:Y:S02]  /*1c50*/  FSEL R17, R4, R2.reuse, !P4 ;  /* 0x0000000204117208 */ /* 0x080fe40006000000 */
[-C--:B------:R-:W-:Y:S02]  /*1c60*/  FSEL R4, R5, R3.reuse, !P4 ;  /* 0x0000000305047208 */ /* 0x080fe40006000000 */
[----:B------:R-:W-:Y:S02]  /*1c70*/  FSEL R16, R17, R2, !P2 ;  /* 0x0000000211107208 */ /* 0x000fe40005000000 */
[----:B------:R-:W-:-:S02]  /*1c80*/  FSEL R17, R4, R3, !P2 ;  /* 0x0000000304117208 */ /* 0x000fc40005000000 */
[----:B------:R-:W-:Y:S02]  /*1c90*/  PLOP3.LUT P1, PT, P1, PT, PT, 0x8, 0x80 ;  /* 0x000000000080781c */ /* 0x000fe40000f2e170 */
[----:B------:R-:W-:Y:S02]  /*1ca0*/  @P3 FSEL R16, R16, RZ, P2 ;  /* 0x000000ff10103208 */ /* 0x000fe40001000000 */
[----:B------:R-:W-:-:S09]  /*1cb0*/  @P3 FSEL R17, R17, -QNAN , P2 ;  /* 0xfff8000011113808 */ /* 0x000fd20001000000 */
.L_x_2679:
[----:B------:R-:W-:Y:S05]  /*1cc0*/  BSYNC.RECONVERGENT B1 ;  /* 0x0000000000017941 */ /* 0x000fea0003800200 */
.L_x_2678:
        /* <DEDUP_REMOVED lines=20> */
.L_x_2683:
        /* <DEDUP_REMOVED lines=10> */
.L_x_2682:
[----:B------:R-:W-:Y:S05]  /*1eb0*/  BSYNC.RECONVERGENT B1 ;  /* 0x0000000000017941 */ /* 0x000fea0003800200 */
.L_x_2681:
[----:B------:R-:W-:Y:S01]  /*1ec0*/  DSETP.NEU.AND P1, PT, R10, RZ, PT ;  /* 0x000000ff0a00722a */ /* 0x000fe20003f2d000 */
[----:B------:R-:W-:-:S13]  /*1ed0*/  BSSY.RECONVERGENT B1, `(.L_x_2684) ;  /* 0x000001d000017945 */ /* 0x000fda0003800200 */
[----:B------:R-:W-:Y:S05]  /*1ee0*/  @!P1 BRA `(.L_x_2685) ;  /* 0x0000000000589947 */ /* 0x000fea0003800000 */
[----:B------:R-:W-:Y:S01]  /*1ef0*/  DADD R2, -RZ, |R10| ;  /* 0x00000000ff027229 */ /* 0x000fe2000000050a */
[----:B------:R-:W-:Y:S01]  /*1f00*/  BSSY.RECONVERGENT B2, `(.L_x_2686) ;  /* 0x0000003000027945 */ /* 0x000fe20003800200 */
[----:B------:R-:W-:-:S09]  /*1f10*/  MOV R0, 0x1f30 ;  /* 0x00001f3000007802 */ /* 0x000fd20000000f00 */
[----:B------:R-:W-:Y:S05]  /*1f20*/  CALL.REL.NOINC `($_ZN2at6native57_GLOBAL__N__f3eca4a2_24_ForeachBinaryOpScalar_cu_86b9896c25multi_tensor_apply_kernelINS1_18TensorListMetadataILi2EEENS1_21BinaryOpScalarFunctorIdLi2ELi1ELi1EEEJNS1_13power_functorIdEEdEEEvT_T0_DpT1_$__internal_accurate_pow) ;  /* 0x0000000c00687944 */ /* 0x000fea0003c00000 */
[----:B------:R-:W-:Y:S05]  /*1f30*/  BSYNC.RECONVERGENT B2 ;  /* 0x0000000000027941 */ /* 0x000fea0003800200 */
.L_x_2686:
[----:B------:R-:W-:Y:S01]  /*1f40*/  UISETP.NE.U32.AND UP0, UPT, UR14, URZ, UPT ;  /* 0x000000ff0e00728c */ /* 0x000fe2000bf05070 */
[----:B------:R-:W-:Y:S01]  /*1f50*/  IMAD.U32 R4, RZ, RZ, UR18 ;  /* 0x00000012ff047e24 */ /* 0x000fe2000f8e00ff */
[----:B------:R-:W-:Y:S01]  /*1f60*/  DADD R18, -RZ, -R2 ;  /* 0x00000000ff127229 */ /* 0x000fe20000000902 */
[----:B------:R-:W-:Y:S01]  /*1f70*/  IMAD.U32 R5, RZ, RZ, UR19 ;  /* 0x00000013ff057e24 */ /* 0x000fe2000f8e00ff */
[----:B------:R-:W-:Y:S01]  /*1f80*/  UISETP.NE.AND.EX UP0, UPT, UR5, -0x80000000, UPT, UP0 ;  /* 0x800000000500788c */ /* 0x000fe2000bf05300 */
[----:B------:R-:W-:-:S04]  /*1f90*/  ISETP.GE.AND P2, PT, R11, RZ, PT ;  /* 0x000000ff0b00720c */ /* 0x000fc80003f46270 */
[----:B------:R-:W-:Y:S01]  /*1fa0*/  DSETP.NEU.AND P3, PT, R6, R4, PT ;  /* 0x000000040600722a */ /* 0x000fe20003f6d000 */
[----:B------:R-:W-:-:S04]  /*1fb0*/  PLOP3.LUT P1, PT, PT, PT, UP0, 0x80, 0x8 ;  /* 0x000000000008781c */ /* 0x000fc80003f2f008 */
[-C--:B------:R-:W-:Y:S02]  /*1fc0*/  FSEL R21, R18, R2.reuse, !P1 ;  /* 0x0000000212157208 */ /* 0x080fe40004800000 */
[-C--:B------:R-:W-:Y:S02]  /*1fd0*/  FSEL R0, R19, R3.reuse, !P1 ;  /* 0x0000000313007208 */ /* 0x080fe40004800000 */
[----:B------:R-:W-:Y:S02]  /*1fe0*/  PLOP3.LUT P1, PT, PT, PT, UP0, 0x80, 0x8 ;  /* 0x000000000008781c */ /* 0x000fe40003f2f008 */
[----:B------:R-:W-:Y:S02]  /*1ff0*/  FSEL R18, R21, R2, !P2 ;  /* 0x0000000215127208 */ /* 0x000fe40005000000 */
[----:B------:R-:W-:Y:S02]  /*2000*/  FSEL R19, R0, R3, !P2 ;  /* 0x0000000300137208 */ /* 0x000fe40005000000 */
[----:B------:R-:W-:-:S02]  /*2010*/  PLOP3.LUT P1, PT, P1, PT, PT, 0x8, 0x80 ;  /* 0x000000000080781c */ /* 0x000fc40000f2e170 */
[----:B------:R-:W-:Y:S02]  /*2020*/  @P3 FSEL R18, R18, RZ, P2 ;  /* 0x000000ff12123208 */ /* 0x000fe40001000000 */
[----:B------:R-:W-:Y:S01]  /*2030*/  @P3 FSEL R19, R19, -QNAN , P2 ;  /* 0xfff8000013133808 */ /* 0x000fe20001000000 */
[----:B------:R-:W-:Y:S08]  /*2040*/  BRA `(.L_x_2687) ;  /* 0x0000000000147947 */ /* 0x000ff00003800000 */
.L_x_2685:
[----:B------:R-:W-:Y:S01]  /*2050*/  ISETP.LE.AND P2, PT, RZ, UR20, PT ;  /* 0x00000014ff007c0c */ /* 0x000fe2000bf43270 */
[----:B------:R-:W-:Y:S01]  /*2060*/  IMAD.MOV.U32 R18, RZ, RZ, RZ ;  /* 0x000000ffff127224 */ /* 0x000fe200078e00ff */
[----:B------:R-:W-:Y:S02]  /*2070*/  SEL R19, R11, RZ, P0 ;  /* 0x000000ff0b137207 */ /* 0x000fe40000000000 */
[----:B------:R-:W-:-:S09]  /*2080*/  PLOP3.LUT P1, PT, P0, PT, PT, 0x80, 0x8 ;  /* 0x000000000008781c */ /* 0x000fd2000072f070 */
[----:B------:R-:W-:-:S07]  /*2090*/  @!P2 LOP3.LUT R19, R19, 0x7ff00000, RZ, 0xfc, !PT ;  /* 0x7ff000001313a812 */ /* 0x000fce00078efcff */
.L_x_2687:
[----:B------:R-:W-:Y:S05]  /*20a0*/  BSYNC.RECONVERGENT B1 ;  /* 0x0000000000017941 */ /* 0x000fea0003800200 */
.L_x_2684:
        /* <DEDUP_REMOVED lines=22> */
.L_x_2691:
        /* <DEDUP_REMOVED lines=8> */
.L_x_2690:
[----:B------:R-:W-:-:S11]  /*2290*/  DADD R18, R10, R4 ;  /* 0x000000000a127229 */ /* 0x000fd60000000004 */
.L_x_2689:
[----:B------:R-:W-:Y:S05]  /*22a0*/  BSYNC.RECONVERGENT B1 ;  /* 0x0000000000017941 */ /* 0x000fea0003800200 */
.L_x_2688:
        /* <DEDUP_REMOVED lines=8> */
.L_x_2694:
        /* <DEDUP_REMOVED lines=17> */
.L_x_2693:
[----:B------:R-:W-:Y:S01]  /*2440*/  ISETP.LE.AND P2, PT, RZ, UR20, PT ;  /* 0x00000014ff007c0c */ /* 0x000fe2000bf43270 */
[----:B------:R-:W-:Y:S01]  /*2450*/  IMAD.MOV.U32 R20, RZ, RZ, RZ ;  /* 0x000000ffff147224 */ /* 0x000fe200078e00ff */
[----:B------:R-:W-:Y:S02]  /*2460*/  SEL R21, R13, RZ, P0 ;  /* 0x000000ff0d157207 */ /* 0x000fe40000000000 */
[----:B------:R-:W-:-:S09]  /*2470*/  PLOP3.LUT P1, PT, P0, PT, PT, 0x80, 0x8 ;  /* 0x000000000008781c */ /* 0x000fd2000072f070 */
[----:B------:R-:W-:-:S07]  /*2480*/  @!P2 LOP3.LUT R21, R21, 0x7ff00000, RZ, 0xfc, !PT ;  /* 0x7ff000001515a812 */ /* 0x000fce00078efcff */
.L_x_2695:
[----:B------:R-:W-:Y:S05]  /*2490*/  BSYNC.RECONVERGENT B1 ;  /* 0x0000000000017941 */ /* 0x000fea0003800200 */
.L_x_2692:
        /* <DEDUP_REMOVED lines=22> */
.L_x_2699:
        /* <DEDUP_REMOVED lines=8> */
.L_x_2698:
[----:B------:R-:W-:-:S11]  /*2680*/  DADD R20, R12, R4 ;  /* 0x000000000c147229 */ /* 0x000fd60000000004 */
.L_x_2697:
[----:B------:R-:W-:Y:S05]  /*2690*/  BSYNC.RECONVERGENT B1 ;  /* 0x0000000000017941 */ /* 0x000fea0003800200 */
.L_x_2696:
        /* <DEDUP_REMOVED lines=8> */
.L_x_2702:
        /* <DEDUP_REMOVED lines=17> */
.L_x_2701:
[----:B------:R-:W-:Y:S01]  /*2830*/  ISETP.LE.AND P2, PT, RZ, UR20, PT ;  /* 0x00000014ff007c0c */ /* 0x000fe2000bf43270 */
[----:B------:R-:W-:Y:S01]  /*2840*/  IMAD.MOV.U32 R2, RZ, RZ, RZ ;  /* 0x000000ffff027224 */ /* 0x000fe200078e00ff */
[----:B------:R-:W-:Y:S02]  /*2850*/  SEL R3, R15, RZ, P0 ;  /* 0x000000ff0f037207 */ /* 0x000fe40000000000 */
[----:B------:R-:W-:-:S09]  /*2860*/  PLOP3.LUT P1, PT, P0, PT, PT, 0x80, 0x8 ;  /* 0x000000000008781c */ /* 0x000fd2000072f070 */
[----:B------:R-:W-:-:S07]  /*2870*/  @!P2 LOP3.LUT R3, R3, 0x7ff00000, RZ, 0xfc, !PT ;  /* 0x7ff000000303a812 */ /* 0x000fce00078efcff */
.L_x_2703:
[----:B------:R-:W-:Y:S05]  /*2880*/  BSYNC.RECONVERGENT B1 ;  /* 0x0000000000017941 */ /* 0x000fea0003800200 */
.L_x_2700:
        /* <DEDUP_REMOVED lines=22> */
.L_x_2707:
        /* <DEDUP_REMOVED lines=8> */
.L_x_2706:
[----:B------:R-:W-:-:S11]  /*2a70*/  DADD R2, R14, R4 ;  /* 0x000000000e027229 */ /* 0x000fd60000000004 */
.L_x_2705:
[----:B------:R-:W-:Y:S05]  /*2a80*/  BSYNC.RECONVERGENT B1 ;  /* 0x0000000000017941 */ /* 0x000fea0003800200 */
.L_x_2704:
[----:B------:R-:W0:Y:S01]  /*2a90*/  LDCU UR12, c[0x0][0x360] ;  /* 0x00006c00ff0c77ac */ /* 0x000e220008000800 */
[----:B------:R-:W-:Y:S02]  /*2aa0*/  DSETP.NEU.AND P4, PT, R14, 1, PT ;  /* 0x3ff000000e00742a */ /* 0x000fe40003f8d000 */
[----:B------:R-:W-:Y:S02]  /*2ab0*/  DSETP.NEU.AND P5, PT, R8, 1, PT ;  /* 0x3ff000000800742a */ /* 0x000fe40003fad000 */
[----:B------:R-:W-:Y:S02]  /*2ac0*/  DSETP.NEU.AND P3, PT, R10, 1, PT ;  /* 0x3ff000000a00742a */ /* 0x000fe40003f6d000 */
[----:B------:R-:W-:Y:S01]  /*2ad0*/  DSETP.NEU.AND P2, PT, R12, 1, PT ;  /* 0x3ff000000c00742a */ /* 0x000fe20003f4d000 */
[----:B------:R-:W-:Y:S01]  /*2ae0*/  FSEL R14, R2, RZ, P4 ;  /* 0x000000ff020e7208 */ /* 0x000fe20002000000 */
[----:B------:R-:W-:Y:S01]  /*2af0*/  DSETP.NEU.AND P1, PT, R4, RZ, PT ;  /* 0x000000ff0400722a */ /* 0x000fe20003f2d000 */
[----:B------:R-:W-:-:S02]  /*2b00*/  FSEL R15, R3, 1.875, P4 ;  /* 0x3ff00000030f7808 */ /* 0x000fc40002000000 */
[----:B------:R-:W-:Y:S02]  /*2b10*/  FSEL R8, R16, RZ, P5 ;  /* 0x000000ff10087208 */ /* 0x000fe40002800000 */
[----:B------:R-:W-:Y:S02]  /*2b20*/  FSEL R9, R17, 1.875, P5 ;  /* 0x3ff0000011097808 */ /* 0x000fe40002800000 */
[----:B------:R-:W-:Y:S02]  /*2b30*/  LEA R2, P4, R24, UR6, 0x5 ;  /* 0x0000000618027c11 */ /* 0x000fe4000f8828ff */
[----:B------:R-:W-:Y:S02]  /*2b40*/  FSEL R10, R18, RZ, P3 ;  /* 0x000000ff120a7208 */ /* 0x000fe40001800000 */
[----:B------:R-:W-:Y:S02]  /*2b50*/  FSEL R11, R19, 1.875, P3 ;  /* 0x3ff00000130b7808 */ /* 0x000fe40001800000 */
[----:B------:R-:W-:-:S02]  /*2b60*/  FSEL R12, R20, RZ, P2 ;  /* 0x000000ff140c7208 */ /* 0x000fc40001000000 */
[----:B------:R-:W-:Y:S02]  /*2b70*/  FSEL R13, R21, 1.875, P2 ;  /* 0x3ff00000150d7808 */ /* 0x000fe40001000000 */
[----:B------:R-:W-:Y:S02]  /*2b80*/  LEA.HI.X R3, R24, UR7, R25, 0x5, P4 ;  /* 0x0000000718037c11 */ /* 0x000fe4000a0f2c19 */
[----:B------:R-:W-:Y:S02]  /*2b90*/  FSEL R14, R14, RZ, P1 ;  /* 0x000000ff0e0e7208 */ /* 0x000fe40000800000 */
[----:B------:R-:W-:Y:S02]  /*2ba0*/  FSEL R15, R15, 1.875, P1 ;  /* 0x3ff000000f0f7808 */ /* 0x000fe40000800000 */
[----:B------:R-:W-:Y:S02]  /*2bb0*/  FSEL R8, R8, RZ, P1 ;  /* 0x000000ff08087208 */ /* 0x000fe40000800000 */
[----:B------:R-:W-:-:S02]  /*2bc0*/  FSEL R9, R9, 1.875, P1 ;  /* 0x3ff0000009097808 */ /* 0x000fc40000800000 */
[----:B------:R-:W-:Y:S02]  /*2bd0*/  FSEL R10, R10, RZ, P1 ;  /* 0x000000ff0a0a7208 */ /* 0x000fe40000800000 */
[----:B------:R-:W-:Y:S02]  /*2be0*/  FSEL R11, R11, 1.875, P1 ;  /* 0x3ff000000b0b7808 */ /* 0x000fe40000800000 */
[----:B------:R-:W-:Y:S02]  /*2bf0*/  FSEL R12, R12, RZ, P1 ;  /* 0x000000ff0c0c7208 */ /* 0x000fe40000800000 */
[----:B------:R-:W-:Y:S02]  /*2c00*/  FSEL R13, R13, 1.875, P1 ;  /* 0x3ff000000d0d7808 */ /* 0x000fe40000800000 */
[----:B0-----:R-:W-:-:S03]  /*2c10*/  IADD3 R24, P1, PT, R24, UR12, RZ ;  /* 0x0000000c18187c10 */ /* 0x001fc6000ff3e0ff */
[----:B------:R0:W-:Y:S02]  /*2c20*/  STG.E.ENL2.256 desc[UR16][R2.64], R8, R12 ;  /* 0xf8000008020c797f */ /* 0x0001e4000f121810 */
        /* <DEDUP_REMOVED lines=8> */
[----:B------:R-:W-:Y:S05]  /*2cb0*/  BSYNC.RECONVERGENT B0 ;  /* 0x0000000000007941 */ /* 0x000fea0003800200 */
.L_x_2677:
[----:B------:R-:W-:Y:S05]  /*2cc0*/  EXIT ;  /* 0x000000000000794d */ /* 0x000fea0003800000 */
        .type           $_ZN2at6native57_GLOBAL__N__f3eca4a2_24_ForeachBinaryOpScalar_cu_86b9896c25multi_tensor_apply_kernelINS1_18TensorListMetadataILi2EEENS1_21BinaryOpScalarFunctorIdLi2ELi1ELi1EEEJNS1_13power_functorIdEEdEEEvT_T0_DpT1_$__internal_accurate_pow,@function
        .size           $_ZN2at6native57_GLOBAL__N__f3eca4a2_24_ForeachBinaryOpScalar_cu_86b9896c25multi_tensor_apply_kernelINS1_18TensorListMetadataILi2EEENS1_21BinaryOpScalarFunctorIdLi2ELi1ELi1EEEJNS1_13power_functorIdEEdEEEvT_T0_DpT1_$__internal_accurate_pow,(.L_x_4788 - $_ZN2at6native57_GLOBAL__N__f3eca4a2_24_ForeachBinaryOpScalar_cu_86b9896c25multi_tensor_apply_kernelINS1_18TensorListMetadataILi2EEENS1_21BinaryOpScalarFunctorIdLi2ELi1ELi1EEEJNS1_13power_functorIdEEdEEEvT_T0_DpT1_$__internal_accurate_pow)
$_ZN2at6native57_GLOBAL__N__f3eca4a2_24_ForeachBinaryOpScalar_cu_86b9896c25multi_tensor_apply_kernelINS1_18TensorListMetadataILi2EEENS1_21BinaryOpScalarFunctorIdLi2ELi1ELi1EEEJNS1_13power_functorIdEEdEEEvT_T0_DpT1_$__internal_accurate_pow:
[----:B------:R-:W-:Y:S01]  /*2cd0*/  ISETP.GT.U32.AND P1, PT, R3, 0xfffff, PT ;  /* 0x000fffff0300780c */ /* 0x000fe20003f24070 */
[----:B------:R-:W-:Y:S01]  /*2ce0*/  IMAD.MOV.U32 R4, RZ, RZ, R3 ;  /* 0x000000ffff047224 */ /* 0x000fe200078e0003 */
[----:B------:R-:W-:Y:S01]  /*2cf0*/  UMOV UR12, 0x7d2cafe2 ;  /* 0x7d2cafe2000c7882 */ /* 0x000fe20000000000 */
[----:B------:R-:W-:Y:S01]  /*2d00*/  UMOV UR13, 0x3eb0f5ff ;  /* 0x3eb0f5ff000d7882 */ /* 0x000fe20000000000 */
[----:B------:R-:W-:Y:S01]  /*2d10*/  UMOV UR22, 0xfefa39ef ;  /* 0xfefa39ef00167882 */ /* 0x000fe20000000000 */
[----:B------:R-:W-:-:S08]  /*2d20*/  UMOV UR23, 0x3fe62e42 ;  /* 0x3fe62e4200177882 */ /* 0x000fd00000000000 */
[----:B------:R-:W-:Y:S01]  /*2d30*/  @!P1 DMUL R22, R2, 1.80143985094819840000e+16 ;  /* 0x4350000002169828 */ /* 0x000fe20000000000 */
[----:B------:R-:W-:-:S09]  /*2d40*/  SHF.R.U32.HI R3, RZ, 0x14, R3 ;  /* 0x00000014ff037819 */ /* 0x000fd20000011603 */
[----:B------:R-:W-:Y:S01]  /*2d50*/  @!P1 IMAD.MOV.U32 R4, RZ, RZ, R23 ;  /* 0x000000ffff049224 */ /* 0x000fe200078e0017 */
[----:B------:R-:W-:Y:S01]  /*2d60*/  @!P1 LEA.HI R3, R23, 0xffffffca, RZ, 0xc ;  /* 0xffffffca17039811 */ /* 0x000fe200078f60ff */
[----:B------:R-:W-:-:S03]  /*2d70*/  @!P1 IMAD.MOV.U32 R2, RZ, RZ, R22 ;  /* 0x000000ffff029224 */ /* 0x000fc600078e0016 */
[----:B------:R-:W-:Y:S01]  /*2d80*/  LOP3.LUT R5, R4, 0x800fffff, RZ, 0xc0, !PT ;  /* 0x800fffff04057812 */ /* 0x000fe200078ec0ff */
[----:B------:R-:W-:Y:S02]  /*2d90*/  IMAD.MOV.U32 R32, RZ, RZ, R2 ;  /* 0x000000ffff207224 */ /* 0x000fe400078e0002 */
[----:B------:R-:W-:Y:S01]  /*2da0*/  IMAD.MOV.U32 R4, RZ, RZ, RZ ;  /* 0x000000ffff047224 */ /* 0x000fe200078e00ff */
[----:B------:R-:W-:-:S04]  /*2db0*/  LOP3.LUT R5, R5, 0x3ff00000, RZ, 0xfc, !PT ;  /* 0x3ff0000005057812 */ /* 0x000fc800078efcff */
[----:B------:R-:W-:Y:S01]  /*2dc0*/  ISETP.GE.U32.AND P2, PT, R5, 0x3ff6a09f, PT ;  /* 0x3ff6a09f0500780c */ /* 0x000fe20003f46070 */
[----:B------:R-:W-:-:S12]  /*2dd0*/  IMAD.MOV.U32 R33, RZ, RZ, R5 ;  /* 0x000000ffff217224 */ /* 0x000fd800078e0005 */
[----:B------:R-:W-:-:S04]  /*2de0*/  @P2 VIADD R2, R33, 0xfff00000 ;  /* 0xfff0000021022836 */ /* 0x000fc80000000000 */
[----:B------:R-:W-:Y:S02]  /*2df0*/  @P2 IMAD.MOV.U32 R33, RZ, RZ, R2 ;  /* 0x000000ffff212224 */ /* 0x000fe400078e0002 */
[C---:B------:R-:W-:Y:S02]  /*2e00*/  VIADD R2, R3.reuse, 0xfffffc01 ;  /* 0xfffffc0103027836 */ /* 0x040fe40000000000 */
[----:B------:R-:W-:Y:S02]  /*2e10*/  @P2 VIADD R2, R3, 0xfffffc02 ;  /* 0xfffffc0203022836 */ /* 0x000fe40000000000 */
[C---:B------:R-:W-:Y:S01]  /*2e20*/  DADD R28, R32.reuse, 1 ;  /* 0x3ff00000201c7429 */ /* 0x040fe20000000000 */
[----:B------:R-:W-:Y:S01]  /*2e30*/  IMAD.MOV.U32 R3, RZ, RZ, 0x43300000 ;  /* 0x43300000ff037424 */ /* 0x000fe200078e00ff */
[----:B------:R-:W-:Y:S01]  /*2e40*/  DADD R32, R32, -1 ;  /* 0xbff0000020207429 */ /* 0x000fe20000000000 */
[----:B------:R-:W-:-:S03]  /*2e50*/  LOP3.LUT R2, R2, 0x80000000, RZ, 0x3c, !PT ;  /* 0x8000000002027812 */ /* 0x000fc600078e3cff */
        /* <DEDUP_REMOVED lines=38> */
[----:B------:R-:W-:-:S06]  /*30c0*/  DMUL R28, R34, R34 ;  /* 0x00000022221c7228 */ /* 0x000fcc0000000000 */
[----:B------:R-:W-:Y:S01]  /*30d0*/  DADD R30, R30, -UR12 ;  /* 0x8000000c1e1e7e29 */ /* 0x000fe20008000000 */
[----:B------:R-:W-:Y:S01]  /*30e0*/  UMOV UR12, 0x80000000 ;  /* 0x80000000000c7882 */ /* 0x000fe20000000000 */
[C---:B------:R-:W-:Y:S01]  /*30f0*/  DFMA R22, R34.reuse, R34, -R28 ;  /* 0x000000222216722b */ /* 0x040fe2000000081c */
[----:B------:R-:W-:Y:S01]  /*3100*/  UMOV UR13, 0x43300000 ;  /* 0x43300000000d7882 */ /* 0x000fe20000000000 */
[----:B------:R-:W-:-:S06]  /*3110*/  DMUL R36, R34, R28 ;  /* 0x0000001c22247228 */ /* 0x000fcc0000000000 */
[C---:B------:R-:W-:Y:S02]  /*3120*/  DFMA R38, R34.reuse, R38, R22 ;  /* 0x000000262226722b */ /* 0x040fe40000000016 */
        /* <DEDUP_REMOVED lines=15> */
[----:B------:R-:W-:Y:S02]  /*3220*/  DADD R34, R28, R34 ;  /* 0x000000001c227229 */ /* 0x000fe40000000022 */
[----:B------:R-:W-:Y:S01]  /*3230*/  DADD R28, R2, -UR12 ;  /* 0x8000000c021c7e29 */ /* 0x000fe20008000000 */
[----:B------:R-:W-:Y:S01]  /*3240*/  UMOV UR12, 0xfefa39ef ;  /* 0xfefa39ef000c7882 */ /* 0x000fe20000000000 */
[----:B------:R-:W-:-:S04]  /*3250*/  UMOV UR13, 0x3fe62e42 ;  /* 0x3fe62e42000d7882 */ /* 0x000fc80000000000 */
[----:B------:R-:W-:-:S08]  /*3260*/  DADD R32, R32, R34 ;  /* 0x0000000020207229 */ /* 0x000fd00000000022 */
[----:B------:R-:W-:-:S08]  /*3270*/  DADD R4, R4, R32 ;  /* 0x0000000004047229 */ /* 0x000fd00000000020 */
[----:B------:R-:W-:-:S08]  /*3280*/  DADD R30, R22, R4 ;  /* 0x00000000161e7229 */ /* 0x000fd00000000004 */
[--C-:B------:R-:W-:Y:S01]  /*3290*/  DFMA R2, R28, UR12, R30.reuse ;  /* 0x0000000c1c027c2b */ /* 0x100fe2000800001e */
[----:B------:R-:W-:Y:S01]  /*32a0*/  UMOV UR12, 0x3b39803f ;  /* 0x3b39803f000c7882 */ /* 0x000fe20000000000 */
[----:B------:R-:W-:Y:S01]  /*32b0*/  DADD R32, R22, -R30 ;  /* 0x0000000016207229 */ /* 0x000fe2000000081e */
[----:B------:R-:W-:-:S05]  /*32c0*/  UMOV UR13, 0x3c7abc9e ;  /* 0x3c7abc9e000d7882 */ /* 0x000fca0000000000 */
[----:B------:R-:W-:Y:S02]  /*32d0*/  DFMA R22, R28, -UR22, R2 ;  /* 0x800000161c167c2b */ /* 0x000fe40008000002 */
[----:B------:R-:W-:-:S06]  /*32e0*/  DADD R32, R4, R32 ;  /* 0x0000000004207229 */ /* 0x000fcc0000000020 */
[----:B------:R-:W-:Y:S01]  /*32f0*/  DADD R22, -R30, R22 ;  /* 0x000000001e167229 */ /* 0x000fe20000000116 */
[----:B------:R-:W-:Y:S02]  /*3300*/  IMAD.MOV.U32 R30, RZ, RZ, 0x652b82fe ;  /* 0x652b82feff1e7424 */ /* 0x000fe400078e00ff */
[----:B------:R-:W-:-:S05]  /*3310*/  IMAD.MOV.U32 R31, RZ, RZ, 0x3ff71547 ;  /* 0x3ff71547ff1f7424 */ /* 0x000fca00078e00ff */
[----:B------:R-:W-:-:S08]  /*3320*/  DADD R22, R32, -R22 ;  /* 0x0000000020167229 */ /* 0x000fd00000000816 */
[----:B------:R-:W-:Y:S01]  /*3330*/  DFMA R28, R28, UR12, R22 ;  /* 0x0000000c1c1c7c2b */ /* 0x000fe20008000016 */
[----:B------:R-:W-:Y:S02]  /*3340*/  USHF.L.U32 UR13, UR11, 0x1, URZ ;  /* 0x000000010b0d7899 */ /* 0x000fe400080006ff */
[----:B------:R-:W-:Y:S02]  /*3350*/  ULOP3.LUT UR12, UR11, 0xff0fffff, URZ, 0xc0, !UPT ;  /* 0xff0fffff0b0c7892 */ /* 0x000fe4000f8ec0ff */
[----:B------:R-:W-:-:S03]  /*3360*/  UISETP.GT.U32.AND UP0, UPT, UR13, -0x2000001, UPT ;  /* 0xfdffffff0d00788c */ /* 0x000fc6000bf04070 */
[----:B------:R-:W-:Y:S01]  /*3370*/  DADD R4, R2, R28 ;  /* 0x0000000002047229 */ /* 0x000fe2000000001c */
[----:B------:R-:W-:-:S03]  /*3380*/  USEL UR13, UR12, UR11, UP0 ;  /* 0x0000000b0c0d7287 */ /* 0x000fc60008000000 */
[----:B------:R-:W-:-:S04]  /*3390*/  UMOV UR12, UR10 ;  /* 0x0000000a000c7c82 */ /* 0x000fc80008000000 */
[----:B------:R-:W-:Y:S02]  /*33a0*/  DADD R22, R2, -R4 ;  /* 0x0000000002167229 */ /* 0x000fe40000000804 */
[----:B------:R-:W-:-:S06]  /*33b0*/  DMUL R2, R4, UR12 ;  /* 0x0000000c04027c28 */ /* 0x000fcc0008000000 */
[----:B------:R-:W-:Y:S02]  /*33c0*/  DADD R22, R28, R22 ;  /* 0x000000001c167229 */ /* 0x000fe40000000016 */
[----:B------:R-:W-:-:S08]  /*33d0*/  DFMA R4, R4, UR12, -R2 ;  /* 0x0000000c04047c2b */ /* 0x000fd00008000802 */
[----:B------:R-:W-:Y:S01]  /*33e0*/  DFMA R22, R22, UR12, R4 ;  /* 0x0000000c16167c2b */ /* 0x000fe20008000004 */
[----:B------:R-:W-:Y:S01]  /*33f0*/  UMOV UR12, 0x3b39803f ;  /* 0x3b39803f000c7882 */ /* 0x000fe20000000000 */
[----:B------:R-:W-:-:S06]  /*3400*/  UMOV UR13, 0x3c7abc9e ;  /* 0x3c7abc9e000d7882 */ /* 0x000fcc0000000000 */
[----:B------:R-:W-:-:S08]  /*3410*/  DADD R32, R2, R22 ;  /* 0x0000000002207229 */ /* 0x000fd00000000016 */
[----:B------:R-:W-:Y:S02]  /*3420*/  DFMA R30, R32, R30, 6.75539944105574400000e+15 ;  /* 0x43380000201e742b */ /* 0x000fe4000000001e */
[----:B------:R-:W-:Y:S01]  /*3430*/  FSETP.GEU.FTZ.AND P1, PT, |R33|, 4.1917929649353027344, PT ;  /* 0x4086232b2100780b */ /* 0x000fe20003f3e200 */
[----:B------:R-:W-:-:S05]  /*3440*/  DADD R2, R2, -R32 ;  /* 0x0000000002027229 */ /* 0x000fca0000000820 */
[----:B------:R-:W-:-:S03]  /*3450*/  DADD R4, R30, -6.75539944105574400000e+15 ;  /* 0xc33800001e047429 */ /* 0x000fc60000000000 */
[----:B------:R-:W-:-:S05]  /*3460*/  DADD R22, R22, R2 ;  /* 0x0000000016167229 */ /* 0x000fca0000000002 */
[----:B------:R-:W-:-:S08]  /*3470*/  DFMA R28, R4, -UR22, R32 ;  /* 0x80000016041c7c2b */ /* 0x000fd00008000020 */
        /* <DEDUP_REMOVED lines=47> */
.L_x_2709:
[----:B------:R-:W-:Y:S01]  /*3770*/  DFMA R22, R22, R28, R28 ;  /* 0x0000001c1616722b */ /* 0x000fe2000000001c */
[----:B------:R-:W-:Y:S01]  /*3780*/  IMAD.MOV.U32 R4, RZ, RZ, R0 ;  /* 0x000000ffff047224 */ /* 0x000fe200078e0000 */
[----:B------:R-:W-:Y:S01]  /*3790*/  DSETP.NEU.AND P1, PT, |R28|, +INF , PT ;  /* 0x7ff000001c00742a */ /* 0x000fe20003f2d200 */
[----:B------:R-:W-:-:S07]  /*37a0*/  IMAD.MOV.U32 R5, RZ, RZ, 0x0 ;  /* 0x00000000ff057424 */ /* 0x000fce00078e00ff */
[----:B------:R-:W-:Y:S02]  /*37b0*/  FSEL R2, R28, R22, !P1 ;  /* 0x000000161c027208 */ /* 0x000fe40004800000 */
[----:B------:R-:W-:Y:S01]  /*37c0*/  FSEL R3, R29, R23, !P1 ;  /* 0x000000171d037208 */ /* 0x000fe20004800000 */
[----:B------:R-:W-:Y:S06]  /*37d0*/  RET.REL.NODEC R4 `(_ZN2at6native57_GLOBAL__N__f3eca4a2_24_ForeachBinaryOpScalar_cu_86b9896c25multi_tensor_apply_kernelINS1_18TensorListMetadataILi2EEENS1_21BinaryOpScalarFunctorIdLi2ELi1ELi1EEEJNS1_13power_functorIdEEdEEEvT_T0_DpT1_) ;  /* 0xffffffc804087950 */ /* 0x000fec0003c3ffff */
.L_x_2710:
        /* <DEDUP_REMOVED lines=10> */
.L_x_4788:


//--------------------- .text._ZN2at6native57_GLOBAL__N__f3eca4a2_24_ForeachBinaryOpScalar_cu_86b9896c25multi_tensor_apply_kernelINS1_18TensorListMetadataILi2EEENS1_21BinaryOpScalarFunctorIsLi2ELi1ELi1EEEJNS1_13power_functorIsEEsEEEvT_T0_DpT1_ --------------------------
	.section	.text._ZN2at6native57_GLOBAL__N__f3eca4a2_24_ForeachBinaryOpScalar_cu_86b9896c25multi_tensor_apply_kernelINS1_18TensorListMetadataILi2EEENS1_21BinaryOpScalarFunctorIsLi2ELi1ELi1EEEJNS1_13power_functorIsEEsEEEvT_T0_DpT1_,"ax",@progbits
	.align	128
.text._ZN2at6native57_GLOBAL__N__f3eca4a2_24_ForeachBinaryOpScalar_cu_86b9896c25multi_tensor_apply_kernelINS1_18TensorListMetadataILi2EEENS1_21BinaryOpScalarFunctorIsLi2ELi1ELi1EEEJNS1_13power_functorIsEEsEEEvT_T0_DpT1_:
        .type           _ZN2at6native57_GLOBAL__N__f3eca4a2_24_ForeachBinaryOpScalar_cu_86b9896c25multi_tensor_apply_kernelINS1_18TensorListMetadataILi2EEENS1_21BinaryOpScalarFunctorIsLi2ELi1ELi1EEEJNS1_13power_functorIsEEsEEEvT_T0_DpT1_,@function
        .size           _ZN2at6native57_GLOBAL__N__f3eca4a2_24_ForeachBinaryOpScalar_cu_86b9896c25multi_tensor_apply_kernelINS1_18TensorListMetadataILi2EEENS1_21BinaryOpScalarFunctorIsLi2ELi1ELi1EEEJNS1_13power_functorIsEEsEEEvT_T0_DpT1_,(.L_x_4790 - _ZN2at6native57_GLOBAL__N__f3eca4a2_24_ForeachBinaryOpScalar_cu_86b9896c25multi_tensor_apply_kernelINS1_18TensorListMetadataILi2EEENS1_21BinaryOpScalarFunctorIsLi2ELi1ELi1EEEJNS1_13power_functorIsEEsEEEvT_T0_DpT1_)
        .other          _ZN2at6native57_GLOBAL__N__f3eca4a2_24_ForeachBinaryOpScalar_cu_86b9896c25multi_tensor_apply_kernelINS1_18TensorListMetadataILi2EEENS1_21BinaryOpScalarFunctorIsLi2ELi1ELi1EEEJNS1_13power_functorIsEEsEEEvT_T0_DpT1_,@"STO_CUDA_ENTRY STV_DEFAULT"
_ZN2at6native57_GLOBAL__N__f3eca4a2_24_ForeachBinaryOpScalar_cu_86b9896c25multi_tensor_apply_kernelINS1_18TensorListMetadataILi2EEENS1_21BinaryOpScalarFunctorIsLi2ELi1ELi1EEEJNS1_13power_functorIsEEsEEEvT_T0_DpT1_:
[----:B------:R-:W-:Y:S01]  /*0000*/  LDC R1, c[0x0][0x37c] ;  /* 0x0000df00ff017b82 */ /* 0x000fe20000000800 */
[----:B------:R-:W0:Y:S01]  /*0010*/  S2R R4, SR_CTAID.X ;  /* 0x0000000000047919 */ /* 0x000e220000002500 */
[----:B------:R-:W1:Y:S01]  /*0020*/  LDCU.64 UR12, c[0x0][0x358] ;  /* 0x00006b00ff0c77ac */ /* 0x000e620008000a00 */
[----:B------:R-:W2:Y:S05]  /*0030*/  LDCU.U16 UR4, c[0x0][0xfca] ;  /* 0x0001f940ff0477ac */ /* 0x000eaa0008000400 */
[----:B0-----:R-:W0:Y:S01]  /*0040*/  LDC.U8 R0, c[0x0][R4+0x980] ;  /* 0x0002600004007b82 */ /* 0x001e220000000000 */
[----:B------:R-:W-:-:S07]  /*0050*/  IMAD R6, R4, 0x3, R4 ;  /* 0x0000000304067824 */ /* 0x000fce00078e0204 */
[----:B------:R-:W3:Y:S01]  /*0060*/  LDC R5, c[0x0][R6+0xac0] ;  /* 0x0002b00006057b82 */ /* 0x000ee20000000800 */
[----:B0-----:R-:W-:-:S07]  /*0070*/  IMAD.SHL.U32 R0, R0, 0x8, RZ ;  /* 0x0000000800007824 */ /* 0x001fce00078e00ff */
[----:B------:R-:W3:Y:S08]  /*0080*/  LDC.64 R12, c[0x0][R0+0x580] ;  /* 0x00016000000c7b82 */ /* 0x000ef00000000a00 */
[----:B------:R-:W0:Y:S08]  /*0090*/  LDC.64 R2, c[0x0][R0+0x780] ;  /* 0x0001e00000027b82 */ /* 0x000e300000000a00 */
[----:B------:R-:W4:Y:S01]  /*00a0*/  LDC.64 R10, c[0x0][R0+0x380] ;  /* 0x0000e000000a7b82 */ /* 0x000f220000000a00 */
[----:B---3--:R-:W-:Y:S01]  /*00b0*/  IMAD.WIDE R12, R5, 0x20000, R12 ;  /* 0x00020000050c7825 */ /* 0x008fe200078e020c */
[----:B0-----:R-:W-:-:S04]  /*00c0*/  LOP3.LUT R7, R2, 0x3, RZ, 0xc0, !PT ;  /* 0x0000000302077812 */ /* 0x001fc800078ec0ff */
[----:B------:R-:W-:Y:S01]  /*00d0*/  LOP3.LUT R7, R7, 0x7, R12, 0xf8, !PT ;  /* 0x0000000707077812 */ /* 0x000fe200078ef80c */
[----:B----4-:R-:W-:-:S04]  /*00e0*/  IMAD.WIDE R10, R5, 0x20000, R10 ;  /* 0x00020000050a7825 */ /* 0x010fc800078e020a */
[----:B------:R-:W-:Y:S01]  /*00f0*/  IMAD.WIDE R4, R5, 0x10000, RZ ;  /* 0x0001000005047825 */ /* 0x000fe200078e02ff */
[----:B------:R-:W-:-:S04]  /*0100*/  LOP3.LUT P0, RZ, R7, 0x7, R10, 0xf8, !PT ;  /* 0x0000000707ff7812 */ /* 0x000fc8000780f80a */
[----:B------:R-:W-:Y:S02]  /*0110*/  LOP3.LUT P0, RZ, RZ, RZ, RZ, 0xfc, P0 ;  /* 0x000000ffffff7212 */ /* 0x000fe4000000fcff */
[----:B------:R-:W-:-:S05]  /*0120*/  IADD3 R2, P1, PT, R2, -R4, RZ ;  /* 0x8000000402027210 */ /* 0x000fca0007f3e0ff */
[----:B------:R-:W-:-:S06]  /*0130*/  IMAD.X R0, R3, 0x1, ~R5, P1 ;  /* 0x0000000103007824 */ /* 0x000fcc00008e0e05 */
[----:B-12---:R-:W-:Y:S05]  /*0140*/  @!P0 BRA `(.L_x_2711) ;  /* 0x0000002000748947 */ /* 0x006fea0003800000 */
[----:B------:R-:W-:-:S04]  /*0150*/  ISETP.GE.U32.AND P0, PT, R2, 0x1, PT ;  /* 0x000000010200780c */ /* 0x000fc80003f06070 */
[----:B------:R-:W-:-:S13]  /*0160*/  ISETP.GE.AND.EX P0, PT, R0, RZ, PT, P0 ;  /* 0x000000ff0000720c */ /* 0x000fda0003f06300 */
[----:B------:R-:W-:Y:S05]  /*0170*/  @!P0 EXIT ;  /* 0x000000000000894d */ /* 0x000fea0003800000 */
[----:B------:R-:W0:Y:S01]  /*0180*/  S2R R3, SR_TID.X ;  /* 0x0000000000037919 */ /* 0x000e220000002100 */
[----:B------:R-:W1:Y:S01]  /*0190*/  LDCU UR15, c[0x0][0x360] ;  /* 0x00006c00ff0f77ac */ /* 0x000e620008000800 */
[----:B------:R-:W-:Y:S01]  /*01a0*/  ISETP.LT.U32.AND P0, PT, R2, 0x10000, PT ;  /* 0x000100000200780c */ /* 0x000fe20003f01070 */
[----:B------:R-:W-:-:S03]  /*01b0*/  UPRMT UR5, UR4, 0x9910, URZ ;  /* 0x0000991004057896 */ /* 0x000fc600080000ff */
[----:B------:R-:W-:Y:S01]  /*01c0*/  ISETP.LT.U32.AND.EX P0, PT, R0, RZ, PT, P0 ;  /* 0x000000ff0000720c */ /* 0x000fe20003f01100 */
[----:B------:R-:W-:-:S03]  /*01d0*/  UISETP.GT.AND UP0, UPT, UR5, -0x1, UPT ;  /* 0xffffffff0500788c */ /* 0x000fc6000bf04270 */
[----:B------:R-:W-:Y:S02]  /*01e0*/  SEL R2, R2, 0x10000, P0 ;  /* 0x0001000002027807 */ /* 0x000fe40000000000 */
[----:B------:R-:W-:Y:S01]  /*01f0*/  SEL R0, R0, RZ, P0 ;  /* 0x000000ff00007207 */ /* 0x000fe20000000000 */
[----:B-1----:R-:W-:-:S03]  /*0200*/  USHF.L.U32 UR11, UR15, 0x2, URZ ;  /* 0x000000020f0b7899 */ /* 0x002fc600080006ff */
[----:B------:R-:W-:Y:S09]  /*0210*/  BRA.U UP0, `(.L_x_2712) ;  /* 0x00000011003c7547 */ /* 0x000ff2000b800000 */
[----:B------:R-:W-:Y:S01]  /*0220*/  ISETP.GT.U32.AND P0, PT, R2, UR11, PT ;  /* 0x0000000b02007c0c */ /* 0x000fe2000bf04070 */
[----:B------:R-:W-:Y:S01]  /*0230*/  ULOP3.LUT UR5, UR11, 0xffff, URZ, 0xc0, !UPT ;  /* 0x0000ffff0b057892 */ /* 0x000fe2000f8ec0ff */
[----:B------:R-:W-:Y:S02]  /*0240*/  MOV R9, 0x2c0 ;  /* 0x000002c000097802 */ /* 0x000fe40000000f00 */
[----:B------:R-:W-:-:S04]  /*0250*/  ISETP.GT.U32.AND.EX P0, PT, R0, RZ, PT, P0 ;  /* 0x000000ff0000720c */ /* 0x000fc80003f04100 */
[----:B------:R-:W-:Y:S02]  /*0260*/  SEL R14, R2, UR11, P0 ;  /* 0x0000000b020e7c07 */ /* 0x000fe40008000000 */
[----:B------:R-:W-:Y:S02]  /*0270*/  SEL R15, R0, RZ, P0 ;  /* 0x000000ff000f7207 */ /* 0x000fe40000000000 */
[----:B------:R-:W-:-:S04]  /*0280*/  IADD3 R14, P1, PT, R14, -0x1, RZ ;  /* 0xffffffff0e0e7810 */ /* 0x000fc80007f3e0ff */
[----:B------:R-:W-:Y:S02]  /*0290*/  IADD3.X R15, PT, PT, R15, -0x1, RZ, P1, !PT ;  /* 0xffffffff0f0f7810 */ /* 0x000fe40000ffe4ff */
[----:B------:R-:W-:-:S07]  /*02a0*/  LOP3.LUT R8, R14, 0xffff, RZ, 0xc0, !PT ;  /* 0x0000ffff0e087812 */ /* 0x000fce00078ec0ff */
[----:B0-----:R-:W-:Y:S05]  /*02b0*/  CALL.REL.NOINC `($__internal_70_$__cuda_sm20_div_u16) ;  /* 0x0000002800b87944 */ /* 0x001fea0003c00000 */
[----:B------:R-:W0:Y:S01]  /*02c0*/  LDCU.U16 UR4, c[0x0][0xfca] ;  /* 0x0001f940ff0477ac */ /* 0x000e220008000400 */
[----:B------:R-:W-:Y:S01]  /*02d0*/  ISETP.GE.U32.AND P0, PT, R14, UR11, PT ;  /* 0x0000000b0e007c0c */ /* 0x000fe2000bf06070 */
[----:B------:R-:W-:-:S03]  /*02e0*/  UMOV UR8, 0xffff ;  /* 0x0000ffff00087882 */ /* 0x000fc60000000000 */
[----:B------:R-:W-:Y:S01]  /*02f0*/  ISETP.GE.U32.AND.EX P0, PT, R15, RZ, PT, P0 ;  /* 0x000000ff0f00720c */ /* 0x000fe20003f06100 */
[----:B------:R-:W-:Y:S01]  /*0300*/  UMOV UR6, URZ ;  /* 0x000000ff00067c82 */ /* 0x000fe20008000000 */
[----:B------:R-:W-:Y:S01]  /*0310*/  UMOV UR7, URZ ;  /* 0x000000ff00077c82 */ /* 0x000fe20008000000 */
[----:B0-----:R-:W-:-:S04]  /*0320*/  ULOP3.LUT UR4, UR4, 0x1, URZ, 0xc0, !UPT ;  /* 0x0000000104047892 */ /* 0x001fc8000f8ec0ff */
[----:B------:R-:W-:-:S04]  /*0330*/  UISETP.NE.U32.AND UP0, UPT, UR4, 0x1, UPT ;  /* 0x000000010400788c */ /* 0x000fc8000bf05070 */
[----:B------:R-:W-:Y:S02]  /*0340*/  USEL UR8, UR8, 0x1, !UP0 ;  /* 0x0000000108087887 */ /* 0x000fe4000c000000 */
[----:B------:R-:W-:Y:S10]  /*0350*/  @!P0 BRA `(.L_x_2713) ;  /* 0x0000000800a08947 */ /* 0x000ff40003800000 */
[----:B------:R-:W-:Y:S01]  /*0360*/  ULOP3.LUT UR4, UR9, 0xffff, URZ, 0xc0, !UPT ;  /* 0x0000ffff09047892 */ /* 0x000fe2000f8ec0ff */
[----:B------:R-:W-:Y:S01]  /*0370*/  UMOV UR6, URZ ;  /* 0x000000ff00067c82 */ /* 0x000fe20008000000 */
[----:B------:R-:W-:Y:S02]  /*0380*/  UMOV UR7, URZ ;  /* 0x000000ff00077c82 */ /* 0x000fe40008000000 */
[----:B------:R-:W-:Y:S01]  /*0390*/  UIADD3 UR4, UPT, UPT, UR4, 0x1, URZ ;  /* 0x0000000104047890 */ /* 0x000fe2000fffe0ff */
[----:B------:R-:W-:-:S03]  /*03a0*/  UMOV UR5, URZ ;  /* 0x000000ff00057c82 */ /* 0x000fc60008000000 */
[----:B------:R-:W-:-:S03]  /*03b0*/  ULOP3.LUT UR10, UR4, 0x1fffe, URZ, 0xc0, !UPT ;  /* 0x0001fffe040a7892 */ /* 0x000fc6000f8ec0ff */
[----:B------:R-:W-:-:S09]  /*03c0*/  UMOV UR4, URZ ;  /* 0x000000ff00047c82 */ /* 0x000fd20008000000 */
.L_x_2730:
[----:B0-----:R-:W-:Y:S02]  /*03d0*/  IADD3 R19, P1, PT, R3, UR6, RZ ;  /* 0x0000000603137c10 */ /* 0x001fe4000ff3e0ff */
[----:B------:R-:W-:Y:S02]  /*03e0*/  PRMT R23, RZ, 0x7610, R23 ;  /* 0x00007610ff177816 */ /* 0x000fe40000000017 */
[C---:B------:R-:W-:Y:S01]  /*03f0*/  ISETP.GE.U32.AND P0, PT, R19.reuse, R2, PT ;  /* 0x000000021300720c */ /* 0x040fe20003f06070 */
[----:B------:R-:W-:Y:S01]  /*0400*/  IMAD.X R21, RZ, RZ, UR7, P1 ;  /* 0x00000007ff157e24 */ /* 0x000fe200088e06ff */
[----:B------:R-:W-:-:S04]  /*0410*/  IADD3 R9, P1, PT, R19, UR15, RZ ;  /* 0x0000000f13097c10 */ /* 0x000fc8000ff3e0ff */
[----:B------:R-:W-:Y:S01]  /*0420*/  ISETP.GE.AND.EX P0, PT, R21, R0, PT, P0 ;  /* 0x000000001500720c */ /* 0x000fe20003f06300 */
[----:B------:R-:W-:Y:S01]  /*0430*/  IMAD.X R15, RZ, RZ, R21, P1 ;  /* 0x000000ffff0f7224 */ /* 0x000fe200008e0615 */
[C---:B------:R-:W-:Y:S02]  /*0440*/  IADD3 R5, P2, PT, R9.reuse, UR15, RZ ;  /* 0x0000000f09057c10 */ /* 0x040fe4000ff5e0ff */
[----:B------:R-:W-:Y:S02]  /*0450*/  ISETP.GE.U32.AND P4, PT, R9, R2, PT ;  /* 0x000000020900720c */ /* 0x000fe40003f86070 */
[----:B------:R-:W-:Y:S01]  /*0460*/  IADD3 R29, P5, PT, R5, UR15, RZ ;  /* 0x0000000f051d7c10 */ /* 0x000fe2000ffbe0ff */
[----:B------:R-:W-:Y:S01]  /*0470*/  IMAD.X R7, RZ, RZ, R15, P2 ;  /* 0x000000ffff077224 */ /* 0x000fe200010e060f */
[----:B------:R-:W-:Y:S02]  /*0480*/  ISETP.GE.AND.EX P4, PT, R15, R0, PT, P4 ;  /* 0x000000000f00720c */ /* 0x000fe40003f86340 */
[-C--:B------:R-:W-:Y:S01]  /*0490*/  ISETP.GE.U32.AND P3, PT, R5, R2.reuse, PT ;  /* 0x000000020500720c */ /* 0x080fe20003f66070 */
[----:B------:R-:W-:Y:S01]  /*04a0*/  IMAD.X R4, RZ, RZ, R7, P5 ;  /* 0x000000ffff047224 */ /* 0x000fe200028e0607 */
[----:B------:R-:W-:-:S02]  /*04b0*/  ISETP.GE.U32.AND P2, PT, R29, R2, PT ;  /* 0x000000021d00720c */ /* 0x000fc40003f46070 */
[----:B------:R-:W-:-:S04]  /*04c0*/  @!P0 LEA R26, P1, R19, R10, 0x1 ;  /* 0x0000000a131a8211 */ /* 0x000fc800078208ff */
[-C--:B------:R-:W-:Y:S02]  /*04d0*/  @!P0 LEA.HI.X R27, R19, R11.reuse, R21, 0x1, P1 ;  /* 0x0000000b131b8211 */ /* 0x080fe400008f0c15 */
[-C--:B------:R-:W-:Y:S02]  /*04e0*/  ISETP.GE.AND.EX P3, PT, R7, R0.reuse, PT, P3 ;  /* 0x000000000700720c */ /* 0x080fe40003f66330 */
[----:B------:R-:W-:Y:S01]  /*04f0*/  ISETP.GE.AND.EX P2, PT, R4, R0, PT, P2 ;  /* 0x000000000400720c */ /* 0x000fe20003f46320 */
[----:B------:R0:W2:Y:S01]  /*0500*/  @!P0 LDG.E.U16 R23, desc[UR12][R26.64] ;  /* 0x0000000c1a178981 */ /* 0x0000a2000c1e1500 */
[C---:B------:R-:W-:Y:S02]  /*0510*/  @!P4 LEA R16, P0, R9.reuse, R10, 0x1 ;  /* 0x0000000a0910c211 */ /* 0x040fe400078008ff */
[----:B------:R-:W-:Y:S02]  /*0520*/  PRMT R22, RZ, 0x7610, R22 ;  /* 0x00007610ff167816 */ /* 0x000fe40000000016 */
[----:B------:R-:W-:-:S02]  /*0530*/  @!P4 LEA.HI.X R17, R9, R11, R15, 0x1, P0 ;  /* 0x0000000b0911c211 */ /* 0x000fc400000f0c0f */
[----:B------:R-:W-:-:S03]  /*0540*/  PRMT R20, RZ, 0x7610, R20 ;  /* 0x00007610ff147816 */ /* 0x000fc60000000014 */
[-C--:B------:R-:W-:Y:S01]  /*0550*/  @!P3 LEA R24, P0, R5, R10.reuse, 0x1 ;  /* 0x0000000a0518b211 */ /* 0x080fe200078008ff */
[----:B------:R1:W5:Y:S01]  /*0560*/  @!P4 LDG.E.U16 R22, desc[UR12][R16.64] ;  /* 0x0000000c1016c981 */ /* 0x000362000c1e1500 */
[----:B0-----:R-:W-:Y:S02]  /*0570*/  @!P2 LEA R26, P1, R29, R10, 0x1 ;  /* 0x0000000a1d1aa211 */ /* 0x001fe400078208ff */
[----:B------:R-:W-:Y:S02]  /*0580*/  PRMT R18, RZ, 0x7610, R18 ;  /* 0x00007610ff127816 */ /* 0x000fe40000000012 */
[-C--:B------:R-:W-:Y:S02]  /*0590*/  @!P3 LEA.HI.X R25, R5, R11.reuse, R7, 0x1, P0 ;  /* 0x0000000b0519b211 */ /* 0x080fe400000f0c07 */
[----:B------:R-:W-:-:S03]  /*05a0*/  @!P2 LEA.HI.X R27, R29, R11, R4, 0x1, P1 ;  /* 0x0000000b1d1ba211 */ /* 0x000fc600008f0c04 */
[----:B------:R0:W5:Y:S04]  /*05b0*/  @!P3 LDG.E.U16 R20, desc[UR12][R24.64] ;  /* 0x0000000c1814b981 */ /* 0x000168000c1e1500 */
[----:B------:R0:W5:Y:S01]  /*05c0*/  @!P2 LDG.E.U16 R18, desc[UR12][R26.64] ;  /* 0x0000000c1a12a981 */ /* 0x000162000c1e1500 */
[----:B------:R-:W-:Y:S01]  /*05d0*/  ISETP.GE.U32.AND P0, PT, R19, R2, PT ;  /* 0x000000021300720c */ /* 0x000fe20003f06070 */
[----:B------:R-:W-:Y:S01]  /*05e0*/  BSSY.RECONVERGENT B0, `(.L_x_2714) ;  /* 0x000000c000007945 */ /* 0x000fe20003800200 */
[-C--:B-1----:R-:W-:Y:S02]  /*05f0*/  @!P3 LEA R16, P5, R5, R12.reuse, 0x1 ;  /* 0x0000000c0510b211 */ /* 0x082fe400078a08ff */
[----:B------:R-:W-:Y:S02]  /*0600*/  @!P2 LEA R28, P6, R29, R12, 0x1 ;  /* 0x0000000c1d1ca211 */ /* 0x000fe400078c08ff */
[----:B------:R-:W-:-:S02]  /*0610*/  ISETP.GE.AND.EX P0, PT, R21, R0, PT, P0 ;  /* 0x000000001500720c */ /* 0x000fc40003f06300 */
[-C--:B------:R-:W-:Y:S02]  /*0620*/  @!P3 LEA.HI.X R17, R5, R13.reuse, R7, 0x1, P5 ;  /* 0x0000000d0511b211 */ /* 0x080fe400028f0c07 */
[----:B------:R-:W-:Y:S02]  /*0630*/  @!P2 LEA.HI.X R29, R29, R13, R4, 0x1, P6 ;  /* 0x0000000d1d1da211 */ /* 0x000fe400030f0c04 */
[----:B--2---:R-:W-:-:S04]  /*0640*/  PRMT R6, R23, 0x9910, RZ ;  /* 0x0000991017067816 */ /* 0x004fc800000000ff */
[----:B------:R-:W-:-:S13]  /*0650*/  ISETP.NE.AND P1, PT, R6, 0x1, PT ;  /* 0x000000010600780c */ /* 0x000fda0003f25270 */
[----:B0-----:R-:W-:Y:S05]  /*0660*/  @!P1 BRA `(.L_x_2715) ;  /* 0x00000000000c9947 */ /* 0x001fea0003800000 */
[----:B------:R-:W-:Y:S01]  /*0670*/  ISETP.NE.AND P1, PT, R6, -0x1, PT ;  /* 0xffffffff0600780c */ /* 0x000fe20003f25270 */
[----:B------:R-:W-:-:S12]  /*0680*/  IMAD.U32 R23, RZ, RZ, UR8 ;  /* 0x00000008ff177e24 */ /* 0x000fd8000f8e00ff */
[----:B------:R-:W-:-:S07]  /*0690*/  @P1 PRMT R23, RZ, 0x7610, R23 ;  /* 0x00007610ff171816 */ /* 0x000fce0000000017 */
.L_x_2715:
[----:B------:R-:W-:Y:S05]  /*06a0*/  BSYNC.RECONVERGENT B0 ;  /* 0x0000000000007941 */ /* 0x000fea0003800200 */
.L_x_2714:
[----:B-----5:R-:W-:Y:S01]  /*06b0*/  PRMT R4, R22, 0x9910, RZ ;  /* 0x0000991016047816 */ /* 0x020fe200000000ff */
[----:B------:R-:W-:Y:S01]  /*06c0*/  BSSY.RECONVERGENT B0, `(.L_x_2716) ;  /* 0x000000c000007945 */ /* 0x000fe20003800200 */
[C---:B------:R-:W-:Y:S02]  /*06d0*/  @!P0 LEA R26, P1, R19.reuse, R12, 0x1 ;  /* 0x0000000c131a8211 */ /* 0x040fe400078208ff */
[----:B------:R-:W-:Y:S02]  /*06e0*/  ISETP.NE.AND P6, PT, R4, 0x1, PT ;  /* 0x000000010400780c */ /* 0x000fe40003fc5270 */
[----:B------:R-:W-:Y:S02]  /*06f0*/  PRMT R5, R20, 0x9910, RZ ;  /* 0x0000991014057816 */ /* 0x000fe400000000ff */
[----:B------:R-:W-:Y:S02]  /*0700*/  PRMT R6, R18, 0x9910, RZ ;  /* 0x0000991012067816 */ /* 0x000fe400000000ff */
[----:B------:R-:W-:-:S02]  /*0710*/  @!P0 LEA.HI.X R27, R19, R13, R21, 0x1, P1 ;  /* 0x0000000d131b8211 */ /* 0x000fc400008f0c15 */
[----:B------:R-:W-:Y:S02]  /*0720*/  ISETP.NE.AND P1, PT, R5, 0x1, PT ;  /* 0x000000010500780c */ /* 0x000fe40003f25270 */
[----:B------:R-:W-:-:S03]  /*0730*/  ISETP.NE.AND P5, PT, R6, 0x1, PT ;  /* 0x000000010600780c */ /* 0x000fc60003fa5270 */
[----:B------:R-:W-:Y:S10]  /*0740*/  @!P6 BRA `(.L_x_2717) ;  /* 0x00000000000ce947 */ /* 0x000ff40003800000 */
[----:B------:R-:W-:Y:S01]  /*0750*/  ISETP.NE.AND P6, PT, R4, -0x1, PT ;  /* 0xffffffff0400780c */ /* 0x000fe20003fc5270 */
[----:B------:R-:W-:-:S12]  /*0760*/  IMAD.U32 R22, RZ, RZ, UR8 ;  /* 0x00000008ff167e24 */ /* 0x000fd8000f8e00ff */
[----:B------:R-:W-:-:S07]  /*0770*/  @P6 PRMT R22, RZ, 0x7610, R22 ;  /* 0x00007610ff166816 */ /* 0x000fce0000000016 */
.L_x_2717:
[----:B------:R-:W-:Y:S05]  /*0780*/  BSYNC.RECONVERGENT B0 ;  /* 0x0000000000007941 */ /* 0x000fea0003800200 */
.L_x_2716:
[----:B------:R-:W-:Y:S04]  /*0790*/  BSSY.RECONVERGENT B0, `(.L_x_2718) ;  /* 0x0000005000007945 */ /* 0x000fe80003800200 */
[----:B------:R-:W-:Y:S05]  /*07a0*/  @!P1 BRA `(.L_x_2719) ;  /* 0x00000000000c9947 */ /* 0x000fea0003800000 */
[----:B------:R-:W-:Y:S01]  /*07b0*/  ISETP.NE.AND P1, PT, R5, -0x1, PT ;  /* 0xffffffff0500780c */ /* 0x000fe20003f25270 */
[----:B------:R-:W-:-:S12]  /*07c0*/  IMAD.U32 R20, RZ, RZ, UR8 ;  /* 0x00000008ff147e24 */ /* 0x000fd8000f8e00ff */
[----:B------:R-:W-:-:S07]  /*07d0*/  @P1 PRMT R20, RZ, 0x7610, R20 ;  /* 0x00007610ff141816 */ /* 0x000fce0000000014 */
.L_x_2719:
[----:B------:R-:W-:Y:S05]  /*07e0*/  BSYNC.RECONVERGENT B0 ;  /* 0x0000000000007941 */ /* 0x000fea0003800200 */
.L_x_2718:
[----:B------:R-:W-:Y:S04]  /*07f0*/  BSSY.RECONVERGENT B0, `(.L_x_2720) ;  /* 0x0000005000007945 */ /* 0x000fe80003800200 */
[----:B------:R-:W-:Y:S05]  /*0800*/  @!P5 BRA `(.L_x_2721) ;  /* 0x00000000000cd947 */ /* 0x000fea0003800000 */
[----:B------:R-:W-:Y:S01]  /*0810*/  ISETP.NE.AND P1, PT, R6, -0x1, PT ;  /* 0xffffffff0600780c */ /* 0x000fe20003f25270 */
[----:B------:R-:W-:-:S12]  /*0820*/  IMAD.U32 R18, RZ, RZ, UR8 ;  /* 0x00000008ff127e24 */ /* 0x000fd8000f8e00ff */
[----:B------:R-:W-:-:S07]  /*0830*/  @P1 PRMT R18, RZ, 0x7610, R18 ;  /* 0x00007610ff121816 */ /* 0x000fce0000000012 */
.L_x_2721:
[----:B------:R-:W-:Y:S05]  /*0840*/  BSYNC.RECONVERGENT B0 ;  /* 0x0000000000007941 */ /* 0x000fea0003800200 */
.L_x_2720:
[----:B------:R-:W-:Y:S01]  /*0850*/  IADD3 R19, P1, PT, R19, UR11, RZ ;  /* 0x0000000b13137c10 */ /* 0x000fe2000ff3e0ff */
[----:B------:R0:W-:Y:S01]  /*0860*/  @!P0 STG.E.U16 desc[UR12][R26.64], R23 ;  /* 0x000000171a008986 */ /* 0x0001e2000c10150c */
[C---:B------:R-:W-:Y:S02]  /*0870*/  IADD3 R5, P5, PT, R9.reuse, UR11, RZ ;  /* 0x0000000b09057c10 */ /* 0x040fe4000ffbe0ff */
[----:B------:R-:W-:Y:S01]  /*0880*/  @!P4 LEA R24, P0, R9, R12, 0x1 ;  /* 0x0000000c0918c211 */ /* 0x000fe200078008ff */
[----:B------:R-:W-:Y:S01]  /*0890*/  IMAD.X R8, RZ, RZ, R21, P1 ;  /* 0x000000ffff087224 */ /* 0x000fe200008e0615 */
[----:B------:R-:W-:Y:S01]  /*08a0*/  ISETP.GE.U32.AND P1, PT, R19, R2, PT ;  /* 0x000000021300720c */ /* 0x000fe20003f26070 */
[----:B------:R-:W-:Y:S01]  /*08b0*/  IMAD.X R4, RZ, RZ, R15, P5 ;  /* 0x000000ffff047224 */ /* 0x000fe200028e060f */
[----:B------:R-:W-:Y:S02]  /*08c0*/  IADD3 R7, P5, PT, R5, UR15, RZ ;  /* 0x0000000f05077c10 */ /* 0x000fe4000ffbe0ff */
[----:B------:R-:W-:-:S02]  /*08d0*/  ISETP.GE.AND.EX P1, PT, R8, R0, PT, P1 ;  /* 0x000000000800720c */ /* 0x000fc40003f26310 */
[----:B------:R-:W-:Y:S01]  /*08e0*/  @!P4 LEA.HI.X R25, R9, R13, R15, 0x1, P0 ;  /* 0x0000000d0919c211 */ /* 0x000fe200000f0c0f */
[----:B------:R-:W-:Y:S01]  /*08f0*/  IMAD.X R6, RZ, RZ, R4, P5 ;  /* 0x000000ffff067224 */ /* 0x000fe200028e0604 */
[----:B------:R-:W-:Y:S02]  /*0900*/  IADD3 R9, P5, PT, R7, UR15, RZ ;  /* 0x0000000f07097c10 */ /* 0x000fe4000ffbe0ff */
[-C--:B------:R-:W-:Y:S01]  /*0910*/  ISETP.GE.U32.AND P0, PT, R5, R2.reuse, PT ;  /* 0x000000020500720c */ /* 0x080fe20003f06070 */
[----:B------:R1:W-:Y:S01]  /*0920*/  @!P4 STG.E.U16 desc[UR12][R24.64], R22 ;  /* 0x000000161800c986 */ /* 0x0003e2000c10150c */
[----:B------:R-:W-:Y:S01]  /*0930*/  ISETP.GE.U32.AND P6, PT, R7, R2, PT ;  /* 0x000000020700720c */ /* 0x000fe20003fc6070 */
[----:B------:R-:W-:Y:S01]  /*0940*/  IMAD.X R21, RZ, RZ, R6, P5 ;  /* 0x000000ffff157224 */ /* 0x000fe200028e0606 */
[----:B------:R-:W-:Y:S01]  /*0950*/  ISETP.GE.AND.EX P0, PT, R4, R0, PT, P0 ;  /* 0x000000000400720c */ /* 0x000fe20003f06300 */
[----:B------:R-:W-:Y:S01]  /*0960*/  @!P3 STG.E.U16 desc[UR12][R16.64], R20 ;  /* 0x000000141000b986 */ /* 0x000fe2000c10150c */
[----:B------:R-:W-:-:S02]  /*0970*/  ISETP.GE.U32.AND P4, PT, R9, R2, PT ;  /* 0x000000020900720c */ /* 0x000fc40003f86070 */
[C---:B------:R-:W-:Y:S01]  /*0980*/  @!P1 LEA R14, P5, R19.reuse, R10, 0x1 ;  /* 0x0000000a130e9211 */ /* 0x040fe200078a08ff */
[----:B------:R2:W-:Y:S01]  /*0990*/  @!P2 STG.E.U16 desc[UR12][R28.64], R18 ;  /* 0x000000121c00a986 */ /* 0x0005e2000c10150c */
[----:B0-----:R-:W-:Y:S02]  /*09a0*/  PRMT R23, RZ, 0x7610, R23 ;  /* 0x00007610ff177816 */ /* 0x001fe40000000017 */
[----:B------:R-:W-:Y:S02]  /*09b0*/  @!P1 LEA.HI.X R15, R19, R11, R8, 0x1, P5 ;  /* 0x0000000b130f9211 */ /* 0x000fe400028f0c08 */
[-C--:B------:R-:W-:Y:S02]  /*09c0*/  ISETP.GE.AND.EX P3, PT, R6, R0.reuse, PT, P6 ;  /* 0x000000000600720c */ /* 0x080fe40003f66360 */
[----:B------:R-:W-:Y:S01]  /*09d0*/  ISETP.GE.AND.EX P4, PT, R21, R0, PT, P4 ;  /* 0x000000001500720c */ /* 0x000fe20003f86340 */
[----:B------:R0:W3:Y:S01]  /*09e0*/  @!P1 LDG.E.U16 R23, desc[UR12][R14.64] ;  /* 0x0000000c0e179981 */ /* 0x0000e2000c1e1500 */
[----:B------:R-:W-:-:S02]  /*09f0*/  @!P0 LEA R26, P6, R5, R10, 0x1 ;  /* 0x0000000a051a8211 */ /* 0x000fc400078c08ff */
[----:B-1----:R-:W-:Y:S02]  /*0a00*/  PRMT R25, RZ, 0x7610, R25 ;  /* 0x00007610ff197816 */ /* 0x002fe40000000019 */
[----:B------:R-:W-:Y:S02]  /*0a10*/  @!P0 LEA.HI.X R27, R5, R11, R4, 0x1, P6 ;  /* 0x0000000b051b8211 */ /* 0x000fe400030f0c04 */
[----:B--2---:R-:W-:-:S03]  /*0a20*/  PRMT R29, RZ, 0x7610, R29 ;  /* 0x00007610ff1d7816 */ /* 0x004fc6000000001d */
[-C--:B0-----:R-:W-:Y:S01]  /*0a30*/  @!P3 LEA R14, P2, R7, R10.reuse, 0x1 ;  /* 0x0000000a070eb211 */ /* 0x081fe200078408ff */
[----:B------:R0:W2:Y:S01]  /*0a40*/  @!P0 LDG.E.U16 R25, desc[UR12][R26.64] ;  /* 0x0000000c1a198981 */ /* 0x0000a2000c1e1500 */
[----:B------:R-:W-:Y:S02]  /*0a50*/  @!P4 LEA R16, P5, R9, R10, 0x1 ;  /* 0x0000000a0910c211 */ /* 0x000fe400078a08ff */
[-C--:B------:R-:W-:Y:S02]  /*0a60*/  @!P3 LEA.HI.X R15, R7, R11.reuse, R6, 0x1, P2 ;  /* 0x0000000b070fb211 */ /* 0x080fe400010f0c06 */
[----:B------:R-:W-:Y:S02]  /*0a70*/  @!P4 LEA.HI.X R17, R9, R11, R21, 0x1, P5 ;  /* 0x0000000b0911c211 */ /* 0x000fe400028f0c15 */
[----:B0-----:R-:W-:-:S03]  /*0a80*/  PRMT R27, RZ, 0x7610, R27 ;  /* 0x00007610ff1b7816 */ /* 0x001fc6000000001b */
[----:B------:R-:W4:Y:S04]  /*0a90*/  @!P4 LDG.E.U16 R29, desc[UR12][R16.64] ;  /* 0x0000000c101dc981 */ /* 0x000f28000c1e1500 */
[----:B------:R-:W5:Y:S01]  /*0aa0*/  @!P3 LDG.E.U16 R27, desc[UR12][R14.64] ;  /* 0x0000000c0e1bb981 */ /* 0x000f62000c1e1500 */
[----:B------:R-:W-:Y:S01]  /*0ab0*/  BSSY.RECONVERGENT B0, `(.L_x_2722) ;  /* 0x000000a000007945 */ /* 0x000fe20003800200 */
[----:B---3--:R-:W-:-:S04]  /*0ac0*/  PRMT R18, R23, 0x9910, RZ ;  /* 0x0000991017127816 */ /* 0x008fc800000000ff */
[----:B------:R-:W-:Y:S02]  /*0ad0*/  ISETP.NE.AND P2, PT, R18, 0x1, PT ;  /* 0x000000011200780c */ /* 0x000fe40003f45270 */
[----:B--2---:R-:W-:Y:S02]  /*0ae0*/  PRMT R20, R25, 0x9910, RZ ;  /* 0x0000991019147816 */ /* 0x004fe400000000ff */
[----:B----4-:R-:W-:Y:S02]  /*0af0*/  PRMT R24, R29, 0x9910, RZ ;  /* 0x000099101d187816 */ /* 0x010fe400000000ff */
[----:B-----5:R-:W-:-:S07]  /*0b00*/  PRMT R22, R27, 0x9910, RZ ;  /* 0x000099101b167816 */ /* 0x020fce00000000ff */
[----:B------:R-:W-:Y:S05]  /*0b10*/  @!P2 BRA `(.L_x_2723) ;  /* 0x00000000000ca947 */ /* 0x000fea0003800000 */
[----:B------:R-:W-:Y:S01]  /*0b20*/  ISETP.NE.AND P2, PT, R18, -0x1, PT ;  /* 0xffffffff1200780c */ /* 0x000fe20003f45270 */
[----:B------:R-:W-:-:S12]  /*0b30*/  IMAD.U32 R23, RZ, RZ, UR8 ;  /* 0x00000008ff177e24 */ /* 0x000fd8000f8e00ff */
[----:B------:R-:W-:-:S07]  /*0b40*/  @P2 PRMT R23, RZ, 0x7610, R23 ;  /* 0x00007610ff172816 */ /* 0x000fce0000000017 */
.L_x_2723:
[----:B------:R-:W-:Y:S05]  /*0b50*/  BSYNC.RECONVERGENT B0 ;  /* 0x0000000000007941 */ /* 0x000fea0003800200 */
.L_x_2722:
[----:B------:R-:W-:Y:S01]  /*0b60*/  ISETP.NE.AND P6, PT, R20, 0x1, PT ;  /* 0x000000011400780c */ /* 0x000fe20003fc5270 */
[----:B------:R-:W-:Y:S01]  /*0b70*/  BSSY.RECONVERGENT B0, `(.L_x_2724) ;  /* 0x0000007000007945 */ /* 0x000fe20003800200 */
[----:B------:R-:W-:Y:S02]  /*0b80*/  ISETP.NE.AND P2, PT, R22, 0x1, PT ;  /* 0x000000011600780c */ /* 0x000fe40003f45270 */
[----:B------:R-:W-:-:S09]  /*0b90*/  ISETP.NE.AND P5, PT, R24, 0x1, PT ;  /* 0x000000011800780c */ /* 0x000fd20003fa5270 */
[----:B------:R-:W-:Y:S05]  /*0ba0*/  @!P6 BRA `(.L_x_2725) ;  /* 0x00000000000ce947 */ /* 0x000fea0003800000 */
[----:B------:R-:W-:Y:S01]  /*0bb0*/  ISETP.NE.AND P6, PT, R20, -0x1, PT ;  /* 0xffffffff1400780c */ /* 0x000fe20003fc5270 */
[----:B------:R-:W-:-:S12]  /*0bc0*/  IMAD.U32 R25, RZ, RZ, UR8 ;  /* 0x00000008ff197e24 */ /* 0x000fd8000f8e00ff */
[----:B------:R-:W-:-:S07]  /*0bd0*/  @P6 PRMT R25, RZ, 0x7610, R25 ;  /* 0x00007610ff196816 */ /* 0x000fce0000000019 */
.L_x_2725:
[----:B------:R-:W-:Y:S05]  /*0be0*/  BSYNC.RECONVERGENT B0 ;  /* 0x0000000000007941 */ /* 0x000fea0003800200 */
.L_x_2724:
[----:B------:R-:W-:Y:S04]  /*0bf0*/  BSSY.RECONVERGENT B0, `(.L_x_2726) ;  /* 0x0000005000007945 */ /* 0x000fe80003800200 */
[----:B------:R-:W-:Y:S05]  /*0c00*/  @!P2 BRA `(.L_x_2727) ;  /* 0x00000000000ca947 */ /* 0x000fea0003800000 */
[----:B------:R-:W-:Y:S01]  /*0c10*/  ISETP.NE.AND P2, PT, R22, -0x1, PT ;  /* 0xffffffff1600780c */ /* 0x000fe20003f45270 */
[----:B------:R-:W-:-:S12]  /*0c20*/  IMAD.U32 R27, RZ, RZ, UR8 ;  /* 0x00000008ff1b7e24 */ /* 0x000fd8000f8e00ff */
[----:B------:R-:W-:-:S07]  /*0c30*/  @P2 PRMT R27, RZ, 0x7610, R27 ;  /* 0x00007610ff1b2816 */ /* 0x000fce000000001b */
.L_x_2727:
[----:B------:R-:W-:Y:S05]  /*0c40*/  BSYNC.RECONVERGENT B0 ;  /* 0x0000000000007941 */ /* 0x000fea0003800200 */
.L_x_2726:
[----:B------:R-:W-:Y:S04]  /*0c50*/  BSSY.RECONVERGENT B0, `(.L_x_2728) ;  /* 0x0000005000007945 */ /* 0x000fe80003800200 */
[----:B------:R-:W-:Y:S05]  /*0c60*/  @!P5 BRA `(.L_x_2729) ;  /* 0x00000000000cd947 */ /* 0x000fea0003800000 */
[----:B------:R-:W-:Y:S01]  /*0c70*/  ISETP.NE.AND P2, PT, R24, -0x1, PT ;  /* 0xffffffff1800780c */ /* 0x000fe20003f45270 */
[----:B------:R-:W-:-:S12]  /*0c80*/  IMAD.U32 R29, RZ, RZ, UR8 ;  /* 0x00000008ff1d7e24 */ /* 0x000fd8000f8e00ff */
[----:B------:R-:W-:-:S07]  /*0c90*/  @P2 PRMT R29, RZ, 0x7610, R29 ;  /* 0x00007610ff1d2816 */ /* 0x000fce000000001d */
.L_x_2729:
[----:B------:R-:W-:Y:S05]  /*0ca0*/  BSYNC.RECONVERGENT B0 ;  /* 0x0000000000007941 */ /* 0x000fea0003800200 */
.L_x_2728:
[-C--:B------:R-:W-:Y:S01]  /*0cb0*/  @!P1 LEA R14, P6, R19, R12.reuse, 0x1 ;  /* 0x0000000c130e9211 */ /* 0x080fe200078c08ff */
[----:B------:R-:W-:Y:S01]  /*0cc0*/  UIADD3 UR4, UP0, UPT, UR4, 0x2, URZ ;  /* 0x0000000204047890 */ /* 0x000fe2000ff1e0ff */
[-C--:B------:R-:W-:Y:S01]  /*0cd0*/  @!P0 LEA R16, P5, R5, R12.reuse, 0x1 ;  /* 0x0000000c05108211 */ /* 0x080fe200078a08ff */
[----:B------:R-:W-:Y:S01]  /*0ce0*/  ULEA UR6, UP1, UR11, UR6, 0x1 ;  /* 0x000000060b067291 */ /* 0x000fe2000f8208ff */
[-C--:B------:R-:W-:Y:S01]  /*0cf0*/  @!P3 LEA R18, P2, R7, R12.reuse, 0x1 ;  /* 0x0000000c0712b211 */ /* 0x080fe200078408ff */
[----:B------:R-:W-:Y:S01]  /*0d00*/  UIADD3.X UR5, UPT, UPT, URZ, UR5, URZ, UP0, !UPT ;  /* 0x00000005ff057290 */ /* 0x000fe200087fe4ff */
[-C--:B------:R-:W-:Y:S01]  /*0d10*/  @!P1 LEA.HI.X R15, R19, R13.reuse, R8, 0x1, P6 ;  /* 0x0000000d130f9211 */ /* 0x080fe200030f0c08 */
[----:B------:R-:W-:Y:S01]  /*0d20*/  UISETP.NE.U32.AND UP0, UPT, UR4, UR10, UPT ;  /* 0x0000000a0400728c */ /* 0x000fe2000bf05070 */
[----:B------:R-:W-:Y:S01]  /*0d30*/  @!P4 LEA R8, P6, R9, R12, 0x1 ;  /* 0x0000000c0908c211 */ /* 0x000fe200078c08ff */
[----:B------:R-:W-:Y:S01]  /*0d40*/  ULEA.HI.X UR7, UR11, UR7, URZ, 0x1, UP1 ;  /* 0x000000070b077291 */ /* 0x000fe200088f0cff */
[-C--:B------:R-:W-:Y:S01]  /*0d50*/  @!P0 LEA.HI.X R17, R5, R13.reuse, R4, 0x1, P5 ;  /* 0x0000000d05118211 */ /* 0x080fe200028f0c04 */
[----:B------:R0:W-:Y:S01]  /*0d60*/  @!P1 STG.E.U16 desc[UR12][R14.64], R23 ;  /* 0x000000170e009986 */ /* 0x0001e2000c10150c */
[-C--:B------:R-:W-:Y:S01]  /*0d70*/  @!P3 LEA.HI.X R19, R7, R13.reuse, R6, 0x1, P2 ;  /* 0x0000000d0713b211 */ /* 0x080fe200010f0c06 */
[----:B------:R-:W-:Y:S01]  /*0d80*/  UISETP.NE.AND.EX UP0, UPT, UR5, URZ, UPT, UP0 ;  /* 0x000000ff0500728c */ /* 0x000fe2000bf05300 */
[----:B------:R-:W-:Y:S01]  /*0d90*/  @!P4 LEA.HI.X R9, R9, R13, R21, 0x1, P6 ;  /* 0x0000000d0909c211 */ /* 0x000fe200030f0c15 */
[----:B------:R0:W-:Y:S04]  /*0da0*/  @!P0 STG.E.U16 desc[UR12][R16.64], R25 ;  /* 0x0000001910008986 */ /* 0x0001e8000c10150c */
[----:B------:R0:W-:Y:S04]  /*0db0*/  @!P3 STG.E.U16 desc[UR12][R18.64], R27 ;  /* 0x0000001b1200b986 */ /* 0x0001e8000c10150c */
[----:B------:R0:W-:Y:S01]  /*0dc0*/  @!P4 STG.E.U16 desc[UR12][R8.64], R29 ;  /* 0x0000001d0800c986 */ /* 0x0001e2000c10150c */
[----:B------:R-:W-:Y:S05]  /*0dd0*/  BRA.U UP0, `(.L_x_2730) ;  /* 0xfffffff5007c7547 */ /* 0x000fea000b83ffff */
.L_x_2713:
[----:B------:R-:W-:-:S04]  /*0de0*/  ULOP3.LUT UR14, UR9, 0x1, URZ, 0xc0, !UPT ;  /* 0x00000001090e7892 */ /* 0x000fc8000f8ec0ff */
[----:B------:R-:W-:-:S06]  /*0df0*/  UISETP.NE.U32.AND UP0, UPT, UR14, 0x1, UPT ;  /* 0x000000010e00788c */ /* 0x000fcc000bf05070 */
[----:B------:R-:W-:-:S13]  /*0e00*/  PLOP3.LUT P0, PT, PT, PT, UP0, 0x80, 0x8 ;  /* 0x000000000008781c */ /* 0x000fda0003f0f008 */
[----:B------:R-:W-:Y:S05]  /*0e10*/  @!P0 EXIT ;  /* 0x000000000000894d */ /* 0x000fea0003800000 */
[----:B------:R-:W-:Y:S02]  /*0e20*/  IADD3 R7, P1, PT, R3, UR6, RZ ;  /* 0x0000000603077c10 */ /* 0x000fe4000ff3e0ff */
[----:B0-----:R-:W-:Y:S02]  /*0e30*/  PRMT R27, RZ, 0x7610, R27 ;  /* 0x00007610ff1b7816 */ /* 0x001fe4000000001b */
[C---:B------:R-:W-:Y:S01]  /*0e40*/  ISETP.GE.U32.AND P0, PT, R7.reuse, R2, PT ;  /* 0x000000020700720c */ /* 0x040fe20003f06070 */
[----:B------:R-:W-:Y:S01]  /*0e50*/  IMAD.X R9, RZ, RZ, UR7, P1 ;  /* 0x00000007ff097e24 */ /* 0x000fe200088e06ff */
[----:B------:R-:W-:-:S04]  /*0e60*/  IADD3 R19, P1, PT, R7, UR15, RZ ;  /* 0x0000000f07137c10 */ /* 0x000fc8000ff3e0ff */
[----:B------:R-:W-:Y:S01]  /*0e70*/  ISETP.GE.AND.EX P0, PT, R9, R0, PT, P0 ;  /* 0x000000000900720c */ /* 0x000fe20003f06300 */
[----:B------:R-:W-:Y:S01]  /*0e80*/  IMAD.X R23, RZ, RZ, R9, P1 ;  /* 0x000000ffff177224 */ /* 0x000fe200008e0609 */
[C---:B------:R-:W-:Y:S02]  /*0e90*/  IADD3 R21, P2, PT, R19.reuse, UR15, RZ ;  /* 0x0000000f13157c10 */ /* 0x040fe4000ff5e0ff */
[-C--:B------:R-:W-:Y:S02]  /*0ea0*/  ISETP.GE.U32.AND P1, PT, R19, R2.reuse, PT ;  /* 0x000000021300720c */ /* 0x080fe40003f26070 */
[C---:B------:R-:W-:Y:S01]  /*0eb0*/  IADD3 R17, P4, PT, R21.reuse, UR15, RZ ;  /* 0x0000000f15117c10 */ /* 0x040fe2000ff9e0ff */
[----:B------:R-:W-:Y:S01]  /*0ec0*/  IMAD.X R25, RZ, RZ, R23, P2 ;  /* 0x000000ffff197224 */ /* 0x000fe200010e0617 */
[-C--:B------:R-:W-:Y:S02]  /*0ed0*/  ISETP.GE.U32.AND P2, PT, R21, R2.reuse, PT ;  /* 0x000000021500720c */ /* 0x080fe40003f46070 */
[----:B------:R-:W-:Y:S01]  /*0ee0*/  ISETP.GE.U32.AND P3, PT, R17, R2, PT ;  /* 0x000000021100720c */ /* 0x000fe20003f66070 */
[----:B------:R-:W-:Y:S01]  /*0ef0*/  IMAD.X R29, RZ, RZ, R25, P4 ;  /* 0x000000ffff1d7224 */ /* 0x000fe200020e0619 */
[----:B------:R-:W-:-:S02]  /*0f00*/  ISETP.GE.AND.EX P1, PT, R23, R0, PT, P1 ;  /* 0x000000001700720c */ /* 0x000fc40003f26310 */
[----:B------:R-:W-:Y:S02]  /*0f10*/  @!P0 LEA R2, P4, R7, R10, 0x1 ;  /* 0x0000000a07028211 */ /* 0x000fe400078808ff */
[-C--:B------:R-:W-:Y:S02]  /*0f20*/  ISETP.GE.AND.EX P2, PT, R25, R0.reuse, PT, P2 ;  /* 0x000000001900720c */ /* 0x080fe40003f46320 */
[----:B------:R-:W-:Y:S02]  /*0f30*/  @!P0 LEA.HI.X R3, R7, R11, R9, 0x1, P4 ;  /* 0x0000000b07038211 */ /* 0x000fe400020f0c09 */
[----:B------:R-:W-:-:S03]  /*0f40*/  ISETP.GE.AND.EX P3, PT, R29, R0, PT, P3 ;  /* 0x000000001d00720c */ /* 0x000fc60003f66330 */
[----:B------:R0:W2:Y:S01]  /*0f50*/  @!P0 LDG.E.U16 R27, desc[UR12][R2.64] ;  /* 0x0000000c021b8981 */ /* 0x0000a2000c1e1500 */
[----:B------:R-:W-:Y:S02]  /*0f60*/  PRMT R16, RZ, 0x7610, R16 ;  /* 0x00007610ff107816 */ /* 0x000fe40000000010 */
[----:B------:R-:W-:Y:S02]  /*0f70*/  PRMT R18, RZ, 0x7610, R18 ;  /* 0x00007610ff127816 */ /* 0x000fe40000000012 */
[----:B------:R-:W-:Y:S02]  /*0f80*/  PRMT R0, RZ, 0x7610, R0 ;  /* 0x00007610ff007816 */ /* 0x000fe40000000000 */
[-C--:B------:R-:W-:Y:S02]  /*0f90*/  @!P2 LEA R4, P5, R21, R10.reuse, 0x1 ;  /* 0x0000000a1504a211 */ /* 0x080fe400078a08ff */
[-C--:B0-----:R-:W-:Y:S02]  /*0fa0*/  @!P1 LEA R2, P4, R19, R10.reuse, 0x1 ;  /* 0x0000000a13029211 */ /* 0x081fe400078808ff */
[----:B------:R-:W-:-:S02]  /*0fb0*/  @!P3 LEA R14, P6, R17, R10, 0x1 ;  /* 0x0000000a110eb211 */ /* 0x000fc400078c08ff */
[-C--:B------:R-:W-:Y:S02]  /*0fc0*/  @!P1 LEA.HI.X R3, R19, R11.reuse, R23, 0x1, P4 ;  /* 0x0000000b13039211 */ /* 0x080fe400020f0c17 */
[-C--:B------:R-:W-:Y:S02]  /*0fd0*/  @!P2 LEA.HI.X R5, R21, R11.reuse, R25, 0x1, P5 ;  /* 0x0000000b1505a211 */ /* 0x080fe400028f0c19 */
[----:B------:R-:W-:Y:S01]  /*0fe0*/  @!P3 LEA.HI.X R15, R17, R11, R29, 0x1, P6 ;  /* 0x0000000b110fb211 */ /* 0x000fe200030f0c1d */
[----:B------:R-:W3:Y:S04]  /*0ff0*/  @!P1 LDG.E.U16 R16, desc[UR12][R2.64] ;  /* 0x0000000c02109981 */ /* 0x000ee8000c1e1500 */
[----:B------:R-:W4:Y:S04]  /*1000*/  @!P2 LDG.E.U16 R18, desc[UR12][R4.64] ;  /* 0x0000000c0412a981 */ /* 0x000f28000c1e1500 */
[----:B------:R-:W5:Y:S01]  /*1010*/  @!P3 LDG.E.U16 R0, desc[UR12][R14.64] ;  /* 0x0000000c0e00b981 */ /* 0x000f62000c1e1500 */
[-C--:B------:R-:W-:Y:S01]  /*1020*/  @!P0 LEA R6, P4, R7, R12.reuse, 0x1 ;  /* 0x0000000c07068211 */ /* 0x080fe200078808ff */
[----:B------:R-:W-:Y:S01]  /*1030*/  BSSY.RECONVERGENT B0, `(.L_x_2731) ;  /* 0x0000010000007945 */ /* 0x000fe20003800200 */
[----:B------:R-:W-:-:S02]  /*1040*/  @!P1 LEA R8, P5, R19, R12, 0x1 ;  /* 0x0000000c13089211 */ /* 0x000fc400078a08ff */
[-C--:B------:R-:W-:Y:S02]  /*1050*/  @!P0 LEA.HI.X R7, R7, R13.reuse, R9, 0x1, P4 ;  /* 0x0000000d07078211 */ /* 0x080fe400020f0c09 */
[----:B------:R-:W-:Y:S02]  /*1060*/  @!P1 LEA.HI.X R9, R19, R13, R23, 0x1, P5 ;  /* 0x0000000d13099211 */ /* 0x000fe400028f0c17 */
[----:B------:R-:W-:Y:S02]  /*1070*/  @!P2 LEA R10, P6, R21, R12, 0x1 ;  /* 0x0000000c150aa211 */ /* 0x000fe400078c08ff */
[----:B--2---:R-:W-:-:S05]  /*1080*/  PRMT R11, R27, 0x9910, RZ ;  /* 0x000099101b0b7816 */ /* 0x004fca00000000ff */
[----:B------:R-:W-:Y:S01]  /*1090*/  IMAD.MOV.U32 R19, RZ, RZ, R11 ;  /* 0x000000ffff137224 */ /* 0x000fe200078e000b */
[----:B------:R-:W-:-:S04]  /*10a0*/  @!P2 LEA.HI.X R11, R21, R13, R25, 0x1, P6 ;  /* 0x0000000d150ba211 */ /* 0x000fc800030f0c19 */
[----:B------:R-:W-:Y:S02]  /*10b0*/  ISETP.NE.AND P4, PT, R19, 0x1, PT ;  /* 0x000000011300780c */ /* 0x000fe40003f85270 */
[----:B---3--:R-:W-:Y:S02]  /*10c0*/  PRMT R2, R16, 0x9910, RZ ;  /* 0x0000991010027816 */ /* 0x008fe400000000ff */
[----:B----4-:R-:W-:Y:S02]  /*10d0*/  PRMT R3, R18, 0x9910, RZ ;  /* 0x0000991012037816 */ /* 0x010fe400000000ff */
[----:B-----5:R-:W-:-:S07]  /*10e0*/  PRMT R4, R0, 0x9910, RZ ;  /* 0x0000991000047816 */ /* 0x020fce00000000ff */
[----:B------:R-:W-:Y:S05]  /*10f0*/  @!P4 BRA `(.L_x_2732) ;  /* 0x00000000000cc947 */ /* 0x000fea0003800000 */
[----:B------:R-:W-:Y:S01]  /*1100*/  ISETP.NE.AND P4, PT, R19, -0x1, PT ;  /* 0xffffffff1300780c */ /* 0x000fe20003f85270 */
[----:B------:R-:W-:-:S12]  /*1110*/  IMAD.U32 R27, RZ, RZ, UR8 ;  /* 0x00000008ff1b7e24 */ /* 0x000fd8000f8e00ff */
[----:B------:R-:W-:-:S07]  /*1120*/  @P4 PRMT R27, RZ, 0x7610, R27 ;  /* 0x00007610ff1b4816 */ /* 0x000fce000000001b */
.L_x_2732:
[----:B------:R-:W-:Y:S05]  /*1130*/  BSYNC.RECONVERGENT B0 ;  /* 0x0000000000007941 */ /* 0x000fea0003800200 */
.L_x_2731:
        /* <DEDUP_REMOVED lines=8> */
.L_x_2734:
[----:B------:R-:W-:Y:S05]  /*11c0*/  BSYNC.RECONVERGENT B0 ;  /* 0x0000000000007941 */ /* 0x000fea0003800200 */
.L_x_2733:
[----:B------:R-:W-:Y:S04]  /*11d0*/  BSSY.RECONVERGENT B0, `(.L_x_2735) ;  /* 0x0000005000007945 */ /* 0x000fe80003800200 */
[----:B------:R-:W-:Y:S05]  /*11e0*/  @!P4 BRA `(.L_x_2736) ;  /* 0x00000000000cc947 */ /* 0x000fea0003800000 */
[----:B------:R-:W-:Y:S01]  /*11f0*/  ISETP.NE.AND P4, PT, R3, -0x1, PT ;  /* 0xffffffff0300780c */ /* 0x000fe20003f85270 */
[----:B------:R-:W-:-:S12]  /*1200*/  IMAD.U32 R18, RZ, RZ, UR8 ;  /* 0x00000008ff127e24 */ /* 0x000fd8000f8e00ff */
[----:B------:R-:W-:-:S07]  /*1210*/  @P4 PRMT R18, RZ, 0x7610, R18 ;  /* 0x00007610ff124816 */ /* 0x000fce0000000012 */
.L_x_2736:
[----:B------:R-:W-:Y:S05]  /*1220*/  BSYNC.RECONVERGENT B0 ;  /* 0x0000000000007941 */ /* 0x000fea0003800200 */
.L_x_2735:
[----:B------:R-:W-:Y:S04]  /*1230*/  BSSY.RECONVERGENT B0, `(.L_x_2737) ;  /* 0x0000005000007945 */ /* 0x000fe80003800200 */
[----:B------:R-:W-:Y:S05]  /*1240*/  @!P5 BRA `(.L_x_2738) ;  /* 0x00000000000cd947 */ /* 0x000fea0003800000 */
[----:B------:R-:W-:Y:S01]  /*1250*/  ISETP.NE.AND P4, PT, R4, -0x1, PT ;  /* 0xffffffff0400780c */ /* 0x000fe20003f85270 */
[----:B------:R-:W-:-:S12]  /*1260*/  IMAD.U32 R0, RZ, RZ, UR8 ;  /* 0x00000008ff007e24 */ /* 0x000fd8000f8e00ff */
[----:B------:R-:W-:-:S07]  /*1270*/  @P4 PRMT R0, RZ, 0x7610, R0 ;  /* 0x00007610ff004816 */ /* 0x000fce0000000000 */
.L_x_2738:
[----:B------:R-:W-:Y:S05]  /*1280*/  BSYNC.RECONVERGENT B0 ;  /* 0x0000000000007941 */ /* 0x000fea0003800200 */
.L_x_2737:
[----:B------:R0:W-:Y:S04]  /*1290*/  @!P0 STG.E.U16 desc[UR12][R6.64], R27 ;  /* 0x0000001b06008986 */ /* 0x0001e8000c10150c */
[----:B------:R0:W-:Y:S04]  /*12a0*/  @!P1 STG.E.U16 desc[UR12][R8.64], R16 ;  /* 0x0000001008009986 */ /* 0x0001e8000c10150c */
[----:B------:R0:W-:Y:S01]  /*12b0*/  @!P2 STG.E.U16 desc[UR12][R10.64], R18 ;  /* 0x000000120a00a986 */ /* 0x0001e2000c10150c */
[----:B------:R-:W-:Y:S05]  /*12c0*/  @P3 EXIT ;  /* 0x000000000000394d */ /* 0x000fea0003800000 */
[----:B------:R-:W-:-:S04]  /*12d0*/  LEA R2, P0, R17, R12, 0x1 ;  /* 0x0000000c11027211 */ /* 0x000fc800078008ff */
[----:B------:R-:W-:-:S05]  /*12e0*/  LEA.HI.X R3, R17, R13, R29, 0x1, P0 ;  /* 0x0000000d11037211 */ /* 0x000fca00000f0c1d */
[----:B------:R-:W-:Y:S01]  /*12f0*/  STG.E.U16 desc[UR12][R2.64], R0 ;  /* 0x0000000002007986 */ /* 0x000fe2000c10150c */
[----:B------:R-:W-:Y:S05]  /*1300*/  EXIT ;  /* 0x000000000000794d */ /* 0x000fea0003800000 */
.L_x_2712:
[----:B------:R-:W-:-:S09]  /*1310*/  UISETP.NE.AND UP0, UPT, UR5, URZ, UPT ;  /* 0x000000ff0500728c */ /* 0x000fd2000bf05270 */
[----:B------:R-:W-:Y:S05]  /*1320*/  BRA.U !UP0, `(.L_x_2739) ;  /* 0x0000000508d87547 */ /* 0x000fea000b800000 */
[----:B------:R-:W-:Y:S01]  /*1330*/  UMOV UR4, URZ ;  /* 0x000000ff00047c82 */ /* 0x000fe20008000000 */
[----:B------:R-:W-:-:S05]  /*1340*/  UMOV UR5, URZ ;  /* 0x000000ff00057c82 */ /* 0x000fca0008000000 */
.L_x_2744:
[----:B01----:R-:W-:Y:S02]  /*1350*/  IADD3 R8, P1, PT, R3, UR4, RZ ;  /* 0x0000000403087c10 */ /* 0x003fe4000ff3e0ff */
[----:B------:R-:W-:Y:S02]  /*1360*/  PRMT R16, RZ, 0x7610, R16 ;  /* 0x00007610ff107816 */ /* 0x000fe40000000010 */
[C---:B------:R-:W-:Y:S01]  /*1370*/  IADD3 R27, P2, PT, R8.reuse, UR15, RZ ;  /* 0x0000000f081b7c10 */ /* 0x040fe2000ff5e0ff */
[----:B------:R-:W-:Y:S01]  /*1380*/  IMAD.X R29, RZ, RZ, UR5, P1 ;  /* 0x00000005ff1d7e24 */ /* 0x000fe200088e06ff */
[----:B------:R-:W-:Y:S02]  /*1390*/  ISETP.GE.U32.AND P0, PT, R8, R2, PT ;  /* 0x000000020800720c */ /* 0x000fe40003f06070 */
[----:B------:R-:W-:Y:S01]  /*13a0*/  PRMT R24, RZ, 0x7610, R24 ;  /* 0x00007610ff187816 */ /* 0x000fe20000000018 */
[----:B------:R-:W-:Y:S01]  /*13b0*/  IMAD.X R25, RZ, RZ, R29, P2 ;  /* 0x000000ffff197224 */ /* 0x000fe200010e061d */
[----:B------:R-:W-:-:S02]  /*13c0*/  IADD3 R9, P2, PT, R27, UR15, RZ ;  /* 0x0000000f1b097c10 */ /* 0x000fc4000ff5e0ff */
[----:B------:R-:W-:Y:S02]  /*13d0*/  ISETP.GE.U32.AND.EX P0, PT, R29, R0, PT, P0 ;  /* 0x000000001d00720c */ /* 0x000fe40003f06100 */
[C---:B------:R-:W-:Y:S01]  /*13e0*/  IADD3 R15, P4, PT, R9.reuse, UR15, RZ ;  /* 0x0000000f090f7c10 */ /* 0x040fe2000ff9e0ff */
[----:B------:R-:W-:Y:S01]  /*13f0*/  IMAD.X R17, RZ, RZ, R25, P2 ;  /* 0x000000ffff117224 */ /* 0x000fe200010e0619 */
[-C--:B------:R-:W-:Y:S02]  /*1400*/  ISETP.GE.U32.AND P2, PT, R9, R2.reuse, PT ;  /* 0x000000020900720c */ /* 0x080fe40003f46070 */
[----:B------:R-:W-:Y:S01]  /*1410*/  ISETP.GE.U32.AND P3, PT, R15, R2, PT ;  /* 0x000000020f00720c */ /* 0x000fe20003f66070 */
[----:B------:R-:W-:Y:S01]  /*1420*/  IMAD.X R19, RZ, RZ, R17, P4 ;  /* 0x000000ffff137224 */ /* 0x000fe200020e0611 */
[----:B------:R-:W-:Y:S02]  /*1430*/  ISETP.GE.U32.AND.EX P2, PT, R17, R0, PT, P2 ;  /* 0x000000001100720c */ /* 0x000fe40003f46120 */
[----:B------:R-:W-:-:S02]  /*1440*/  PRMT R18, RZ, 0x7610, R18 ;  /* 0x00007610ff127816 */ /* 0x000fc40000000012 */
[----:B------:R-:W-:Y:S02]  /*1450*/  ISETP.GE.U32.AND.EX P3, PT, R19, R0, PT, P3 ;  /* 0x000000001300720c */ /* 0x000fe40003f66130 */
[C---:B------:R-:W-:Y:S02]  /*1460*/  @!P0 LEA R22, P4, R8.reuse, R10, 0x1 ;  /* 0x0000000a08168211 */ /* 0x040fe400078808ff */
[----:B------:R-:W-:Y:S02]  /*1470*/  ISETP.GE.U32.AND P1, PT, R27, R2, PT ;  /* 0x000000021b00720c */ /* 0x000fe40003f26070 */
[----:B------:R-:W-:Y:S02]  /*1480*/  @!P0 LEA.HI.X R23, R8, R11, R29, 0x1, P4 ;  /* 0x0000000b08178211 */ /* 0x000fe400020f0c1d */
[----:B------:R-:W-:Y:S02]  /*1490*/  ISETP.GE.U32.AND.EX P1, PT, R25, R0, PT, P1 ;  /* 0x000000001900720c */ /* 0x000fe40003f26110 */
[----:B------:R-:W-:Y:S01]  /*14a0*/  PRMT R14, RZ, 0x7610, R14 ;  /* 0x00007610ff0e7816 */ /* 0x000fe2000000000e */
[----:B------:R0:W5:Y:S01]  /*14b0*/  @!P0 LDG.E.U16 R16, desc[UR12][R22.64] ;  /* 0x0000000c16108981 */ /* 0x000162000c1e1500 */
[----:B------:R-:W-:-:S02]  /*14c0*/  @!P2 LEA R6, P0, R9, R10, 0x1 ;  /* 0x0000000a0906a211 */ /* 0x000fc400078008ff */
[----:B------:R-:W-:Y:S02]  /*14d0*/  @!P3 LEA R20, P4, R15, R10, 0x1 ;  /* 0x0000000a0f14b211 */ /* 0x000fe400078808ff */
[-C--:B------:R-:W-:Y:S02]  /*14e0*/  @!P2 LEA.HI.X R7, R9, R11.reuse, R17, 0x1, P0 ;  /* 0x0000000b0907a211 */ /* 0x080fe400000f0c11 */
[----:B------:R-:W-:-:S03]  /*14f0*/  @!P3 LEA.HI.X R21, R15, R11, R19, 0x1, P4 ;  /* 0x0000000b0f15b211 */ /* 0x000fc600020f0c13 */
[----:B------:R-:W5:Y:S01]  /*1500*/  @!P2 LDG.E.U16 R24, desc[UR12][R6.64] ;  /* 0x0000000c0618a981 */ /* 0x000f62000c1e1500 */
[----:B------:R-:W1:Y:S01]  /*1510*/  LDCU.U16 UR6, c[0x0][0xfca] ;  /* 0x0001f940ff0677ac */ /* 0x000e620008000400 */
[C---:B------:R-:W-:Y:S02]  /*1520*/  @!P1 LEA R4, P5, R27.reuse, R10, 0x1 ;  /* 0x0000000a1b049211 */ /* 0x040fe400078a08ff */
[----:B------:R-:W5:Y:S01]  /*1530*/  @!P3 LDG.E.U16 R18, desc[UR12][R20.64] ;  /* 0x0000000c1412b981 */ /* 0x000f62000c1e1500 */
[----:B------:R-:W-:Y:S01]  /*1540*/  UIADD3 UR4, UP0, UPT, UR11, UR4, URZ ;  /* 0x000000040b047290 */ /* 0x000fe2000ff1e0ff */
[----:B------:R-:W-:-:S03]  /*1550*/  @!P1 LEA.HI.X R5, R27, R11, R25, 0x1, P5 ;  /* 0x0000000b1b059211 */ /* 0x000fc600028f0c19 */
[----:B------:R-:W-:Y:S02]  /*1560*/  UIADD3.X UR5, UPT, UPT, URZ, UR5, URZ, UP0, !UPT ;  /* 0x00000005ff057290 */ /* 0x000fe400087fe4ff */
[----:B------:R2:W5:Y:S01]  /*1570*/  @!P1 LDG.E.U16 R14, desc[UR12][R4.64] ;  /* 0x0000000c040e9981 */ /* 0x000562000c1e1500 */
[----:B------:R-:W-:Y:S01]  /*1580*/  ISETP.LE.U32.AND P0, PT, R2, UR4, PT ;  /* 0x0000000402007c0c */ /* 0x000fe2000bf03070 */
[----:B0-----:R-:W-:Y:S02]  /*1590*/  IMAD.MOV.U32 R23, RZ, RZ, 0x1 ;  /* 0x00000001ff177424 */ /* 0x001fe400078e00ff */
[----:B--2---:R-:W-:Y:S02]  /*15a0*/  IMAD.U32 R5, RZ, RZ, UR5 ;  /* 0x00000005ff057e24 */ /* 0x004fe4000f8e00ff */
[----:B-1----:R-:W-:-:S03]  /*15b0*/  IMAD.U32 R4, RZ, RZ, UR6 ;  /* 0x00000006ff047e24 */ /* 0x002fc6000f8e00ff */
[----:B------:R-:W-:-:S13]  /*15c0*/  ISETP.GE.U32.AND.EX P0, PT, R5, R0, PT, P0 ;  /* 0x000000000500720c */ /* 0x000fda0003f06100 */
.L_x_2740:
[C---:B------:R-:W-:Y:S02]  /*15d0*/  LOP3.LUT R5, R4.reuse, 0x1, RZ, 0xc0, !PT ;  /* 0x0000000104057812 */ /* 0x040fe400078ec0ff */
[----:B------:R-:W-:Y:S02]  /*15e0*/  LOP3.LUT R4, R4, 0xffff, RZ, 0xc0, !PT ;  /* 0x0000ffff04047812 */ /* 0x000fe400078ec0ff */
[----:B------:R-:W-:Y:S02]  /*15f0*/  ISETP.NE.U32.AND P1, PT, R5, 0x1, PT ;  /* 0x000000010500780c */ /* 0x000fe40003f25070 */
[----:B------:R-:W-:Y:S02]  /*1600*/  PRMT R23, R23, 0x9910, RZ ;  /* 0x0000991017177816 */ /* 0x000fe400000000ff */
[----:B-----5:R-:W-:Y:S02]  /*1610*/  SEL R5, R16, 0x1, !P1 ;  /* 0x0000000110057807 */ /* 0x020fe40004800000 */
[----:B------:R-:W-:-:S02]  /*1620*/  ISETP.GT.U32.AND P1, PT, R4, 0x1, PT ;  /* 0x000000010400780c */ /* 0x000fc40003f24070 */
[----:B------:R-:W-:Y:S02]  /*1630*/  PRMT R16, R16, 0x9910, RZ ;  /* 0x0000991010107816 */ /* 0x000fe400000000ff */
[----:B------:R-:W-:Y:S02]  /*1640*/  PRMT R6, R5, 0x9910, RZ ;  /* 0x0000991005067816 */ /* 0x000fe400000000ff */
[----:B------:R-:W-:Y:S01]  /*1650*/  SHF.R.U32.HI R4, RZ, 0x1, R4 ;  /* 0x00000001ff047819 */ /* 0x000fe20000011604 */
[----:B------:R-:W-:Y:S02]  /*1660*/  IMAD R16, R16, R16, RZ ;  /* 0x0000001010107224 */ /* 0x000fe400078e02ff */
[----:B------:R-:W-:-:S04]  /*1670*/  IMAD R23, R23, R6, RZ ;  /* 0x0000000617177224 */ /* 0x000fc800078e02ff */
[----:B------:R-:W-:Y:S05]  /*1680*/  @P1 BRA `(.L_x_2740) ;  /* 0xfffffffc00d01947 */ /* 0x000fea000383ffff */
[----:B------:R-:W-:Y:S02]  /*1690*/  IMAD.MOV.U32 R21, RZ, RZ, 0x1 ;  /* 0x00000001ff157424 */ /* 0x000fe400078e00ff */
[----:B------:R-:W-:-:S07]  /*16a0*/  IMAD.U32 R4, RZ, RZ, UR6 ;  /* 0x00000006ff047e24 */ /* 0x000fce000f8e00ff */
.L_x_2741:
        /* <DEDUP_REMOVED lines=14> */
.L_x_2742:
        /* <DEDUP_REMOVED lines=14> */
.L_x_2743:
        /* <DEDUP_REMOVED lines=20> */
[CC--:B------:R-:W-:Y:S02]  /*19b0*/  @!P1 LEA R4, P5, R8.reuse, R12.reuse, 0x1 ;  /* 0x0000000c08049211 */ /* 0x0c0fe400078a08ff */
[CC--:B------:R-:W-:Y:S02]  /*19c0*/  @!P2 LEA R6, P6, R27.reuse, R12.reuse, 0x1 ;  /* 0x0000000c1b06a211 */ /* 0x0c0fe400078c08ff */
[-C--:B------:R-:W-:Y:S02]  /*19d0*/  @!P1 LEA.HI.X R5, R8, R13.reuse, R29, 0x1, P5 ;  /* 0x0000000d08059211 */ /* 0x080fe400028f0c1d */
[----:B------:R-:W-:Y:S02]  /*19e0*/  @!P2 LEA.HI.X R7, R27, R13, R25, 0x1, P6 ;  /* 0x0000000d1b07a211 */ /* 0x000fe400030f0c19 */
[-C--:B------:R-:W-:Y:S01]  /*19f0*/  @!P3 LEA R8, P5, R9, R12.reuse, 0x1 ;  /* 0x0000000c0908b211 */ /* 0x080fe200078a08ff */
[----:B------:R1:W-:Y:S01]  /*1a00*/  @!P1 STG.E.U16 desc[UR12][R4.64], R23 ;  /* 0x0000001704009986 */ /* 0x0003e2000c10150c */
[----:B------:R-:W-:-:S02]  /*1a10*/  @!P4 LEA R14, P6, R15, R12, 0x1 ;  /* 0x0000000c0f0ec211 */ /* 0x000fc400078c08ff */
[-C--:B------:R-:W-:Y:S01]  /*1a20*/  @!P3 LEA.HI.X R9, R9, R13.reuse, R17, 0x1, P5 ;  /* 0x0000000d0909b211 */ /* 0x080fe200028f0c11 */
[----:B------:R1:W-:Y:S01]  /*1a30*/  @!P2 STG.E.U16 desc[UR12][R6.64], R21 ;  /* 0x000000150600a986 */ /* 0x0003e2000c10150c */
[----:B------:R-:W-:-:S03]  /*1a40*/  @!P4 LEA.HI.X R15, R15, R13, R19, 0x1, P6 ;  /* 0x0000000d0f0fc211 */ /* 0x000fc600030f0c13 */
[----:B------:R1:W-:Y:S04]  /*1a50*/  @!P3 STG.E.U16 desc[UR12][R8.64], R16 ;  /* 0x000000100800b986 */ /* 0x0003e8000c10150c */
[----:B------:R1:W-:Y:S01]  /*1a60*/  @!P4 STG.E.U16 desc[UR12][R14.64], R20 ;  /* 0x000000140e00c986 */ /* 0x0003e2000c10150c */
[----:B------:R-:W-:Y:S05]  /*1a70*/  @!P0 BRA `(.L_x_2744) ;  /* 0xfffffff800348947 */ /* 0x000fea000383ffff */
[----:B------:R-:W-:Y:S05]  /*1a80*/  EXIT ;  /* 0x000000000000794d */ /* 0x000fea0003800000 */
.L_x_2739:
[----:B------:R-:W-:Y:S01]  /*1a90*/  ISETP.GT.U32.AND P0, PT, R2, UR11, PT ;  /* 0x0000000b02007c0c */ /* 0x000fe2000bf04070 */
[----:B------:R-:W-:Y:S01]  /*1aa0*/  ULOP3.LUT UR5, UR11, 0xffff, URZ, 0xc0, !UPT ;  /* 0x0000ffff0b057892 */ /* 0x000fe2000f8ec0ff */
[----:B------:R-:W-:Y:S02]  /*1ab0*/  MOV R9, 0x1b30 ;  /* 0x00001b3000097802 */ /* 0x000fe40000000f00 */
[----:B------:R-:W-:-:S04]  /*1ac0*/  ISETP.GT.U32.AND.EX P0, PT, R0, RZ, PT, P0 ;  /* 0x000000ff0000720c */ /* 0x000fc80003f04100 */
[----:B------:R-:W-:-:S04]  /*1ad0*/  SEL R4, R2, UR11, P0 ;  /* 0x0000000b02047c07 */ /* 0x000fc80008000000 */
[----:B------:R-:W-:Y:S02]  /*1ae0*/  IADD3 R10, P1, PT, R4, -0x1, RZ ;  /* 0xffffffff040a7810 */ /* 0x000fe40007f3e0ff */
[----:B------:R-:W-:Y:S02]  /*1af0*/  SEL R4, R0, RZ, P0 ;  /* 0x000000ff00047207 */ /* 0x000fe40000000000 */
[----:B------:R-:W-:Y:S02]  /*1b00*/  LOP3.LUT R8, R10, 0xffff, RZ, 0xc0, !PT ;  /* 0x0000ffff0a087812 */ /* 0x000fe400078ec0ff */
[----:B------:R-:W-:-:S07]  /*1b10*/  IADD3.X R11, PT, PT, R4, -0x1, RZ, P1, !PT ;  /* 0xffffffff040b7810 */ /* 0x000fce0000ffe4ff */
[----:B0-----:R-:W-:Y:S05]  /*1b20*/  CALL.REL.NOINC `($__internal_70_$__cuda_sm20_div_u16) ;  /* 0x00000010009c7944 */ /* 0x001fea0003c00000 */
[----:B------:R-:W-:Y:S01]  /*1b30*/  ISETP.GE.U32.AND P0, PT, R10, UR11, PT ;  /* 0x0000000b0a007c0c */ /* 0x000fe2000bf06070 */
[----:B------:R-:W-:Y:S01]  /*1b40*/  ULOP3.LUT UR9, UR9, 0xffff, URZ, 0xc0, !UPT ;  /* 0x0000ffff09097892 */ /* 0x000fe2000f8ec0ff */
[----:B------:R-:W-:Y:S02]  /*1b50*/  UMOV UR6, URZ ;  /* 0x000000ff00067c82 */ /* 0x000fe40008000000 */
[----:B------:R-:W-:Y:S01]  /*1b60*/  ISETP.GE.U32.AND.EX P0, PT, R11, RZ, PT, P0 ;  /* 0x000000ff0b00720c */ /* 0x000fe20003f06100 */
[----:B------:R-:W-:-:S12]  /*1b70*/  UMOV UR7, URZ ;  /* 0x000000ff00077c82 */ /* 0x000fd80008000000 */
[----:B------:R-:W-:Y:S05]  /*1b80*/  @!P0 BRA `(.L_x_2745) ;  /* 0x0000000400408947 */ /* 0x000fea0003800000 */
[----:B------:R-:W-:Y:S01]  /*1b90*/  UIADD3 UR4, UPT, UPT, UR9, 0x1, URZ ;  /* 0x0000000109047890 */ /* 0x000fe2000fffe0ff */
[----:B------:R-:W-:Y:S01]  /*1ba0*/  UMOV UR6, URZ ;  /* 0x000000ff00067c82 */ /* 0x000fe20008000000 */
[----:B------:R-:W-:Y:S02]  /*1bb0*/  UMOV UR7, URZ ;  /* 0x000000ff00077c82 */ /* 0x000fe40008000000 */
[----:B------:R-:W-:Y:S01]  /*1bc0*/  ULOP3.LUT UR8, UR4, 0x1fffe, URZ, 0xc0, !UPT ;  /* 0x0001fffe04087892 */ /* 0x000fe2000f8ec0ff */
[----:B------:R-:W-:Y:S02]  /*1bd0*/  UMOV UR5, URZ ;  /* 0x000000ff00057c82 */ /* 0x000fe40008000000 */
[----:B------:R-:W-:-:S09]  /*1be0*/  UMOV UR4, URZ ;  /* 0x000000ff00047c82 */ /* 0x000fd20008000000 */
.L_x_2746:
[----:B-1----:R-:W-:Y:S01]  /*1bf0*/  IADD3 R9, P0, PT, R3, UR6, RZ ;  /* 0x0000000603097c10 */ /* 0x002fe2000ff1e0ff */
[----:B------:R-:W-:Y:S01]  /*1c00*/  IMAD.MOV.U32 R4, RZ, RZ, 0x1 ;  /* 0x00000001ff047424 */ /* 0x000fe200078e00ff */
[----:B------:R-:W-:Y:S01]  /*1c10*/  UIADD3 UR4, UP0, UPT, UR4, 0x2, URZ ;  /* 0x0000000204047890 */ /* 0x000fe2000ff1e0ff */
[----:B------:R-:W-:Y:S01]  /*1c20*/  IMAD.MOV.U32 R8, RZ, RZ, 0x1 ;  /* 0x00000001ff087424 */ /* 0x000fe200078e00ff */
[C---:B------:R-:W-:Y:S01]  /*1c30*/  ISETP.GE.U32.AND P1, PT, R9.reuse, R2, PT ;  /* 0x000000020900720c */ /* 0x040fe20003f26070 */
[----:B------:R-:W-:Y:S01]  /*1c40*/  IMAD.X R11, RZ, RZ, UR7, P0 ;  /* 0x00000007ff0b7e24 */ /* 0x000fe200080e06ff */
[----:B------:R-:W-:Y:S01]  /*1c50*/  IADD3 R19, P0, PT, R9, UR15, RZ ;  /* 0x0000000f09137c10 */ /* 0x000fe2000ff1e0ff */
[----:B------:R-:W-:Y:S01]  /*1c60*/  IMAD.MOV.U32 R18, RZ, RZ, 0x1 ;  /* 0x00000001ff127424 */ /* 0x000fe200078e00ff */
[----:B------:R-:W-:Y:S01]  /*1c70*/  UIADD3.X UR5, UPT, UPT, URZ, UR5, URZ, UP0, !UPT ;  /* 0x00000005ff057290 */ /* 0x000fe200087fe4ff */
[----:B------:R-:W-:Y:S01]  /*1c80*/  IMAD.MOV.U32 R20, RZ, RZ, 0x1 ;  /* 0x00000001ff147424 */ /* 0x000fe200078e00ff */
[----:B------:R-:W-:Y:S01]  /*1c90*/  ISETP.GE.AND.EX P1, PT, R11, R0, PT, P1 ;  /* 0x000000000b00720c */ /* 0x000fe20003f26310 */
[----:B------:R-:W-:Y:S01]  /*1ca0*/  IMAD.X R21, RZ, RZ, R11, P0 ;  /* 0x000000ffff157224 */ /* 0x000fe200000e060b */
[C---:B------:R-:W-:Y:S01]  /*1cb0*/  IADD3 R7, P2, PT, R19.reuse, UR15, RZ ;  /* 0x0000000f13077c10 */ /* 0x040fe2000ff5e0ff */
[----:B------:R-:W-:Y:S01]  /*1cc0*/  UISETP.NE.U32.AND UP0, UPT, UR4, UR8, UPT ;  /* 0x000000080400728c */ /* 0x000fe2000bf05070 */
[-C--:B------:R-:W-:Y:S01]  /*1cd0*/  ISETP.GE.U32.AND P3, PT, R19, R2.reuse, PT ;  /* 0x000000021300720c */ /* 0x080fe20003f66070 */
[----:B------:R-:W-:Y:S01]  /*1ce0*/  ULEA UR6, UP1, UR11, UR6, 0x1 ;  /* 0x000000060b067291 */ /* 0x000fe2000f8208ff */
[----:B------:R-:W-:Y:S01]  /*1cf0*/  ISETP.GE.U32.AND P0, PT, R7, R2, PT ;  /* 0x000000020700720c */ /* 0x000fe20003f06070 */
[----:B------:R-:W-:Y:S01]  /*1d00*/  IMAD.X R17, RZ, RZ, R21, P2 ;  /* 0x000000ffff117224 */ /* 0x000fe200010e0615 */
[-C--:B------:R-:W-:Y:S01]  /*1d10*/  ISETP.GE.AND.EX P3, PT, R21, R0.reuse, PT, P3 ;  /* 0x000000001500720c */ /* 0x080fe20003f66330 */
[----:B------:R-:W-:Y:S01]  /*1d20*/  UISETP.NE.AND.EX UP0, UPT, UR5, URZ, UPT, UP0 ;  /* 0x000000ff0500728c */ /* 0x000fe2000bf05300 */
[----:B------:R-:W-:Y:S01]  /*1d30*/  IADD3 R5, P4, PT, R7, UR15, RZ ;  /* 0x0000000f07057c10 */ /* 0x000fe2000ff9e0ff */
[----:B------:R-:W-:Y:S01]  /*1d40*/  ULEA.HI.X UR7, UR11, UR7, URZ, 0x1, UP1 ;  /* 0x000000070b077291 */ /* 0x000fe200088f0cff */
[----:B------:R-:W-:-:S02]  /*1d50*/  ISETP.GE.AND.EX P0, PT, R17, R0, PT, P0 ;  /* 0x000000001100720c */ /* 0x000fc40003f06300 */
[----:B------:R-:W-:Y:S01]  /*1d60*/  @!P1 LEA R14, P2, R9, R12, 0x1 ;  /* 0x0000000c090e9211 */ /* 0x000fe200078408ff */
[----:B------:R-:W-:-:S03]  /*1d70*/  IMAD.X R23, RZ, RZ, R17, P4 ;  /* 0x000000ffff177224 */ /* 0x000fc600020e0611 */
[--C-:B------:R-:W-:Y:S02]  /*1d80*/  @!P1 LEA.HI.X R15, R9, R13, R11.reuse, 0x1, P2 ;  /* 0x0000000d090f9211 */ /* 0x100fe400010f0c0b */
[----:B------:R-:W-:Y:S02]  /*1d90*/  ISETP.GE.U32.AND P2, PT, R5, R2, PT ;  /* 0x000000020500720c */ /* 0x000fe40003f46070 */
[----:B------:R-:W-:Y:S01]  /*1da0*/  IADD3 R9, P4, PT, R9, UR11, RZ ;  /* 0x0000000b09097c10 */ /* 0x000fe2000ff9e0ff */
[----:B------:R0:W-:Y:S01]  /*1db0*/  @!P1 STG.E.U16 desc[UR12][R14.64], R4 ;  /* 0x000000040e009986 */ /* 0x0001e2000c10150c */
[----:B------:R-:W-:Y:S02]  /*1dc0*/  ISETP.GE.AND.EX P2, PT, R23, R0, PT, P2 ;  /* 0x000000001700720c */ /* 0x000fe40003f46320 */
[-C--:B------:R-:W-:Y:S01]  /*1dd0*/  @!P0 LEA R6, P1, R7, R12.reuse, 0x1 ;  /* 0x0000000c07068211 */ /* 0x080fe200078208ff */
[----:B------:R-:W-:Y:S01]  /*1de0*/  IMAD.X R25, RZ, RZ, R11, P4 ;  /* 0x000000ffff197224 */ /* 0x000fe200020e060b */
[----:B------:R-:W-:-:S02]  /*1df0*/  @!P3 LEA R10, P4, R19, R12, 0x1 ;  /* 0x0000000c130ab211 */ /* 0x000fc400078808ff */
[-C--:B------:R-:W-:Y:S02]  /*1e00*/  @!P0 LEA.HI.X R7, R7, R13.reuse, R17, 0x1, P1 ;  /* 0x0000000d07078211 */ /* 0x080fe400008f0c11 */
[C---:B------:R-:W-:Y:S02]  /*1e10*/  IADD3 R17, P5, PT, R19.reuse, UR11, RZ ;  /* 0x0000000b13117c10 */ /* 0x040fe4000ffbe0ff */
[--C-:B------:R-:W-:Y:S02]  /*1e20*/  @!P3 LEA.HI.X R11, R19, R13, R21.reuse, 0x1, P4 ;  /* 0x0000000d130bb211 */ /* 0x100fe400020f0c15 */
[----:B0-----:R-:W-:Y:S01]  /*1e30*/  @!P3 PRMT R14, R8, 0x7610, R14 ;  /* 0x00007610080eb816 */ /* 0x001fe2000000000e */
[----:B------:R-:W-:Y:S01]  /*1e40*/  IMAD.X R27, RZ, RZ, R21, P5 ;  /* 0x000000ffff1b7224 */ /* 0x000fe200028e0615 */
[----:B------:R-:W-:Y:S02]  /*1e50*/  ISETP.GE.U32.AND P1, PT, R9, R2, PT ;  /* 0x000000020900720c */ /* 0x000fe40003f26070 */
[----:B------:R-:W-:Y:S01]  /*1e60*/  IADD3 R15, P5, PT, R17, UR15, RZ ;  /* 0x0000000f110f7c10 */ /* 0x000fe2000ffbe0ff */
[----:B------:R-:W-:Y:S01]  /*1e70*/  @!P3 STG.E.U16 desc[UR12][R10.64], R14 ;  /* 0x0000000e0a00b986 */ /* 0x000fe2000c10150c */
[----:B------:R-:W-:-:S02]  /*1e80*/  ISETP.GE.AND.EX P1, PT, R25, R0, PT, P1 ;  /* 0x000000001900720c */ /* 0x000fc40003f26310 */
[----:B------:R-:W-:Y:S01]  /*1e90*/  @!P2 LEA R4, P6, R5, R12, 0x1 ;  /* 0x0000000c0504a211 */ /* 0x000fe200078c08ff */
[----:B------:R-:W-:Y:S01]  /*1ea0*/  IMAD.X R21, RZ, RZ, R27, P5 ;  /* 0x000000ffff157224 */ /* 0x000fe200028e061b */
[----:B------:R-:W-:Y:S01]  /*1eb0*/  IADD3 R19, P3, PT, R15, UR15, RZ ;  /* 0x0000000f0f137c10 */ /* 0x000fe2000ff7e0ff */
[----:B------:R0:W-:Y:S01]  /*1ec0*/  @!P0 STG.E.U16 desc[UR12][R6.64], R18 ;  /* 0x0000001206008986 */ /* 0x0001e2000c10150c */
[----:B------:R-:W-:Y:S02]  /*1ed0*/  ISETP.GE.U32.AND P4, PT, R17, R2, PT ;  /* 0x000000021100720c */ /* 0x000fe40003f86070 */
[----:B------:R-:W-:Y:S01]  /*1ee0*/  @!P2 LEA.HI.X R5, R5, R13, R23, 0x1, P6 ;  /* 0x0000000d0505a211 */ /* 0x000fe200030f0c17 */
[----:B------:R-:W-:Y:S01]  /*1ef0*/  IMAD.X R23, RZ, RZ, R21, P3 ;  /* 0x000000ffff177224 */ /* 0x000fe200018e0615 */
[----:B------:R-:W-:Y:S02]  /*1f00*/  ISETP.GE.AND.EX P4, PT, R27, R0, PT, P4 ;  /* 0x000000001b00720c */ /* 0x000fe40003f86340 */
[----:B------:R-:W-:-:S02]  /*1f10*/  ISETP.GE.U32.AND P6, PT, R15, R2, PT ;  /* 0x000000020f00720c */ /* 0x000fc40003fc6070 */
[----:B------:R-:W-:Y:S02]  /*1f20*/  ISETP.GE.U32.AND P5, PT, R19, R2, PT ;  /* 0x000000021300720c */ /* 0x000fe40003fa6070 */
[-C--:B------:R-:W-:Y:S02]  /*1f30*/  ISETP.GE.AND.EX P3, PT, R21, R0.reuse, PT, P6 ;  /* 0x000000001500720c */ /* 0x080fe40003f66360 */
[----:B------:R-:W-:Y:S02]  /*1f40*/  ISETP.GE.AND.EX P5, PT, R23, R0, PT, P5 ;  /* 0x000000001700720c */ /* 0x000fe40003fa6350 */
[C---:B------:R-:W-:Y:S02]  /*1f50*/  @!P1 LEA R8, P6, R9.reuse, R12, 0x1 ;  /* 0x0000000c09089211 */ /* 0x040fe400078c08ff */
[----:B0-----:R-:W-:Y:S02]  /*1f60*/  @!P2 PRMT R7, R20, 0x7610, R7 ;  /* 0x000076101407a816 */ /* 0x001fe40000000007 */
[----:B------:R-:W-:-:S02]  /*1f70*/  @!P1 LEA.HI.X R9, R9, R13, R25, 0x1, P6 ;  /* 0x0000000d09099211 */ /* 0x000fc400030f0c19 */
[CC--:B------:R-:W-:Y:S01]  /*1f80*/  @!P4 LEA R10, P6, R17.reuse, R12.reuse, 0x1 ;  /* 0x0000000c110ac211 */ /* 0x0c0fe200078c08ff */
[----:B------:R0:W-:Y:S01]  /*1f90*/  @!P2 STG.E.U16 desc[UR12][R4.64], R7 ;  /* 0x000000070400a986 */ /* 0x0001e2000c10150c */
[----:B------:R-:W-:Y:S02]  /*1fa0*/  @!P4 PRMT R6, R20, 0x7610, R6 ;  /* 0x000076101406c816 */ /* 0x000fe40000000006 */
[-C--:B------:R-:W-:Y:S02]  /*1fb0*/  @!P4 LEA.HI.X R11, R17, R13.reuse, R27, 0x1, P6 ;  /* 0x0000000d110bc211 */ /* 0x080fe400030f0c1b */
[-C--:B------:R-:W-:Y:S02]  /*1fc0*/  @!P3 LEA R16, P0, R15, R12.reuse, 0x1 ;  /* 0x0000000c0f10b211 */ /* 0x080fe400078008ff */
[----:B------:R-:W-:Y:S02]  /*1fd0*/  @!P5 LEA R14, P6, R19, R12, 0x1 ;  /* 0x0000000c130ed211 */ /* 0x000fe400078c08ff */
[----:B------:R-:W-:-:S02]  /*1fe0*/  @!P3 LEA.HI.X R17, R15, R13, R21, 0x1, P0 ;  /* 0x0000000d0f11b211 */ /* 0x000fc400000f0c15 */
[----:B------:R-:W-:Y:S01]  /*1ff0*/  @!P5 LEA.HI.X R15, R19, R13, R23, 0x1, P6 ;  /* 0x0000000d130fd211 */ /* 0x000fe200030f0c17 */
[----:B------:R-:W-:-:S05]  /*2000*/  IMAD.MOV.U32 R19, RZ, RZ, 0x1 ;  /* 0x00000001ff137424 */ /* 0x000fca00078e00ff */
[----:B0-----:R-:W-:-:S05]  /*2010*/  @!P1 PRMT R5, R19, 0x7610, R5 ;  /* 0x0000761013059816 */ /* 0x001fca0000000005 */
[----:B------:R0:W-:Y:S04]  /*2020*/  @!P1 STG.E.U16 desc[UR12][R8.64], R5 ;  /* 0x0000000508009986 */ /* 0x0001e8000c10150c */
[----:B------:R1:W-:Y:S01]  /*2030*/  @!P4 STG.E.U16 desc[UR12][R10.64], R6 ;  /* 0x000000060a00c986 */ /* 0x0003e2000c10150c */
[----:B0-----:R-:W-:Y:S02]  /*2040*/  @!P3 PRMT R9, R18, 0x7610, R9 ;  /* 0x000076101209b816 */ /* 0x001fe40000000009 */
[----:B------:R-:W-:-:S03]  /*2050*/  @!P5 PRMT R18, R19, 0x7610, R18 ;  /* 0x000076101312d816 */ /* 0x000fc60000000012 */
[----:B------:R1:W-:Y:S04]  /*2060*/  @!P3 STG.E.U16 desc[UR12][R16.64], R9 ;  /* 0x000000091000b986 */ /* 0x0003e8000c10150c */
[----:B------:R1:W-:Y:S01]  /*2070*/  @!P5 STG.E.U16 desc[UR12][R14.64], R18 ;  /* 0x000000120e00d986 */ /* 0x0003e2000c10150c */
[----:B------:R-:W-:Y:S05]  /*2080*/  BRA.U UP0, `(.L_x_2746) ;  /* 0xfffffff900d87547 */ /* 0x000fea000b83ffff */
.L_x_2745:
[----:B------:R-:W-:-:S04]  /*2090*/  ULOP3.LUT UR4, UR9, 0x1, URZ, 0xc0, !UPT ;  /* 0x0000000109047892 */ /* 0x000fc8000f8ec0ff */
[----:B------:R-:W-:-:S04]  /*20a0*/  UISETP.NE.U32.AND UP0, UPT, UR4, 0x1, UPT ;  /* 0x000000010400788c */ /* 0x000fc8000bf05070 */
[----:B------:R-:W-:-:S06]  /*20b0*/  UISETP.NE.U32.AND.EX UP0, UPT, URZ, URZ, UPT, UP0 ;  /* 0x000000ffff00728c */ /* 0x000fcc000bf05100 */
[----:B------:R-:W-:-:S13]  /*20c0*/  PLOP3.LUT P0, PT, PT, PT, UP0, 0x80, 0x8 ;  /* 0x000000000008781c */ /* 0x000fda0003f0f008 */
[----:B------:R-:W-:Y:S05]  /*20d0*/  @!P0 EXIT ;  /* 0x000000000000894d */ /* 0x000fea0003800000 */
[----:B------:R-:W-:Y:S01]  /*20e0*/  IADD3 R3, P1, PT, R3, UR6, RZ ;  /* 0x0000000603037c10 */ /* 0x000fe2000ff3e0ff */
[----:B-1----:R-:W-:Y:S02]  /*20f0*/  IMAD.MOV.U32 R6, RZ, RZ, 0x1 ;  /* 0x00000001ff067424 */ /* 0x002fe400078e00ff */
[----:B------:R-:W-:Y:S01]  /*2100*/  IMAD.MOV.U32 R8, RZ, RZ, 0x1 ;  /* 0x00000001ff087424 */ /* 0x000fe200078e00ff */
        /* <DEDUP_REMOVED lines=14> */
[----:B------:R-:W-:Y:S02]  /*21f0*/  @!P0 LEA.HI.X R5, R3, R13, R5, 0x1, P3 ;  /* 0x0000000d03058211 */ /* 0x000fe400018f0c05 */
[----:B------:R-:W-:Y:S02]  /*2200*/  ISETP.GE.U32.AND P3, PT, R17, R2, PT ;  /* 0x000000021100720c */ /* 0x000fe40003f66070 */
[----:B------:R-:W-:Y:S02]  /*2210*/  @!P1 LEA R2, P5, R7, R12, 0x1 ;  /* 0x0000000c07029211 */ /* 0x000fe400078a08ff */
[----:B------:R-:W-:-:S02]  /*2220*/  ISETP.GE.AND.EX P3, PT, R19, R0, PT, P3 ;  /* 0x000000001300720c */ /* 0x000fc40003f66330 */
[----:B------:R-:W-:Y:S01]  /*2230*/  @!P1 LEA.HI.X R3, R7, R13, R9, 0x1, P5 ;  /* 0x0000000d07039211 */ /* 0x000fe200028f0c09 */
[----:B------:R-:W-:Y:S01]  /*2240*/  IMAD.MOV.U32 R9, RZ, RZ, 0x1 ;  /* 0x00000001ff097424 */ /* 0x000fe200078e00ff */
[----:B------:R-:W-:Y:S02]  /*2250*/  @!P0 PRMT R0, R6, 0x7610, R0 ;  /* 0x0000761006008816 */ /* 0x000fe40000000000 */
[----:B------:R-:W-:-:S03]  /*2260*/  @!P2 LEA R6, P4, R11, R12, 0x1 ;  /* 0x0000000c0b06a211 */ /* 0x000fc600078808ff */
[----:B------:R0:W-:Y:S01]  /*2270*/  @!P0 STG.E.U16 desc[UR12][R4.64], R0 ;  /* 0x0000000004008986 */ /* 0x0001e2000c10150c */
[----:B------:R-:W-:-:S03]  /*2280*/  @!P2 LEA.HI.X R7, R11, R13, R15, 0x1, P4 ;  /* 0x0000000d0b07a211 */ /* 0x000fc600020f0c0f */
[----:B------:R1:W-:Y:S01]  /*2290*/  @!P1 STG.E.U16 desc[UR12][R2.64], R8 ;  /* 0x0000000802009986 */ /* 0x0003e2000c10150c */
[----:B0-----:R-:W-:-:S05]  /*22a0*/  @!P2 PRMT R5, R9, 0x7610, R5 ;  /* 0x000076100905a816 */ /* 0x001fca0000000005 */
[----:B------:R1:W-:Y:S01]  /*22b0*/  @!P2 STG.E.U16 desc[UR12][R6.64], R5 ;  /* 0x000000050600a986 */ /* 0x0003e2000c10150c */
[----:B------:R-:W-:Y:S05]  /*22c0*/  @P3 EXIT ;  /* 0x000000000000394d */ /* 0x000fea0003800000 */
[----:B-1----:R-:W-:Y:S01]  /*22d0*/  LEA R2, P0, R17, R12, 0x1 ;  /* 0x0000000c11027211 */ /* 0x002fe200078008ff */
[----:B------:R-:W-:-:S03]  /*22e0*/  IMAD.MOV.U32 R0, RZ, RZ, 0x1 ;  /* 0x00000001ff007424 */ /* 0x000fc600078e00ff */
[----:B------:R-:W-:-:S05]  /*22f0*/  LEA.HI.X R3, R17, R13, R19, 0x1, P0 ;  /* 0x0000000d11037211 */ /* 0x000fca00000f0c13 */
[----:B------:R-:W-:Y:S01]  /*2300*/  STG.E.U16 desc[UR12][R2.64], R0 ;  /* 0x0000000002007986 */ /* 0x000fe2000c10150c */
[----:B------:R-:W-:Y:S05]  /*2310*/  EXIT ;  /* 0x000000000000794d */ /* 0x000fea0003800000 */
.L_x_2711:
[----:B------:R-:W0:Y:S02]  /*2320*/  S2R R3, SR_TID.X ;  /* 0x0000000000037919 */ /* 0x000e240000002100 */
[----:B0-----:R-:W-:-:S03]  /*2330*/  IMAD.WIDE.U32 R4, R3, 0x4, RZ ;  /* 0x0000000403047825 */ /* 0x001fc600078e00ff */
[----:B------:R-:W-:-:S04]  /*2340*/  ISETP.GE.U32.AND P0, PT, R4, R2, PT ;  /* 0x000000020400720c */ /* 0x000fc80003f06070 */
[----:B------:R-:W-:-:S13]  /*2350*/  ISETP.GE.AND.EX P0, PT, R5, R0, PT, P0 ;  /* 0x000000000500720c */ /* 0x000fda0003f06300 */
[----:B------:R-:W-:Y:S05]  /*2360*/  @P0 EXIT ;  /* 0x000000000000094d */ /* 0x000fea0003800000 */
[----:B------:R-:W-:Y:S01]  /*2370*/  UPRMT UR6, UR4, 0x9910, URZ ;  /* 0x0000991004067896 */ /* 0x000fe200080000ff */
[----:B------:R-:W-:Y:S01]  /*2380*/  IMAD.MOV.U32 R4, RZ, RZ, RZ ;  /* 0x000000ffff047224 */ /* 0x000fe200078e00ff */
[----:B------:R-:W-:Y:S01]  /*2390*/  ULOP3.LUT UR4, UR4, 0x1, URZ, 0xc0, !UPT ;  /* 0x0000000104047892 */ /* 0x000fe2000f8ec0ff */
[----:B------:R-:W-:Y:S01]  /*23a0*/  UMOV UR5, 0xffff ;  /* 0x0000ffff00057882 */ /* 0x000fe20000000000 */
[----:B------:R-:W0:Y:S02]  /*23b0*/  LDCU UR7, c[0x0][0x360] ;  /* 0x00006c00ff0777ac */ /* 0x000e240008000800 */
[----:B------:R-:W-:-:S03]  /*23c0*/  UISETP.NE.U32.AND UP0, UPT, UR4, 0x1, UPT ;  /* 0x000000010400788c */ /* 0x000fc6000bf05070 */
[----:B------:R-:W-:Y:S01]  /*23d0*/  UMOV UR4, UR6 ;  /* 0x0000000600047c82 */ /* 0x000fe20008000000 */
[----:B------:R-:W-:Y:S02]  /*23e0*/  USEL UR5, UR5, 0x1, !UP0 ;  /* 0x0000000105057887 */ /* 0x000fe4000c000000 */
[----:B------:R-:W-:-:S09]  /*23f0*/  UISETP.GT.AND UP0, UPT, UR4, -0x1, UPT ;  /* 0xffffffff0400788c */ /* 0x000fd2000bf04270 */
[----:B------:R-:W-:Y:S05]  /*2400*/  BRA.U UP0, `(.L_x_2747) ;  /* 0x0000000100e07547 */ /* 0x000fea000b800000 */
.L_x_2756:
[C---:B------:R-:W-:Y:S01]  /*2410*/  IMAD.SHL.U32 R9, R3.reuse, 0x8, RZ ;  /* 0x0000000803097824 */ /* 0x040fe200078e00ff */
[----:B------:R-:W-:-:S04]  /*2420*/  SHF.L.U64.HI R5, R3, 0x3, R4 ;  /* 0x0000000303057819 */ /* 0x000fc80000010204 */
[----:B------:R-:W-:-:S05]  /*2430*/  IADD3 R16, P0, PT, R10, R9, RZ ;  /* 0x000000090a107210 */ /* 0x000fca0007f1e0ff */
[----:B------:R-:W-:-:S05]  /*2440*/  IMAD.X R17, R11, 0x1, R5, P0 ;  /* 0x000000010b117824 */ /* 0x000fca00000e0605 */
[----:B------:R-:W2:Y:S01]  /*2450*/  LDG.E.64 R6, desc[UR12][R16.64] ;  /* 0x0000000c10067981 */ /* 0x000ea2000c1e1b00 */
[----:B------:R-:W-:Y:S01]  /*2460*/  BSSY.RECONVERGENT B0, `(.L_x_2748) ;  /* 0x0000011000007945 */ /* 0x000fe20003800200 */
[C---:B--2---:R-:W-:Y:S02]  /*2470*/  PRMT R15, R6.reuse, 0x9910, RZ ;  /* 0x00009910060f7816 */ /* 0x044fe400000000ff */
[----:B------:R-:W-:Y:S02]  /*2480*/  PRMT R8, R6, 0x7632, R8 ;  /* 0x0000763206087816 */ /* 0x000fe40000000008 */
[----:B------:R-:W-:Y:S02]  /*2490*/  ISETP.NE.AND P0, PT, R15, 0x1, PT ;  /* 0x000000010f00780c */ /* 0x000fe40003f05270 */
[----:B------:R-:W-:Y:S02]  /*24a0*/  PRMT R14, R7, 0x7632, R14 ;  /* 0x00007632070e7816 */ /* 0x000fe4000000000e */
[----:B------:R-:W-:-:S02]  /*24b0*/  PRMT R18, R8, 0x9910, RZ ;  /* 0x0000991008127816 */ /* 0x000fc400000000ff */
[----:B------:R-:W-:Y:S02]  /*24c0*/  PRMT R19, R7, 0x9910, RZ ;  /* 0x0000991007137816 */ /* 0x000fe400000000ff */
[----:B------:R-:W-:Y:S02]  /*24d0*/  PRMT R16, R14, 0x9910, RZ ;  /* 0x000099100e107816 */ /* 0x000fe400000000ff */
[----:B------:R-:W-:Y:S02]  /*24e0*/  ISETP.NE.AND P1, PT, R18, 0x1, PT ;  /* 0x000000011200780c */ /* 0x000fe40003f25270 */
[----:B------:R-:W-:Y:S02]  /*24f0*/  ISETP.NE.AND P2, PT, R19, 0x1, PT ;  /* 0x000000011300780c */ /* 0x000fe40003f45270 */
[----:B------:R-:W-:Y:S02]  /*2500*/  ISETP.NE.AND P3, PT, R16, 0x1, PT ;  /* 0x000000011000780c */ /* 0x000fe40003f65270 */
[----:B------:R-:W-:Y:S01]  /*2510*/  PRMT R15, R6, 0x7610, R15 ;  /* 0x00007610060f7816 */ /* 0x000fe2000000000f */
[----:B------:R-:W-:Y:S10]  /*2520*/  @!P0 BRA `(.L_x_2749) ;  /* 0x0000000000108947 */ /* 0x000ff40003800000 */
[----:B------:R-:W-:Y:S01]  /*2530*/  PRMT R6, R15, 0x9910, RZ ;  /* 0x000099100f067816 */ /* 0x000fe200000000ff */
[----:B------:R-:W-:-:S03]  /*2540*/  IMAD.U32 R15, RZ, RZ, UR5 ;  /* 0x00000005ff0f7e24 */ /* 0x000fc6000f8e00ff */
[----:B------:R-:W-:-:S13]  /*2550*/  ISETP.NE.AND P0, PT, R6, -0x1, PT ;  /* 0xffffffff0600780c */ /* 0x000fda0003f05270 */
[----:B------:R-:W-:-:S07]  /*2560*/  @P0 PRMT R15, RZ, 0x7610, R15 ;  /* 0x00007610ff0f0816 */ /* 0x000fce000000000f */
.L_x_2749:
[----:B0-----:R-:W-:Y:S05]  /*2570*/  BSYNC.RECONVERGENT B0 ;  /* 0x0000000000007941 */ /* 0x001fea0003800200 */
.L_x_2748:
[----:B------:R-:W-:Y:S04]  /*2580*/  BSSY.RECONVERGENT B0, `(.L_x_2750) ;  /* 0x0000005000007945 */ /* 0x000fe80003800200 */
[----:B------:R-:W-:Y:S05]  /*2590*/  @!P1 BRA `(.L_x_2751) ;  /* 0x00000000000c9947 */ /* 0x000fea0003800000 */
[----:B------:R-:W-:Y:S01]  /*25a0*/  ISETP.NE.AND P0, PT, R18, -0x1, PT ;  /* 0xffffffff1200780c */ /* 0x000fe20003f05270 */
[----:B------:R-:W-:-:S12]  /*25b0*/  IMAD.U32 R8, RZ, RZ, UR5 ;  /* 0x00000005ff087e24 */ /* 0x000fd8000f8e00ff */
[----:B------:R-:W-:-:S07]  /*25c0*/  @P0 PRMT R8, RZ, 0x7610, R8 ;  /* 0x00007610ff080816 */ /* 0x000fce0000000008 */
.L_x_2751:
[----:B------:R-:W-:Y:S05]  /*25d0*/  BSYNC.RECONVERGENT B0 ;  /* 0x0000000000007941 */ /* 0x000fea0003800200 */
.L_x_2750:
[----:B------:R-:W-:Y:S04]  /*25e0*/  BSSY.RECONVERGENT B0, `(.L_x_2752) ;  /* 0x0000005000007945 */ /* 0x000fe80003800200 */
[----:B------:R-:W-:Y:S05]  /*25f0*/  @!P2 BRA `(.L_x_2753) ;  /* 0x00000000000ca947 */ /* 0x000fea0003800000 */
[----:B------:R-:W-:Y:S01]  /*2600*/  ISETP.NE.AND P0, PT, R19, -0x1, PT ;  /* 0xffffffff1300780c */ /* 0x000fe20003f05270 */
[----:B------:R-:W-:-:S12]  /*2610*/  IMAD.U32 R7, RZ, RZ, UR5 ;  /* 0x00000005ff077e24 */ /* 0x000fd8000f8e00ff */
[----:B------:R-:W-:-:S07]  /*2620*/  @P0 PRMT R7, RZ, 0x7610, R7 ;  /* 0x00007610ff070816 */ /* 0x000fce0000000007 */
.L_x_2753:
[----:B------:R-:W-:Y:S05]  /*2630*/  BSYNC.RECONVERGENT B0 ;  /* 0x0000000000007941 */ /* 0x000fea0003800200 */
.L_x_2752:
[----:B------:R-:W-:Y:S04]  /*2640*/  BSSY.RECONVERGENT B0, `(.L_x_2754) ;  /* 0x0000005000007945 */ /* 0x000fe80003800200 */
[----:B------:R-:W-:Y:S05]  /*2650*/  @!P3 BRA `(.L_x_2755) ;  /* 0x00000000000cb947 */ /* 0x000fea0003800000 */
[----:B------:R-:W-:Y:S01]  /*2660*/  ISETP.NE.AND P0, PT, R16, -0x1, PT ;  /* 0xffffffff1000780c */ /* 0x000fe20003f05270 */
[----:B------:R-:W-:-:S12]  /*2670*/  IMAD.U32 R14, RZ, RZ, UR5 ;  /* 0x00000005ff0e7e24 */ /* 0x000fd8000f8e00ff */
[----:B------:R-:W-:-:S07]  /*2680*/  @P0 PRMT R14, RZ, 0x7610, R14 ;  /* 0x00007610ff0e0816 */ /* 0x000fce000000000e */
.L_x_2755:
[----:B------:R-:W-:Y:S05]  /*2690*/  BSYNC.RECONVERGENT B0 ;  /* 0x0000000000007941 */ /* 0x000fea0003800200 */
.L_x_2754:
[----:B------:R-:W-:Y:S02]  /*26a0*/  IADD3 R16, P0, PT, R12, R9, RZ ;  /* 0x000000090c107210 */ /* 0x000fe40007f1e0ff */
[----:B------:R-:W-:Y:S02]  /*26b0*/  PRMT R6, R15, 0x5410, R8 ;  /* 0x000054100f067816 */ /* 0x000fe40000000008 */
[----:B------:R-:W-:Y:S01]  /*26c0*/  PRMT R7, R7, 0x5410, R14 ;  /* 0x0000541007077816 */ /* 0x000fe2000000000e */
[----:B------:R-:W-:Y:S01]  /*26d0*/  IMAD.X R17, R13, 0x1, R5, P0 ;  /* 0x000000010d117824 */ /* 0x000fe200000e0605 */
[----:B------:R-:W-:-:S04]  /*26e0*/  IADD3 R3, P0, PT, R3, UR7, RZ ;  /* 0x0000000703037c10 */ /* 0x000fc8000ff1e0ff */
[----:B------:R1:W-:Y:S01]  /*26f0*/  STG.E.64 desc[UR12][R16.64], R6 ;  /* 0x0000000610007986 */ /* 0x0003e2000c101b0c */
[C---:B------:R-:W-:Y:S02]  /*2700*/  IMAD.SHL.U32 R5, R3.reuse, 0x4, RZ ;  /* 0x0000000403057824 */ /* 0x040fe400078e00ff */
[----:B------:R-:W-:Y:S01]  /*2710*/  IMAD.X R4, RZ, RZ, R4, P0 ;  /* 0x000000ffff047224 */ /* 0x000fe200000e0604 */
[----:B------:R-:W-:Y:S02]  /*2720*/  LOP3.LUT P0, RZ, R3, 0xffffc000, RZ, 0xc0, !PT ;  /* 0xffffc00003ff7812 */ /* 0x000fe4000780c0ff */
[----:B------:R-:W-:Y:S02]  /*2730*/  ISETP.LT.U32.AND P1, PT, R5, R2, PT ;  /* 0x000000020500720c */ /* 0x000fe40003f21070 */
[----:B------:R-:W-:Y:S02]  /*2740*/  SHF.L.U64.HI R5, R3, 0x2, R4 ;  /* 0x0000000203057819 */ /* 0x000fe40000010204 */
[----:B------:R-:W-:-:S02]  /*2750*/  LOP3.LUT P0, RZ, R4, 0x3fffffff, RZ, 0xc0, P0 ;  /* 0x3fffffff04ff7812 */ /* 0x000fc4000000c0ff */
[----:B------:R-:W-:-:S13]  /*2760*/  ISETP.LT.AND.EX P1, PT, R5, R0, PT, P1 ;  /* 0x000000000500720c */ /* 0x000fda0003f21310 */
[----:B-1----:R-:W-:Y:S05]  /*2770*/  @!P0 BRA P1, `(.L_x_2756) ;  /* 0xfffffffc00248947 */ /* 0x002fea000083ffff */
[----:B------:R-:W-:Y:S05]  /*2780*/  EXIT ;  /* 0x000000000000794d */ /* 0x000fea0003800000 */
.L_x_2747:
[----:B------:R-:W-:-:S09]  /*2790*/  UISETP.NE.AND UP0, UPT, UR4, URZ, UPT ;  /* 0x000000ff0400728c */ /* 0x000fd2000bf05270 */
[----:B------:R-:W-:Y:S05]  /*27a0*/  BRA.U !UP0, `(.L_x_2757) ;  /* 0x0000000508407547 */ /* 0x000fea000b800000 */
.L_x_2762:
[C---:B------:R-:W-:Y:S01]  /*27b0*/  IMAD.SHL.U32 R7, R3.reuse, 0x8, RZ ;  /* 0x0000000803077824 */ /* 0x040fe200078e00ff */
[----:B------:R-:W-:-:S04]  /*27c0*/  SHF.L.U64.HI R5, R3, 0x3, R4 ;  /* 0x0000000303057819 */ /* 0x000fc80000010204 */
[----:B------:R-:W-:-:S05]  /*27d0*/  IADD3 R18, P0, PT, R10, R7, RZ ;  /* 0x000000070a127210 */ /* 0x000fca0007f1e0ff */
[----:B------:R-:W-:-:S06]  /*27e0*/  IMAD.X R19, R11, 0x1, R5, P0 ;  /* 0x000000010b137824 */ /* 0x000fcc00000e0605 */
[----:B------:R-:W2:Y:S01]  /*27f0*/  LDG.E.64 R18, desc[UR12][R18.64] ;  /* 0x0000000c12127981 */ /* 0x000ea2000c1e1b00 */
[----:B------:R-:W1:Y:S01]  /*2800*/  LDC.U16 R6, c[0x0][0xfca] ;  /* 0x0003f280ff067b82 */ /* 0x000e620000000400 */
[----:B------:R-:W-:Y:S02]  /*2810*/  IMAD.MOV.U32 R14, RZ, RZ, 0x1 ;  /* 0x00000001ff0e7424 */ /* 0x000fe400078e00ff */
[----:B-1----:R-:W-:Y:S01]  /*2820*/  IMAD.MOV.U32 R17, RZ, RZ, R6 ;  /* 0x000000ffff117224 */ /* 0x002fe200078e0006 */
[C---:B--2---:R-:W-:Y:S02]  /*2830*/  PRMT R15, R18.reuse, 0x7610, R15 ;  /* 0x00007610120f7816 */ /* 0x044fe4000000000f */
[----:B------:R-:W-:Y:S02]  /*2840*/  PRMT R16, R18, 0x7632, R16 ;  /* 0x0000763212107816 */ /* 0x000fe40000000010 */
[C---:B------:R-:W-:Y:S02]  /*2850*/  PRMT R9, R19.reuse, 0x7610, R9 ;  /* 0x0000761013097816 */ /* 0x040fe40000000009 */
[----:B------:R-:W-:-:S07]  /*2860*/  PRMT R8, R19, 0x7632, R8 ;  /* 0x0000763213087816 */ /* 0x000fce0000000008 */
.L_x_2758:
        /* <DEDUP_REMOVED lines=13> */
[----:B------:R-:W-:-:S07]  /*2940*/  IMAD.MOV.U32 R17, RZ, RZ, R6 ;  /* 0x000000ffff117224 */ /* 0x000fce00078e0006 */
.L_x_2759:
        /* <DEDUP_REMOVED lines=14> */
.L_x_2760:
        /* <DEDUP_REMOVED lines=12> */
[----:B------:R-:W-:-:S07]  /*2af0*/  IMAD.MOV.U32 R9, RZ, RZ, 0x1 ;  /* 0x00000001ff097424 */ /* 0x000fce00078e00ff */
.L_x_2761:
        /* <DEDUP_REMOVED lines=12> */
[----:B------:R-:W-:Y:S02]  /*2bc0*/  IADD3 R6, P0, PT, R12, R7, RZ ;  /* 0x000000070c067210 */ /* 0x000fe40007f1e0ff */
[----:B------:R-:W-:Y:S02]  /*2bd0*/  PRMT R8, R14, 0x5410, R15 ;  /* 0x000054100e087816 */ /* 0x000fe4000000000f */
[----:B------:R-:W-:Y:S01]  /*2be0*/  PRMT R9, R16, 0x5410, R9 ;  /* 0x0000541010097816 */ /* 0x000fe20000000009 */
[----:B------:R-:W-:Y:S01]  /*2bf0*/  IMAD.X R7, R13, 0x1, R5, P0 ;  /* 0x000000010d077824 */ /* 0x000fe200000e0605 */
[----:B0-----:R-:W-:-:S04]  /*2c00*/  IADD3 R3, P0, PT, R3, UR7, RZ ;  /* 0x0000000703037c10 */ /* 0x001fc8000ff1e0ff */
        /* <DEDUP_REMOVED lines=10> */
.L_x_2757:
[----:B------:R-:W-:Y:S02]  /*2cb0*/  IMAD.MOV.U32 R8, RZ, RZ, 0x10001 ;  /* 0x00010001ff087424 */ /* 0x000fe400078e00ff */
[----:B------:R-:W-:-:S07]  /*2cc0*/  IMAD.MOV.U32 R9, RZ, RZ, 0x10001 ;  /* 0x00010001ff097424 */ /* 0x000fce00078e00ff */
.L_x_2763:
[----:B------:R-:W-:-:S04]  /*2cd0*/  LEA R6, P0, R3, R12, 0x3 ;  /* 0x0000000c03067211 */ /* 0x000fc800078018ff */
[C---:B------:R-:W-:Y:S02]  /*2ce0*/  LEA.HI.X R7, R3.reuse, R13, R4, 0x3, P0 ;  /* 0x0000000d03077211 */ /* 0x040fe400000f1c04 */
[----:B0-----:R-:W-:-:S03]  /*2cf0*/  IADD3 R3, P0, PT, R3, UR7, RZ ;  /* 0x0000000703037c10 */ /* 0x001fc6000ff1e0ff */
[----:B------:R1:W-:Y:S02]  /*2d00*/  STG.E.64 desc[UR12][R6.64], R8 ;  /* 0x0000000806007986 */ /* 0x0003e4000c101b0c */
        /* <DEDUP_REMOVED lines=9> */
        .weak           $__internal_70_$__cuda_sm20_div_u16
        .type           $__internal_70_$__cuda_sm20_div_u16,@function
        .size           $__internal_70_$__cuda_sm20_div_u16,(.L_x_4790 - $__internal_70_$__cuda_sm20_div_u16)
$__internal_70_$__cuda_sm20_div_u16:
[----:B------:R-:W0:Y:S01]  /*2da0*/  I2F.U16 R4, UR5 ;  /* 0x0000000500047d06 */ /* 0x000e220008101000 */
[----:B------:R-:W-:Y:S01]  /*2db0*/  IMAD.MOV.U32 R5, RZ, RZ, 0x4b800000 ;  /* 0x4b800000ff057424 */ /* 0x000fe200078e00ff */
[----:B------:R-:W-:Y:S01]  /*2dc0*/  UISETP.NE.U32.AND UP0, UPT, UR5, URZ, UPT ;  /* 0x000000ff0500728c */ /* 0x000fe2000bf05070 */
[C---:B0-----:R-:W-:Y:S02]  /*2dd0*/  FSETP.GEU.AND P1, PT, |R4|.reuse, 1.175494350822287508e-38, PT ;  /* 0x008000000400780b */ /* 0x041fe40003f2e200 */
[----:B------:R-:W-:Y:S02]  /*2de0*/  FSETP.GT.AND P0, PT, |R4|, 8.50705917302346158658e+37, PT ;  /* 0x7e8000000400780b */ /* 0x000fe40003f04200 */
[----:B------:R-:W-:-:S04]  /*2df0*/  FSEL R5, R5, 1, !P1 ;  /* 0x3f80000005057808 */ /* 0x000fc80004800000 */
[----:B------:R-:W-:-:S05]  /*2e00*/  FSEL R5, R5, 0.25, !P0 ;  /* 0x3e80000005057808 */ /* 0x000fca0004000000 */
[----:B------:R-:W-:Y:S02]  /*2e10*/  FMUL R6, R4, R5 ;  /* 0x0000000504067220 */ /* 0x000fe40000400000 */
[----:B------:R-:W-:Y:S08]  /*2e20*/  I2F.U16.RZ R4, R8 ;  /* 0x0000000800047306 */ /* 0x000ff0000010d000 */
        /* <DEDUP_REMOVED lines=10> */
[----:B------:R-:W-:Y:S05]  /*2ed0*/  RET.REL.NODEC R4 `(_ZN2at6native57_GLOBAL__N__f3eca4a2_24_ForeachBinaryOpScalar_cu_86b9896c25multi_tensor_apply_kernelINS1_18TensorListMetadataILi2EEENS1_21BinaryOpScalarFunctorIsLi2ELi1ELi1EEEJNS1_13power_functorIsEEsEEEvT_T0_DpT1_) ;  /* 0xffffffd004487950 */ /* 0x000fea0003c3ffff */
.L_x_2764:
        /* <DEDUP_REMOVED lines=10> */
.L_x_4790:


//--------------------- .text._ZN2at6native57_GLOBAL__N__f3eca4a2_24_ForeachBinaryOpScalar_cu_86b9896c25multi_tensor_apply_kernelINS1_18TensorListMetadataILi2EEENS1_21BinaryOpScalarFunctorIlLi2ELi1ELi1EEEJNS1_13power_functorIlEElEEEvT_T0_DpT1_ --------------------------
	.section	.text._ZN2at6native57_GLOBAL__N__f3eca4a2_24_ForeachBinaryOpScalar_cu_86b9896c25multi_tensor_apply_kernelINS1_18TensorListMetadataILi2EEENS1_21BinaryOpScalarFunctorIlLi2ELi1ELi1EEEJNS1_13power_functorIlEElEEEvT_T0_DpT1_,"ax",@progbits
	.align	128
.text._ZN2at6native57_GLOBAL__N__f3eca4a2_24_ForeachBinaryOpScalar_cu_86b9896c25multi_tensor_apply_kernelINS1_18TensorListMetadataILi2EEENS1_21BinaryOpScalarFunctorIlLi2ELi1ELi1EEEJNS1_13power_functorIlEElEEEvT_T0_DpT1_:
        .type           _ZN2at6native57_GLOBAL__N__f3eca4a2_24_ForeachBinaryOpScalar_cu_86b9896c25multi_tensor_apply_kernelINS1_18TensorListMetadataILi2EEENS1_21BinaryOpScalarFunctorIlLi2ELi1ELi1EEEJNS1_13power_functorIlEElEEEvT_T0_DpT1_,@function
        .size           _ZN2at6native57_GLOBAL__N__f3eca4a2_24_ForeachBinaryOpScalar_cu_86b9896c25multi_tensor_apply_kernelINS1_18TensorListMetadataILi2EEENS1_21BinaryOpScalarFunctorIlLi2ELi1ELi1EEEJNS1_13power_functorIlEElEEEvT_T0_DpT1_,(.L_x_4792 - _ZN2at6native57_GLOBAL__N__f3eca4a2_24_ForeachBinaryOpScalar_cu_86b9896c25multi_tensor_apply_kernelINS1_18TensorListMetadataILi2EEENS1_21BinaryOpScalarFunctorIlLi2ELi1ELi1EEEJNS1_13power_functorIlEElEEEvT_T0_DpT1_)
        .other          _ZN2at6native57_GLOBAL__N__f3eca4a2_24_ForeachBinaryOpScalar_cu_86b9896c25multi_tensor_apply_kernelINS1_18TensorListMetadataILi2EEENS1_21BinaryOpScalarFunctorIlLi2ELi1ELi1EEEJNS1_13power_functorIlEElEEEvT_T0_DpT1_,@"STO_CUDA_ENTRY STV_DEFAULT"
_ZN2at6native57_GLOBAL__N__f3eca4a2_24_ForeachBinaryOpScalar_cu_86b9896c25multi_tensor_apply_kernelINS1_18TensorListMetadataILi2EEENS1_21BinaryOpScalarFunctorIlLi2ELi1ELi1EEEJNS1_13power_functorIlEElEEEvT_T0_DpT1_:
        /* <DEDUP_REMOVED lines=26> */
[----:B------:R-:W-:Y:S01]  /*01a0*/  UISETP.LT.U32.AND UP0, UPT, UR13, 0x10000, UPT ;  /* 0x000100000d00788c */ /* 0x000fe2000bf01070 */
[----:B------:R-:W2:Y:S03]  /*01b0*/  LDCU UR19, c[0x0][0x360] ;  /* 0x00006c00ff1377ac */ /* 0x000ea60008000800 */
[----:B------:R-:W-:-:S04]  /*01c0*/  UISETP.LT.U32.AND.EX UP0, UPT, UR5, URZ, UPT, UP0 ;  /* 0x000000ff0500728c */ /* 0x000fc8000bf01100 */
[----:B------:R-:W-:Y:S02]  /*01d0*/  USEL UR21, UR13, 0x10000, UP0 ;  /* 0x000100000d157887 */ /* 0x000fe40008000000 */
[----:B------:R-:W-:Y:S02]  /*01e0*/  USEL UR22, UR5, URZ, UP0 ;  /* 0x000000ff05167287 */ /* 0x000fe40008000000 */
[----:B0-----:R-:W-:-:S04]  /*01f0*/  UISETP.GT.U32.AND UP1, UPT, UR6, -0x1, UPT ;  /* 0xffffffff0600788c */ /* 0x001fc8000bf24070 */
[----:B------:R-:W-:Y:S02]  /*0200*/  UISETP.GT.AND.EX UP0, UPT, UR7, -0x1, UPT, UP1 ;  /* 0xffffffff0700788c */ /* 0x000fe4000bf04310 */
[----:B--2---:R-:W-:-:S07]  /*0210*/  USHF.L.U32 UR15, UR19, 0x2, URZ ;  /* 0x00000002130f7899 */ /* 0x004fce00080006ff */
[----:B------:R-:W-:Y:S05]  /*0220*/  BRA.U UP0, `(.L_x_2766) ;  /* 0x0000001500247547 */ /* 0x000fea000b800000 */
[----:B------:R-:W-:Y:S01]  /*0230*/  UISETP.GT.U32.AND UP0, UPT, UR21, UR15, UPT ;  /* 0x0000000f1500728c */ /* 0x000fe2000bf04070 */
[----:B------:R-:W-:Y:S01]  /*0240*/  MOV R6, 0x2d0 ;  /* 0x000002d000067802 */ /* 0x000fe20000000f00 */
[----:B------:R-:W-:Y:S02]  /*0250*/  ULOP3.LUT UR7, UR15, 0xffff, URZ, 0xc0, !UPT ;  /* 0x0000ffff0f077892 */ /* 0x000fe4000f8ec0ff */
[----:B------:R-:W-:-:S04]  /*0260*/  UISETP.GT.U32.AND.EX UP0, UPT, UR22, URZ, UPT, UP0 ;  /* 0x000000ff1600728c */ /* 0x000fc8000bf04100 */
[----:B------:R-:W-:Y:S02]  /*0270*/  USEL UR5, UR21, UR15, UP0 ;  /* 0x0000000f15057287 */ /* 0x000fe40008000000 */
[----:B------:R-:W-:Y:S02]  /*0280*/  USEL UR6, UR22, URZ, UP0 ;  /* 0x000000ff16067287 */ /* 0x000fe40008000000 */
[----:B------:R-:W-:-:S04]  /*0290*/  UIADD3 UR5, UP0, UPT, UR5, -0x1, URZ ;  /* 0xffffffff05057890 */ /* 0x000fc8000ff1e0ff */
[----:B------:R-:W-:Y:S02]  /*02a0*/  UIADD3.X UR6, UPT, UPT, UR6, -0x1, URZ, UP0, !UPT ;  /* 0xffffffff06067890 */ /* 0x000fe400087fe4ff */
[----:B------:R-:W-:-:S12]  /*02b0*/  ULOP3.LUT UR4, UR5, 0xffff, URZ, 0xc0, !UPT ;  /* 0x0000ffff05047892 */ /* 0x000fd8000f8ec0ff */
[----:B-1----:R-:W-:Y:S05]  /*02c0*/  CALL.REL.NOINC `($__internal_71_$__cuda_sm20_div_u16) ;  /* 0x0000003400007944 */ /* 0x002fea0003c00000 */
[----:B------:R-:W0:Y:S01]  /*02d0*/  LDCU UR4, c[0x0][0xfd0] ;  /* 0x0001fa00ff0477ac */ /* 0x000e220008000800 */
[----:B------:R-:W-:Y:S01]  /*02e0*/  UISETP.GE.U32.AND UP1, UPT, UR5, UR15, UPT ;  /* 0x0000000f0500728c */ /* 0x000fe2000bf26070 */
[----:B------:R-:W-:Y:S02]  /*02f0*/  UMOV UR13, 0xffffffff ;  /* 0xffffffff000d7882 */ /* 0x000fe40000000000 */
[----:B------:R-:W-:Y:S01]  /*0300*/  UMOV UR5, URZ ;  /* 0x000000ff00057c82 */ /* 0x000fe20008000000 */
[----:B0-----:R-:W-:-:S04]  /*0310*/  ULOP3.LUT UR4, UR4, 0x1, URZ, 0xc0, !UPT ;  /* 0x0000000104047892 */ /* 0x001fc8000f8ec0ff */
[----:B------:R-:W-:-:S03]  /*0320*/  UISETP.NE.U32.AND UP0, UPT, UR4, 0x1, UPT ;  /* 0x000000010400788c */ /* 0x000fc6000bf05070 */
[----:B------:R-:W-:Y:S01]  /*0330*/  UMOV UR4, URZ ;  /* 0x000000ff00047c82 */ /* 0x000fe20008000000 */
[----:B------:R-:W-:-:S04]  /*0340*/  UISETP.NE.U32.AND.EX UP0, UPT, URZ, URZ, UPT, UP0 ;  /* 0x000000ffff00728c */ /* 0x000fc8000bf05100 */
[----:B------:R-:W-:Y:S02]  /*0350*/  USEL UR13, UR13, 0x1, !UP0 ;  /* 0x000000010d0d7887 */ /* 0x000fe4000c000000 */
[----:B------:R-:W-:Y:S02]  /*0360*/  USEL UR20, URZ, 0xffffffff, UP0 ;  /* 0xffffffffff147887 */ /* 0x000fe40008000000 */
[----:B------:R-:W-:-:S09]  /*0370*/  UISETP.GE.U32.AND.EX UP0, UPT, UR6, URZ, UPT, UP1 ;  /* 0x000000ff0600728c */ /* 0x000fd2000bf06110 */
[----:B------:R-:W-:Y:S05]  /*0380*/  BRA.U !UP0, `(.L_x_2767) ;  /* 0x0000000d08607547 */ /* 0x000fea000b800000 */
[----:B------:R-:W-:Y:S01]  /*0390*/  ULOP3.LUT UR4, UR12, 0xffff, URZ, 0xc0, !UPT ;  /* 0x0000ffff0c047892 */ /* 0x000fe2000f8ec0ff */
[----:B------:R-:W-:Y:S01]  /*03a0*/  UMOV UR5, URZ ;  /* 0x000000ff00057c82 */ /* 0x000fe20008000000 */
[----:B------:R-:W-:Y:S02]  /*03b0*/  UMOV UR6, URZ ;  /* 0x000000ff00067c82 */ /* 0x000fe40008000000 */
[----:B------:R-:W-:Y:S01]  /*03c0*/  UIADD3 UR4, UPT, UPT, UR4, 0x1, URZ ;  /* 0x0000000104047890 */ /* 0x000fe2000fffe0ff */
[----:B------:R-:W-:-:S03]  /*03d0*/  UMOV UR7, URZ ;  /* 0x000000ff00077c82 */ /* 0x000fc60008000000 */
[----:B------:R-:W-:-:S03]  /*03e0*/  ULOP3.LUT UR14, UR4, 0x1fffe, URZ, 0xc0, !UPT ;  /* 0x0001fffe040e7892 */ /* 0x000fc6000f8ec0ff */
[----:B------:R-:W-:-:S09]  /*03f0*/  UMOV UR4, URZ ;  /* 0x000000ff00047c82 */ /* 0x000fd20008000000 */
.L_x_2784:
[----:B0-----:R-:W-:Y:S02]  /*0400*/  IADD3 R15, P1, PT, R0, UR4, RZ ;  /* 0x00000004000f7c10 */ /* 0x001fe4000ff3e0ff */
[----:B------:R-:W-:Y:S02]  /*0410*/  CS2R R6, SRZ ;  /* 0x0000000000067805 */ /* 0x000fe4000001ff00 */
[C---:B------:R-:W-:Y:S01]  /*0420*/  ISETP.GE.U32.AND P0, PT, R15.reuse, UR21, PT ;  /* 0x000000150f007c0c */ /* 0x040fe2000bf06070 */
[----:B------:R-:W-:Y:S01]  /*0430*/  IMAD.X R10, RZ, RZ, UR5, P1 ;  /* 0x00000005ff0a7e24 */ /* 0x000fe200088e06ff */
[----:B------:R-:W-:-:S04]  /*0440*/  IADD3 R12, P2, PT, R15, UR19, RZ ;  /* 0x000000130f0c7c10 */ /* 0x000fc8000ff5e0ff */
[----:B------:R-:W-:Y:S01]  /*0450*/  ISETP.GE.AND.EX P0, PT, R10, UR22, PT, P0 ;  /* 0x000000160a007c0c */ /* 0x000fe2000bf06300 */
[----:B------:R-:W-:-:S12]  /*0460*/  IMAD.X R11, RZ, RZ, R10, P2 ;  /* 0x000000ffff0b7224 */ /* 0x000fd800010e060a */
[----:B------:R-:W-:-:S04]  /*0470*/  @!P0 LEA R2, P1, R15, UR10, 0x3 ;  /* 0x0000000a0f028c11 */ /* 0x000fc8000f8218ff */
[----:B------:R-:W-:Y:S02]  /*0480*/  @!P0 LEA.HI.X R3, R15, UR11, R10, 0x3, P1 ;  /* 0x0000000b0f038c11 */ /* 0x000fe400088f1c0a */
[----:B------:R-:W-:-:S03]  /*0490*/  ISETP.GE.U32.AND P1, PT, R12, UR21, PT ;  /* 0x000000150c007c0c */ /* 0x000fc6000bf26070 */
[----:B------:R0:W2:Y:S01]  /*04a0*/  @!P0 LDG.E.64 R6, desc[UR16][R2.64] ;  /* 0x0000001002068981 */ /* 0x0000a2000c1e1b00 */
[----:B------:R-:W-:Y:S02]  /*04b0*/  ISETP.GE.AND.EX P0, PT, R11, UR22, PT, P1 ;  /* 0x000000160b007c0c */ /* 0x000fe4000bf06310 */
[----:B------:R-:W-:Y:S02]  /*04c0*/  CS2R R8, SRZ ;  /* 0x0000000000087805 */ /* 0x000fe4000001ff00 */
[----:B------:R-:W-:-:S05]  /*04d0*/  IADD3 R14, P2, PT, R12, UR19, RZ ;  /* 0x000000130c0e7c10 */ /* 0x000fca000ff5e0ff */
[----:B------:R-:W-:-:S04]  /*04e0*/  IMAD.X R13, RZ, RZ, R11, P2 ;  /* 0x000000ffff0d7224 */ /* 0x000fc800010e060b */
[----:B------:R-:W-:-:S04]  /*04f0*/  @!P0 LEA R4, P1, R12, UR10, 0x3 ;  /* 0x0000000a0c048c11 */ /* 0x000fc8000f8218ff */
[----:B------:R-:W-:Y:S02]  /*0500*/  @!P0 LEA.HI.X R5, R12, UR11, R11, 0x3, P1 ;  /* 0x0000000b0c058c11 */ /* 0x000fe400088f1c0b */
[C---:B------:R-:W-:Y:S02]  /*0510*/  ISETP.GE.U32.AND P1, PT, R14.reuse, UR21, PT ;  /* 0x000000150e007c0c */ /* 0x040fe4000bf26070 */
[----:B0-----:R-:W-:Y:S01]  /*0520*/  IADD3 R2, P4, PT, R14, UR19, RZ ;  /* 0x000000130e027c10 */ /* 0x001fe2000ff9e0ff */
[----:B------:R0:W5:Y:S01]  /*0530*/  @!P0 LDG.E.64 R8, desc[UR16][R4.64] ;  /* 0x0000001004088981 */ /* 0x000162000c1e1b00 */
[----:B------:R-:W-:Y:S02]  /*0540*/  ISETP.GE.AND.EX P1, PT, R13, UR22, PT, P1 ;  /* 0x000000160d007c0c */ /* 0x000fe4000bf26310 */
[----:B------:R-:W-:Y:S01]  /*0550*/  ISETP.GE.U32.AND P2, PT, R2, UR21, PT ;  /* 0x0000001502007c0c */ /* 0x000fe2000bf46070 */
[----:B------:R-:W-:Y:S01]  /*0560*/  IMAD.X R18, RZ, RZ, R13, P4 ;  /* 0x000000ffff127224 */ /* 0x000fe200020e060d */
[----:B------:R-:W-:-:S04]  /*0570*/  CS2R R2, SRZ ;  /* 0x0000000000027805 */ /* 0x000fc8000001ff00 */
[----:B------:R-:W-:-:S05]  /*0580*/  ISETP.GE.AND.EX P2, PT, R18, UR22, PT, P2 ;  /* 0x0000001612007c0c */ /* 0x000fca000bf46320 */
[----:B------:R-:W-:Y:S01]  /*0590*/  @!P1 LEA R16, P3, R14, UR10, 0x3 ;  /* 0x0000000a0e109c11 */ /* 0x000fe2000f8618ff */
[----:B0-----:R-:W-:-:S03]  /*05a0*/  IMAD.U32 R5, RZ, RZ, UR19 ;  /* 0x00000013ff057e24 */ /* 0x001fc6000f8e00ff */
[----:B------:R-:W-:-:S05]  /*05b0*/  @!P1 LEA.HI.X R17, R14, UR11, R13, 0x3, P3 ;  /* 0x0000000b0e119c11 */ /* 0x000fca00098f1c0d */
[----:B------:R0:W5:Y:S01]  /*05c0*/  @!P1 LDG.E.64 R2, desc[UR16][R16.64] ;  /* 0x0000001010029981 */ /* 0x000162000c1e1b00 */
[----:B------:R-:W-:-:S04]  /*05d0*/  @!P2 IADD3 R4, P1, P3, R5, UR19, R12 ;  /* 0x000000130504ac10 */ /* 0x000fc8000fb3e00c */
[----:B------:R-:W-:Y:S02]  /*05e0*/  @!P2 IADD3.X R5, PT, PT, RZ, R11, RZ, P1, P3 ;  /* 0x0000000bff05a210 */ /* 0x000fe40000fe64ff */
[----:B------:R-:W-:-:S04]  /*05f0*/  @!P2 LEA R18, P1, R4, UR10, 0x3 ;  /* 0x0000000a0412ac11 */ /* 0x000fc8000f8218ff */
[----:B------:R-:W-:Y:S02]  /*0600*/  @!P2 LEA.HI.X R19, R4, UR11, R5, 0x3, P1 ;  /* 0x0000000b0413ac11 */ /* 0x000fe400088f1c05 */
[----:B------:R-:W-:-:S06]  /*0610*/  CS2R R4, SRZ ;  /* 0x0000000000047805 */ /* 0x000fcc000001ff00 */
[----:B------:R1:W5:Y:S01]  /*0620*/  @!P2 LDG.E.64 R4, desc[UR16][R18.64] ;  /* 0x000000101204a981 */ /* 0x000362000c1e1b00 */
[----:B------:R-:W-:Y:S01]  /*0630*/  ISETP.GE.U32.AND P2, PT, R15, UR21, PT ;  /* 0x000000150f007c0c */ /* 0x000fe2000bf46070 */
[----:B------:R-:W-:Y:S03]  /*0640*/  BSSY.RECONVERGENT B0, `(.L_x_2768) ;  /* 0x000000c000007945 */ /* 0x000fe60003800200 */
[----:B------:R-:W-:-:S13]  /*0650*/  ISETP.GE.AND.EX P2, PT, R10, UR22, PT, P2 ;  /* 0x000000160a007c0c */ /* 0x000fda000bf46320 */
[----:B0-----:R-:W-:-:S04]  /*0660*/  @!P2 LEA R16, P3, R15, UR8, 0x3 ;  /* 0x000000080f10ac11 */ /* 0x001fc8000f8618ff */
[----:B------:R-:W-:Y:S02]  /*0670*/  @!P2 LEA.HI.X R17, R15, UR9, R10, 0x3, P3 ;  /* 0x000000090f11ac11 */ /* 0x000fe400098f1c0a */
[----:B--2---:R-:W-:-:S04]  /*0680*/  ISETP.NE.U32.AND P1, PT, R6, 0x1, PT ;  /* 0x000000010600780c */ /* 0x004fc80003f25070 */
[----:B------:R-:W-:-:S13]  /*0690*/  ISETP.NE.AND.EX P1, PT, R7, RZ, PT, P1 ;  /* 0x000000ff0700720c */ /* 0x000fda0003f25310 */
[----:B-1----:R-:W-:Y:S05]  /*06a0*/  @!P1 BRA `(.L_x_2769) ;  /* 0x0000000000149947 */ /* 0x002fea0003800000 */
[----:B------:R-:W-:Y:S01]  /*06b0*/  ISETP.NE.U32.AND P1, PT, R6, -0x1, PT ;  /* 0xffffffff0600780c */ /* 0x000fe20003f25070 */
[----:B------:R-:W-:-:S03]  /*06c0*/  IMAD.U32 R6, RZ, RZ, UR13 ;  /* 0x0000000dff067e24 */ /* 0x000fc6000f8e00ff */
[----:B------:R-:W-:Y:S01]  /*06d0*/  ISETP.NE.AND.EX P1, PT, R7, -0x1, PT, P1 ;  /* 0xffffffff0700780c */ /* 0x000fe20003f25310 */
[----:B------:R-:W-:-:S12]  /*06e0*/  IMAD.U32 R7, RZ, RZ, UR20 ;  /* 0x00000014ff077e24 */ /* 0x000fd8000f8e00ff */
[----:B------:R-:W-:-:S07]  /*06f0*/  @P1 CS2R R6, SRZ ;  /* 0x0000000000061805 */ /* 0x000fce000001ff00 */
.L_x_2769:
[----:B------:R-:W-:Y:S05]  /*0700*/  BSYNC.RECONVERGENT B0 ;  /* 0x0000000000007941 */ /* 0x000fea0003800200 */
.L_x_2768:
[----:B-----5:R-:W-:Y:S01]  /*0710*/  ISETP.NE.U32.AND P1, PT, R8, 0x1, PT ;  /* 0x000000010800780c */ /* 0x020fe20003f25070 */
[----:B------:R0:W-:Y:S01]  /*0720*/  @!P2 STG.E.64 desc[UR16][R16.64], R6 ;  /* 0x000000061000a986 */ /* 0x0001e2000c101b10 */
[----:B------:R-:W-:Y:S01]  /*0730*/  ISETP.GE.U32.AND P2, PT, R14, UR21, PT ;  /* 0x000000150e007c0c */ /* 0x000fe2000bf46070 */
[----:B------:R-:W-:Y:S01]  /*0740*/  BSSY.RECONVERGENT B0, `(.L_x_2770) ;  /* 0x000000b000007945 */ /* 0x000fe20003800200 */
[----:B------:R-:W-:Y:S02]  /*0750*/  ISETP.NE.AND.EX P1, PT, R9, RZ, PT, P1 ;  /* 0x000000ff0900720c */ /* 0x000fe40003f25310 */
[C---:B------:R-:W-:Y:S02]  /*0760*/  @!P0 LEA R18, P3, R12.reuse, UR8, 0x3 ;  /* 0x000000080c128c11 */ /* 0x040fe4000f8618ff */
[----:B------:R-:W-:Y:S02]  /*0770*/  ISETP.GE.AND.EX P2, PT, R13, UR22, PT, P2 ;  /* 0x000000160d007c0c */ /* 0x000fe4000bf46320 */
[----:B------:R-:W-:-:S07]  /*0780*/  @!P0 LEA.HI.X R19, R12, UR9, R11, 0x3, P3 ;  /* 0x000000090c138c11 */ /* 0x000fce00098f1c0b */
[----:B0-----:R-:W-:Y:S05]  /*0790*/  @!P1 BRA `(.L_x_2771) ;  /* 0x0000000000149947 */ /* 0x001fea0003800000 */
[----:B------:R-:W-:Y:S01]  /*07a0*/  ISETP.NE.U32.AND P1, PT, R8, -0x1, PT ;  /* 0xffffffff0800780c */ /* 0x000fe20003f25070 */
[----:B------:R-:W-:-:S03]  /*07b0*/  IMAD.U32 R8, RZ, RZ, UR13 ;  /* 0x0000000dff087e24 */ /* 0x000fc6000f8e00ff */
[----:B------:R-:W-:Y:S01]  /*07c0*/  ISETP.NE.AND.EX P1, PT, R9, -0x1, PT, P1 ;  /* 0xffffffff0900780c */ /* 0x000fe20003f25310 */
[----:B------:R-:W-:-:S12]  /*07d0*/  IMAD.U32 R9, RZ, RZ, UR20 ;  /* 0x00000014ff097e24 */ /* 0x000fd8000f8e00ff */
[----:B------:R-:W-:-:S07]  /*07e0*/  @P1 CS2R R8, SRZ ;  /* 0x0000000000081805 */ /* 0x000fce000001ff00 */
.L_x_2771:
[----:B------:R-:W-:Y:S05]  /*07f0*/  BSYNC.RECONVERGENT B0 ;  /* 0x0000000000007941 */ /* 0x000fea0003800200 */
.L_x_2770:
[----:B------:R-:W-:Y:S01]  /*0800*/  IMAD.U32 R21, RZ, RZ, UR19 ;  /* 0x00000013ff157e24 */ /* 0x000fe2000f8e00ff */
[----:B------:R-:W-:Y:S01]  /*0810*/  IADD3 R6, P6, PT, R12, UR15, RZ ;  /* 0x0000000f0c067c10 */ /* 0x000fe2000ffde0ff */
[----:B------:R-:W-:Y:S01]  /*0820*/  IMAD.MOV.U32 R16, RZ, RZ, R8 ;  /* 0x000000ffff107224 */ /* 0x000fe200078e0008 */
[C---:B------:R-:W-:Y:S01]  /*0830*/  @!P2 LEA R8, P1, R14.reuse, UR8, 0x3 ;  /* 0x000000080e08ac11 */ /* 0x040fe2000f8218ff */
[----:B------:R-:W-:Y:S01]  /*0840*/  IMAD.MOV.U32 R17, RZ, RZ, R9 ;  /* 0x000000ffff117224 */ /* 0x000fe200078e0009 */
[----:B------:R-:W-:Y:S01]  /*0850*/  IADD3 R21, P5, P3, R21, UR19, R12 ;  /* 0x0000001315157c10 */ /* 0x000fe2000fbbe00c */
[----:B------:R-:W-:Y:S01]  /*0860*/  BSSY.RECONVERGENT B0, `(.L_x_2772) ;  /* 0x0000018000007945 */ /* 0x000fe20003800200 */
[----:B------:R-:W-:Y:S02]  /*0870*/  @!P2 LEA.HI.X R9, R14, UR9, R13, 0x3, P1 ;  /* 0x000000090e09ac11 */ /* 0x000fe400088f1c0d */
[----:B------:R-:W-:Y:S01]  /*0880*/  IADD3.X R14, PT, PT, RZ, R11, RZ, P5, P3 ;  /* 0x0000000bff0e7210 */ /* 0x000fe20002fe64ff */
[----:B------:R-:W-:Y:S01]  /*0890*/  IMAD.X R11, RZ, RZ, R11, P6 ;  /* 0x000000ffff0b7224 */ /* 0x000fe200030e060b */
[----:B------:R-:W-:Y:S01]  /*08a0*/  ISETP.NE.U32.AND P3, PT, R2, 0x1, PT ;  /* 0x000000010200780c */ /* 0x000fe20003f65070 */
[----:B------:R0:W-:Y:S01]  /*08b0*/  @!P0 STG.E.64 desc[UR16][R18.64], R16 ;  /* 0x0000001012008986 */ /* 0x0001e2000c101b10 */
[----:B------:R-:W-:-:S02]  /*08c0*/  IADD3 R15, P4, PT, R15, UR15, RZ ;  /* 0x0000000f0f0f7c10 */ /* 0x000fc4000ff9e0ff */
[----:B------:R-:W-:Y:S02]  /*08d0*/  ISETP.NE.AND.EX P6, PT, R3, RZ, PT, P3 ;  /* 0x000000ff0300720c */ /* 0x000fe40003fc5330 */
[----:B------:R-:W-:Y:S01]  /*08e0*/  ISETP.GE.U32.AND P0, PT, R15, UR21, PT ;  /* 0x000000150f007c0c */ /* 0x000fe2000bf06070 */
[----:B------:R-:W-:Y:S01]  /*08f0*/  IMAD.X R20, RZ, RZ, R10, P4 ;  /* 0x000000ffff147224 */ /* 0x000fe200020e060a */
[----:B------:R-:W-:Y:S02]  /*0900*/  IADD3 R7, P4, PT, R6, UR19, RZ ;  /* 0x0000001306077c10 */ /* 0x000fe4000ff9e0ff */
[----:B------:R-:W-:Y:S02]  /*0910*/  ISETP.GE.U32.AND P1, PT, R21, UR21, PT ;  /* 0x0000001515007c0c */ /* 0x000fe4000bf26070 */
[----:B------:R-:W-:Y:S01]  /*0920*/  ISETP.GE.AND.EX P0, PT, R20, UR22, PT, P0 ;  /* 0x0000001614007c0c */ /* 0x000fe2000bf06300 */
[----:B------:R-:W-:Y:S01]  /*0930*/  IMAD.X R10, RZ, RZ, R11, P4 ;  /* 0x000000ffff0a7224 */ /* 0x000fe200020e060b */
[----:B------:R-:W-:-:S02]  /*0940*/  ISETP.GE.AND.EX P1, PT, R14, UR22, PT, P1 ;  /* 0x000000160e007c0c */ /* 0x000fc4000bf26310 */
[----:B0-----:R-:W-:-:S04]  /*0950*/  IADD3 R18, P5, PT, R7, UR19, RZ ;  /* 0x0000001307127c10 */ /* 0x001fc8000ffbe0ff */
[----:B------:R-:W-:Y:S01]  /*0960*/  ISETP.GE.U32.AND P3, PT, R18, UR21, PT ;  /* 0x0000001512007c0c */ /* 0x000fe2000bf66070 */
[----:B------:R-:W-:Y:S01]  /*0970*/  IMAD.X R19, RZ, RZ, R10, P5 ;  /* 0x000000ffff137224 */ /* 0x000fe200028e060a */
[----:B------:R-:W-:Y:S11]  /*0980*/  @!P6 BRA `(.L_x_2773) ;  /* 0x000000000014e947 */ /* 0x000ff60003800000 */
[----:B------:R-:W-:Y:S01]  /*0990*/  ISETP.NE.U32.AND P4, PT, R2, -0x1, PT ;  /* 0xffffffff0200780c */ /* 0x000fe20003f85070 */
[----:B------:R-:W-:-:S03]  /*09a0*/  IMAD.U32 R2, RZ, RZ, UR13 ;  /* 0x0000000dff027e24 */ /* 0x000fc6000f8e00ff */
[----:B------:R-:W-:Y:S01]  /*09b0*/  ISETP.NE.AND.EX P4, PT, R3, -0x1, PT, P4 ;  /* 0xffffffff0300780c */ /* 0x000fe20003f85340 */
[----:B------:R-:W-:-:S12]  /*09c0*/  IMAD.U32 R3, RZ, RZ, UR20 ;  /* 0x00000014ff037e24 */ /* 0x000fd8000f8e00ff */
[----:B------:R-:W-:-:S07]  /*09d0*/  @P4 CS2R R2, SRZ ;  /* 0x0000000000024805 */ /* 0x000fce000001ff00 */
.L_x_2773:
[----:B------:R-:W-:Y:S05]  /*09e0*/  BSYNC.RECONVERGENT B0 ;  /* 0x0000000000007941 */ /* 0x000fea0003800200 */
.L_x_2772:
[----:B------:R-:W-:Y:S01]  /*09f0*/  @!P1 LEA R12, P5, R21, UR8, 0x3 ;  /* 0x00000008150c9c11 */ /* 0x000fe2000f8a18ff */
[----:B------:R0:W-:Y:S01]  /*0a00*/  @!P2 STG.E.64 desc[UR16][R8.64], R2 ;  /* 0x000000020800a986 */ /* 0x0001e2000c101b10 */
[----:B------:R-:W-:Y:S01]  /*0a10*/  ISETP.GE.AND.EX P4, PT, R19, UR22, PT, P3 ;  /* 0x0000001613007c0c */ /* 0x000fe2000bf86330 */
[----:B------:R-:W-:Y:S01]  /*0a20*/  BSSY.RECONVERGENT B0, `(.L_x_2774) ;  /* 0x0000013000007945 */ /* 0x000fe20003800200 */
[----:B------:R-:W-:Y:S02]  /*0a30*/  @!P1 LEA.HI.X R13, R21, UR9, R14, 0x3, P5 ;  /* 0x00000009150d9c11 */ /* 0x000fe4000a8f1c0e */
[----:B------:R-:W-:Y:S02]  /*0a40*/  ISETP.NE.U32.AND P5, PT, R4, 0x1, PT ;  /* 0x000000010400780c */ /* 0x000fe40003fa5070 */
[----:B------:R-:W-:Y:S02]  /*0a50*/  @!P0 LEA R16, P6, R15, UR10, 0x3 ;  /* 0x0000000a0f108c11 */ /* 0x000fe4000f8c18ff */
[----:B------:R-:W-:-:S02]  /*0a60*/  ISETP.NE.AND.EX P5, PT, R5, RZ, PT, P5 ;  /* 0x000000ff0500720c */ /* 0x000fc40003fa5350 */
[----:B------:R-:W-:Y:S02]  /*0a70*/  @!P0 LEA.HI.X R17, R15, UR11, R20, 0x3, P6 ;  /* 0x0000000b0f118c11 */ /* 0x000fe4000b0f1c14 */
[----:B------:R-:W-:Y:S02]  /*0a80*/  ISETP.GE.U32.AND P3, PT, R6, UR21, PT ;  /* 0x0000001506007c0c */ /* 0x000fe4000bf66070 */
[----:B0-----:R-:W-:Y:S02]  /*0a90*/  CS2R R8, SRZ ;  /* 0x0000000000087805 */ /* 0x001fe4000001ff00 */
[----:B------:R-:W-:Y:S02]  /*0aa0*/  ISETP.GE.U32.AND P2, PT, R7, UR21, PT ;  /* 0x0000001507007c0c */ /* 0x000fe4000bf46070 */
[----:B------:R-:W-:Y:S02]  /*0ab0*/  @!P4 LEA R14, P6, R18, UR10, 0x3 ;  /* 0x0000000a120ecc11 */ /* 0x000fe4000f8c18ff */
[----:B------:R-:W-:-:S02]  /*0ac0*/  ISETP.GE.AND.EX P3, PT, R11, UR22, PT, P3 ;  /* 0x000000160b007c0c */ /* 0x000fc4000bf66330 */
[----:B------:R-:W-:Y:S02]  /*0ad0*/  ISETP.GE.AND.EX P2, PT, R10, UR22, PT, P2 ;  /* 0x000000160a007c0c */ /* 0x000fe4000bf46320 */
[----:B------:R-:W-:Y:S01]  /*0ae0*/  @!P4 LEA.HI.X R15, R18, UR11, R19, 0x3, P6 ;  /* 0x0000000b120fcc11 */ /* 0x000fe2000b0f1c13 */
[----:B------:R-:W-:Y:S10]  /*0af0*/  @!P5 BRA `(.L_x_2775) ;  /* 0x000000000014d947 */ /* 0x000ff40003800000 */
[----:B------:R-:W-:Y:S01]  /*0b00*/  ISETP.NE.U32.AND P5, PT, R4, -0x1, PT ;  /* 0xffffffff0400780c */ /* 0x000fe20003fa5070 */
[----:B------:R-:W-:-:S03]  /*0b10*/  IMAD.U32 R4, RZ, RZ, UR13 ;  /* 0x0000000dff047e24 */ /* 0x000fc6000f8e00ff */
[----:B------:R-:W-:Y:S01]  /*0b20*/  ISETP.NE.AND.EX P5, PT, R5, -0x1, PT, P5 ;  /* 0xffffffff0500780c */ /* 0x000fe20003fa5350 */
[----:B------:R-:W-:-:S12]  /*0b30*/  IMAD.U32 R5, RZ, RZ, UR20 ;  /* 0x00000014ff057e24 */ /* 0x000fd8000f8e00ff */
[----:B------:R-:W-:-:S07]  /*0b40*/  @P5 CS2R R4, SRZ ;  /* 0x0000000000045805 */ /* 0x000fce000001ff00 */
.L_x_2775:
[----:B------:R-:W-:Y:S05]  /*0b50*/  BSYNC.RECONVERGENT B0 ;  /* 0x0000000000007941 */ /* 0x000fea0003800200 */
.L_x_2774:
[----:B------:R0:W-:Y:S04]  /*0b60*/  @!P1 STG.E.64 desc[UR16][R12.64], R4 ;  /* 0x000000040c009986 */ /* 0x0001e8000c101b10 */
[----:B------:R-:W2:Y:S01]  /*0b70*/  @!P0 LDG.E.64 R8, desc[UR16][R16.64] ;  /* 0x0000001010088981 */ /* 0x000ea2000c1e1b00 */
[----:B------:R-:W-:Y:S02]  /*0b80*/  @!P3 LEA R18, P0, R6, UR10, 0x3 ;  /* 0x0000000a0612bc11 */ /* 0x000fe4000f8018ff */
[----:B------:R-:W-:Y:S02]  /*0b90*/  CS2R R2, SRZ ;  /* 0x0000000000027805 */ /* 0x000fe4000001ff00 */
[----:B------:R-:W-:Y:S02]  /*0ba0*/  @!P2 LEA R20, P1, R7, UR10, 0x3 ;  /* 0x0000000a0714ac11 */ /* 0x000fe4000f8218ff */
[----:B------:R-:W-:-:S02]  /*0bb0*/  CS2R R24, SRZ ;  /* 0x0000000000187805 */ /* 0x000fc4000001ff00 */
[----:B------:R-:W-:Y:S02]  /*0bc0*/  CS2R R22, SRZ ;  /* 0x0000000000167805 */ /* 0x000fe4000001ff00 */
[----:B------:R-:W-:Y:S02]  /*0bd0*/  @!P3 LEA.HI.X R19, R6, UR11, R11, 0x3, P0 ;  /* 0x0000000b0613bc11 */ /* 0x000fe400080f1c0b */
[----:B------:R-:W-:Y:S01]  /*0be0*/  @!P2 LEA.HI.X R21, R7, UR11, R10, 0x3, P1 ;  /* 0x0000000b0715ac11 */ /* 0x000fe200088f1c0a */
[----:B------:R-:W3:Y:S04]  /*0bf0*/  @!P4 LDG.E.64 R2, desc[UR16][R14.64] ;  /* 0x000000100e02c981 */ /* 0x000ee8000c1e1b00 */
[----:B------:R-:W4:Y:S04]  /*0c00*/  @!P3 LDG.E.64 R24, desc[UR16][R18.64] ;  /* 0x000000101218b981 */ /* 0x000f28000c1e1b00 */
[----:B------:R-:W5:Y:S01]  /*0c10*/  @!P2 LDG.E.64 R22, desc[UR16][R20.64] ;  /* 0x000000101416a981 */ /* 0x000f62000c1e1b00 */
[----:B------:R-:W-:Y:S01]  /*0c20*/  BSSY.RECONVERGENT B0, `(.L_x_2776) ;  /* 0x000000f000007945 */ /* 0x000fe20003800200 */
[----:B--2---:R-:W-:-:S04]  /*0c30*/  ISETP.NE.U32.AND P1, PT, R8, 0x1, PT ;  /* 0x000000010800780c */ /* 0x004fc80003f25070 */
[----:B------:R-:W-:Y:S02]  /*0c40*/  ISETP.NE.AND.EX P1, PT, R9, RZ, PT, P1 ;  /* 0x000000ff0900720c */ /* 0x000fe40003f25310 */
[----:B---3--:R-:W-:Y:S02]  /*0c50*/  ISETP.NE.U32.AND P0, PT, R2, 0x1, PT ;  /* 0x000000010200780c */ /* 0x008fe40003f05070 */
[----:B----4-:R-:W-:Y:S02]  /*0c60*/  ISETP.NE.U32.AND P4, PT, R24, 0x1, PT ;  /* 0x000000011800780c */ /* 0x010fe40003f85070 */
[----:B------:R-:W-:Y:S02]  /*0c70*/  ISETP.NE.AND.EX P0, PT, R3, RZ, PT, P0 ;  /* 0x000000ff0300720c */ /* 0x000fe40003f05300 */
[----:B-----5:R-:W-:Y:S02]  /*0c80*/  ISETP.NE.U32.AND P5, PT, R22, 0x1, PT ;  /* 0x000000011600780c */ /* 0x020fe40003fa5070 */
[----:B------:R-:W-:-:S02]  /*0c90*/  ISETP.NE.AND.EX P4, PT, R25, RZ, PT, P4 ;  /* 0x000000ff1900720c */ /* 0x000fc40003f85340 */
[----:B------:R-:W-:Y:S01]  /*0ca0*/  ISETP.NE.AND.EX P5, PT, R23, RZ, PT, P5 ;  /* 0x000000ff1700720c */ /* 0x000fe20003fa5350 */
[----:B0-----:R-:W-:-:S12]  /*0cb0*/  @!P1 BRA `(.L_x_2777) ;  /* 0x0000000000149947 */ /* 0x001fd80003800000 */
[----:B------:R-:W-:Y:S01]  /*0cc0*/  ISETP.NE.U32.AND P1, PT, R8, -0x1, PT ;  /* 0xffffffff0800780c */ /* 0x000fe20003f25070 */
[----:B------:R-:W-:-:S03]  /*0cd0*/  IMAD.U32 R8, RZ, RZ, UR13 ;  /* 0x0000000dff087e24 */ /* 0x000fc6000f8e00ff */
[----:B------:R-:W-:Y:S01]  /*0ce0*/  ISETP.NE.AND.EX P1, PT, R9, -0x1, PT, P1 ;  /* 0xffffffff0900780c */ /* 0x000fe20003f25310 */
[----:B------:R-:W-:-:S12]  /*0cf0*/  IMAD.U32 R9, RZ, RZ, UR20 ;  /* 0x00000014ff097e24 */ /* 0x000fd8000f8e00ff */
[----:B------:R-:W-:-:S07]  /*0d00*/  @P1 CS2R R8, SRZ ;  /* 0x0000000000081805 */ /* 0x000fce000001ff00 */
.L_x_2777:
[----:B------:R-:W-:Y:S05]  /*0d10*/  BSYNC.RECONVERGENT B0 ;  /* 0x0000000000007941 */ /* 0x000fea0003800200 */
.L_x_2776:
[----:B------:R-:W-:Y:S04]  /*0d20*/  BSSY.RECONVERGENT B0, `(.L_x_2778) ;  /* 0x0000007000007945 */ /* 0x000fe80003800200 */
[----:B------:R-:W-:Y:S05]  /*0d30*/  @!P4 BRA `(.L_x_2779) ;  /* 0x000000000014c947 */ /* 0x000fea0003800000 */
[----:B------:R-:W-:Y:S01]  /*0d40*/  ISETP.NE.U32.AND P1, PT, R24, -0x1, PT ;  /* 0xffffffff1800780c */ /* 0x000fe20003f25070 */
[----:B------:R-:W-:-:S03]  /*0d50*/  IMAD.U32 R24, RZ, RZ, UR13 ;  /* 0x0000000dff187e24 */ /* 0x000fc6000f8e00ff */
[----:B------:R-:W-:Y:S01]  /*0d60*/  ISETP.NE.AND.EX P1, PT, R25, -0x1, PT, P1 ;  /* 0xffffffff1900780c */ /* 0x000fe20003f25310 */
[----:B------:R-:W-:-:S12]  /*0d70*/  IMAD.U32 R25, RZ, RZ, UR20 ;  /* 0x00000014ff197e24 */ /* 0x000fd8000f8e00ff */
[----:B------:R-:W-:-:S07]  /*0d80*/  @P1 CS2R R24, SRZ ;  /* 0x0000000000181805 */ /* 0x000fce000001ff00 */
.L_x_2779:
[----:B------:R-:W-:Y:S05]  /*0d90*/  BSYNC.RECONVERGENT B0 ;  /* 0x0000000000007941 */ /* 0x000fea0003800200 */
.L_x_2778:
[----:B------:R-:W-:Y:S04]  /*0da0*/  BSSY.RECONVERGENT B0, `(.L_x_2780) ;  /* 0x0000007000007945 */ /* 0x000fe80003800200 */
[----:B------:R-:W-:Y:S05]  /*0db0*/  @!P5 BRA `(.L_x_2781) ;  /* 0x000000000014d947 */ /* 0x000fea0003800000 */
[----:B------:R-:W-:Y:S01]  /*0dc0*/  ISETP.NE.U32.AND P1, PT, R22, -0x1, PT ;  /* 0xffffffff1600780c */ /* 0x000fe20003f25070 */
[----:B------:R-:W-:-:S03]  /*0dd0*/  IMAD.U32 R22, RZ, RZ, UR13 ;  /* 0x0000000dff167e24 */ /* 0x000fc6000f8e00ff */
[----:B------:R-:W-:Y:S01]  /*0de0*/  ISETP.NE.AND.EX P1, PT, R23, -0x1, PT, P1 ;  /* 0xffffffff1700780c */ /* 0x000fe20003f25310 */
[----:B------:R-:W-:-:S12]  /*0df0*/  IMAD.U32 R23, RZ, RZ, UR20 ;  /* 0x00000014ff177e24 */ /* 0x000fd8000f8e00ff */
[----:B------:R-:W-:-:S07]  /*0e00*/  @P1 CS2R R22, SRZ ;  /* 0x0000000000161805 */ /* 0x000fce000001ff00 */
.L_x_2781:
[----:B------:R-:W-:Y:S05]  /*0e10*/  BSYNC.RECONVERGENT B0 ;  /* 0x0000000000007941 */ /* 0x000fea0003800200 */
.L_x_2780:
[----:B------:R-:W-:Y:S01]  /*0e20*/  BSSY.RECONVERGENT B0, `(.L_x_2782) ;  /* 0x000000d000007945 */ /* 0x000fe20003800200 */
[----:B------:R-:W-:Y:S02]  /*0e30*/  IMAD.MOV.U32 R12, RZ, RZ, R8 ;  /* 0x000000ffff0c7224 */ /* 0x000fe400078e0008 */
[----:B------:R-:W-:Y:S02]  /*0e40*/  IMAD.MOV.U32 R13, RZ, RZ, R9 ;  /* 0x000000ffff0d7224 */ /* 0x000fe400078e0009 */
[----:B------:R-:W-:Y:S02]  /*0e50*/  IMAD.MOV.U32 R8, RZ, RZ, R24 ;  /* 0x000000ffff087224 */ /* 0x000fe400078e0018 */
[----:B------:R-:W-:Y:S02]  /*0e60*/  IMAD.MOV.U32 R9, RZ, RZ, R25 ;  /* 0x000000ffff097224 */ /* 0x000fe400078e0019 */
[----:B------:R-:W-:Y:S02]  /*0e70*/  IMAD.MOV.U32 R4, RZ, RZ, R22 ;  /* 0x000000ffff047224 */ /* 0x000fe400078e0016 */
[----:B------:R-:W-:Y:S01]  /*0e80*/  IMAD.MOV.U32 R5, RZ, RZ, R23 ;  /* 0x000000ffff057224 */ /* 0x000fe200078e0017 */
[----:B------:R-:W-:Y:S06]  /*0e90*/  @!P0 BRA `(.L_x_2783) ;  /* 0x0000000000148947 */ /* 0x000fec0003800000 */
[----:B------:R-:W-:Y:S01]  /*0ea0*/  ISETP.NE.U32.AND P0, PT, R2, -0x1, PT ;  /* 0xffffffff0200780c */ /* 0x000fe20003f05070 */
[----:B------:R-:W-:-:S03]  /*0eb0*/  IMAD.U32 R2, RZ, RZ, UR13 ;  /* 0x0000000dff027e24 */ /* 0x000fc6000f8e00ff */
[----:B------:R-:W-:Y:S01]  /*0ec0*/  ISETP.NE.AND.EX P0, PT, R3, -0x1, PT, P0 ;  /* 0xffffffff0300780c */ /* 0x000fe20003f05300 */
[----:B------:R-:W-:-:S12]  /*0ed0*/  IMAD.U32 R3, RZ, RZ, UR20 ;  /* 0x00000014ff037e24 */ /* 0x000fd8000f8e00ff */
[----:B------:R-:W-:-:S07]  /*0ee0*/  @P0 CS2R R2, SRZ ;  /* 0x0000000000020805 */ /* 0x000fce000001ff00 */
.L_x_2783:
[----:B------:R-:W-:Y:S05]  /*0ef0*/  BSYNC.RECONVERGENT B0 ;  /* 0x0000000000007941 */ /* 0x000fea0003800200 */
.L_x_2782:
[----:B------:R-:W-:Y:S01]  /*0f00*/  IMAD.U32 R15, RZ, RZ, UR19 ;  /* 0x00000013ff0f7e24 */ /* 0x000fe2000f8e00ff */
[----:B------:R-:W-:Y:S01]  /*0f10*/  UIADD3 UR6, UP0, UPT, UR6, 0x2, URZ ;  /* 0x0000000206067890 */ /* 0x000fe2000ff1e0ff */
[----:B------:R-:W-:Y:S02]  /*0f20*/  IMAD.U32 R17, RZ, RZ, UR15 ;  /* 0x0000000fff117e24 */ /* 0x000fe4000f8e00ff */
[----:B------:R-:W-:Y:S01]  /*0f30*/  IMAD.U32 R19, RZ, RZ, UR19 ;  /* 0x00000013ff137e24 */ /* 0x000fe2000f8e00ff */
[--C-:B------:R-:W-:Y:S01]  /*0f40*/  IADD3 R14, P4, P5, R15, UR4, R0.reuse ;  /* 0x000000040f0e7c10 */ /* 0x100fe2000fd9e000 */
[----:B------:R-:W-:Y:S01]  /*0f50*/  UIADD3.X UR7, UPT, UPT, URZ, UR7, URZ, UP0, !UPT ;  /* 0x00000007ff077290 */ /* 0x000fe200087fe4ff */
[----:B------:R-:W-:Y:S01]  /*0f60*/  IADD3 R17, P1, P0, R17, UR4, R0 ;  /* 0x0000000411117c10 */ /* 0x000fe2000f83e000 */
[----:B------:R-:W-:Y:S01]  /*0f70*/  UISETP.NE.U32.AND UP0, UPT, UR6, UR14, UPT ;  /* 0x0000000e0600728c */ /* 0x000fe2000bf05070 */
[----:B------:R-:W-:Y:S02]  /*0f80*/  IADD3.X R15, PT, PT, RZ, UR5, RZ, P4, P5 ;  /* 0x00000005ff0f7c10 */ /* 0x000fe4000a7ea4ff */
[----:B------:R-:W-:Y:S01]  /*0f90*/  IADD3 R14, P4, P5, R19, UR15, R14 ;  /* 0x0000000f130e7c10 */ /* 0x000fe2000fd9e00e */
[----:B------:R-:W-:Y:S01]  /*0fa0*/  UISETP.NE.AND.EX UP0, UPT, UR7, URZ, UPT, UP0 ;  /* 0x000000ff0700728c */ /* 0x000fe2000bf05300 */
[----:B------:R-:W-:Y:S01]  /*0fb0*/  IADD3.X R18, PT, PT, RZ, UR5, RZ, P1, P0 ;  /* 0x00000005ff127c10 */ /* 0x000fe20008fe04ff */
[----:B------:R-:W-:Y:S01]  /*0fc0*/  UIMAD.WIDE.U32 UR4, UR15, 0x2, UR4 ;  /* 0x000000020f0478a5 */ /* 0x000fe2000f8e0004 */
[----:B------:R-:W-:-:S02]  /*0fd0*/  ISETP.GE.U32.AND P0, PT, R17, UR21, PT ;  /* 0x0000001511007c0c */ /* 0x000fc4000bf06070 */
[----:B------:R-:W-:Y:S02]  /*0fe0*/  IADD3.X R15, PT, PT, RZ, R15, RZ, P4, P5 ;  /* 0x0000000fff0f7210 */ /* 0x000fe400027ea4ff */
[----:B------:R-:W-:Y:S02]  /*0ff0*/  IADD3 R20, P1, PT, R14, UR19, RZ ;  /* 0x000000130e147c10 */ /* 0x000fe4000ff3e0ff */
[----:B------:R-:W-:Y:S02]  /*1000*/  ISETP.GE.AND.EX P0, PT, R18, UR22, PT, P0 ;  /* 0x0000001612007c0c */ /* 0x000fe4000bf06300 */
[----:B------:R-:W-:Y:S01]  /*1010*/  @!P3 LEA R16, P5, R6, UR8, 0x3 ;  /* 0x000000080610bc11 */ /* 0x000fe2000f8a18ff */
[----:B------:R-:W-:Y:S01]  /*1020*/  IMAD.X R21, RZ, RZ, R15, P1 ;  /* 0x000000ffff157224 */ /* 0x000fe200008e060f */
[----:B------:R-:W-:-:S04]  /*1030*/  ISETP.GE.U32.AND P1, PT, R20, UR21, PT ;  /* 0x0000001514007c0c */ /* 0x000fc8000bf26070 */
[----:B------:R-:W-:-:S05]  /*1040*/  ISETP.GE.AND.EX P1, PT, R21, UR22, PT, P1 ;  /* 0x0000001615007c0c */ /* 0x000fca000bf26310 */
[----:B------:R-:W-:-:S04]  /*1050*/  @!P0 LEA R14, P4, R17, UR8, 0x3 ;  /* 0x00000008110e8c11 */ /* 0x000fc8000f8818ff */
[----:B------:R-:W-:Y:S02]  /*1060*/  @!P0 LEA.HI.X R15, R17, UR9, R18, 0x3, P4 ;  /* 0x00000009110f8c11 */ /* 0x000fe4000a0f1c12 */
[C---:B------:R-:W-:Y:S02]  /*1070*/  @!P2 LEA R18, P4, R7.reuse, UR8, 0x3 ;  /* 0x000000080712ac11 */ /* 0x040fe4000f8818ff */
[----:B------:R-:W-:Y:S01]  /*1080*/  @!P3 LEA.HI.X R17, R6, UR9, R11, 0x3, P5 ;  /* 0x000000090611bc11 */ /* 0x000fe2000a8f1c0b */
[----:B------:R0:W-:Y:S01]  /*1090*/  @!P0 STG.E.64 desc[UR16][R14.64], R12 ;  /* 0x0000000c0e008986 */ /* 0x0001e2000c101b10 */
[C---:B------:R-:W-:Y:S02]  /*10a0*/  @!P1 LEA R6, P5, R20.reuse, UR8, 0x3 ;  /* 0x0000000814069c11 */ /* 0x040fe4000f8a18ff */
[----:B------:R-:W-:Y:S01]  /*10b0*/  @!P2 LEA.HI.X R19, R7, UR9, R10, 0x3, P4 ;  /* 0x000000090713ac11 */ /* 0x000fe2000a0f1c0a */
[----:B------:R0:W-:Y:S01]  /*10c0*/  @!P3 STG.E.64 desc[UR16][R16.64], R8 ;  /* 0x000000081000b986 */ /* 0x0001e2000c101b10 */
[----:B------:R-:W-:-:S03]  /*10d0*/  @!P1 LEA.HI.X R7, R20, UR9, R21, 0x3, P5 ;  /* 0x0000000914079c11 */ /* 0x000fc6000a8f1c15 */
[----:B------:R0:W-:Y:S04]  /*10e0*/  @!P2 STG.E.64 desc[UR16][R18.64], R4 ;  /* 0x000000041200a986 */ /* 0x0001e8000c101b10 */
[----:B------:R0:W-:Y:S01]  /*10f0*/  @!P1 STG.E.64 desc[UR16][R6.64], R2 ;  /* 0x0000000206009986 */ /* 0x0001e2000c101b10 */
[----:B------:R-:W-:Y:S05]  /*1100*/  BRA.U UP0, `(.L_x_2784) ;  /* 0xfffffff100bc7547 */ /* 0x000fea000b83ffff */
.L_x_2767:
[----:B------:R-:W-:-:S04]  /*1110*/  ULOP3.LUT UR18, UR12, 0x1, URZ, 0xc0, !UPT ;  /* 0x000000010c127892 */ /* 0x000fc8000f8ec0ff */
[----:B------:R-:W-:-:S06]  /*1120*/  UISETP.NE.U32.AND UP0, UPT, UR18, 0x1, UPT ;  /* 0x000000011200788c */ /* 0x000fcc000bf05070 */
[----:B------:R-:W-:-:S13]  /*1130*/  PLOP3.LUT P0, PT, PT, PT, UP0, 0x80, 0x8 ;  /* 0x000000000008781c */ /* 0x000fda0003f0f008 */
[----:B------:R-:W-:Y:S05]  /*1140*/  @!P0 EXIT ;  /* 0x000000000000894d */ /* 0x000fea0003800000 */
[----:B0-----:R-:W0:Y:S01]  /*1150*/  S2R R12, SR_TID.X ;  /* 0x00000000000c7919 */ /* 0x001e220000002100 */
[----:B------:R-:W-:Y:S02]  /*1160*/  CS2R R2, SRZ ;  /* 0x0000000000027805 */ /* 0x000fe4000001ff00 */
[----:B0-----:R-:W-:-:S04]  /*1170*/  IADD3 R12, P0, PT, R12, UR4, RZ ;  /* 0x000000040c0c7c10 */ /* 0x001fc8000ff1e0ff */
[C---:B------:R-:W-:Y:S01]  /*1180*/  ISETP.GE.U32.AND P3, PT, R12.reuse, UR21, PT ;  /* 0x000000150c007c0c */ /* 0x040fe2000bf66070 */
[----:B------:R-:W-:Y:S01]  /*1190*/  IMAD.X R17, RZ, RZ, UR5, P0 ;  /* 0x00000005ff117e24 */ /* 0x000fe200080e06ff */
[----:B------:R-:W-:-:S04]  /*11a0*/  IADD3 R10, P0, PT, R12, UR19, RZ ;  /* 0x000000130c0a7c10 */ /* 0x000fc8000ff1e0ff */
[----:B------:R-:W-:Y:S01]  /*11b0*/  ISETP.GE.AND.EX P3, PT, R17, UR22, PT, P3 ;  /* 0x0000001611007c0c */ /* 0x000fe2000bf66330 */
[----:B------:R-:W-:Y:S01]  /*11c0*/  IMAD.X R13, RZ, RZ, R17, P0 ;  /* 0x000000ffff0d7224 */ /* 0x000fe200000e0611 */
[C---:B------:R-:W-:Y:S02]  /*11d0*/  IADD3 R15, P4, PT, R10.reuse, UR19, RZ ;  /* 0x000000130a0f7c10 */ /* 0x040fe4000ff9e0ff */
[----:B------:R-:W-:Y:S02]  /*11e0*/  ISETP.GE.U32.AND P2, PT, R10, UR21, PT ;  /* 0x000000150a007c0c */ /* 0x000fe4000bf46070 */
[C---:B------:R-:W-:Y:S01]  /*11f0*/  ISETP.GE.U32.AND P1, PT, R15.reuse, UR21, PT ;  /* 0x000000150f007c0c */ /* 0x040fe2000bf26070 */
[----:B------:R-:W-:Y:S01]  /*1200*/  IMAD.X R18, RZ, RZ, R13, P4 ;  /* 0x000000ffff127224 */ /* 0x000fe200020e060d */
[----:B------:R-:W-:Y:S02]  /*1210*/  IADD3 R0, P4, PT, R15, UR19, RZ ;  /* 0x000000130f007c10 */ /* 0x000fe4000ff9e0ff */
[----:B------:R-:W-:-:S02]  /*1220*/  ISETP.GE.AND.EX P2, PT, R13, UR22, PT, P2 ;  /* 0x000000160d007c0c */ /* 0x000fc4000bf46320 */
[----:B------:R-:W-:Y:S02]  /*1230*/  ISETP.GE.AND.EX P1, PT, R18, UR22, PT, P1 ;  /* 0x0000001612007c0c */ /* 0x000fe4000bf26310 */
[----:B------:R-:W-:Y:S01]  /*1240*/  @!P3 LEA R8, P0, R12, UR10, 0x3 ;  /* 0x0000000a0c08bc11 */ /* 0x000fe2000f8018ff */
[----:B------:R-:W-:-:S03]  /*1250*/  IMAD.X R11, RZ, RZ, R18, P4 ;  /* 0x000000ffff0b7224 */ /* 0x000fc600020e0612 */
[----:B------:R-:W-:Y:S02]  /*1260*/  @!P3 LEA.HI.X R9, R12, UR11, R17, 0x3, P0 ;  /* 0x0000000b0c09bc11 */ /* 0x000fe400080f1c11 */
[----:B------:R-:W-:-:S03]  /*1270*/  ISETP.GE.U32.AND P0, PT, R0, UR21, PT ;  /* 0x0000001500007c0c */ /* 0x000fc6000bf06070 */
[----:B------:R0:W2:Y:S01]  /*1280*/  @!P3 LDG.E.64 R2, desc[UR16][R8.64] ;  /* 0x000000100802b981 */ /* 0x0000a2000c1e1b00 */
[----:B------:R-:W-:Y:S02]  /*1290*/  ISETP.GE.AND.EX P0, PT, R11, UR22, PT, P0 ;  /* 0x000000160b007c0c */ /* 0x000fe4000bf06300 */
[----:B------:R-:W-:Y:S02]  /*12a0*/  CS2R R4, SRZ ;  /* 0x0000000000047805 */ /* 0x000fe4000001ff00 */
[C---:B------:R-:W-:Y:S02]  /*12b0*/  @!P2 LEA R20, P4, R10.reuse, UR10, 0x3 ;  /* 0x0000000a0a14ac11 */ /* 0x040fe4000f8818ff */
[----:B------:R-:W-:Y:S02]  /*12c0*/  CS2R R6, SRZ ;  /* 0x0000000000067805 */ /* 0x000fe4000001ff00 */
[----:B------:R-:W-:Y:S02]  /*12d0*/  @!P1 LEA R22, P5, R15, UR10, 0x3 ;  /* 0x0000000a0f169c11 */ /* 0x000fe4000f8a18ff */
[----:B------:R-:W-:-:S02]  /*12e0*/  @!P2 LEA.HI.X R21, R10, UR11, R13, 0x3, P4 ;  /* 0x0000000b0a15ac11 */ /* 0x000fc4000a0f1c0d */
[----:B------:R-:W-:Y:S02]  /*12f0*/  @!P1 LEA.HI.X R23, R15, UR11, R18, 0x3, P5 ;  /* 0x0000000b0f179c11 */ /* 0x000fe4000a8f1c12 */
[----:B0-----:R-:W-:Y:S01]  /*1300*/  CS2R R8, SRZ ;  /* 0x0000000000087805 */ /* 0x001fe2000001ff00 */
[----:B------:R-:W3:Y:S01]  /*1310*/  @!P2 LDG.E.64 R4, desc[UR16][R20.64] ;  /* 0x000000101404a981 */ /* 0x000ee2000c1e1b00 */
[----:B------:R-:W-:-:S03]  /*1320*/  @!P0 LEA R24, P4, R0, UR10, 0x3 ;  /* 0x0000000a00188c11 */ /* 0x000fc6000f8818ff */
[----:B------:R-:W4:Y:S01]  /*1330*/  @!P1 LDG.E.64 R6, desc[UR16][R22.64] ;  /* 0x0000001016069981 */ /* 0x000f22000c1e1b00 */
[----:B------:R-:W-:-:S05]  /*1340*/  @!P0 LEA.HI.X R25, R0, UR11, R11, 0x3, P4 ;  /* 0x0000000b00198c11 */ /* 0x000fca000a0f1c0b */
[----:B------:R0:W5:Y:S01]  /*1350*/  @!P0 LDG.E.64 R8, desc[UR16][R24.64] ;  /* 0x0000001018088981 */ /* 0x000162000c1e1b00 */
[C---:B------:R-:W-:Y:S01]  /*1360*/  @!P3 LEA R16, P4, R12.reuse, UR8, 0x3 ;  /* 0x000000080c10bc11 */ /* 0x040fe2000f8818ff */
[----:B------:R-:W-:Y:S01]  /*1370*/  BSSY.RECONVERGENT B0, `(.L_x_2785) ;  /* 0x0000010000007945 */ /* 0x000fe20003800200 */
[C---:B------:R-:W-:Y:S02]  /*1380*/  @!P1 LEA R14, P6, R15.reuse, UR8, 0x3 ;  /* 0x000000080f0e9c11 */ /* 0x040fe4000f8c18ff */
[----:B------:R-:W-:Y:S02]  /*1390*/  @!P3 LEA.HI.X R17, R12, UR9, R17, 0x3, P4 ;  /* 0x000000090c11bc11 */ /* 0x000fe4000a0f1c11 */
[C---:B------:R-:W-:Y:S02]  /*13a0*/  @!P2 LEA R12, P5, R10.reuse, UR8, 0x3 ;  /* 0x000000080a0cac11 */ /* 0x040fe4000f8a18ff */
[----:B------:R-:W-:Y:S02]  /*13b0*/  @!P1 LEA.HI.X R15, R15, UR9, R18, 0x3, P6 ;  /* 0x000000090f0f9c11 */ /* 0x000fe4000b0f1c12 */
[----:B------:R-:W-:-:S02]  /*13c0*/  @!P2 LEA.HI.X R13, R10, UR9, R13, 0x3, P5 ;  /* 0x000000090a0dac11 */ /* 0x000fc4000a8f1c0d */
[----:B--2---:R-:W-:-:S04]  /*13d0*/  ISETP.NE.U32.AND P4, PT, R2, 0x1, PT ;  /* 0x000000010200780c */ /* 0x004fc80003f85070 */
[----:B------:R-:W-:Y:S02]  /*13e0*/  ISETP.NE.AND.EX P4, PT, R3, RZ, PT, P4 ;  /* 0x000000ff0300720c */ /* 0x000fe40003f85340 */
[----:B---3--:R-:W-:Y:S02]  /*13f0*/  ISETP.NE.U32.AND P5, PT, R4, 0x1, PT ;  /* 0x000000010400780c */ /* 0x008fe40003fa5070 */
[----:B----4-:R-:W-:-:S09]  /*1400*/  ISETP.NE.U32.AND P6, PT, R6, 0x1, PT ;  /* 0x000000010600780c */ /* 0x010fd20003fc5070 */
[----:B0-----:R-:W-:Y:S05]  /*1410*/  @!P4 BRA `(.L_x_2786) ;  /* 0x000000000014c947 */ /* 0x001fea0003800000 */
[----:B------:R-:W-:Y:S01]  /*1420*/  ISETP.NE.U32.AND P4, PT, R2, -0x1, PT ;  /* 0xffffffff0200780c */ /* 0x000fe20003f85070 */
[----:B------:R-:W-:-:S03]  /*1430*/  IMAD.U32 R2, RZ, RZ, UR13 ;  /* 0x0000000dff027e24 */ /* 0x000fc6000f8e00ff */
[----:B------:R-:W-:Y:S01]  /*1440*/  ISETP.NE.AND.EX P4, PT, R3, -0x1, PT, P4 ;  /* 0xffffffff0300780c */ /* 0x000fe20003f85340 */
[----:B------:R-:W-:-:S12]  /*1450*/  IMAD.U32 R3, RZ, RZ, UR20 ;  /* 0x00000014ff037e24 */ /* 0x000fd8000f8e00ff */
[----:B------:R-:W-:-:S07]  /*1460*/  @P4 CS2R R2, SRZ ;  /* 0x0000000000024805 */ /* 0x000fce000001ff00 */
.L_x_2786:
[----:B------:R-:W-:Y:S05]  /*1470*/  BSYNC.RECONVERGENT B0 ;  /* 0x0000000000007941 */ /* 0x000fea0003800200 */
.L_x_2785:
[----:B------:R-:W-:Y:S01]  /*1480*/  ISETP.NE.AND.EX P5, PT, R5, RZ, PT, P5 ;  /* 0x000000ff0500720c */ /* 0x000fe20003fa5350 */
[----:B------:R-:W-:Y:S01]  /*1490*/  BSSY.RECONVERGENT B0, `(.L_x_2787) ;  /* 0x000000a000007945 */ /* 0x000fe20003800200 */
[----:B-----5:R-:W-:Y:S02]  /*14a0*/  ISETP.NE.U32.AND P4, PT, R8, 0x1, PT ;  /* 0x000000010800780c */ /* 0x020fe40003f85070 */
[----:B------:R-:W-:Y:S02]  /*14b0*/  ISETP.NE.AND.EX P6, PT, R7, RZ, PT, P6 ;  /* 0x000000ff0700720c */ /* 0x000fe40003fc5360 */
[----:B------:R-:W-:-:S07]  /*14c0*/  ISETP.NE.AND.EX P4, PT, R9, RZ, PT, P4 ;  /* 0x000000ff0900720c */ /* 0x000fce0003f85340 */
[----:B------:R-:W-:Y:S06]  /*14d0*/  @!P5 BRA `(.L_x_2788) ;  /* 0x000000000014d947 */ /* 0x000fec0003800000 */
[----:B------:R-:W-:Y:S01]  /*14e0*/  ISETP.NE.U32.AND P5, PT, R4, -0x1, PT ;  /* 0xffffffff0400780c */ /* 0x000fe20003fa5070 */
[----:B------:R-:W-:-:S03]  /*14f0*/  IMAD.U32 R4, RZ, RZ, UR13 ;  /* 0x0000000dff047e24 */ /* 0x000fc6000f8e00ff */
[----:B------:R-:W-:Y:S01]  /*1500*/  ISETP.NE.AND.EX P5, PT, R5, -0x1, PT, P5 ;  /* 0xffffffff0500780c */ /* 0x000fe20003fa5350 */
[----:B------:R-:W-:-:S12]  /*1510*/  IMAD.U32 R5, RZ, RZ, UR20 ;  /* 0x00000014ff057e24 */ /* 0x000fd8000f8e00ff */
[----:B------:R-:W-:-:S07]  /*1520*/  @P5 CS2R R4, SRZ ;  /* 0x0000000000045805 */ /* 0x000fce000001ff00 */
.L_x_2788:
[----:B------:R-:W-:Y:S05]  /*1530*/  BSYNC.RECONVERGENT B0 ;  /* 0x0000000000007941 */ /* 0x000fea0003800200 */
.L_x_2787:
[----:B------:R-:W-:Y:S04]  /*1540*/  BSSY.RECONVERGENT B0, `(.L_x_2789) ;  /* 0x0000007000007945 */ /* 0x000fe80003800200 */
[----:B------:R-:W-:Y:S05]  /*1550*/  @!P6 BRA `(.L_x_2790) ;  /* 0x000000000014e947 */ /* 0x000fea0003800000 */
[----:B------:R-:W-:Y:S01]  /*1560*/  ISETP.NE.U32.AND P5, PT, R6, -0x1, PT ;  /* 0xffffffff0600780c */ /* 0x000fe20003fa5070 */
[----:B------:R-:W-:-:S03]  /*1570*/  IMAD.U32 R6, RZ, RZ, UR13 ;  /* 0x0000000dff067e24 */ /* 0x000fc6000f8e00ff */
[----:B------:R-:W-:Y:S01]  /*1580*/  ISETP.NE.AND.EX P5, PT, R7, -0x1, PT, P5 ;  /* 0xffffffff0700780c */ /* 0x000fe20003fa5350 */
[----:B------:R-:W-:-:S12]  /*1590*/  IMAD.U32 R7, RZ, RZ, UR20 ;  /* 0x00000014ff077e24 */ /* 0x000fd8000f8e00ff */
[----:B------:R-:W-:-:S07]  /*15a0*/  @P5 CS2R R6, SRZ ;  /* 0x0000000000065805 */ /* 0x000fce000001ff00 */
.L_x_2790:
[----:B------:R-:W-:Y:S05]  /*15b0*/  BSYNC.RECONVERGENT B0 ;  /* 0x0000000000007941 */ /* 0x000fea0003800200 */
.L_x_2789:
[----:B------:R-:W-:Y:S04]  /*15c0*/  BSSY.RECONVERGENT B0, `(.L_x_2791) ;  /* 0x0000007000007945 */ /* 0x000fe80003800200 */
[----:B------:R-:W-:Y:S05]  /*15d0*/  @!P4 BRA `(.L_x_2792) ;  /* 0x000000000014c947 */ /* 0x000fea0003800000 */
[----:B------:R-:W-:Y:S01]  /*15e0*/  ISETP.NE.U32.AND P4, PT, R8, -0x1, PT ;  /* 0xffffffff0800780c */ /* 0x000fe20003f85070 */
[----:B------:R-:W-:-:S03]  /*15f0*/  IMAD.U32 R8, RZ, RZ, UR13 ;  /* 0x0000000dff087e24 */ /* 0x000fc6000f8e00ff */
[----:B------:R-:W-:Y:S01]  /*1600*/  ISETP.NE.AND.EX P4, PT, R9, -0x1, PT, P4 ;  /* 0xffffffff0900780c */ /* 0x000fe20003f85340 */
[----:B------:R-:W-:-:S12]  /*1610*/  IMAD.U32 R9, RZ, RZ, UR20 ;  /* 0x00000014ff097e24 */ /* 0x000fd8000f8e00ff */
[----:B------:R-:W-:-:S07]  /*1620*/  @P4 CS2R R8, SRZ ;  /* 0x0000000000084805 */ /* 0x000fce000001ff00 */
.L_x_2792:
[----:B------:R-:W-:Y:S05]  /*1630*/  BSYNC.RECONVERGENT B0 ;  /* 0x0000000000007941 */ /* 0x000fea0003800200 */
.L_x_2791:
[----:B------:R0:W-:Y:S04]  /*1640*/  @!P3 STG.E.64 desc[UR16][R16.64], R2 ;  /* 0x000000021000b986 */ /* 0x0001e8000c101b10 */
[----:B------:R0:W-:Y:S04]  /*1650*/  @!P2 STG.E.64 desc[UR16][R12.64], R4 ;  /* 0x000000040c00a986 */ /* 0x0001e8000c101b10 */
[----:B------:R0:W-:Y:S01]  /*1660*/  @!P1 STG.E.64 desc[UR16][R14.64], R6 ;  /* 0x000000060e009986 */ /* 0x0001e2000c101b10 */
[----:B------:R-:W-:Y:S05]  /*1670*/  @P0 EXIT ;  /* 0x000000000000094d */ /* 0x000fea0003800000 */
[----:B0-----:R-:W-:-:S04]  /*1680*/  LEA R2, P0, R0, UR8, 0x3 ;  /* 0x0000000800027c11 */ /* 0x001fc8000f8018ff */
[----:B------:R-:W-:-:S05]  /*1690*/  LEA.HI.X R3, R0, UR9, R11, 0x3, P0 ;  /* 0x0000000900037c11 */ /* 0x000fca00080f1c0b */
[----:B------:R-:W-:Y:S01]  /*16a0*/  STG.E.64 desc[UR16][R2.64], R8 ;  /* 0x0000000802007986 */ /* 0x000fe2000c101b10 */
[----:B------:R-:W-:Y:S05]  /*16b0*/  EXIT ;  /* 0x000000000000794d */ /* 0x000fea0003800000 */
.L_x_2766:
[----:B------:R-:W-:-:S04]  /*16c0*/  UISETP.NE.U32.AND UP0, UPT, UR6, URZ, UPT ;  /* 0x000000ff0600728c */ /* 0x000fc8000bf05070 */
[----:B------:R-:W-:-:S09]  /*16d0*/  UISETP.NE.AND.EX UP0, UPT, UR7, URZ, UPT, UP0 ;  /* 0x000000ff0700728c */ /* 0x000fd2000bf05300 */
[----:B------:R-:W-:Y:S05]  /*16e0*/  BRA.U !UP0, `(.L_x_2793) ;  /* 0x0000000908707547 */ /* 0x000fea000b800000 */
[----:B------:R-:W-:Y:S01]  /*16f0*/  UMOV UR4, URZ ;  /* 0x000000ff00047c82 */ /* 0x000fe20008000000 */
[----:B------:R-:W-:-:S05]  /*1700*/  UMOV UR5, URZ ;  /* 0x000000ff00057c82 */ /* 0x000fca0008000000 */
.L_x_2798:
        /* <DEDUP_REMOVED lines=8> */
[----:B------:R-:W-:-:S03]  /*1790*/  ISETP.GE.U32.AND P1, PT, R2, UR21, PT ;  /* 0x0000001502007c0c */ /* 0x000fc6000bf26070 */
[----:B------:R-:W-:Y:S01]  /*17a0*/  IMAD.X R6, RZ, RZ, R5, P3 ;  /* 0x000000ffff067224 */ /* 0x000fe200018e0605 */
[----:B------:R-:W-:-:S05]  /*17b0*/  ISETP.GE.U32.AND.EX P1, PT, R5, UR22, PT, P1 ;  /* 0x0000001605007c0c */ /* 0x000fca000bf26110 */
[----:B------:R-:W-:-:S04]  /*17c0*/  @!P0 LEA R8, P2, R4, UR10, 0x3 ;  /* 0x0000000a04088c11 */ /* 0x000fc8000f8418ff */
[----:B------:R-:W-:Y:S02]  /*17d0*/  @!P0 LEA.HI.X R9, R4, UR11, R7, 0x3, P2 ;  /* 0x0000000b04098c11 */ /* 0x000fe400090f1c07 */
[C---:B------:R-:W-:Y:S02]  /*17e0*/  IADD3 R4, P4, PT, R3.reuse, UR19, RZ ;  /* 0x0000001303047c10 */ /* 0x040fe4000ff9e0ff */
[----:B------:R-:W-:Y:S01]  /*17f0*/  ISETP.GE.U32.AND P2, PT, R3, UR21, PT ;  /* 0x0000001503007c0c */ /* 0x000fe2000bf46070 */
[----:B------:R0:W5:Y:S01]  /*1800*/  @!P0 LDG.E.64 R10, desc[UR16][R8.64] ;  /* 0x00000010080a8981 */ /* 0x000162000c1e1b00 */
[----:B------:R-:W-:Y:S01]  /*1810*/  ISETP.GE.U32.AND P3, PT, R4, UR21, PT ;  /* 0x0000001504007c0c */ /* 0x000fe2000bf66070 */
[----:B------:R-:W-:Y:S01]  /*1820*/  IMAD.X R7, RZ, RZ, R6, P4 ;  /* 0x000000ffff077224 */ /* 0x000fe200020e0606 */
[----:B------:R-:W-:-:S04]  /*1830*/  ISETP.GE.U32.AND.EX P2, PT, R6, UR22, PT, P2 ;  /* 0x0000001606007c0c */ /* 0x000fc8000bf46120 */
[----:B------:R-:W-:Y:S02]  /*1840*/  ISETP.GE.U32.AND.EX P3, PT, R7, UR22, PT, P3 ;  /* 0x0000001607007c0c */ /* 0x000fe4000bf66130 */
[----:B------:R-:W-:-:S04]  /*1850*/  @!P1 LEA R18, P0, R2, UR10, 0x3 ;  /* 0x0000000a02129c11 */ /* 0x000fc8000f8018ff */
[----:B------:R-:W-:-:S03]  /*1860*/  @!P1 LEA.HI.X R19, R2, UR11, R5, 0x3, P0 ;  /* 0x0000000b02139c11 */ /* 0x000fc600080f1c05 */
[C---:B------:R-:W-:Y:S02]  /*1870*/  @!P2 LEA R24, P4, R3.reuse, UR10, 0x3 ;  /* 0x0000000a0318ac11 */ /* 0x040fe4000f8818ff */
[----:B------:R-:W-:Y:S02]  /*1880*/  CS2R R16, SRZ ;  /* 0x0000000000107805 */ /* 0x000fe4000001ff00 */
[C---:B------:R-:W-:Y:S02]  /*1890*/  @!P3 LEA R26, P0, R4.reuse, UR10, 0x3 ;  /* 0x0000000a041abc11 */ /* 0x040fe4000f8018ff */
[----:B------:R-:W-:Y:S02]  /*18a0*/  CS2R R14, SRZ ;  /* 0x00000000000e7805 */ /* 0x000fe4000001ff00 */
[----:B------:R-:W-:Y:S02]  /*18b0*/  CS2R R12, SRZ ;  /* 0x00000000000c7805 */ /* 0x000fe4000001ff00 */
[----:B------:R-:W-:Y:S01]  /*18c0*/  @!P2 LEA.HI.X R25, R3, UR11, R6, 0x3, P4 ;  /* 0x0000000b0319ac11 */ /* 0x000fe2000a0f1c06 */
[----:B------:R1:W5:Y:S01]  /*18d0*/  @!P1 LDG.E.64 R16, desc[UR16][R18.64] ;  /* 0x0000001012109981 */ /* 0x000362000c1e1b00 */
[----:B------:R-:W-:-:S03]  /*18e0*/  @!P3 LEA.HI.X R27, R4, UR11, R7, 0x3, P0 ;  /* 0x0000000b041bbc11 */ /* 0x000fc600080f1c07 */
[----:B------:R1:W5:Y:S04]  /*18f0*/  @!P2 LDG.E.64 R14, desc[UR16][R24.64] ;  /* 0x00000010180ea981 */ /* 0x000368000c1e1b00 */
[----:B------:R1:W5:Y:S01]  /*1900*/  @!P3 LDG.E.64 R12, desc[UR16][R26.64] ;  /* 0x000000101a0cb981 */ /* 0x000362000c1e1b00 */
[----:B------:R-:W2:Y:S01]  /*1910*/  LDC R22, c[0x0][0xfd4] ;  /* 0x0003f500ff167b82 */ /* 0x000ea20000000800 */
[----:B------:R-:W3:Y:S01]  /*1920*/  LDCU UR6, c[0x0][0xfd0] ;  /* 0x0001fa00ff0677ac */ /* 0x000ee20008000800 */
[----:B0-----:R-:W-:Y:S02]  /*1930*/  IMAD.MOV.U32 R8, RZ, RZ, 0x1 ;  /* 0x00000001ff087424 */ /* 0x001fe400078e00ff */
[----:B------:R-:W-:Y:S02]  /*1940*/  IMAD.MOV.U32 R9, RZ, RZ, RZ ;  /* 0x000000ffff097224 */ /* 0x000fe400078e00ff */
[----:B---3--:R-:W-:-:S02]  /*1950*/  IMAD.U32 R21, RZ, RZ, UR6 ;  /* 0x00000006ff157e24 */ /* 0x008fc4000f8e00ff */
[----:B-12---:R-:W-:-:S07]  /*1960*/  IMAD.MOV.U32 R20, RZ, RZ, R22 ;  /* 0x000000ffff147224 */ /* 0x006fce00078e0016 */
.L_x_2794:
[----:B------:R-:W-:Y:S01]  /*1970*/  LOP3.LUT R18, R21, 0x1, RZ, 0xc0, !PT ;  /* 0x0000000115127812 */ /* 0x000fe200078ec0ff */
[----:B-----5:R-:W-:-:S03]  /*1980*/  IMAD R25, R11, R10, RZ ;  /* 0x0000000a0b197224 */ /* 0x020fc600078e02ff */
[----:B------:R-:W-:Y:S01]  /*1990*/  ISETP.NE.U32.AND P0, PT, R18, 0x1, PT ;  /* 0x000000011200780c */ /* 0x000fe20003f05070 */
[----:B------:R-:W-:-:S03]  /*19a0*/  IMAD R25, R10, R11, R25 ;  /* 0x0000000b0a197224 */ /* 0x000fc600078e0219 */
[----:B------:R-:W-:-:S04]  /*19b0*/  ISETP.NE.U32.AND.EX P0, PT, RZ, RZ, PT, P0 ;  /* 0x000000ffff00720c */ /* 0x000fc80003f05100 */
[----:B------:R-:W-:Y:S02]  /*19c0*/  SEL R19, R11, RZ, !P0 ;  /* 0x000000ff0b137207 */ /* 0x000fe40004000000 */
[C---:B------:R-:W-:Y:S01]  /*19d0*/  SEL R23, R10.reuse, 0x1, !P0 ;  /* 0x000000010a177807 */ /* 0x040fe20004000000 */
[----:B------:R-:W-:Y:S01]  /*19e0*/  IMAD.WIDE.U32 R10, R10, R10, RZ ;  /* 0x0000000a0a0a7225 */ /* 0x000fe200078e00ff */
[C---:B------:R-:W-:Y:S02]  /*19f0*/  ISETP.GT.U32.AND P0, PT, R21.reuse, 0x1, PT ;  /* 0x000000011500780c */ /* 0x040fe40003f04070 */
[--C-:B------:R-:W-:Y:S01]  /*1a00*/  SHF.R.U64 R21, R21, 0x1, R20.reuse ;  /* 0x0000000115157819 */ /* 0x100fe20000001214 */
[-C--:B------:R-:W-:Y:S01]  /*1a10*/  IMAD R24, R19, R8.reuse, RZ ;  /* 0x0000000813187224 */ /* 0x080fe200078e02ff */
[----:B------:R-:W-:Y:S01]  /*1a20*/  ISETP.GT.U32.AND.EX P0, PT, R20, RZ, PT, P0 ;  /* 0x000000ff1400720c */ /* 0x000fe20003f04100 */
[----:B------:R-:W-:Y:S01]  /*1a30*/  IMAD.WIDE.U32 R18, R23, R8, RZ ;  /* 0x0000000817127225 */ /* 0x000fe200078e00ff */
[----:B------:R-:W-:-:S03]  /*1a40*/  SHF.R.U32.HI R20, RZ, 0x1, R20 ;  /* 0x00000001ff147819 */ /* 0x000fc60000011614 */
[----:B------:R-:W-:Y:S02]  /*1a50*/  IMAD R9, R9, R23, R24 ;  /* 0x0000001709097224 */ /* 0x000fe400078e0218 */
[----:B------:R-:W-:Y:S02]  /*1a60*/  IMAD.MOV.U32 R8, RZ, RZ, R18 ;  /* 0x000000ffff087224 */ /* 0x000fe400078e0012 */
[----:B------:R-:W-:Y:S02]  /*1a70*/  IMAD.IADD R9, R19, 0x1, R9 ;  /* 0x0000000113097824 */ /* 0x000fe400078e0209 */
[----:B------:R-:W-:Y:S02]  /*1a80*/  IMAD.IADD R11, R11, 0x1, R25 ;  /* 0x000000010b0b7824 */ /* 0x000fe400078e0219 */
[----:B------:R-:W-:Y:S05]  /*1a90*/  @P0 BRA `(.L_x_2794) ;  /* 0xfffffffc00b40947 */ /* 0x000fea000383ffff */
[----:B------:R-:W-:Y:S02]  /*1aa0*/  IMAD.MOV.U32 R10, RZ, RZ, 0x1 ;  /* 0x00000001ff0a7424 */ /* 0x000fe400078e00ff */
[----:B------:R-:W-:Y:S02]  /*1ab0*/  IMAD.MOV.U32 R11, RZ, RZ, RZ ;  /* 0x000000ffff0b7224 */ /* 0x000fe400078e00ff */
[----:B------:R-:W-:Y:S02]  /*1ac0*/  IMAD.U32 R21, RZ, RZ, UR6 ;  /* 0x00000006ff157e24 */ /* 0x000fe4000f8e00ff */
[----:B------:R-:W-:-:S07]  /*1ad0*/  IMAD.MOV.U32 R20, RZ, RZ, R22 ;  /* 0x000000ffff147224 */ /* 0x000fce00078e0016 */
.L_x_2795:
[----:B------:R-:W-:Y:S01]  /*1ae0*/  LOP3.LUT R18, R21, 0x1, RZ, 0xc0, !PT ;  /* 0x0000000115127812 */ /* 0x000fe200078ec0ff */
[----:B------:R-:W-:-:S03]  /*1af0*/  IMAD R25, R17, R16, RZ ;  /* 0x0000001011197224 */ /* 0x000fc600078e02ff */
        /* <DEDUP_REMOVED lines=21> */
.L_x_2796:
        /* <DEDUP_REMOVED lines=19> */
[----:B------:R-:W-:Y:S02]  /*1d80*/  IMAD.MOV.U32 R16, RZ, RZ, R22 ;  /* 0x000000ffff107224 */ /* 0x000fe400078e0016 */
[----:B------:R-:W-:Y:S02]  /*1d90*/  IMAD.MOV.U32 R22, RZ, RZ, 0x1 ;  /* 0x00000001ff167424 */ /* 0x000fe400078e00ff */
[----:B------:R-:W-:Y:S02]  /*1da0*/  IMAD.MOV.U32 R23, RZ, RZ, RZ ;  /* 0x000000ffff177224 */ /* 0x000fe400078e00ff */
[----:B------:R-:W-:-:S07]  /*1db0*/  IMAD.U32 R17, RZ, RZ, UR6 ;  /* 0x00000006ff117e24 */ /* 0x000fce000f8e00ff */
.L_x_2797:
        /* <DEDUP_REMOVED lines=36> */
[C---:B------:R-:W-:Y:S01]  /*2000*/  @!P2 LEA R16, P5, R3.reuse, UR8, 0x3 ;  /* 0x000000080310ac11 */ /* 0x040fe2000f8a18ff */
        /* <DEDUP_REMOVED lines=10> */
.L_x_2793:
        /* <DEDUP_REMOVED lines=10> */
[----:B------:R-:W-:Y:S02]  /*2150*/  UISETP.GE.U32.AND UP0, UPT, UR6, UR15, UPT ;  /* 0x0000000f0600728c */ /* 0x000fe4000bf06070 */
[----:B------:R-:W-:Y:S02]  /*2160*/  ULOP3.LUT UR12, UR12, 0xffff, URZ, 0xc0, !UPT ;  /* 0x0000ffff0c0c7892 */ /* 0x000fe4000f8ec0ff */
[----:B------:R-:W-:Y:S01]  /*2170*/  UISETP.GE.U32.AND.EX UP0, UPT, UR5, URZ, UPT, UP0 ;  /* 0x000000ff0500728c */ /* 0x000fe2000bf06100 */
[----:B------:R-:W-:Y:S02]  /*2180*/  UMOV UR4, URZ ;  /* 0x000000ff00047c82 */ /* 0x000fe40008000000 */
[----:B------:R-:W-:-:S06]  /*2190*/  UMOV UR5, URZ ;  /* 0x000000ff00057c82 */ /* 0x000fcc0008000000 */
[----:B------:R-:W-:Y:S05]  /*21a0*/  BRA.U !UP0, `(.L_x_2799) ;  /* 0x0000000508507547 */ /* 0x000fea000b800000 */
[----:B------:R-:W-:Y:S01]  /*21b0*/  UIADD3 UR4, UPT, UPT, UR12, 0x1, URZ ;  /* 0x000000010c047890 */ /* 0x000fe2000fffe0ff */
[----:B------:R-:W-:Y:S01]  /*21c0*/  UMOV UR5, URZ ;  /* 0x000000ff00057c82 */ /* 0x000fe20008000000 */
[----:B------:R-:W-:Y:S02]  /*21d0*/  UMOV UR6, URZ ;  /* 0x000000ff00067c82 */ /* 0x000fe40008000000 */
[----:B------:R-:W-:Y:S01]  /*21e0*/  ULOP3.LUT UR10, UR4, 0x1fffe, URZ, 0xc0, !UPT ;  /* 0x0001fffe040a7892 */ /* 0x000fe2000f8ec0ff */
[----:B------:R-:W-:Y:S02]  /*21f0*/  UMOV UR7, URZ ;  /* 0x000000ff00077c82 */ /* 0x000fe40008000000 */
[----:B------:R-:W-:-:S09]  /*2200*/  UMOV UR4, URZ ;  /* 0x000000ff00047c82 */ /* 0x000fd20008000000 */
.L_x_2800:
[----:B-1----:R-:W-:Y:S01]  /*2210*/  IADD3 R7, P0, PT, R0, UR4, RZ ;  /* 0x0000000400077c10 */ /* 0x002fe2000ff1e0ff */
[----:B------:R-:W-:-:S03]  /*2220*/  UIADD3 UR6, UP0, UPT, UR6, 0x2, URZ ;  /* 0x0000000206067890 */ /* 0x000fc6000ff1e0ff */
[C---:B------:R-:W-:Y:S01]  /*2230*/  ISETP.GE.U32.AND P1, PT, R7.reuse, UR21, PT ;  /* 0x0000001507007c0c */ /* 0x040fe2000bf26070 */
[----:B------:R-:W-:Y:S01]  /*2240*/  IMAD.X R2, RZ, RZ, UR5, P0 ;  /* 0x00000005ff027e24 */ /* 0x000fe200080e06ff */
[----:B------:R-:W-:Y:S01]  /*2250*/  IADD3 R6, P0, PT, R7, UR19, RZ ;  /* 0x0000001307067c10 */ /* 0x000fe2000ff1e0ff */
[----:B------:R-:W-:Y:S02]  /*2260*/  UIADD3.X UR7, UPT, UPT, URZ, UR7, URZ, UP0, !UPT ;  /* 0x00000007ff077290 */ /* 0x000fe400087fe4ff */
[----:B------:R-:W-:Y:S01]  /*2270*/  UISETP.NE.U32.AND UP0, UPT, UR6, UR10, UPT ;  /* 0x0000000a0600728c */ /* 0x000fe2000bf05070 */
[----:B------:R-:W-:Y:S01]  /*2280*/  ISETP.GE.AND.EX P1, PT, R2, UR22, PT, P1 ;  /* 0x0000001602007c0c */ /* 0x000fe2000bf26310 */
[----:B------:R-:W-:Y:S01]  /*2290*/  IMAD.X R15, RZ, RZ, R2, P0 ;  /* 0x000000ffff0f7224 */ /* 0x000fe200000e0602 */
[C---:B------:R-:W-:Y:S01]  /*22a0*/  IADD3 R3, P2, PT, R6.reuse, UR19, RZ ;  /* 0x0000001306037c10 */ /* 0x040fe2000ff5e0ff */
[----:B------:R-:W-:Y:S01]  /*22b0*/  UISETP.NE.AND.EX UP0, UPT, UR7, URZ, UPT, UP0 ;  /* 0x000000ff0700728c */ /* 0x000fe2000bf05300 */
[----:B------:R-:W-:Y:S01]  /*22c0*/  ISETP.GE.U32.AND P0, PT, R6, UR21, PT ;  /* 0x0000001506007c0c */ /* 0x000fe2000bf06070 */
[----:B------:R-:W-:Y:S01]  /*22d0*/  UIMAD.WIDE.U32 UR4, UR15, 0x2, UR4 ;  /* 0x000000020f0478a5 */ /* 0x000fe2000f8e0004 */
[----:B------:R-:W-:Y:S01]  /*22e0*/  ISETP.GE.U32.AND P3, PT, R3, UR21, PT ;  /* 0x0000001503007c0c */ /* 0x000fe2000bf66070 */
[----:B------:R-:W-:Y:S01]  /*22f0*/  IMAD.X R12, RZ, RZ, R15, P2 ;  /* 0x000000ffff0c7224 */ /* 0x000fe200010e060f */
[----:B------:R-:W-:-:S02]  /*2300*/  ISETP.GE.AND.EX P0, PT, R15, UR22, PT, P0 ;  /* 0x000000160f007c0c */ /* 0x000fc4000bf06300 */
[----:B------:R-:W-:Y:S02]  /*2310*/  IADD3 R14, P4, PT, R3, UR19, RZ ;  /* 0x00000013030e7c10 */ /* 0x000fe4000ff9e0ff */
[----:B------:R-:W-:Y:S01]  /*2320*/  ISETP.GE.AND.EX P3, PT, R12, UR22, PT, P3 ;  /* 0x000000160c007c0c */ /* 0x000fe2000bf66330 */
[----:B------:R-:W-:Y:S01]  /*2330*/  @!P1 IMAD.MOV.U32 R10, RZ, RZ, 0x1 ;  /* 0x00000001ff0a9424 */ /* 0x000fe200078e00ff */
[C---:B------:R-:W-:Y:S01]  /*2340*/  @!P1 LEA R4, P2, R7.reuse, UR8, 0x3 ;  /* 0x0000000807049c11 */ /* 0x040fe2000f8418ff */
[----:B------:R-:W-:Y:S02]  /*2350*/  IMAD.X R17, RZ, RZ, R12, P4 ;  /* 0x000000ffff117224 */ /* 0x000fe400020e060c */
[----:B------:R-:W-:Y:S01]  /*2360*/  @!P1 IMAD.MOV.U32 R11, RZ, RZ, 0x0 ;  /* 0x00000000ff0b9424 */ /* 0x000fe200078e00ff */
[C-C-:B------:R-:W-:Y:S02]  /*2370*/  @!P1 LEA.HI.X R5, R7.reuse, UR9, R2.reuse, 0x3, P2 ;  /* 0x0000000907059c11 */ /* 0x140fe400090f1c02 */
[----:B------:R-:W-:Y:S01]  /*2380*/  IADD3 R7, P5, PT, R7, UR15, RZ ;  /* 0x0000000f07077c10 */ /* 0x000fe2000ffbe0ff */
[----:B------:R-:W-:Y:S01]  /*2390*/  @!P0 IMAD.MOV.U32 R13, RZ, RZ, 0x0 ;  /* 0x00000000ff0d8424 */ /* 0x000fe200078e00ff */
[----:B------:R-:W-:Y:S01]  /*23a0*/  ISETP.GE.U32.AND P2, PT, R14, UR21, PT ;  /* 0x000000150e007c0c */ /* 0x000fe2000bf46070 */
[----:B------:R0:W-:Y:S01]  /*23b0*/  @!P1 STG.E.64 desc[UR16][R4.64], R10 ;  /* 0x0000000a04009986 */ /* 0x0001e2000c101b10 */
[----:B------:R-:W-:Y:S01]  /*23c0*/  @!P0 LEA R8, P4, R6, UR8, 0x3 ;  /* 0x0000000806088c11 */ /* 0x000fe2000f8818ff */
[----:B------:R-:W-:Y:S01]  /*23d0*/  IMAD.X R16, RZ, RZ, R2, P5 ;  /* 0x000000ffff107224 */ /* 0x000fe200028e0602 */
[----:B------:R-:W-:-:S02]  /*23e0*/  @!P3 LEA R2, P5, R3, UR8, 0x3 ;  /* 0x000000080302bc11 */ /* 0x000fc4000f8a18ff */
[----:B------:R-:W-:Y:S02]  /*23f0*/  ISETP.GE.AND.EX P2, PT, R17, UR22, PT, P2 ;  /* 0x0000001611007c0c */ /* 0x000fe4000bf46320 */
[----:B------:R-:W-:Y:S01]  /*2400*/  @!P3 LEA.HI.X R3, R3, UR9, R12, 0x3, P5 ;  /* 0x000000090303bc11 */ /* 0x000fe2000a8f1c0c */
[----:B------:R-:W-:Y:S01]  /*2410*/  @!P0 IMAD.MOV.U32 R12, RZ, RZ, 0x1 ;  /* 0x00000001ff0c8424 */ /* 0x000fe200078e00ff */
[C---:B------:R-:W-:Y:S02]  /*2420*/  IADD3 R18, P5, PT, R6.reuse, UR15, RZ ;  /* 0x0000000f06127c10 */ /* 0x040fe4000ffbe0ff */
[--C-:B------:R-:W-:Y:S02]  /*2430*/  @!P0 LEA.HI.X R9, R6, UR9, R15.reuse, 0x3, P4 ;  /* 0x0000000906098c11 */ /* 0x100fe4000a0f1c0f */
[----:B------:R-:W-:Y:S01]  /*2440*/  ISETP.GE.U32.AND P1, PT, R7, UR21, PT ;  /* 0x0000001507007c0c */ /* 0x000fe2000bf26070 */
[----:B------:R-:W-:Y:S01]  /*2450*/  IMAD.X R15, RZ, RZ, R15, P5 ;  /* 0x000000ffff0f7224 */ /* 0x000fe200028e060f */
[C---:B------:R-:W-:Y:S01]  /*2460*/  ISETP.GE.U32.AND P6, PT, R18.reuse, UR21, PT ;  /* 0x0000001512007c0c */ /* 0x040fe2000bfc6070 */
[----:B------:R1:W-:Y:S01]  /*2470*/  @!P0 STG.E.64 desc[UR16][R8.64], R12 ;  /* 0x0000000c08008986 */ /* 0x0003e2000c101b10 */
[----:B0-----:R-:W-:Y:S01]  /*2480*/  IADD3 R10, P4, PT, R18, UR19, RZ ;  /* 0x00000013120a7c10 */ /* 0x001fe2000ff9e0ff */
[----:B------:R-:W-:Y:S01]  /*2490*/  @!P2 IMAD.MOV.U32 R19, RZ, RZ, 0x0 ;  /* 0x00000000ff13a424 */ /* 0x000fe200078e00ff */
[----:B------:R-:W-:-:S02]  /*24a0*/  ISETP.GE.AND.EX P1, PT, R16, UR22, PT, P1 ;  /* 0x0000001610007c0c */ /* 0x000fc4000bf26310 */
[----:B------:R-:W-:Y:S01]  /*24b0*/  ISETP.GE.AND.EX P0, PT, R15, UR22, PT, P6 ;  /* 0x000000160f007c0c */ /* 0x000fe2000bf06360 */
[----:B------:R-:W-:Y:S01]  /*24c0*/  IMAD.X R11, RZ, RZ, R15, P4 ;  /* 0x000000ffff0b7224 */ /* 0x000fe200020e060f */
[----:B------:R-:W-:Y:S02]  /*24d0*/  @!P2 LEA R4, P5, R14, UR8, 0x3 ;  /* 0x000000080e04ac11 */ /* 0x000fe4000f8a18ff */
[----:B------:R-:W-:Y:S02]  /*24e0*/  IADD3 R20, P6, PT, R10, UR19, RZ ;  /* 0x000000130a147c10 */ /* 0x000fe4000ffde0ff */
[----:B------:R-:W-:Y:S01]  /*24f0*/  @!P2 LEA.HI.X R5, R14, UR9, R17, 0x3, P5 ;  /* 0x000000090e05ac11 */ /* 0x000fe2000a8f1c11 */
[----:B------:R-:W-:Y:S01]  /*2500*/  @!P3 IMAD.MOV.U32 R17, RZ, RZ, 0x0 ;  /* 0x00000000ff11b424 */ /* 0x000fe200078e00ff */
[----:B------:R-:W-:Y:S01]  /*2510*/  ISETP.GE.U32.AND P5, PT, R10, UR21, PT ;  /* 0x000000150a007c0c */ /* 0x000fe2000bfa6070 */
[----:B------:R-:W-:Y:S01]  /*2520*/  IMAD.X R21, RZ, RZ, R11, P6 ;  /* 0x000000ffff157224 */ /* 0x000fe200030e060b */
[----:B------:R-:W-:-:S02]  /*2530*/  ISETP.GE.U32.AND P4, PT, R20, UR21, PT ;  /* 0x0000001514007c0c */ /* 0x000fc4000bf86070 */
[----:B------:R-:W-:Y:S02]  /*2540*/  ISETP.GE.AND.EX P5, PT, R11, UR22, PT, P5 ;  /* 0x000000160b007c0c */ /* 0x000fe4000bfa6350 */
[----:B------:R-:W-:Y:S02]  /*2550*/  ISETP.GE.AND.EX P4, PT, R21, UR22, PT, P4 ;  /* 0x0000001615007c0c */ /* 0x000fe4000bf86340 */
[----:B------:R-:W-:-:S04]  /*2560*/  @!P1 LEA R6, P6, R7, UR8, 0x3 ;  /* 0x0000000807069c11 */ /* 0x000fc8000f8c18ff */
[----:B------:R-:W-:Y:S01]  /*2570*/  @!P1 LEA.HI.X R7, R7, UR9, R16, 0x3, P6 ;  /* 0x0000000907079c11 */ /* 0x000fe2000b0f1c10 */
[----:B------:R-:W-:Y:S01]  /*2580*/  @!P3 IMAD.MOV.U32 R16, RZ, RZ, 0x1 ;  /* 0x00000001ff10b424 */ /* 0x000fe200078e00ff */
[----:B-1----:R-:W-:-:S03]  /*2590*/  @!P0 LEA R8, P6, R18, UR8, 0x3 ;  /* 0x0000000812088c11 */ /* 0x002fc6000f8c18ff */
[----:B------:R-:W-:Y:S01]  /*25a0*/  @!P5 IMAD.MOV.U32 R22, RZ, RZ, 0x1 ;  /* 0x00000001ff16d424 */ /* 0x000fe200078e00ff */
[----:B------:R0:W-:Y:S01]  /*25b0*/  @!P3 STG.E.64 desc[UR16][R2.64], R16 ;  /* 0x000000100200b986 */ /* 0x0001e2000c101b10 */
[----:B------:R-:W-:Y:S01]  /*25c0*/  @!P0 LEA.HI.X R9, R18, UR9, R15, 0x3, P6 ;  /* 0x0000000912098c11 */ /* 0x000fe2000b0f1c0f */
[----:B------:R-:W-:Y:S01]  /*25d0*/  @!P2 IMAD.MOV.U32 R18, RZ, RZ, 0x1 ;  /* 0x00000001ff12a424 */ /* 0x000fe200078e00ff */
[----:B------:R-:W-:Y:S01]  /*25e0*/  @!P5 LEA R12, P3, R10, UR8, 0x3 ;  /* 0x000000080a0cdc11 */ /* 0x000fe2000f8618ff */
[----:B------:R-:W-:Y:S01]  /*25f0*/  @!P5 IMAD.MOV.U32 R23, RZ, RZ, 0x0 ;  /* 0x00000000ff17d424 */ /* 0x000fe200078e00ff */
[----:B------:R-:W-:Y:S02]  /*2600*/  @!P4 LEA R14, P6, R20, UR8, 0x3 ;  /* 0x00000008140ecc11 */ /* 0x000fe4000f8c18ff */
[----:B------:R-:W-:Y:S01]  /*2610*/  @!P5 LEA.HI.X R13, R10, UR9, R11, 0x3, P3 ;  /* 0x000000090a0ddc11 */ /* 0x000fe200098f1c0b */
[----:B------:R-:W-:Y:S01]  /*2620*/  @!P1 IMAD.MOV.U32 R10, RZ, RZ, 0x1 ;  /* 0x00000001ff0a9424 */ /* 0x000fe200078e00ff */
[----:B------:R-:W-:Y:S01]  /*2630*/  @!P4 LEA.HI.X R15, R20, UR9, R21, 0x3, P6 ;  /* 0x00000009140fcc11 */ /* 0x000fe2000b0f1c15 */
[----:B------:R-:W-:Y:S01]  /*2640*/  @!P1 IMAD.MOV.U32 R11, RZ, RZ, 0x0 ;  /* 0x00000000ff0b9424 */ /* 0x000fe200078e00ff */
[----:B------:R1:W-:Y:S01]  /*2650*/  @!P2 STG.E.64 desc[UR16][R4.64], R18 ;  /* 0x000000120400a986 */ /* 0x0003e2000c101b10 */
[----:B------:R-:W-:-:S02]  /*2660*/  @!P0 IMAD.MOV.U32 R20, RZ, RZ, 0x1 ;  /* 0x00000001ff148424 */ /* 0x000fc400078e00ff */
[----:B------:R-:W-:Y:S01]  /*2670*/  @!P0 IMAD.MOV.U32 R21, RZ, RZ, 0x0 ;  /* 0x00000000ff158424 */ /* 0x000fe200078e00ff */
[----:B------:R1:W-:Y:S01]  /*2680*/  @!P1 STG.E.64 desc[UR16][R6.64], R10 ;  /* 0x0000000a06009986 */ /* 0x0003e2000c101b10 */
[----:B0-----:R-:W-:Y:S02]  /*2690*/  @!P4 IMAD.MOV.U32 R2, RZ, RZ, 0x1 ;  /* 0x00000001ff02c424 */ /* 0x001fe400078e00ff */
[----:B------:R-:W-:Y:S01]  /*26a0*/  @!P4 IMAD.MOV.U32 R3, RZ, RZ, 0x0 ;  /* 0x00000000ff03c424 */ /* 0x000fe200078e00ff */
[----:B------:R1:W-:Y:S04]  /*26b0*/  @!P0 STG.E.64 desc[UR16][R8.64], R20 ;  /* 0x0000001408008986 */ /* 0x0003e8000c101b10 */
[----:B------:R1:W-:Y:S04]  /*26c0*/  @!P5 STG.E.64 desc[UR16][R12.64], R22 ;  /* 0x000000160c00d986 */ /* 0x0003e8000c101b10 */
[----:B------:R1:W-:Y:S01]  /*26d0*/  @!P4 STG.E.64 desc[UR16][R14.64], R2 ;  /* 0x000000020e00c986 */ /* 0x0003e2000c101b10 */
[----:B------:R-:W-:Y:S05]  /*26e0*/  BRA.U UP0, `(.L_x_2800) ;  /* 0xfffffff900c87547 */ /* 0x000fea000b83ffff */
.L_x_2799:
[----:B------:R-:W-:-:S04]  /*26f0*/  ULOP3.LUT UR6, UR12, 0x1, URZ, 0xc0, !UPT ;  /* 0x000000010c067892 */ /* 0x000fc8000f8ec0ff */
[----:B------:R-:W-:-:S04]  /*2700*/  UISETP.NE.U32.AND UP0, UPT, UR6, 0x1, UPT ;  /* 0x000000010600788c */ /* 0x000fc8000bf05070 */
[----:B------:R-:W-:-:S06]  /*2710*/  UISETP.NE.U32.AND.EX UP0, UPT, URZ, URZ, UPT, UP0 ;  /* 0x000000ffff00728c */ /* 0x000fcc000bf05100 */
[----:B------:R-:W-:-:S13]  /*2720*/  PLOP3.LUT P0, PT, PT, PT, UP0, 0x80, 0x8 ;  /* 0x000000000008781c */ /* 0x000fda0003f0f008 */
[----:B------:R-:W-:Y:S05]  /*2730*/  @!P0 EXIT ;  /* 0x000000000000894d */ /* 0x000fea0003800000 */
[----:B------:R-:W-:-:S04]  /*2740*/  IADD3 R0, P1, PT, R0, UR4, RZ ;  /* 0x0000000400007c10 */ /* 0x000fc8000ff3e0ff */
[C---:B------:R-:W-:Y:S01]  /*2750*/  ISETP.GE.U32.AND P0, PT, R0.reuse, UR21, PT ;  /* 0x0000001500007c0c */ /* 0x040fe2000bf06070 */
[----:B-1----:R-:W-:Y:S01]  /*2760*/  IMAD.X R3, RZ, RZ, UR5, P1 ;  /* 0x00000005ff037e24 */ /* 0x002fe200088e06ff */
[----:B------:R-:W-:-:S04]  /*2770*/  IADD3 R5, P2, PT, R0, UR19, RZ ;  /* 0x0000001300057c10 */ /* 0x000fc8000ff5e0ff */
[----:B------:R-:W-:Y:S01]  /*2780*/  ISETP.GE.AND.EX P0, PT, R3, UR22, PT, P0 ;  /* 0x0000001603007c0c */ /* 0x000fe2000bf06300 */
[----:B------:R-:W-:Y:S01]  /*2790*/  IMAD.X R6, RZ, RZ, R3, P2 ;  /* 0x000000ffff067224 */ /* 0x000fe200010e0603 */
[C---:B------:R-:W-:Y:S02]  /*27a0*/  IADD3 R7, P3, PT, R5.reuse, UR19, RZ ;  /* 0x0000001305077c10 */ /* 0x040fe4000ff7e0ff */
[----:B------:R-:W-:Y:S02]  /*27b0*/  ISETP.GE.U32.AND P1, PT, R5, UR21, PT ;  /* 0x0000001505007c0c */ /* 0x000fe4000bf26070 */
[----:B------:R-:W-:Y:S01]  /*27c0*/  ISETP.GE.U32.AND P2, PT, R7, UR21, PT ;  /* 0x0000001507007c0c */ /* 0x000fe2000bf46070 */
[----:B------:R-:W-:Y:S01]  /*27d0*/  IMAD.X R14, RZ, RZ, R6, P3 ;  /* 0x000000ffff0e7224 */ /* 0x000fe200018e0606 */
[----:B------:R-:W-:-:S04]  /*27e0*/  ISETP.GE.AND.EX P1, PT, R6, UR22, PT, P1 ;  /* 0x0000001606007c0c */ /* 0x000fc8000bf26310 */
[----:B------:R-:W-:Y:S01]  /*27f0*/  ISETP.GE.AND.EX P2, PT, R14, UR22, PT, P2 ;  /* 0x000000160e007c0c */ /* 0x000fe2000bf46320 */
[----:B------:R-:W-:Y:S01]  /*2800*/  @!P0 IMAD.MOV.U32 R8, RZ, RZ, 0x1 ;  /* 0x00000001ff088424 */ /* 0x000fe200078e00ff */
[----:B------:R-:W-:Y:S01]  /*2810*/  @!P0 LEA R2, P3, R0, UR8, 0x3 ;  /* 0x0000000800028c11 */ /* 0x000fe2000f8618ff */
[----:B------:R-:W-:-:S03]  /*2820*/  @!P0 IMAD.MOV.U32 R9, RZ, RZ, 0x0 ;  /* 0x00000000ff098424 */ /* 0x000fc600078e00ff */
[----:B------:R-:W-:-:S03]  /*2830*/  @!P0 LEA.HI.X R3, R0, UR9, R3, 0x3, P3 ;  /* 0x0000000900038c11 */ /* 0x000fc600098f1c03 */
[----:B------:R-:W-:Y:S01]  /*2840*/  @!P1 LEA R4, P3, R5, UR8, 0x3 ;  /* 0x0000000805049c11 */ /* 0x000fe2000f8618ff */
[----:B------:R-:W-:Y:S01]  /*2850*/  @!P1 IMAD.MOV.U32 R10, RZ, RZ, 0x1 ;  /* 0x00000001ff0a9424 */ /* 0x000fe200078e00ff */
[----:B------:R0:W-:Y:S01]  /*2860*/  @!P0 STG.E.64 desc[UR16][R2.64], R8 ;  /* 0x0000000802008986 */ /* 0x0001e2000c101b10 */
[----:B------:R-:W-:Y:S01]  /*2870*/  IADD3 R0, P0, PT, R7, UR19, RZ ;  /* 0x0000001307007c10 */ /* 0x000fe2000ff1e0ff */
[----:B------:R-:W-:Y:S01]  /*2880*/  @!P1 IMAD.MOV.U32 R11, RZ, RZ, 0x0 ;  /* 0x00000000ff0b9424 */ /* 0x000fe200078e00ff */
[----:B------:R-:W-:Y:S01]  /*2890*/  @!P1 LEA.HI.X R5, R5, UR9, R6, 0x3, P3 ;  /* 0x0000000905059c11 */ /* 0x000fe200098f1c06 */
[----:B------:R-:W-:Y:S01]  /*28a0*/  @!P2 IMAD.MOV.U32 R12, RZ, RZ, 0x1 ;  /* 0x00000001ff0ca424 */ /* 0x000fe200078e00ff */
[C---:B------:R-:W-:Y:S01]  /*28b0*/  @!P2 LEA R6, P3, R7.reuse, UR8, 0x3 ;  /* 0x000000080706ac11 */ /* 0x040fe2000f8618ff */
[--C-:B------:R-:W-:Y:S01]  /*28c0*/  IMAD.X R15, RZ, RZ, R14.reuse, P0 ;  /* 0x000000ffff0f7224 */ /* 0x100fe200000e060e */
[----:B------:R-:W-:Y:S01]  /*28d0*/  ISETP.GE.U32.AND P0, PT, R0, UR21, PT ;  /* 0x0000001500007c0c */ /* 0x000fe2000bf06070 */
[----:B------:R-:W-:Y:S01]  /*28e0*/  @!P2 IMAD.MOV.U32 R13, RZ, RZ, 0x0 ;  /* 0x00000000ff0da424 */ /* 0x000fe200078e00ff */
[----:B------:R-:W-:Y:S01]  /*28f0*/  @!P2 LEA.HI.X R7, R7, UR9, R14, 0x3, P3 ;  /* 0x000000090707ac11 */ /* 0x000fe200098f1c0e */
[----:B------:R0:W-:Y:S01]  /*2900*/  @!P1 STG.E.64 desc[UR16][R4.64], R10 ;  /* 0x0000000a04009986 */ /* 0x0001e2000c101b10 */
[----:B------:R-:W-:-:S03]  /*2910*/  ISETP.GE.AND.EX P0, PT, R15, UR22, PT, P0 ;  /* 0x000000160f007c0c */ /* 0x000fc6000bf06300 */
[----:B------:R0:W-:Y:S10]  /*2920*/  @!P2 STG.E.64 desc[UR16][R6.64], R12 ;  /* 0x0000000c0600a986 */ /* 0x0001f4000c101b10 */
[----:B------:R-:W-:Y:S05]  /*2930*/  @P0 EXIT ;  /* 0x000000000000094d */ /* 0x000fea0003800000 */
[C---:B0-----:R-:W-:Y:S01]  /*2940*/  LEA R2, P0, R0.reuse, UR8, 0x3 ;  /* 0x0000000800027c11 */ /* 0x041fe2000f8018ff */
[----:B------:R-:W-:Y:S02]  /*2950*/  IMAD.MOV.U32 R4, RZ, RZ, 0x1 ;  /* 0x00000001ff047424 */ /* 0x000fe400078e00ff */
[----:B------:R-:W-:Y:S01]  /*2960*/  IMAD.MOV.U32 R5, RZ, RZ, 0x0 ;  /* 0x00000000ff057424 */ /* 0x000fe200078e00ff */
[----:B------:R-:W-:-:S05]  /*2970*/  LEA.HI.X R3, R0, UR9, R15, 0x3, P0 ;  /* 0x0000000900037c11 */ /* 0x000fca00080f1c0f */
[----:B------:R-:W-:Y:S01]  /*2980*/  STG.E.64 desc[UR16][R2.64], R4 ;  /* 0x0000000402007986 */ /* 0x000fe2000c101b10 */
[----:B------:R-:W-:Y:S05]  /*2990*/  EXIT ;  /* 0x000000000000794d */ /* 0x000fea0003800000 */
.L_x_2765:
[----:B------:R-:W0:Y:S02]  /*29a0*/  S2R R3, SR_TID.X ;  /* 0x0000000000037919 */ /* 0x000e240000002100 */
[----:B0-----:R-:W-:-:S03]  /*29b0*/  IMAD.WIDE.U32 R4, R3, 0x4, RZ ;  /* 0x0000000403047825 */ /* 0x001fc600078e00ff */
[----:B------:R-:W-:-:S04]  /*29c0*/  ISETP.GE.U32.AND P0, PT, R4, UR13, PT ;  /* 0x0000000d04007c0c */ /* 0x000fc8000bf06070 */
[----:B------:R-:W-:-:S13]  /*29d0*/  ISETP.GE.AND.EX P0, PT, R5, UR5, PT, P0 ;  /* 0x0000000505007c0c */ /* 0x000fda000bf06300 */
[----:B------:R-:W-:Y:S05]  /*29e0*/  @P0 EXIT ;  /* 0x000000000000094d */ /* 0x000fea0003800000 */
[----:B------:R-:W0:Y:S01]  /*29f0*/  LDCU.64 UR14, c[0x0][0xfd0] ;  /* 0x0001fa00ff0e77ac */ /* 0x000e220008000a00 */
[----:B------:R-:W-:Y:S01]  /*2a00*/  IMAD.MOV.U32 R0, RZ, RZ, RZ ;  /* 0x000000ffff007224 */ /* 0x000fe200078e00ff */
[----:B------:R-:W-:Y:S01]  /*2a10*/  UMOV UR4, 0x1 ;  /* 0x0000000100047882 */ /* 0x000fe20000000000 */
[----:B0-----:R-:W-:-:S04]  /*2a20*/  ULOP3.LUT UR6, UR14, 0x1, URZ, 0xc0, !UPT ;  /* 0x000000010e067892 */ /* 0x001fc8000f8ec0ff */
[----:B------:R-:W-:-:S04]  /*2a30*/  UISETP.NE.U32.AND UP0, UPT, UR6, 0x1, UPT ;  /* 0x000000010600788c */ /* 0x000fc8000bf05070 */
[----:B------:R-:W-:Y:S02]  /*2a40*/  UISETP.NE.U32.AND.EX UP1, UPT, URZ, URZ, UPT, UP0 ;  /* 0x000000ffff00728c */ /* 0x000fe4000bf25100 */
[----:B------:R-:W-:Y:S01]  /*2a50*/  UISETP.GT.U32.AND UP0, UPT, UR14, -0x1, UPT ;  /* 0xffffffff0e00788c */ /* 0x000fe2000bf04070 */
[----:B------:R-:W0:Y:S03]  /*2a60*/  LDCU UR6, c[0x0][0x360] ;  /* 0x00006c00ff0677ac */ /* 0x000e260008000800 */
[----:B------:R-:W-:Y:S02]  /*2a70*/  UISETP.GT.AND.EX UP0, UPT, UR15, -0x1, UPT, UP0 ;  /* 0xffffffff0f00788c */ /* 0x000fe4000bf04300 */
[----:B------:R-:W-:Y:S02]  /*2a80*/  USEL UR4, UR4, 0xffffffff, UP1 ;  /* 0xffffffff04047887 */ /* 0x000fe40008800000 */
[----:B------:R-:W-:-:S05]  /*2a90*/  USEL UR7, URZ, 0xffffffff, UP1 ;  /* 0xffffffffff077887 */ /* 0x000fca0008800000 */
[----:B------:R-:W-:Y:S07]  /*2aa0*/  BRA.U UP0, `(.L_x_2801) ;  /* 0x0000000100e87547 */ /* 0x000fee000b800000 */
.L_x_2810:
[C---:B------:R-:W-:Y:S01]  /*2ab0*/  IMAD.SHL.U32 R12, R3.reuse, 0x20, RZ ;  /* 0x00000020030c7824 */ /* 0x040fe200078e00ff */
[----:B------:R-:W-:-:S04]  /*2ac0*/  SHF.L.U64.HI R2, R3, 0x5, R0 ;  /* 0x0000000503027819 */ /* 0x000fc80000010200 */
[----:B------:R-:W-:-:S04]  /*2ad0*/  IADD3 R4, P0, PT, R12, UR10, RZ ;  /* 0x0000000a0c047c10 */ /* 0x000fc8000ff1e0ff */
[----:B------:R-:W-:-:S06]  /*2ae0*/  IADD3.X R5, PT, PT, R2, UR11, RZ, P0, !PT ;  /* 0x0000000b02057c10 */ /* 0x000fcc00087fe4ff */
[----:B------:R-:W2:Y:S01]  /*2af0*/  LDG.E.ENL2.256 R4, R8, desc[UR16][R4.64] ;  /* 0xfe0000100408797e */ /* 0x000ea20008121904 */
[----:B------:R-:W-:Y:S01]  /*2b00*/  BSSY.RECONVERGENT B0, `(.L_x_2802) ;  /* 0x000000f000007945 */ /* 0x000fe20003800200 */
[----:B--2---:R-:W-:Y:S02]  /*2b10*/  ISETP.NE.U32.AND P3, PT, R8, 0x1, PT ;  /* 0x000000010800780c */ /* 0x004fe40003f65070 */
[----:B------:R-:W-:Y:S02]  /*2b20*/  ISETP.NE.U32.AND P2, PT, R10, 0x1, PT ;  /* 0x000000010a00780c */ /* 0x000fe40003f45070 */
[----:B------:R-:W-:Y:S02]  /*2b30*/  ISETP.NE.AND.EX P3, PT, R9, RZ, PT, P3 ;  /* 0x000000ff0900720c */ /* 0x000fe40003f65330 */
[----:B------:R-:W-:Y:S02]  /*2b40*/  ISETP.NE.U32.AND P1, PT, R4, 0x1, PT ;  /* 0x000000010400780c */ /* 0x000fe40003f25070 */
[----:B------:R-:W-:-:S02]  /*2b50*/  ISETP.NE.U32.AND P0, PT, R6, 0x1, PT ;  /* 0x000000010600780c */ /* 0x000fc40003f05070 */
[----:B------:R-:W-:Y:S02]  /*2b60*/  ISETP.NE.AND.EX P2, PT, R11, RZ, PT, P2 ;  /* 0x000000ff0b00720c */ /* 0x000fe40003f45320 */
[----:B------:R-:W-:Y:S02]  /*2b70*/  ISETP.NE.AND.EX P1, PT, R5, RZ, PT, P1 ;  /* 0x000000ff0500720c */ /* 0x000fe40003f25310 */
[----:B------:R-:W-:-:S03]  /*2b80*/  ISETP.NE.AND.EX P0, PT, R7, RZ, PT, P0 ;  /* 0x000000ff0700720c */ /* 0x000fc60003f05300 */
[----:B------:R-:W-:Y:S10]  /*2b90*/  @!P3 BRA `(.L_x_2803) ;  /* 0x000000000014b947 */ /* 0x000ff40003800000 */
[----:B------:R-:W-:Y:S01]  /*2ba0*/  ISETP.NE.U32.AND P3, PT, R8, -0x1, PT ;  /* 0xffffffff0800780c */ /* 0x000fe20003f65070 */
[----:B------:R-:W-:-:S03]  /*2bb0*/  IMAD.U32 R8, RZ, RZ, UR4 ;  /* 0x00000004ff087e24 */ /* 0x000fc6000f8e00ff */
[----:B------:R-:W-:Y:S01]  /*2bc0*/  ISETP.NE.AND.EX P3, PT, R9, -0x1, PT, P3 ;  /* 0xffffffff0900780c */ /* 0x000fe20003f65330 */
[----:B------:R-:W-:-:S12]  /*2bd0*/  IMAD.U32 R9, RZ, RZ, UR7 ;  /* 0x00000007ff097e24 */ /* 0x000fd8000f8e00ff */
[----:B------:R-:W-:-:S07]  /*2be0*/  @P3 CS2R R8, SRZ ;  /* 0x0000000000083805 */ /* 0x000fce000001ff00 */
.L_x_2803:
[----:B0-----:R-:W-:Y:S05]  /*2bf0*/  BSYNC.RECONVERGENT B0 ;  /* 0x0000000000007941 */ /* 0x001fea0003800200 */
.L_x_2802:
[----:B------:R-:W-:Y:S04]  /*2c00*/  BSSY.RECONVERGENT B0, `(.L_x_2804) ;  /* 0x0000007000007945 */ /* 0x000fe80003800200 */
[----:B------:R-:W-:Y:S05]  /*2c10*/  @!P2 BRA `(.L_x_2805) ;  /* 0x000000000014a947 */ /* 0x000fea0003800000 */
[----:B------:R-:W-:Y:S01]  /*2c20*/  ISETP.NE.U32.AND P2, PT, R10, -0x1, PT ;  /* 0xffffffff0a00780c */ /* 0x000fe20003f45070 */
[----:B------:R-:W-:-:S03]  /*2c30*/  IMAD.U32 R10, RZ, RZ, UR4 ;  /* 0x00000004ff0a7e24 */ /* 0x000fc6000f8e00ff */
[----:B------:R-:W-:Y:S01]  /*2c40*/  ISETP.NE.AND.EX P2, PT, R11, -0x1, PT, P2 ;  /* 0xffffffff0b00780c */ /* 0x000fe20003f45320 */
[----:B------:R-:W-:-:S12]  /*2c50*/  IMAD.U32 R11, RZ, RZ, UR7 ;  /* 0x00000007ff0b7e24 */ /* 0x000fd8000f8e00ff */
[----:B------:R-:W-:-:S07]  /*2c60*/  @P2 CS2R R10, SRZ ;  /* 0x00000000000a2805 */ /* 0x000fce000001ff00 */
.L_x_2805:
[----:B------:R-:W-:Y:S05]  /*2c70*/  BSYNC.RECONVERGENT B0 ;  /* 0x0000000000007941 */ /* 0x000fea0003800200 */
.L_x_2804:
[----:B------:R-:W-:Y:S04]  /*2c80*/  BSSY.RECONVERGENT B0, `(.L_x_2806) ;  /* 0x0000007000007945 */ /* 0x000fe80003800200 */
[----:B------:R-:W-:Y:S05]  /*2c90*/  @!P1 BRA `(.L_x_2807) ;  /* 0x0000000000149947 */ /* 0x000fea0003800000 */
[----:B------:R-:W-:Y:S01]  /*2ca0*/  ISETP.NE.U32.AND P1, PT, R4, -0x1, PT ;  /* 0xffffffff0400780c */ /* 0x000fe20003f25070 */
[----:B------:R-:W-:-:S03]  /*2cb0*/  IMAD.U32 R4, RZ, RZ, UR4 ;  /* 0x00000004ff047e24 */ /* 0x000fc6000f8e00ff */
[----:B------:R-:W-:Y:S01]  /*2cc0*/  ISETP.NE.AND.EX P1, PT, R5, -0x1, PT, P1 ;  /* 0xffffffff0500780c */ /* 0x000fe20003f25310 */
[----:B------:R-:W-:-:S12]  /*2cd0*/  IMAD.U32 R5, RZ, RZ, UR7 ;  /* 0x00000007ff057e24 */ /* 0x000fd8000f8e00ff */
[----:B------:R-:W-:-:S07]  /*2ce0*/  @P1 CS2R R4, SRZ ;  /* 0x0000000000041805 */ /* 0x000fce000001ff00 */
.L_x_2807:
[----:B------:R-:W-:Y:S05]  /*2cf0*/  BSYNC.RECONVERGENT B0 ;  /* 0x0000000000007941 */ /* 0x000fea0003800200 */
.L_x_2806:
[----:B------:R-:W-:Y:S04]  /*2d00*/  BSSY.RECONVERGENT B0, `(.L_x_2808) ;  /* 0x0000007000007945 */ /* 0x000fe80003800200 */
[----:B------:R-:W-:Y:S05]  /*2d10*/  @!P0 BRA `(.L_x_2809) ;  /* 0x0000000000148947 */ /* 0x000fea0003800000 */
[----:B------:R-:W-:Y:S01]  /*2d20*/  ISETP.NE.U32.AND P0, PT, R6, -0x1, PT ;  /* 0xffffffff0600780c */ /* 0x000fe20003f05070 */
[----:B------:R-:W-:-:S03]  /*2d30*/  IMAD.U32 R6, RZ, RZ, UR4 ;  /* 0x00000004ff067e24 */ /* 0x000fc6000f8e00ff */
[----:B------:R-:W-:Y:S01]  /*2d40*/  ISETP.NE.AND.EX P0, PT, R7, -0x1, PT, P0 ;  /* 0xffffffff0700780c */ /* 0x000fe20003f05300 */
[----:B------:R-:W-:-:S12]  /*2d50*/  IMAD.U32 R7, RZ, RZ, UR7 ;  /* 0x00000007ff077e24 */ /* 0x000fd8000f8e00ff */
[----:B------:R-:W-:-:S07]  /*2d60*/  @P0 CS2R R6, SRZ ;  /* 0x0000000000060805 */ /* 0x000fce000001ff00 */
.L_x_2809:
[----:B------:R-:W-:Y:S05]  /*2d70*/  BSYNC.RECONVERGENT B0 ;  /* 0x0000000000007941 */ /* 0x000fea0003800200 */
.L_x_2808:
[----:B------:R-:W-:-:S04]  /*2d80*/  IADD3 R12, P0, PT, R12, UR8, RZ ;  /* 0x000000080c0c7c10 */ /* 0x000fc8000ff1e0ff */
        /* <DEDUP_REMOVED lines=12> */
.L_x_2801:
[----:B------:R-:W-:-:S04]  /*2e50*/  UISETP.NE.U32.AND UP0, UPT, UR14, URZ, UPT ;  /* 0x000000ff0e00728c */ /* 0x000fc8000bf05070 */
[----:B------:R-:W-:-:S09]  /*2e60*/  UISETP.NE.AND.EX UP0, UPT, UR15, URZ, UPT, UP0 ;  /* 0x000000ff0f00728c */ /* 0x000fd2000bf05300 */
[----:B------:R-:W-:Y:S05]  /*2e70*/  BRA.U !UP0, `(.L_x_2811) ;  /* 0x0000000508d07547 */ /* 0x000fea000b800000 */
.L_x_2816:
[C---:B------:R-:W-:Y:S01]  /*2e80*/  IMAD.SHL.U32 R14, R3.reuse, 0x20, RZ ;  /* 0x00000020030e7824 */ /* 0x040fe200078e00ff */
[----:B------:R-:W-:-:S04]  /*2e90*/  SHF.L.U64.HI R18, R3, 0x5, R0 ;  /* 0x0000000503127819 */ /* 0x000fc80000010200 */
[----:B-1----:R-:W-:-:S04]  /*2ea0*/  IADD3 R4, P0, PT, R14, UR10, RZ ;  /* 0x0000000a0e047c10 */ /* 0x002fc8000ff1e0ff */
[----:B------:R-:W-:-:S06]  /*2eb0*/  IADD3.X R5, PT, PT, R18, UR11, RZ, P0, !PT ;  /* 0x0000000b12057c10 */ /* 0x000fcc00087fe4ff */
[----:B------:R-:W5:Y:S01]  /*2ec0*/  LDG.E.ENL2.256 R4, R8, desc[UR16][R4.64] ;  /* 0xfe0000100408797e */ /* 0x000f620008121904 */
[----:B------:R-:W1:Y:S01]  /*2ed0*/  LDC R16, c[0x0][0xfd0] ;  /* 0x0003f400ff107b82 */ /* 0x000e620000000800 */
[----:B------:R-:W-:Y:S02]  /*2ee0*/  IMAD.MOV.U32 R12, RZ, RZ, 0x1 ;  /* 0x00000001ff0c7424 */ /* 0x000fe400078e00ff */
[----:B------:R-:W-:-:S05]  /*2ef0*/  IMAD.MOV.U32 R15, RZ, RZ, RZ ;  /* 0x000000ffff0f7224 */ /* 0x000fca00078e00ff */
[----:B------:R-:W2:Y:S01]  /*2f00*/  LDC R17, c[0x0][0xfd4] ;  /* 0x0003f500ff117b82 */ /* 0x000ea20000000800 */
[----:B-1----:R-:W-:Y:S02]  /*2f10*/  IMAD.MOV.U32 R19, RZ, RZ, R16 ;  /* 0x000000ffff137224 */ /* 0x002fe400078e0010 */
[----:B--2---:R-:W-:-:S07]  /*2f20*/  IMAD.MOV.U32 R2, RZ, RZ, R17 ;  /* 0x000000ffff027224 */ /* 0x004fce00078e0011 */
.L_x_2812:
[----:B------:R-:W-:Y:S01]  /*2f30*/  LOP3.LUT R13, R19, 0x1, RZ, 0xc0, !PT ;  /* 0x00000001130d7812 */ /* 0x000fe200078ec0ff */
[----:B-----5:R-:W-:-:S03]  /*2f40*/  IMAD R22, R9, R8, RZ ;  /* 0x0000000809167224 */ /* 0x020fc600078e02ff */
[----:B------:R-:W-:-:S04]  /*2f50*/  ISETP.NE.U32.AND P0, PT, R13, 0x1, PT ;  /* 0x000000010d00780c */ /* 0x000fc80003f05070 */
[----:B------:R-:W-:-:S04]  /*2f60*/  ISETP.NE.U32.AND.EX P0, PT, RZ, RZ, PT, P0 ;  /* 0x000000ffff00720c */ /* 0x000fc80003f05100 */
[----:B------:R-:W-:Y:S02]  /*2f70*/  SEL R13, R9, RZ, !P0 ;  /* 0x000000ff090d7207 */ /* 0x000fe40004000000 */
[----:B------:R-:W-:Y:S02]  /*2f80*/  SEL R20, R8, 0x1, !P0 ;  /* 0x0000000108147807 */ /* 0x000fe40004000000 */
[----:B------:R-:W-:Y:S01]  /*2f90*/  ISETP.GT.U32.AND P0, PT, R19, 0x1, PT ;  /* 0x000000011300780c */ /* 0x000fe20003f04070 */
[-C--:B------:R-:W-:Y:S01]  /*2fa0*/  IMAD R21, R13, R12.reuse, RZ ;  /* 0x0000000c0d157224 */ /* 0x080fe200078e02ff */
[--C-:B------:R-:W-:Y:S01]  /*2fb0*/  SHF.R.U64 R19, R19, 0x1, R2.reuse ;  /* 0x0000000113137819 */ /* 0x100fe20000001202 */
[----:B------:R-:W-:Y:S01]  /*2fc0*/  IMAD.WIDE.U32 R12, R20, R12, RZ ;  /* 0x0000000c140c7225 */ /* 0x000fe200078e00ff */
[----:B------:R-:W-:Y:S02]  /*2fd0*/  ISETP.GT.U32.AND.EX P0, PT, R2, RZ, PT, P0 ;  /* 0x000000ff0200720c */ /* 0x000fe40003f04100 */
[----:B------:R-:W-:Y:S01]  /*2fe0*/  SHF.R.U32.HI R2, RZ, 0x1, R2 ;  /* 0x00000001ff027819 */ /* 0x000fe20000011602 */
[----:B------:R-:W-:-:S02]  /*2ff0*/  IMAD R15, R15, R20, R21 ;  /* 0x000000140f0f7224 */ /* 0x000fc400078e0215 */
[C---:B------:R-:W-:Y:S02]  /*3000*/  IMAD R21, R8.reuse, R9, R22 ;  /* 0x0000000908157224 */ /* 0x040fe400078e0216 */
[----:B------:R-:W-:-:S04]  /*3010*/  IMAD.WIDE.U32 R8, R8, R8, RZ ;  /* 0x0000000808087225 */ /* 0x000fc800078e00ff */
[----:B------:R-:W-:Y:S02]  /*3020*/  IMAD.IADD R15, R13, 0x1, R15 ;  /* 0x000000010d0f7824 */ /* 0x000fe400078e020f */
[----:B------:R-:W-:Y:S01]  /*3030*/  IMAD.IADD R9, R9, 0x1, R21 ;  /* 0x0000000109097824 */ /* 0x000fe200078e0215 */
[----:B------:R-:W-:Y:S06]  /*3040*/  @P0 BRA `(.L_x_2812) ;  /* 0xfffffffc00b80947 */ /* 0x000fec000383ffff */
[----:B------:R-:W-:Y:S02]  /*3050*/  IMAD.MOV.U32 R13, RZ, RZ, 0x1 ;  /* 0x00000001ff0d7424 */ /* 0x000fe400078e00ff */
[----:B------:R-:W-:Y:S02]  /*3060*/  IMAD.MOV.U32 R2, RZ, RZ, RZ ;  /* 0x000000ffff027224 */ /* 0x000fe400078e00ff */
[----:B------:R-:W-:Y:S02]  /*3070*/  IMAD.MOV.U32 R20, RZ, RZ, R16 ;  /* 0x000000ffff147224 */ /* 0x000fe400078e0010 */
[----:B------:R-:W-:-:S07]  /*3080*/  IMAD.MOV.U32 R19, RZ, RZ, R17 ;  /* 0x000000ffff137224 */ /* 0x000fce00078e0011 */
.L_x_2813:
        /* <DEDUP_REMOVED lines=21> */
[----:B------:R-:W-:Y:S02]  /*31e0*/  IMAD.MOV.U32 R19, RZ, RZ, R16 ;  /* 0x000000ffff137224 */ /* 0x000fe400078e0010 */
[----:B------:R-:W-:-:S07]  /*31f0*/  IMAD.MOV.U32 R10, RZ, RZ, R17 ;  /* 0x000000ffff0a7224 */ /* 0x000fce00078e0011 */
.L_x_2814:
[----:B------:R-:W-:Y:S01]  /*3200*/  LOP3.LUT R9, R19, 0x1, RZ, 0xc0, !PT ;  /* 0x0000000113097812 */ /* 0x000fe200078ec0ff */
[----:B------:R-:W-:-:S03]  /*3210*/  IMAD R22, R5, R4, RZ ;  /* 0x0000000405167224 */ /* 0x000fc600078e02ff */
        /* <DEDUP_REMOVED lines=17> */
[----:B------:R-:W-:-:S07]  /*3330*/  IMAD.MOV.U32 R19, RZ, RZ, RZ ;  /* 0x000000ffff137224 */ /* 0x000fce00078e00ff */
.L_x_2815:
        /* <DEDUP_REMOVED lines=8> */
[----:B------:R-:W-:-:S03]  /*33c0*/  ISETP.GT.U32.AND P0, PT, R16, 0x1, PT ;  /* 0x000000011000780c */ /* 0x000fc60003f04070 */
[-C--:B------:R-:W-:Y:S01]  /*33d0*/  IMAD R20, R5, R10.reuse, RZ ;  /* 0x0000000a05147224 */ /* 0x080fe200078e02ff */
[----:B------:R-:W-:Y:S01]  /*33e0*/  ISETP.GT.U32.AND.EX P0, PT, R17, RZ, PT, P0 ;  /* 0x000000ff1100720c */ /* 0x000fe20003f04100 */
[----:B------:R-:W-:-:S04]  /*33f0*/  IMAD.WIDE.U32 R4, R9, R10, RZ ;  /* 0x0000000a09047225 */ /* 0x000fc800078e00ff */
[----:B------:R-:W-:Y:S02]  /*3400*/  IMAD R19, R19, R9, R20 ;  /* 0x0000000913137224 */ /* 0x000fe400078e0214 */
[----:B------:R-:W-:Y:S01]  /*3410*/  IMAD.MOV.U32 R10, RZ, RZ, R4 ;  /* 0x000000ffff0a7224 */ /* 0x000fe200078e0004 */
[----:B------:R-:W-:Y:S01]  /*3420*/  SHF.R.U64 R4, R16, 0x1, R17 ;  /* 0x0000000110047819 */ /* 0x000fe20000001211 */
[----:B------:R-:W-:Y:S01]  /*3430*/  IMAD.IADD R19, R5, 0x1, R19 ;  /* 0x0000000105137824 */ /* 0x000fe200078e0213 */
[----:B------:R-:W-:Y:S01]  /*3440*/  SHF.R.U32.HI R5, RZ, 0x1, R17 ;  /* 0x00000001ff057819 */ /* 0x000fe20000011611 */
[----:B------:R-:W-:Y:S02]  /*3450*/  IMAD.IADD R7, R7, 0x1, R21 ;  /* 0x0000000107077824 */ /* 0x000fe400078e0215 */
[----:B------:R-:W-:Y:S02]  /*3460*/  IMAD.MOV.U32 R16, RZ, RZ, R4 ;  /* 0x000000ffff107224 */ /* 0x000fe400078e0004 */
[----:B------:R-:W-:Y:S01]  /*3470*/  IMAD.MOV.U32 R17, RZ, RZ, R5 ;  /* 0x000000ffff117224 */ /* 0x000fe200078e0005 */
[----:B------:R-:W-:Y:S06]  /*3480*/  @P0 BRA `(.L_x_2815) ;  /* 0xfffffffc00ac0947 */ /* 0x000fec000383ffff */
[----:B0-----:R-:W-:Y:S01]  /*3490*/  IADD3 R3, P1, PT, R3, UR6, RZ ;  /* 0x0000000603037c10 */ /* 0x001fe2000ff3e0ff */
[----:B------:R-:W-:Y:S01]  /*34a0*/  IMAD.MOV.U32 R7, RZ, RZ, R2 ;  /* 0x000000ffff077224 */ /* 0x000fe200078e0002 */
[----:B------:R-:W-:Y:S01]  /*34b0*/  IADD3 R16, P0, PT, R14, UR8, RZ ;  /* 0x000000080e107c10 */ /* 0x000fe2000ff1e0ff */
[----:B------:R-:W-:Y:S02]  /*34c0*/  IMAD.MOV.U32 R9, RZ, RZ, R11 ;  /* 0x000000ffff097224 */ /* 0x000fe400078e000b */
[----:B------:R-:W-:Y:S01]  /*34d0*/  IMAD.MOV.U32 R4, RZ, RZ, R12 ;  /* 0x000000ffff047224 */ /* 0x000fe200078e000c */
[----:B------:R-:W-:Y:S01]  /*34e0*/  IADD3.X R17, PT, PT, R18, UR9, RZ, P0, !PT ;  /* 0x0000000912117c10 */ /* 0x000fe200087fe4ff */
[----:B------:R-:W-:Y:S01]  /*34f0*/  IMAD.MOV.U32 R5, RZ, RZ, R15 ;  /* 0x000000ffff057224 */ /* 0x000fe200078e000f */
[----:B------:R-:W-:Y:S01]  /*3500*/  LOP3.LUT P0, RZ, R3, 0xffffc000, RZ, 0xc0, !PT ;  /* 0xffffc00003ff7812 */ /* 0x000fe2000780c0ff */
[----:B------:R-:W-:Y:S02]  /*3510*/  IMAD.MOV.U32 R6, RZ, RZ, R13 ;  /* 0x000000ffff067224 */ /* 0x000fe400078e000d */
[----:B------:R-:W-:-:S02]  /*3520*/  IMAD.MOV.U32 R11, RZ, RZ, R19 ;  /* 0x000000ffff0b7224 */ /* 0x000fc400078e0013 */
[C---:B------:R-:W-:Y:S02]  /*3530*/  IMAD.SHL.U32 R2, R3.reuse, 0x4, RZ ;  /* 0x0000000403027824 */ /* 0x040fe400078e00ff */
[----:B------:R-:W-:Y:S01]  /*3540*/  IMAD.X R0, RZ, RZ, R0, P1 ;  /* 0x000000ffff007224 */ /* 0x000fe200008e0600 */
[----:B------:R1:W-:Y:S02]  /*3550*/  STG.E.ENL2.256 desc[UR16][R16.64], R4, R8 ;  /* 0xf80000041008797f */ /* 0x0003e4000f121810 */
[----:B------:R-:W-:Y:S02]  /*3560*/  ISETP.LT.U32.AND P1, PT, R2, UR13, PT ;  /* 0x0000000d02007c0c */ /* 0x000fe4000bf21070 */
[----:B------:R-:W-:Y:S02]  /*3570*/  SHF.L.U64.HI R2, R3, 0x2, R0 ;  /* 0x0000000203027819 */ /* 0x000fe40000010200 */
[----:B------:R-:W-:Y:S02]  /*3580*/  LOP3.LUT P0, RZ, R0, 0x3fffffff, RZ, 0xc0, P0 ;  /* 0x3fffffff00ff7812 */ /* 0x000fe4000000c0ff */
[----:B------:R-:W-:-:S13]  /*3590*/  ISETP.LT.AND.EX P1, PT, R2, UR5, PT, P1 ;  /* 0x0000000502007c0c */ /* 0x000fda000bf21310 */
[----:B------:R-:W-:Y:S05]  /*35a0*/  @!P0 BRA P1, `(.L_x_2816) ;  /* 0xfffffff800348947 */ /* 0x000fea000083ffff */
[----:B------:R-:W-:Y:S05]  /*35b0*/  EXIT ;  /* 0x000000000000794d */ /* 0x000fea0003800000 */
.L_x_2811:
[C---:B------:R-:W-:Y:S01]  /*35c0*/  LEA R4, P0, R3.reuse, UR8, 0x5 ;  /* 0x0000000803047c11 */ /* 0x040fe2000f8028ff */
[----:B------:R-:W-:Y:S02]  /*35d0*/  IMAD.MOV.U32 R8, RZ, RZ, 0x1 ;  /* 0x00000001ff087424 */ /* 0x000fe400078e00ff */
[----:B------:R-:W-:Y:S01]  /*35e0*/  IMAD.MOV.U32 R9, RZ, RZ, 0x0 ;  /* 0x00000000ff097424 */ /* 0x000fe200078e00ff */
[C---:B------:R-:W-:Y:S01]  /*35f0*/  LEA.HI.X R5, R3.reuse, UR9, R0, 0x5, P0 ;  /* 0x0000000903057c11 */ /* 0x040fe200080f2c00 */
[----:B------:R-:W-:Y:S01]  /*3600*/  IMAD.MOV.U32 R10, RZ, RZ, 0x1 ;  /* 0x00000001ff0a7424 */ /* 0x000fe200078e00ff */
[----:B0-----:R-:W-:Y:S01]  /*3610*/  IADD3 R3, P0, PT, R3, UR6, RZ ;  /* 0x0000000603037c10 */ /* 0x001fe2000ff1e0ff */
        /* <DEDUP_REMOVED lines=11> */
        .weak           $__internal_71_$__cuda_sm20_div_u16
        .type           $__internal_71_$__cuda_sm20_div_u16,@function
        .size           $__internal_71_$__cuda_sm20_div_u16,(.L_x_4792 - $__internal_71_$__cuda_sm20_div_u16)
$__internal_71_$__cuda_sm20_div_u16:
        /* <DEDUP_REMOVED lines=8> */
[----:B------:R-:W-:Y:S08]  /*3750*/  I2F.U16.RZ R2, UR4 ;  /* 0x0000000400027d06 */ /* 0x000ff0000810d000 */
        /* <DEDUP_REMOVED lines=10> */
[----:B------:R-:W-:Y:S05]  /*3800*/  RET.REL.NODEC R2 `(_ZN2at6native57_GLOBAL__N__f3eca4a2_24_ForeachBinaryOpScalar_cu_86b9896c25multi_tensor_apply_kernelINS1_18TensorListMetadataILi2EEENS1_21BinaryOpScalarFunctorIlLi2ELi1ELi1EEEJNS1_13power_functorIlEElEEEvT_T0_DpT1_) ;  /* 0xffffffc402fc7950 */ /* 0x000fea0003c3ffff */
.L_x_2817:
        /* <DEDUP_REMOVED lines=15> */
.L_x_4792:


//--------------------- .text._ZN2at6native57_GLOBAL__N__f3eca4a2_24_ForeachBinaryOpScalar_cu_86b9896c25multi_tensor_apply_kernelINS1_18TensorListMetadataILi2EEENS1_21BinaryOpScalarFunctorIiLi2ELi1ELi1EEEJNS1_13power_functorIiEEiEEEvT_T0_DpT1_ --------------------------
	.section	.text._ZN2at6native57_GLOBAL__N__f3eca4a2_24_ForeachBinaryOpScalar_cu_86b9896c25multi_tensor_apply_kernelINS1_18TensorListMetadataILi2EEENS1_21BinaryOpScalarFunctorIiLi2ELi1ELi1EEEJNS1_13power_functorIiEEiEEEvT_T0_DpT1_,"ax",@progbits
	.align	128
.text._ZN2at6native57_GLOBAL__N__f3eca4a2_24_ForeachBinaryOpScalar_cu_86b9896c25multi_tensor_apply_kernelINS1_18TensorListMetadataILi2EEENS1_21BinaryOpScalarFunctorIiLi2ELi1ELi1EEEJNS1_13power_functorIiEEiEEEvT_T0_DpT1_:
        .type           _ZN2at6native57_GLOBAL__N__f3eca4a2_24_ForeachBinaryOpScalar_cu_86b9896c25multi_tensor_apply_kernelINS1_18TensorListMetadataILi2EEENS1_21BinaryOpScalarFunctorIiLi2ELi1ELi1EEEJNS1_13power_functorIiEEiEEEvT_T0_DpT1_,@function
        .size           _ZN2at6native57_GLOBAL__N__f3eca4a2_24_ForeachBinaryOpScalar_cu_86b9896c25multi_tensor_apply_kernelINS1_18TensorListMetadataILi2EEENS1_21BinaryOpScalarFunctorIiLi2ELi1ELi1EEEJNS1_13power_functorIiEEiEEEvT_T0_DpT1_,(.L_x_4794 - _ZN2at6native57_GLOBAL__N__f3eca4a2_24_ForeachBinaryOpScalar_cu_86b9896c25multi_tensor_apply_kernelINS1_18TensorListMetadataILi2EEENS1_21BinaryOpScalarFunctorIiLi2ELi1ELi1EEEJNS1_13power_functorIiEEiEEEvT_T0_DpT1_)
        .other          _ZN2at6native57_GLOBAL__N__f3eca4a2_24_ForeachBinaryOpScalar_cu_86b9896c25multi_tensor_apply_kernelINS1_18TensorListMetadataILi2EEENS1_21BinaryOpScalarFunctorIiLi2ELi1ELi1EEEJNS1_13power_functorIiEEiEEEvT_T0_DpT1_,@"STO_CUDA_ENTRY STV_DEFAULT"
_ZN2at6native57_GLOBAL__N__f3eca4a2_24_ForeachBinaryOpScalar_cu_86b9896c25multi_tensor_apply_kernelINS1_18TensorListMetadataILi2EEENS1_21BinaryOpScalarFunctorIiLi2ELi1ELi1EEEJNS1_13power_functorIiEEiEEEvT_T0_DpT1_:
        /* <DEDUP_REMOVED lines=25> */
[----:B------:R-:W1:Y:S01]  /*0190*/  S2R R0, SR_TID.X ;  /* 0x0000000000007919 */ /* 0x000e620000002100 */
[----:B------:R-:W-:Y:S01]  /*01a0*/  UISETP.LT.U32.AND UP0, UPT, UR13, 0x10000, UPT ;  /* 0x000100000d00788c */ /* 0x000fe2000bf01070 */
[----:B------:R-:W2:Y:S03]  /*01b0*/  LDCU UR19, c[0x0][0x360] ;  /* 0x00006c00ff1377ac */ /* 0x000ea60008000800 */
[----:B------:R-:W-:-:S04]  /*01c0*/  UISETP.LT.U32.AND.EX UP0, UPT, UR4, URZ, UPT, UP0 ;  /* 0x000000ff0400728c */ /* 0x000fc8000bf01100 */
[----:B------:R-:W-:Y:S02]  /*01d0*/  USEL UR20, UR13, 0x10000, UP0 ;  /* 0x000100000d147887 */ /* 0x000fe40008000000 */
[----:B------:R-:W-:Y:S02]  /*01e0*/  USEL UR21, UR4, URZ, UP0 ;  /* 0x000000ff04157287 */ /* 0x000fe40008000000 */
[----:B0-----:R-:W-:Y:S02]  /*01f0*/  UISETP.GT.AND UP0, UPT, UR5, -0x1, UPT ;  /* 0xffffffff0500788c */ /* 0x001fe4000bf04270 */
        /* <DEDUP_REMOVED lines=11> */
[----:B-1----:R-:W-:Y:S05]  /*02b0*/  CALL.REL.NOINC `($__internal_72_$__cuda_sm20_div_u16) ;  /* 0x0000002400b07944 */ /* 0x002fea0003c00000 */
[----:B------:R-:W0:Y:S01]  /*02c0*/  LDCU UR4, c[0x0][0xfcc] ;  /* 0x0001f980ff0477ac */ /* 0x000e220008000800 */
[----:B------:R-:W-:Y:S01]  /*02d0*/  UISETP.GE.U32.AND UP0, UPT, UR5, UR15, UPT ;  /* 0x0000000f0500728c */ /* 0x000fe2000bf06070 */
[----:B------:R-:W-:Y:S01]  /*02e0*/  UMOV UR12, 0xffffffff ;  /* 0xffffffff000c7882 */ /* 0x000fe20000000000 */
[----:B------:R-:W-:Y:S02]  /*02f0*/  UMOV UR7, URZ ;  /* 0x000000ff00077c82 */ /* 0x000fe40008000000 */
[----:B------:R-:W-:-:S03]  /*0300*/  UISETP.GE.U32.AND.EX UP0, UPT, UR6, URZ, UPT, UP0 ;  /* 0x000000ff0600728c */ /* 0x000fc6000bf06100 */
[----:B------:R-:W-:Y:S01]  /*0310*/  UMOV UR6, URZ ;  /* 0x000000ff00067c82 */ /* 0x000fe20008000000 */
[----:B0-----:R-:W-:-:S04]  /*0320*/  ULOP3.LUT UR4, UR4, 0x1, URZ, 0xc0, !UPT ;  /* 0x0000000104047892 */ /* 0x001fc8000f8ec0ff */
[----:B------:R-:W-:-:S04]  /*0330*/  UISETP.NE.U32.AND UP1, UPT, UR4, 0x1, UPT ;  /* 0x000000010400788c */ /* 0x000fc8000bf25070 */
[----:B------:R-:W-:Y:S01]  /*0340*/  USEL UR12, UR12, 0x1, !UP1 ;  /* 0x000000010c0c7887 */ /* 0x000fe2000c800000 */
[----:B------:R-:W-:Y:S11]  /*0350*/  BRA.U !UP0, `(.L_x_2820) ;  /* 0x0000000908807547 */ /* 0x000ff6000b800000 */
[----:B------:R-:W-:Y:S01]  /*0360*/  ULOP3.LUT UR4, UR13, 0xffff, URZ, 0xc0, !UPT ;  /* 0x0000ffff0d047892 */ /* 0x000fe2000f8ec0ff */
[----:B------:R-:W-:Y:S01]  /*0370*/  UMOV UR6, URZ ;  /* 0x000000ff00067c82 */ /* 0x000fe20008000000 */
[----:B------:R-:W-:Y:S02]  /*0380*/  UMOV UR7, URZ ;  /* 0x000000ff00077c82 */ /* 0x000fe40008000000 */
[----:B------:R-:W-:Y:S01]  /*0390*/  UIADD3 UR4, UPT, UPT, UR4, 0x1, URZ ;  /* 0x0000000104047890 */ /* 0x000fe2000fffe0ff */
[----:B------:R-:W-:-:S03]  /*03a0*/  UMOV UR5, URZ ;  /* 0x000000ff00057c82 */ /* 0x000fc60008000000 */
[----:B------:R-:W-:-:S03]  /*03b0*/  ULOP3.LUT UR14, UR4, 0x1fffe, URZ, 0xc0, !UPT ;  /* 0x0001fffe040e7892 */ /* 0x000fc6000f8ec0ff */
[----:B------:R-:W-:-:S09]  /*03c0*/  UMOV UR4, URZ ;  /* 0x000000ff00047c82 */ /* 0x000fd20008000000 */
.L_x_2837:
[----:B0-----:R-:W-:Y:S01]  /*03d0*/  IADD3 R9, P0, PT, R0, UR6, RZ ;  /* 0x0000000600097c10 */ /* 0x001fe2000ff1e0ff */
[----:B------:R-:W-:Y:S02]  /*03e0*/  IMAD.MOV.U32 R23, RZ, RZ, RZ ;  /* 0x000000ffff177224 */ /* 0x000fe400078e00ff */
[----:B------:R-:W-:Y:S01]  /*03f0*/  IMAD.MOV.U32 R15, RZ, RZ, RZ ;  /* 0x000000ffff0f7224 */ /* 0x000fe200078e00ff */
[C---:B------:R-:W-:Y:S01]  /*0400*/  IADD3 R12, P1, PT, R9.reuse, UR19, RZ ;  /* 0x00000013090c7c10 */ /* 0x040fe2000ff3e0ff */
[----:B------:R-:W-:Y:S01]  /*0410*/  IMAD.X R14, RZ, RZ, UR7, P0 ;  /* 0x00000007ff0e7e24 */ /* 0x000fe200080e06ff */
[----:B------:R-:W-:Y:S02]  /*0420*/  ISETP.GE.U32.AND P0, PT, R9, UR20, PT ;  /* 0x0000001409007c0c */ /* 0x000fe4000bf06070 */
[----:B------:R-:W-:Y:S01]  /*0430*/  IADD3 R8, P2, PT, R12, UR19, RZ ;  /* 0x000000130c087c10 */ /* 0x000fe2000ff5e0ff */
[----:B------:R-:W-:Y:S01]  /*0440*/  IMAD.X R13, RZ, RZ, R14, P1 ;  /* 0x000000ffff0d7224 */ /* 0x000fe200008e060e */
[----:B------:R-:W-:-:S02]  /*0450*/  ISETP.GE.AND.EX P0, PT, R14, UR21, PT, P0 ;  /* 0x000000150e007c0c */ /* 0x000fc4000bf06300 */
[----:B------:R-:W-:Y:S01]  /*0460*/  ISETP.GE.U32.AND P1, PT, R8, UR20, PT ;  /* 0x0000001408007c0c */ /* 0x000fe2000bf26070 */
[----:B------:R-:W-:Y:S01]  /*0470*/  IMAD.X R17, RZ, RZ, R13, P2 ;  /* 0x000000ffff117224 */ /* 0x000fe200010e060d */
[----:B------:R-:W-:-:S04]  /*0480*/  ISETP.GE.U32.AND P4, PT, R12, UR20, PT ;  /* 0x000000140c007c0c */ /* 0x000fc8000bf86070 */
[----:B------:R-:W-:Y:S02]  /*0490*/  ISETP.GE.AND.EX P1, PT, R17, UR21, PT, P1 ;  /* 0x0000001511007c0c */ /* 0x000fe4000bf26310 */
[----:B------:R-:W-:-:S03]  /*04a0*/  ISETP.GE.AND.EX P4, PT, R13, UR21, PT, P4 ;  /* 0x000000150d007c0c */ /* 0x000fc6000bf86340 */
[----:B------:R-:W-:-:S04]  /*04b0*/  @!P0 LEA R2, P2, R9, UR10, 0x2 ;  /* 0x0000000a09028c11 */ /* 0x000fc8000f8410ff */
[----:B------:R-:W-:Y:S02]  /*04c0*/  @!P0 LEA.HI.X R3, R9, UR11, R14, 0x2, P2 ;  /* 0x0000000b09038c11 */ /* 0x000fe400090f140e */
[----:B------:R-:W-:-:S03]  /*04d0*/  IADD3 R18, P2, PT, R8, UR19, RZ ;  /* 0x0000001308127c10 */ /* 0x000fc6000ff5e0ff */
[----:B------:R-:W2:Y:S01]  /*04e0*/  @!P0 LDG.E R23, desc[UR16][R2.64] ;  /* 0x0000001002178981 */ /* 0x000ea2000c1e1900 */
[----:B------:R-:W-:Y:S01]  /*04f0*/  ISETP.GE.U32.AND P0, PT, R18, UR20, PT ;  /* 0x0000001412007c0c */ /* 0x000fe2000bf06070 */
[----:B------:R-:W-:Y:S01]  /*0500*/  IMAD.X R25, RZ, RZ, R17, P2 ;  /* 0x000000ffff197224 */ /* 0x000fe200010e0611 */
[----:B------:R-:W-:-:S04]  /*0510*/  @!P4 LEA R4, P3, R12, UR10, 0x2 ;  /* 0x0000000a0c04cc11 */ /* 0x000fc8000f8610ff */
[----:B------:R-:W-:Y:S02]  /*0520*/  ISETP.GE.AND.EX P0, PT, R25, UR21, PT, P0 ;  /* 0x0000001519007c0c */ /* 0x000fe4000bf06300 */
[----:B------:R-:W-:Y:S02]  /*0530*/  @!P1 LEA R6, P2, R8, UR10, 0x2 ;  /* 0x0000000a08069c11 */ /* 0x000fe4000f8410ff */
[----:B------:R-:W-:Y:S02]  /*0540*/  @!P4 LEA.HI.X R5, R12, UR11, R13, 0x2, P3 ;  /* 0x0000000b0c05cc11 */ /* 0x000fe400098f140d */
[----:B------:R-:W-:Y:S01]  /*0550*/  @!P1 LEA.HI.X R7, R8, UR11, R17, 0x2, P2 ;  /* 0x0000000b08079c11 */ /* 0x000fe200090f1411 */
[----:B------:R-:W-:Y:S02]  /*0560*/  IMAD.MOV.U32 R19, RZ, RZ, RZ ;  /* 0x000000ffff137224 */ /* 0x000fe400078e00ff */
[----:B------:R-:W-:Y:S01]  /*0570*/  IMAD.MOV.U32 R21, RZ, RZ, RZ ;  /* 0x000000ffff157224 */ /* 0x000fe200078e00ff */
[----:B------:R0:W3:Y:S03]  /*0580*/  @!P4 LDG.E R15, desc[UR16][R4.64] ;  /* 0x00000010040fc981 */ /* 0x0000e6000c1e1900 */
[C---:B------:R-:W-:Y:S01]  /*0590*/  @!P0 LEA R10, P2, R18.reuse, UR10, 0x2 ;  /* 0x0000000a120a8c11 */ /* 0x040fe2000f8410ff */
[----:B------:R1:W5:Y:S03]  /*05a0*/  @!P1 LDG.E R19, desc[UR16][R6.64] ;  /* 0x0000001006139981 */ /* 0x000366000c1e1900 */
[----:B------:R-:W-:-:S05]  /*05b0*/  @!P0 LEA.HI.X R11, R18, UR11, R25, 0x2, P2 ;  /* 0x0000000b120b8c11 */ /* 0x000fca00090f1419 */
[----:B------:R1:W5:Y:S01]  /*05c0*/  @!P0 LDG.E R21, desc[UR16][R10.64] ;  /* 0x000000100a158981 */ /* 0x000362000c1e1900 */
[----:B------:R-:W-:-:S04]  /*05d0*/  ISETP.GE.U32.AND P2, PT, R9, UR20, PT ;  /* 0x0000001409007c0c */ /* 0x000fc8000bf46070 */
[----:B------:R-:W-:Y:S02]  /*05e0*/  ISETP.GE.AND.EX P2, PT, R14, UR21, PT, P2 ;  /* 0x000000150e007c0c */ /* 0x000fe4000bf46320 */
[----:B0-----:R-:W-:-:S04]  /*05f0*/  @!P1 LEA R4, P5, R8, UR8, 0x2 ;  /* 0x0000000808049c11 */ /* 0x001fc8000f8a10ff */
[----:B------:R-:W-:-:S07]  /*0600*/  @!P1 LEA.HI.X R5, R8, UR9, R17, 0x2, P5 ;  /* 0x0000000908059c11 */ /* 0x000fce000a8f1411 */
[----:B------:R-:W-:-:S04]  /*0610*/  @!P2 LEA R16, P3, R9, UR8, 0x2 ;  /* 0x000000080910ac11 */ /* 0x000fc8000f8610ff */
[C---:B------:R-:W-:Y:S02]  /*0620*/  @!P2 LEA.HI.X R17, R9.reuse, UR9, R14, 0x2, P3 ;  /* 0x000000090911ac11 */ /* 0x040fe400098f140e */
[C---:B------:R-:W-:Y:S01]  /*0630*/  @!P0 LEA R2, P6, R18.reuse, UR8, 0x2 ;  /* 0x0000000812028c11 */ /* 0x040fe2000f8c10ff */
[----:B------:R-:W-:Y:S01]  /*0640*/  BSSY.RECONVERGENT B0, `(.L_x_2821) ;  /* 0x0000009000007945 */ /* 0x000fe20003800200 */
[----:B------:R-:W-:Y:S02]  /*0650*/  IADD3 R8, P5, PT, R9, UR15, RZ ;  /* 0x0000000f09087c10 */ /* 0x000fe4000ffbe0ff */
[----:B------:R-:W-:Y:S02]  /*0660*/  @!P0 LEA.HI.X R3, R18, UR9, R25, 0x2, P6 ;  /* 0x0000000912038c11 */ /* 0x000fe4000b0f1419 */
[----:B--2---:R-:W-:Y:S02]  /*0670*/  ISETP.NE.AND P3, PT, R23, 0x1, PT ;  /* 0x000000011700780c */ /* 0x004fe40003f65270 */
[----:B---3--:R-:W-:-:S11]  /*0680*/  ISETP.NE.AND P6, PT, R15, 0x1, PT ;  /* 0x000000010f00780c */ /* 0x008fd60003fc5270 */
[----:B-1----:R-:W-:Y:S05]  /*0690*/  @!P3 BRA `(.L_x_2822) ;  /* 0x00000000000cb947 */ /* 0x002fea0003800000 */
[----:B------:R-:W-:Y:S01]  /*06a0*/  ISETP.NE.AND P3, PT, R23, -0x1, PT ;  /* 0xffffffff1700780c */ /* 0x000fe20003f65270 */
[----:B------:R-:W-:-:S12]  /*06b0*/  IMAD.U32 R23, RZ, RZ, UR12 ;  /* 0x0000000cff177e24 */ /* 0x000fd8000f8e00ff */
[----:B------:R-:W-:-:S07]  /*06c0*/  @P3 IMAD.MOV.U32 R23, RZ, RZ, RZ ;  /* 0x000000ffff173224 */ /* 0x000fce00078e00ff */
.L_x_2822:
[----:B------:R-:W-:Y:S05]  /*06d0*/  BSYNC.RECONVERGENT B0 ;  /* 0x0000000000007941 */ /* 0x000fea0003800200 */
.L_x_2821:
[----:B------:R-:W-:Y:S01]  /*06e0*/  BSSY.RECONVERGENT B0, `(.L_x_2823) ;  /* 0x0000006000007945 */ /* 0x000fe20003800200 */
[----:B-----5:R-:W-:-:S03]  /*06f0*/  ISETP.NE.AND P3, PT, R19, 0x1, PT ;  /* 0x000000011300780c */ /* 0x020fc60003f65270 */
[----:B------:R-:W-:Y:S10]  /*0700*/  @!P6 BRA `(.L_x_2824) ;  /* 0x00000000000ce947 */ /* 0x000ff40003800000 */
[----:B------:R-:W-:Y:S01]  /*0710*/  ISETP.NE.AND P6, PT, R15, -0x1, PT ;  /* 0xffffffff0f00780c */ /* 0x000fe20003fc5270 */
[----:B------:R-:W-:-:S12]  /*0720*/  IMAD.U32 R15, RZ, RZ, UR12 ;  /* 0x0000000cff0f7e24 */ /* 0x000fd8000f8e00ff */
[----:B------:R-:W-:-:S07]  /*0730*/  @P6 IMAD.MOV.U32 R15, RZ, RZ, RZ ;  /* 0x000000ffff0f6224 */ /* 0x000fce00078e00ff */
.L_x_2824:
[----:B------:R-:W-:Y:S05]  /*0740*/  BSYNC.RECONVERGENT B0 ;  /* 0x0000000000007941 */ /* 0x000fea0003800200 */
.L_x_2823:
[----:B------:R-:W-:Y:S01]  /*0750*/  BSSY.RECONVERGENT B0, `(.L_x_2825) ;  /* 0x0000006000007945 */ /* 0x000fe20003800200 */
[----:B------:R-:W-:-:S03]  /*0760*/  ISETP.NE.AND P6, PT, R21, 0x1, PT ;  /* 0x000000011500780c */ /* 0x000fc60003fc5270 */
[----:B------:R-:W-:Y:S10]  /*0770*/  @!P3 BRA `(.L_x_2826) ;  /* 0x00000000000cb947 */ /* 0x000ff40003800000 */
[----:B------:R-:W-:Y:S01]  /*0780*/  ISETP.NE.AND P3, PT, R19, -0x1, PT ;  /* 0xffffffff1300780c */ /* 0x000fe20003f65270 */
[----:B------:R-:W-:-:S12]  /*0790*/  IMAD.U32 R19, RZ, RZ, UR12 ;  /* 0x0000000cff137e24 */ /* 0x000fd8000f8e00ff */
[----:B------:R-:W-:-:S07]  /*07a0*/  @P3 IMAD.MOV.U32 R19, RZ, RZ, RZ ;  /* 0x000000ffff133224 */ /* 0x000fce00078e00ff */
.L_x_2826:
[----:B------:R-:W-:Y:S05]  /*07b0*/  BSYNC.RECONVERGENT B0 ;  /* 0x0000000000007941 */ /* 0x000fea0003800200 */
.L_x_2825:
[----:B------:R-:W-:Y:S04]  /*07c0*/  BSSY.RECONVERGENT B0, `(.L_x_2827) ;  /* 0x0000005000007945 */ /* 0x000fe80003800200 */
[----:B------:R-:W-:Y:S05]  /*07d0*/  @!P6 BRA `(.L_x_2828) ;  /* 0x00000000000ce947 */ /* 0x000fea0003800000 */
[----:B------:R-:W-:Y:S01]  /*07e0*/  ISETP.NE.AND P3, PT, R21, -0x1, PT ;  /* 0xffffffff1500780c */ /* 0x000fe20003f65270 */
[----:B------:R-:W-:-:S12]  /*07f0*/  IMAD.U32 R21, RZ, RZ, UR12 ;  /* 0x0000000cff157e24 */ /* 0x000fd8000f8e00ff */
[----:B------:R-:W-:-:S07]  /*0800*/  @P3 IMAD.MOV.U32 R21, RZ, RZ, RZ ;  /* 0x000000ffff153224 */ /* 0x000fce00078e00ff */
.L_x_2828:
[----:B------:R-:W-:Y:S05]  /*0810*/  BSYNC.RECONVERGENT B0 ;  /* 0x0000000000007941 */ /* 0x000fea0003800200 */
.L_x_2827:
[----:B------:R-:W-:Y:S01]  /*0820*/  IMAD.X R9, RZ, RZ, R14, P5 ;  /* 0x000000ffff097224 */ /* 0x000fe200028e060e */
[----:B------:R-:W-:Y:S01]  /*0830*/  ISETP.GE.U32.AND P3, PT, R8, UR20, PT ;  /* 0x0000001408007c0c */ /* 0x000fe2000bf66070 */
[----:B------:R0:W-:Y:S01]  /*0840*/  @!P2 STG.E desc[UR16][R16.64], R23 ;  /* 0x000000171000a986 */ /* 0x0001e2000c101910 */
[C---:B------:R-:W-:Y:S01]  /*0850*/  @!P4 LEA R6, P5, R12.reuse, UR8, 0x2 ;  /* 0x000000080c06cc11 */ /* 0x040fe2000f8a10ff */
[----:B------:R-:W-:Y:S01]  /*0860*/  IMAD.MOV.U32 R25, RZ, RZ, RZ ;  /* 0x000000ffff197224 */ /* 0x000fe200078e00ff */
[----:B------:R-:W-:Y:S02]  /*0870*/  ISETP.GE.AND.EX P3, PT, R9, UR21, PT, P3 ;  /* 0x0000001509007c0c */ /* 0x000fe4000bf66330 */
[C---:B------:R-:W-:Y:S02]  /*0880*/  IADD3 R10, P2, PT, R12.reuse, UR15, RZ ;  /* 0x0000000f0c0a7c10 */ /* 0x040fe4000ff5e0ff */
[--C-:B------:R-:W-:Y:S02]  /*0890*/  @!P4 LEA.HI.X R7, R12, UR9, R13.reuse, 0x2, P5 ;  /* 0x000000090c07cc11 */ /* 0x100fe4000a8f140d */
[C---:B------:R-:W-:Y:S01]  /*08a0*/  IADD3 R11, P6, PT, R10.reuse, UR19, RZ ;  /* 0x000000130a0b7c10 */ /* 0x040fe2000ffde0ff */
[----:B------:R-:W-:Y:S01]  /*08b0*/  IMAD.X R13, RZ, RZ, R13, P2 ;  /* 0x000000ffff0d7224 */ /* 0x000fe200010e060d */
[----:B------:R-:W-:Y:S01]  /*08c0*/  ISETP.GE.U32.AND P2, PT, R10, UR20, PT ;  /* 0x000000140a007c0c */ /* 0x000fe2000bf46070 */
[----:B------:R1:W-:Y:S01]  /*08d0*/  @!P4 STG.E desc[UR16][R6.64], R15 ;  /* 0x0000000f0600c986 */ /* 0x0003e2000c101910 */
[C---:B------:R-:W-:Y:S01]  /*08e0*/  IADD3 R14, P4, PT, R11.reuse, UR19, RZ ;  /* 0x000000130b0e7c10 */ /* 0x040fe2000ff9e0ff */
[----:B------:R-:W-:Y:S01]  /*08f0*/  IMAD.X R12, RZ, RZ, R13, P6 ;  /* 0x000000ffff0c7224 */ /* 0x000fe200030e060d */
[----:B------:R-:W-:Y:S01]  /*0900*/  ISETP.GE.U32.AND P5, PT, R11, UR20, PT ;  /* 0x000000140b007c0c */ /* 0x000fe2000bfa6070 */
[----:B------:R2:W-:Y:S01]  /*0910*/  @!P1 STG.E desc[UR16][R4.64], R19 ;  /* 0x0000001304009986 */ /* 0x0005e2000c101910 */
[----:B0-----:R-:W-:Y:S01]  /*0920*/  @!P3 LEA R16, P1, R8, UR10, 0x2 ;  /* 0x0000000a0810bc11 */ /* 0x001fe2000f8210ff */
[----:B------:R-:W-:Y:S01]  /*0930*/  IMAD.X R27, RZ, RZ, R12, P4 ;  /* 0x000000ffff1b7224 */ /* 0x000fe200020e060c */
[----:B------:R-:W-:Y:S01]  /*0940*/  ISETP.GE.AND.EX P2, PT, R13, UR21, PT, P2 ;  /* 0x000000150d007c0c */ /* 0x000fe2000bf46320 */
[----:B------:R0:W-:Y:S01]  /*0950*/  @!P0 STG.E desc[UR16][R2.64], R21 ;  /* 0x0000001502008986 */ /* 0x0001e2000c101910 */
[----:B------:R-:W-:-:S02]  /*0960*/  ISETP.GE.AND.EX P5, PT, R12, UR21, PT, P5 ;  /* 0x000000150c007c0c */ /* 0x000fc4000bfa6350 */
[----:B------:R-:W-:Y:S01]  /*0970*/  ISETP.GE.U32.AND P0, PT, R14, UR20, PT ;  /* 0x000000140e007c0c */ /* 0x000fe2000bf06070 */
[----:B-1----:R-:W-:Y:S01]  /*0980*/  IMAD.MOV.U32 R15, RZ, RZ, RZ ;  /* 0x000000ffff0f7224 */ /* 0x002fe200078e00ff */
[----:B------:R-:W-:Y:S02]  /*0990*/  @!P3 LEA.HI.X R17, R8, UR11, R9, 0x2, P1 ;  /* 0x0000000b0811bc11 */ /* 0x000fe400088f1409 */
[----:B------:R-:W-:Y:S01]  /*09a0*/  ISETP.GE.AND.EX P0, PT, R27, UR21, PT, P0 ;  /* 0x000000151b007c0c */ /* 0x000fe2000bf06300 */
[----:B--2---:R-:W-:Y:S02]  /*09b0*/  IMAD.MOV.U32 R19, RZ, RZ, RZ ;  /* 0x000000ffff137224 */ /* 0x004fe400078e00ff */
[----:B------:R-:W2:Y:S02]  /*09c0*/  @!P3 LDG.E R25, desc[UR16][R16.64] ;  /* 0x000000101019b981 */ /* 0x000ea4000c1e1900 */
[----:B------:R-:W-:Y:S02]  /*09d0*/  @!P2 LEA R22, P1, R10, UR10, 0x2 ;  /* 0x0000000a0a16ac11 */ /* 0x000fe4000f8210ff */
[----:B------:R-:W-:-:S02]  /*09e0*/  @!P5 LEA R6, P4, R11, UR10, 0x2 ;  /* 0x0000000a0b06dc11 */ /* 0x000fc4000f8810ff */
[----:B------:R-:W-:Y:S02]  /*09f0*/  @!P2 LEA.HI.X R23, R10, UR11, R13, 0x2, P1 ;  /* 0x0000000b0a17ac11 */ /* 0x000fe400088f140d */
[----:B------:R-:W-:Y:S02]  /*0a00*/  @!P5 LEA.HI.X R7, R11, UR11, R12, 0x2, P4 ;  /* 0x0000000b0b07dc11 */ /* 0x000fe4000a0f140c */
[C---:B0-----:R-:W-:Y:S01]  /*0a10*/  @!P0 LEA R2, P1, R14.reuse, UR10, 0x2 ;  /* 0x0000000a0e028c11 */ /* 0x041fe2000f8210ff */
[----:B------:R-:W-:Y:S01]  /*0a20*/  IMAD.MOV.U32 R21, RZ, RZ, RZ ;  /* 0x000000ffff157224 */ /* 0x000fe200078e00ff */
[----:B------:R-:W3:Y:S02]  /*0a30*/  @!P2 LDG.E R15, desc[UR16][R22.64] ;  /* 0x00000010160fa981 */ /* 0x000ee4000c1e1900 */
[----:B------:R-:W-:Y:S02]  /*0a40*/  @!P0 LEA.HI.X R3, R14, UR11, R27, 0x2, P1 ;  /* 0x0000000b0e038c11 */ /* 0x000fe400088f141b */
[----:B------:R-:W4:Y:S04]  /*0a50*/  @!P5 LDG.E R19, desc[UR16][R6.64] ;  /* 0x000000100613d981 */ /* 0x000f28000c1e1900 */
[----:B------:R0:W5:Y:S01]  /*0a60*/  @!P0 LDG.E R21, desc[UR16][R2.64] ;  /* 0x0000001002158981 */ /* 0x000162000c1e1900 */
[----:B------:R-:W-:Y:S01]  /*0a70*/  BSSY.RECONVERGENT B0, `(.L_x_2829) ;  /* 0x0000008000007945 */ /* 0x000fe20003800200 */
[----:B--2---:R-:W-:-:S02]  /*0a80*/  ISETP.NE.AND P6, PT, R25, 0x1, PT ;  /* 0x000000011900780c */ /* 0x004fc40003fc5270 */
[----:B---3--:R-:W-:Y:S02]  /*0a90*/  ISETP.NE.AND P4, PT, R15, 0x1, PT ;  /* 0x000000010f00780c */ /* 0x008fe40003f85270 */
[----:B----4-:R-:W-:-:S09]  /*0aa0*/  ISETP.NE.AND P1, PT, R19, 0x1, PT ;  /* 0x000000011300780c */ /* 0x010fd20003f25270 */
[----:B0-----:R-:W-:Y:S05]  /*0ab0*/  @!P6 BRA `(.L_x_2830) ;  /* 0x00000000000ce947 */ /* 0x001fea0003800000 */
[----:B------:R-:W-:Y:S01]  /*0ac0*/  ISETP.NE.AND P6, PT, R25, -0x1, PT ;  /* 0xffffffff1900780c */ /* 0x000fe20003fc5270 */
[----:B------:R-:W-:-:S12]  /*0ad0*/  IMAD.U32 R25, RZ, RZ, UR12 ;  /* 0x0000000cff197e24 */ /* 0x000fd8000f8e00ff */
[----:B------:R-:W-:-:S07]  /*0ae0*/  @P6 IMAD.MOV.U32 R25, RZ, RZ, RZ ;  /* 0x000000ffff196224 */ /* 0x000fce00078e00ff */
.L_x_2830:
[----:B------:R-:W-:Y:S05]  /*0af0*/  BSYNC.RECONVERGENT B0 ;  /* 0x0000000000007941 */ /* 0x000fea0003800200 */
.L_x_2829:
[----:B------:R-:W-:Y:S01]  /*0b00*/  BSSY.RECONVERGENT B0, `(.L_x_2831) ;  /* 0x0000006000007945 */ /* 0x000fe20003800200 */
[----:B-----5:R-:W-:-:S03]  /*0b10*/  ISETP.NE.AND P6, PT, R21, 0x1, PT ;  /* 0x000000011500780c */ /* 0x020fc60003fc5270 */
[----:B------:R-:W-:Y:S10]  /*0b20*/  @!P4 BRA `(.L_x_2832) ;  /* 0x00000000000cc947 */ /* 0x000ff40003800000 */
[----:B------:R-:W-:Y:S01]  /*0b30*/  ISETP.NE.AND P4, PT, R15, -0x1, PT ;  /* 0xffffffff0f00780c */ /* 0x000fe20003f85270 */
[----:B------:R-:W-:-:S12]  /*0b40*/  IMAD.U32 R15, RZ, RZ, UR12 ;  /* 0x0000000cff0f7e24 */ /* 0x000fd8000f8e00ff */
[----:B------:R-:W-:-:S07]  /*0b50*/  @P4 IMAD.MOV.U32 R15, RZ, RZ, RZ ;  /* 0x000000ffff0f4224 */ /* 0x000fce00078e00ff */
.L_x_2832:
[----:B------:R-:W-:Y:S05]  /*0b60*/  BSYNC.RECONVERGENT B0 ;  /* 0x0000000000007941 */ /* 0x000fea0003800200 */
.L_x_2831:
[----:B------:R-:W-:Y:S04]  /*0b70*/  BSSY.RECONVERGENT B0, `(.L_x_2833) ;  /* 0x0000005000007945 */ /* 0x000fe80003800200 */
[----:B------:R-:W-:Y:S05]  /*0b80*/  @!P1 BRA `(.L_x_2834) ;  /* 0x00000000000c9947 */ /* 0x000fea0003800000 */
[----:B------:R-:W-:Y:S01]  /*0b90*/  ISETP.NE.AND P1, PT, R19, -0x1, PT ;  /* 0xffffffff1300780c */ /* 0x000fe20003f25270 */
[----:B------:R-:W-:-:S12]  /*0ba0*/  IMAD.U32 R19, RZ, RZ, UR12 ;  /* 0x0000000cff137e24 */ /* 0x000fd8000f8e00ff */
[----:B------:R-:W-:-:S07]  /*0bb0*/  @P1 IMAD.MOV.U32 R19, RZ, RZ, RZ ;  /* 0x000000ffff131224 */ /* 0x000fce00078e00ff */
.L_x_2834:
[----:B------:R-:W-:Y:S05]  /*0bc0*/  BSYNC.RECONVERGENT B0 ;  /* 0x0000000000007941 */ /* 0x000fea0003800200 */
.L_x_2833:
[----:B------:R-:W-:Y:S04]  /*0bd0*/  BSSY.RECONVERGENT B0, `(.L_x_2835) ;  /* 0x0000005000007945 */ /* 0x000fe80003800200 */
[----:B------:R-:W-:Y:S05]  /*0be0*/  @!P6 BRA `(.L_x_2836) ;  /* 0x00000000000ce947 */ /* 0x000fea0003800000 */
[----:B------:R-:W-:Y:S01]  /*0bf0*/  ISETP.NE.AND P1, PT, R21, -0x1, PT ;  /* 0xffffffff1500780c */ /* 0x000fe20003f25270 */
[----:B------:R-:W-:-:S12]  /*0c00*/  IMAD.U32 R21, RZ, RZ, UR12 ;  /* 0x0000000cff157e24 */ /* 0x000fd8000f8e00ff */
[----:B------:R-:W-:-:S07]  /*0c10*/  @P1 IMAD.MOV.U32 R21, RZ, RZ, RZ ;  /* 0x000000ffff151224 */ /* 0x000fce00078e00ff */
.L_x_2836:
[----:B------:R-:W-:Y:S05]  /*0c20*/  BSYNC.RECONVERGENT B0 ;  /* 0x0000000000007941 */ /* 0x000fea0003800200 */
.L_x_2835:
[----:B------:R-:W-:Y:S01]  /*0c30*/  @!P3 LEA R2, P6, R8, UR8, 0x2 ;  /* 0x000000080802bc11 */ /* 0x000fe2000f8c10ff */
[----:B------:R-:W-:Y:S01]  /*0c40*/  UIADD3 UR4, UP0, UPT, UR4, 0x2, URZ ;  /* 0x0000000204047890 */ /* 0x000fe2000ff1e0ff */
[----:B------:R-:W-:Y:S01]  /*0c50*/  @!P2 LEA R4, P4, R10, UR8, 0x2 ;  /* 0x000000080a04ac11 */ /* 0x000fe2000f8810ff */
[----:B------:R-:W-:Y:S01]  /*0c60*/  ULEA UR6, UP1, UR15, UR6, 0x1 ;  /* 0x000000060f067291 */ /* 0x000fe2000f8208ff */
[C---:B------:R-:W-:Y:S01]  /*0c70*/  @!P5 LEA R6, P1, R11.reuse, UR8, 0x2 ;  /* 0x000000080b06dc11 */ /* 0x040fe2000f8210ff */
[----:B------:R-:W-:Y:S01]  /*0c80*/  UIADD3.X UR5, UPT, UPT, URZ, UR5, URZ, UP0, !UPT ;  /* 0x00000005ff057290 */ /* 0x000fe200087fe4ff */
[----:B------:R-:W-:Y:S01]  /*0c90*/  @!P3 LEA.HI.X R3, R8, UR9, R9, 0x2, P6 ;  /* 0x000000090803bc11 */ /* 0x000fe2000b0f1409 */
[----:B------:R-:W-:Y:S01]  /*0ca0*/  UISETP.NE.U32.AND UP0, UPT, UR4, UR14, UPT ;  /* 0x0000000e0400728c */ /* 0x000fe2000bf05070 */
[----:B------:R-:W-:Y:S01]  /*0cb0*/  @!P0 LEA R8, P6, R14, UR8, 0x2 ;  /* 0x000000080e088c11 */ /* 0x000fe2000f8c10ff */
[----:B------:R-:W-:Y:S01]  /*0cc0*/  ULEA.HI.X UR7, UR15, UR7, URZ, 0x1, UP1 ;  /* 0x000000070f077291 */ /* 0x000fe200088f0cff */
[----:B------:R-:W-:Y:S01]  /*0cd0*/  @!P2 LEA.HI.X R5, R10, UR9, R13, 0x2, P4 ;  /* 0x000000090a05ac11 */ /* 0x000fe2000a0f140d */
[----:B------:R0:W-:Y:S01]  /*0ce0*/  @!P3 STG.E desc[UR16][R2.64], R25 ;  /* 0x000000190200b986 */ /* 0x0001e2000c101910 */
[----:B------:R-:W-:Y:S01]  /*0cf0*/  @!P5 LEA.HI.X R7, R11, UR9, R12, 0x2, P1 ;  /* 0x000000090b07dc11 */ /* 0x000fe200088f140c */
[----:B------:R-:W-:Y:S01]  /*0d00*/  UISETP.NE.AND.EX UP0, UPT, UR5, URZ, UPT, UP0 ;  /* 0x000000ff0500728c */ /* 0x000fe2000bf05300 */
[----:B------:R-:W-:Y:S01]  /*0d10*/  @!P0 LEA.HI.X R9, R14, UR9, R27, 0x2, P6 ;  /* 0x000000090e098c11 */ /* 0x000fe2000b0f141b */
[----:B------:R0:W-:Y:S04]  /*0d20*/  @!P2 STG.E desc[UR16][R4.64], R15 ;  /* 0x0000000f0400a986 */ /* 0x0001e8000c101910 */
[----:B------:R0:W-:Y:S04]  /*0d30*/  @!P5 STG.E desc[UR16][R6.64], R19 ;  /* 0x000000130600d986 */ /* 0x0001e8000c101910 */
[----:B------:R0:W-:Y:S01]  /*0d40*/  @!P0 STG.E desc[UR16][R8.64], R21 ;  /* 0x0000001508008986 */ /* 0x0001e2000c101910 */
[----:B------:R-:W-:Y:S05]  /*0d50*/  BRA.U UP0, `(.L_x_2837) ;  /* 0xfffffff5009c7547 */ /* 0x000fea000b83ffff */
.L_x_2820:
[----:B------:R-:W-:-:S04]  /*0d60*/  ULOP3.LUT UR18, UR13, 0x1, URZ, 0xc0, !UPT ;  /* 0x000000010d127892 */ /* 0x000fc8000f8ec0ff */
[----:B------:R-:W-:-:S06]  /*0d70*/  UISETP.NE.U32.AND UP0, UPT, UR18, 0x1, UPT ;  /* 0x000000011200788c */ /* 0x000fcc000bf05070 */
[----:B------:R-:W-:-:S13]  /*0d80*/  PLOP3.LUT P0, PT, PT, PT, UP0, 0x80, 0x8 ;  /* 0x000000000008781c */ /* 0x000fda0003f0f008 */
[----:B------:R-:W-:Y:S05]  /*0d90*/  @!P0 EXIT ;  /* 0x000000000000894d */ /* 0x000fea0003800000 */
[----:B------:R-:W-:Y:S01]  /*0da0*/  IADD3 R0, P0, PT, R0, UR6, RZ ;  /* 0x0000000600007c10 */ /* 0x000fe2000ff1e0ff */
[----:B------:R-:W-:Y:S02]  /*0db0*/  IMAD.MOV.U32 R17, RZ, RZ, RZ ;  /* 0x000000ffff117224 */ /* 0x000fe400078e00ff */
[----:B0-----:R-:W-:Y:S01]  /*0dc0*/  IMAD.MOV.U32 R19, RZ, RZ, RZ ;  /* 0x000000ffff137224 */ /* 0x001fe200078e00ff */
[C---:B------:R-:W-:Y:S01]  /*0dd0*/  IADD3 R5, P1, PT, R0.reuse, UR19, RZ ;  /* 0x0000001300057c10 */ /* 0x040fe2000ff3e0ff */
[----:B------:R-:W-:Y:S01]  /*0de0*/  IMAD.X R3, RZ, RZ, UR7, P0 ;  /* 0x00000007ff037e24 */ /* 0x000fe200080e06ff */
[----:B------:R-:W-:Y:S01]  /*0df0*/  ISETP.GE.U32.AND P0, PT, R0, UR20, PT ;  /* 0x0000001400007c0c */ /* 0x000fe2000bf06070 */
[----:B------:R-:W-:Y:S01]  /*0e00*/  IMAD.MOV.U32 R21, RZ, RZ, RZ ;  /* 0x000000ffff157224 */ /* 0x000fe200078e00ff */
[----:B------:R-:W-:Y:S01]  /*0e10*/  IADD3 R7, P3, PT, R5, UR19, RZ ;  /* 0x0000001305077c10 */ /* 0x000fe2000ff7e0ff */
[----:B------:R-:W-:Y:S01]  /*0e20*/  IMAD.X R16, RZ, RZ, R3, P1 ;  /* 0x000000ffff107224 */ /* 0x000fe200008e0603 */
[----:B------:R-:W-:-:S02]  /*0e30*/  ISETP.GE.AND.EX P0, PT, R3, UR21, PT, P0 ;  /* 0x0000001503007c0c */ /* 0x000fc4000bf06300 */
[----:B------:R-:W-:Y:S01]  /*0e40*/  IADD3 R20, P4, PT, R7, UR19, RZ ;  /* 0x0000001307147c10 */ /* 0x000fe2000ff9e0ff */
[----:B------:R-:W-:Y:S01]  /*0e50*/  IMAD.X R18, RZ, RZ, R16, P3 ;  /* 0x000000ffff127224 */ /* 0x000fe200018e0610 */
[----:B------:R-:W-:Y:S02]  /*0e60*/  ISETP.GE.U32.AND P1, PT, R5, UR20, PT ;  /* 0x0000001405007c0c */ /* 0x000fe4000bf26070 */
[----:B------:R-:W-:Y:S01]  /*0e70*/  ISETP.GE.U32.AND P2, PT, R7, UR20, PT ;  /* 0x0000001407007c0c */ /* 0x000fe2000bf46070 */
[----:B------:R-:W-:Y:S01]  /*0e80*/  IMAD.X R25, RZ, RZ, R18, P4 ;  /* 0x000000ffff197224 */ /* 0x000fe200020e0612 */
[----:B------:R-:W-:Y:S02]  /*0e90*/  ISETP.GE.AND.EX P1, PT, R16, UR21, PT, P1 ;  /* 0x0000001510007c0c */ /* 0x000fe4000bf26310 */
[----:B------:R-:W-:Y:S02]  /*0ea0*/  ISETP.GE.AND.EX P2, PT, R18, UR21, PT, P2 ;  /* 0x0000001512007c0c */ /* 0x000fe4000bf46320 */
[----:B------:R-:W-:-:S02]  /*0eb0*/  ISETP.GE.U32.AND P3, PT, R20, UR20, PT ;  /* 0x0000001414007c0c */ /* 0x000fc4000bf66070 */
[C---:B------:R-:W-:Y:S02]  /*0ec0*/  @!P0 LEA R8, P5, R0.reuse, UR10, 0x2 ;  /* 0x0000000a00088c11 */ /* 0x040fe4000f8a10ff */
[----:B------:R-:W-:Y:S02]  /*0ed0*/  ISETP.GE.AND.EX P3, PT, R25, UR21, PT, P3 ;  /* 0x0000001519007c0c */ /* 0x000fe4000bf66330 */
[----:B------:R-:W-:-:S03]  /*0ee0*/  @!P0 LEA.HI.X R9, R0, UR11, R3, 0x2, P5 ;  /* 0x0000000b00098c11 */ /* 0x000fc6000a8f1403 */
[----:B------:R-:W-:Y:S02]  /*0ef0*/  @!P1 LEA R10, P4, R5, UR10, 0x2 ;  /* 0x0000000a050a9c11 */ /* 0x000fe4000f8810ff */
[----:B------:R-:W2:Y:S01]  /*0f00*/  @!P0 LDG.E R17, desc[UR16][R8.64] ;  /* 0x0000001008118981 */ /* 0x000ea2000c1e1900 */
[----:B------:R-:W-:Y:S02]  /*0f10*/  @!P2 LEA R12, P5, R7, UR10, 0x2 ;  /* 0x0000000a070cac11 */ /* 0x000fe4000f8a10ff */
[----:B------:R-:W-:Y:S02]  /*0f20*/  @!P1 LEA.HI.X R11, R5, UR11, R16, 0x2, P4 ;  /* 0x0000000b050b9c11 */ /* 0x000fe4000a0f1410 */
[----:B------:R-:W-:Y:S02]  /*0f30*/  @!P2 LEA.HI.X R13, R7, UR11, R18, 0x2, P5 ;  /* 0x0000000b070dac11 */ /* 0x000fe4000a8f1412 */
[C---:B------:R-:W-:Y:S01]  /*0f40*/  @!P3 LEA R14, P4, R20.reuse, UR10, 0x2 ;  /* 0x0000000a140ebc11 */ /* 0x040fe2000f8810ff */
[----:B------:R-:W-:Y:S01]  /*0f50*/  IMAD.MOV.U32 R23, RZ, RZ, RZ ;  /* 0x000000ffff177224 */ /* 0x000fe200078e00ff */
[----:B------:R-:W3:Y:S02]  /*0f60*/  @!P1 LDG.E R19, desc[UR16][R10.64] ;  /* 0x000000100a139981 */ /* 0x000ee4000c1e1900 */
[----:B------:R-:W-:-:S02]  /*0f70*/  @!P3 LEA.HI.X R15, R20, UR11, R25, 0x2, P4 ;  /* 0x0000000b140fbc11 */ /* 0x000fc4000a0f1419 */
[----:B------:R-:W4:Y:S04]  /*0f80*/  @!P2 LDG.E R21, desc[UR16][R12.64] ;  /* 0x000000100c15a981 */ /* 0x000f28000c1e1900 */
[----:B------:R0:W5:Y:S01]  /*0f90*/  @!P3 LDG.E R23, desc[UR16][R14.64] ;  /* 0x000000100e17b981 */ /* 0x000162000c1e1900 */
[----:B------:R-:W-:-:S04]  /*0fa0*/  @!P2 LEA R6, P6, R7, UR8, 0x2 ;  /* 0x000000080706ac11 */ /* 0x000fc8000f8c10ff */
[----:B------:R-:W-:Y:S02]  /*0fb0*/  @!P2 LEA.HI.X R7, R7, UR9, R18, 0x2, P6 ;  /* 0x000000090707ac11 */ /* 0x000fe4000b0f1412 */
[C---:B------:R-:W-:Y:S02]  /*0fc0*/  @!P0 LEA R2, P4, R0.reuse, UR8, 0x2 ;  /* 0x0000000800028c11 */ /* 0x040fe4000f8810ff */
[C---:B------:R-:W-:Y:S01]  /*0fd0*/  @!P1 LEA R4, P5, R5.reuse, UR8, 0x2 ;  /* 0x0000000805049c11 */ /* 0x040fe2000f8a10ff */
[----:B------:R-:W-:Y:S01]  /*0fe0*/  BSSY.RECONVERGENT B0, `(.L_x_2838) ;  /* 0x000000a000007945 */ /* 0x000fe20003800200 */
[----:B------:R-:W-:Y:S02]  /*0ff0*/  @!P0 LEA.HI.X R3, R0, UR9, R3, 0x2, P4 ;  /* 0x0000000900038c11 */ /* 0x000fe4000a0f1403 */
[----:B------:R-:W-:Y:S02]  /*1000*/  @!P1 LEA.HI.X R5, R5, UR9, R16, 0x2, P5 ;  /* 0x0000000905059c11 */ /* 0x000fe4000a8f1410 */
[----:B--2---:R-:W-:-:S02]  /*1010*/  ISETP.NE.AND P6, PT, R17, 0x1, PT ;  /* 0x000000011100780c */ /* 0x004fc40003fc5270 */
[----:B---3--:R-:W-:Y:S02]  /*1020*/  ISETP.NE.AND P5, PT, R19, 0x1, PT ;  /* 0x000000011300780c */ /* 0x008fe40003fa5270 */
[----:B----4-:R-:W-:-:S09]  /*1030*/  ISETP.NE.AND P4, PT, R21, 0x1, PT ;  /* 0x000000011500780c */ /* 0x010fd20003f85270 */
[----:B0-----:R-:W-:Y:S05]  /*1040*/  @!P6 BRA `(.L_x_2839) ;  /* 0x00000000000ce947 */ /* 0x001fea0003800000 */
[----:B------:R-:W-:Y:S01]  /*1050*/  ISETP.NE.AND P6, PT, R17, -0x1, PT ;  /* 0xffffffff1100780c */ /* 0x000fe20003fc5270 */
[----:B------:R-:W-:-:S12]  /*1060*/  IMAD.U32 R17, RZ, RZ, UR12 ;  /* 0x0000000cff117e24 */ /* 0x000fd8000f8e00ff */
[----:B------:R-:W-:-:S07]  /*1070*/  @P6 IMAD.MOV.U32 R17, RZ, RZ, RZ ;  /* 0x000000ffff116224 */ /* 0x000fce00078e00ff */
.L_x_2839:
[----:B------:R-:W-:Y:S05]  /*1080*/  BSYNC.RECONVERGENT B0 ;  /* 0x0000000000007941 */ /* 0x000fea0003800200 */
.L_x_2838:
[----:B------:R-:W-:Y:S01]  /*1090*/  BSSY.RECONVERGENT B0, `(.L_x_2840) ;  /* 0x0000006000007945 */ /* 0x000fe20003800200 */
[----:B-----5:R-:W-:-:S03]  /*10a0*/  ISETP.NE.AND P6, PT, R23, 0x1, PT ;  /* 0x000000011700780c */ /* 0x020fc60003fc5270 */
[----:B------:R-:W-:Y:S10]  /*10b0*/  @!P5 BRA `(.L_x_2841) ;  /* 0x00000000000cd947 */ /* 0x000ff40003800000 */
[----:B------:R-:W-:Y:S01]  /*10c0*/  ISETP.NE.AND P5, PT, R19, -0x1, PT ;  /* 0xffffffff1300780c */ /* 0x000fe20003fa5270 */
[----:B------:R-:W-:-:S12]  /*10d0*/  IMAD.U32 R19, RZ, RZ, UR12 ;  /* 0x0000000cff137e24 */ /* 0x000fd8000f8e00ff */
[----:B------:R-:W-:-:S07]  /*10e0*/  @P5 IMAD.MOV.U32 R19, RZ, RZ, RZ ;  /* 0x000000ffff135224 */ /* 0x000fce00078e00ff */
.L_x_2841:
[----:B------:R-:W-:Y:S05]  /*10f0*/  BSYNC.RECONVERGENT B0 ;  /* 0x0000000000007941 */ /* 0x000fea0003800200 */
.L_x_2840:
[----:B------:R-:W-:Y:S04]  /*1100*/  BSSY.RECONVERGENT B0, `(.L_x_2842) ;  /* 0x0000005000007945 */ /* 0x000fe80003800200 */
[----:B------:R-:W-:Y:S05]  /*1110*/  @!P4 BRA `(.L_x_2843) ;  /* 0x00000000000cc947 */ /* 0x000fea0003800000 */
[----:B------:R-:W-:Y:S01]  /*1120*/  ISETP.NE.AND P4, PT, R21, -0x1, PT ;  /* 0xffffffff1500780c */ /* 0x000fe20003f85270 */
[----:B------:R-:W-:-:S12]  /*1130*/  IMAD.U32 R21, RZ, RZ, UR12 ;  /* 0x0000000cff157e24 */ /* 0x000fd8000f8e00ff */
[----:B------:R-:W-:-:S07]  /*1140*/  @P4 IMAD.MOV.U32 R21, RZ, RZ, RZ ;  /* 0x000000ffff154224 */ /* 0x000fce00078e00ff */
.L_x_2843:
[----:B------:R-:W-:Y:S05]  /*1150*/  BSYNC.RECONVERGENT B0 ;  /* 0x0000000000007941 */ /* 0x000fea0003800200 */
.L_x_2842:
[----:B------:R-:W-:Y:S04]  /*1160*/  BSSY.RECONVERGENT B0, `(.L_x_2844) ;  /* 0x0000005000007945 */ /* 0x000fe80003800200 */
[----:B------:R-:W-:Y:S05]  /*1170*/  @!P6 BRA `(.L_x_2845) ;  /* 0x00000000000ce947 */ /* 0x000fea0003800000 */
[----:B------:R-:W-:Y:S01]  /*1180*/  ISETP.NE.AND P4, PT, R23, -0x1, PT ;  /* 0xffffffff1700780c */ /* 0x000fe20003f85270 */
[----:B------:R-:W-:-:S12]  /*1190*/  IMAD.U32 R23, RZ, RZ, UR12 ;  /* 0x0000000cff177e24 */ /* 0x000fd8000f8e00ff */
[----:B------:R-:W-:-:S07]  /*11a0*/  @P4 IMAD.MOV.U32 R23, RZ, RZ, RZ ;  /* 0x000000ffff174224 */ /* 0x000fce00078e00ff */
.L_x_2845:
[----:B------:R-:W-:Y:S05]  /*11b0*/  BSYNC.RECONVERGENT B0 ;  /* 0x0000000000007941 */ /* 0x000fea0003800200 */
.L_x_2844:
[----:B------:R0:W-:Y:S04]  /*11c0*/  @!P0 STG.E desc[UR16][R2.64], R17 ;  /* 0x0000001102008986 */ /* 0x0001e8000c101910 */
[----:B------:R0:W-:Y:S04]  /*11d0*/  @!P1 STG.E desc[UR16][R4.64], R19 ;  /* 0x0000001304009986 */ /* 0x0001e8000c101910 */
[----:B------:R0:W-:Y:S01]  /*11e0*/  @!P2 STG.E desc[UR16][R6.64], R21 ;  /* 0x000000150600a986 */ /* 0x0001e2000c101910 */
[----:B------:R-:W-:Y:S05]  /*11f0*/  @P3 EXIT ;  /* 0x000000000000394d */ /* 0x000fea0003800000 */
[----:B0-----:R-:W-:-:S04]  /*1200*/  LEA R2, P0, R20, UR8, 0x2 ;  /* 0x0000000814027c11 */ /* 0x001fc8000f8010ff */
[----:B------:R-:W-:-:S05]  /*1210*/  LEA.HI.X R3, R20, UR9, R25, 0x2, P0 ;  /* 0x0000000914037c11 */ /* 0x000fca00080f1419 */
[----:B------:R-:W-:Y:S01]  /*1220*/  STG.E desc[UR16][R2.64], R23 ;  /* 0x0000001702007986 */ /* 0x000fe2000c101910 */
[----:B------:R-:W-:Y:S05]  /*1230*/  EXIT ;  /* 0x000000000000794d */ /* 0x000fea0003800000 */
.L_x_2819:
[----:B------:R-:W-:-:S09]  /*1240*/  UISETP.NE.AND UP0, UPT, UR5, URZ, UPT ;  /* 0x000000ff0500728c */ /* 0x000fd2000bf05270 */
[----:B------:R-:W-:Y:S05]  /*1250*/  BRA.U !UP0, `(.L_x_2846) ;  /* 0x0000000508907547 */ /* 0x000fea000b800000 */
[----:B------:R-:W-:Y:S01]  /*1260*/  UMOV UR4, URZ ;  /* 0x000000ff00047c82 */ /* 0x000fe20008000000 */
[----:B------:R-:W-:-:S05]  /*1270*/  UMOV UR5, URZ ;  /* 0x000000ff00057c82 */ /* 0x000fca0008000000 */
.L_x_2851:
[----:B01----:R-:W-:Y:S01]  /*1280*/  IADD3 R14, P1, PT, R0, UR4, RZ ;  /* 0x00000004000e7c10 */ /* 0x003fe2000ff3e0ff */
[----:B------:R-:W-:-:S03]  /*1290*/  IMAD.MOV.U32 R22, RZ, RZ, RZ ;  /* 0x000000ffff167224 */ /* 0x000fc600078e00ff */
[C---:B------:R-:W-:Y:S01]  /*12a0*/  ISETP.GE.U32.AND P0, PT, R14.reuse, UR20, PT ;  /* 0x000000140e007c0c */ /* 0x040fe2000bf06070 */
[----:B------:R-:W-:Y:S01]  /*12b0*/  IMAD.X R15, RZ, RZ, UR5, P1 ;  /* 0x00000005ff0f7e24 */ /* 0x000fe200088e06ff */
[----:B------:R-:W-:-:S04]  /*12c0*/  IADD3 R4, P1, PT, R14, UR19, RZ ;  /* 0x000000130e047c10 */ /* 0x000fc8000ff3e0ff */
[C---:B------:R-:W-:Y:S01]  /*12d0*/  IADD3 R5, P2, PT, R4.reuse, UR19, RZ ;  /* 0x0000001304057c10 */ /* 0x040fe2000ff5e0ff */
[----:B------:R-:W-:Y:S01]  /*12e0*/  IMAD.X R7, RZ, RZ, R15, P1 ;  /* 0x000000ffff077224 */ /* 0x000fe200008e060f */
[----:B------:R-:W-:Y:S02]  /*12f0*/  ISETP.GE.U32.AND.EX P0, PT, R15, UR21, PT, P0 ;  /* 0x000000150f007c0c */ /* 0x000fe4000bf06100 */
[C---:B------:R-:W-:Y:S01]  /*1300*/  IADD3 R6, P4, PT, R5.reuse, UR19, RZ ;  /* 0x0000001305067c10 */ /* 0x040fe2000ff9e0ff */
[----:B------:R-:W-:Y:S01]  /*1310*/  IMAD.X R8, RZ, RZ, R7, P2 ;  /* 0x000000ffff087224 */ /* 0x000fe200010e0607 */
[----:B------:R-:W-:Y:S02]  /*1320*/  ISETP.GE.U32.AND P1, PT, R4, UR20, PT ;  /* 0x0000001404007c0c */ /* 0x000fe4000bf26070 */
[----:B------:R-:W-:Y:S01]  /*1330*/  ISETP.GE.U32.AND P2, PT, R5, UR20, PT ;  /* 0x0000001405007c0c */ /* 0x000fe2000bf46070 */
[----:B------:R-:W-:Y:S01]  /*1340*/  IMAD.X R9, RZ, RZ, R8, P4 ;  /* 0x000000ffff097224 */ /* 0x000fe200020e0608 */
[----:B------:R-:W-:-:S02]  /*1350*/  ISETP.GE.U32.AND.EX P1, PT, R7, UR21, PT, P1 ;  /* 0x0000001507007c0c */ /* 0x000fc4000bf26110 */
[----:B------:R-:W-:Y:S02]  /*1360*/  ISETP.GE.U32.AND P3, PT, R6, UR20, PT ;  /* 0x0000001406007c0c */ /* 0x000fe4000bf66070 */
[----:B------:R-:W-:Y:S02]  /*1370*/  ISETP.GE.U32.AND.EX P2, PT, R8, UR21, PT, P2 ;  /* 0x0000001508007c0c */ /* 0x000fe4000bf46120 */
[----:B------:R-:W-:Y:S02]  /*1380*/  ISETP.GE.U32.AND.EX P3, PT, R9, UR21, PT, P3 ;  /* 0x0000001509007c0c */ /* 0x000fe4000bf66130 */
[----:B------:R-:W-:-:S04]  /*1390*/  @!P0 LEA R20, P4, R14, UR10, 0x2 ;  /* 0x0000000a0e148c11 */ /* 0x000fc8000f8810ff */
[----:B------:R-:W-:Y:S02]  /*13a0*/  @!P0 LEA.HI.X R21, R14, UR11, R15, 0x2, P4 ;  /* 0x0000000b0e158c11 */ /* 0x000fe4000a0f140f */
[----:B------:R-:W-:-:S03]  /*13b0*/  @!P1 LEA R2, P4, R4, UR10, 0x2 ;  /* 0x0000000a04029c11 */ /* 0x000fc6000f8810ff */
[----:B------:R0:W5:Y:S01]  /*13c0*/  @!P0 LDG.E R22, desc[UR16][R20.64] ;  /* 0x0000001014168981 */ /* 0x000162000c1e1900 */
[----:B------:R-:W-:Y:S02]  /*13d0*/  @!P1 LEA.HI.X R3, R4, UR11, R7, 0x2, P4 ;  /* 0x0000000b04039c11 */ /* 0x000fe4000a0f1407 */
[----:B------:R-:W-:Y:S02]  /*13e0*/  CS2R R18, SRZ ;  /* 0x0000000000127805 */ /* 0x000fe4000001ff00 */
[C---:B------:R-:W-:Y:S01]  /*13f0*/  @!P2 LEA R10, P0, R5.reuse, UR10, 0x2 ;  /* 0x0000000a050aac11 */ /* 0x040fe2000f8010ff */
[----:B------:R-:W-:Y:S01]  /*1400*/  IMAD.MOV.U32 R16, RZ, RZ, RZ ;  /* 0x000000ffff107224 */ /* 0x000fe200078e00ff */
[C---:B------:R-:W-:Y:S02]  /*1410*/  @!P3 LEA R12, P4, R6.reuse, UR10, 0x2 ;  /* 0x0000000a060cbc11 */ /* 0x040fe4000f8810ff */
[----:B------:R-:W-:Y:S01]  /*1420*/  @!P2 LEA.HI.X R11, R5, UR11, R8, 0x2, P0 ;  /* 0x0000000b050bac11 */ /* 0x000fe200080f1408 */
[----:B------:R1:W5:Y:S01]  /*1430*/  @!P1 LDG.E R19, desc[UR16][R2.64] ;  /* 0x0000001002139981 */ /* 0x000362000c1e1900 */
[----:B------:R-:W-:-:S03]  /*1440*/  @!P3 LEA.HI.X R13, R6, UR11, R9, 0x2, P4 ;  /* 0x0000000b060dbc11 */ /* 0x000fc6000a0f1409 */
[----:B------:R1:W5:Y:S04]  /*1450*/  @!P2 LDG.E R18, desc[UR16][R10.64] ;  /* 0x000000100a12a981 */ /* 0x000368000c1e1900 */
[----:B------:R1:W5:Y:S01]  /*1460*/  @!P3 LDG.E R16, desc[UR16][R12.64] ;  /* 0x000000100c10b981 */ /* 0x000362000c1e1900 */
[----:B------:R-:W0:Y:S01]  /*1470*/  LDCU UR6, c[0x0][0xfcc] ;  /* 0x0001f980ff0677ac */ /* 0x000e220008000800 */
[----:B------:R-:W-:Y:S01]  /*1480*/  UIADD3 UR4, UP0, UPT, UR15, UR4, URZ ;  /* 0x000000040f047290 */ /* 0x000fe2000ff1e0ff */
[----:B------:R-:W-:-:S03]  /*1490*/  IMAD.MOV.U32 R17, RZ, RZ, 0x1 ;  /* 0x00000001ff117424 */ /* 0x000fc600078e00ff */
[----:B------:R-:W-:Y:S02]  /*14a0*/  UIADD3.X UR5, UPT, UPT, URZ, UR5, URZ, UP0, !UPT ;  /* 0x00000005ff057290 */ /* 0x000fe400087fe4ff */
[----:B------:R-:W-:-:S04]  /*14b0*/  UISETP.GE.U32.AND UP0, UPT, UR4, UR20, UPT ;  /* 0x000000140400728c */ /* 0x000fc8000bf06070 */
[----:B------:R-:W-:Y:S01]  /*14c0*/  UISETP.GE.U32.AND.EX UP0, UPT, UR5, UR21, UPT, UP0 ;  /* 0x000000150500728c */ /* 0x000fe2000bf06100 */
[----:B01----:R-:W-:-:S10]  /*14d0*/  IMAD.U32 R20, RZ, RZ, UR6 ;  /* 0x00000006ff147e24 */ /* 0x003fd4000f8e00ff */
.L_x_2847:
[C---:B------:R-:W-:Y:S02]  /*14e0*/  ISETP.GT.U32.AND P1, PT, R20.reuse, 0x1, PT ;  /* 0x000000011400780c */ /* 0x040fe40003f24070 */
[----:B------:R-:W-:Y:S02]  /*14f0*/  LOP3.LUT R2, R20, 0x1, RZ, 0xc0, !PT ;  /* 0x0000000114027812 */ /* 0x000fe400078ec0ff */
[----:B------:R-:W-:Y:S02]  /*1500*/  SHF.R.U32.HI R20, RZ, 0x1, R20 ;  /* 0x00000001ff147819 */ /* 0x000fe40000011614 */
[----:B------:R-:W-:-:S04]  /*1510*/  ISETP.NE.U32.AND P0, PT, R2, 0x1, PT ;  /* 0x000000010200780c */ /* 0x000fc80003f05070 */
[C---:B-----5:R-:W-:Y:S01]  /*1520*/  SEL R2, R22.reuse, 0x1, !P0 ;  /* 0x0000000116027807 */ /* 0x060fe20004000000 */
[----:B------:R-:W-:-:S04]  /*1530*/  IMAD R22, R22, R22, RZ ;  /* 0x0000001616167224 */ /* 0x000fc800078e02ff */
[----:B------:R-:W-:Y:S01]  /*1540*/  IMAD R17, R2, R17, RZ ;  /* 0x0000001102117224 */ /* 0x000fe200078e02ff */
[----:B------:R-:W-:Y:S06]  /*1550*/  @P1 BRA `(.L_x_2847) ;  /* 0xfffffffc00e01947 */ /* 0x000fec000383ffff */
[----:B------:R-:W-:Y:S02]  /*1560*/  IMAD.MOV.U32 R10, RZ, RZ, 0x1 ;  /* 0x00000001ff0a7424 */ /* 0x000fe400078e00ff */
[----:B------:R-:W-:-:S07]  /*1570*/  IMAD.U32 R2, RZ, RZ, UR6 ;  /* 0x00000006ff027e24 */ /* 0x000fce000f8e00ff */
.L_x_2848:
        /* <DEDUP_REMOVED lines=8> */
[----:B------:R-:W-:Y:S02]  /*1600*/  IMAD.MOV.U32 R11, RZ, RZ, 0x1 ;  /* 0x00000001ff0b7424 */ /* 0x000fe400078e00ff */
[----:B------:R-:W-:-:S07]  /*1610*/  IMAD.U32 R2, RZ, RZ, UR6 ;  /* 0x00000006ff027e24 */ /* 0x000fce000f8e00ff */
.L_x_2849:
        /* <DEDUP_REMOVED lines=10> */
.L_x_2850:
        /* <DEDUP_REMOVED lines=8> */
[----:B------:R-:W-:Y:S02]  /*1740*/  ISETP.GE.U32.AND P0, PT, R14, UR20, PT ;  /* 0x000000140e007c0c */ /* 0x000fe4000bf06070 */
[----:B------:R-:W-:Y:S02]  /*1750*/  ISETP.GE.U32.AND P1, PT, R4, UR20, PT ;  /* 0x0000001404007c0c */ /* 0x000fe4000bf26070 */
[----:B------:R-:W-:Y:S02]  /*1760*/  ISETP.GE.U32.AND.EX P0, PT, R15, UR21, PT, P0 ;  /* 0x000000150f007c0c */ /* 0x000fe4000bf06100 */
[----:B------:R-:W-:Y:S02]  /*1770*/  ISETP.GE.U32.AND P2, PT, R5, UR20, PT ;  /* 0x0000001405007c0c */ /* 0x000fe4000bf46070 */
[----:B------:R-:W-:Y:S02]  /*1780*/  ISETP.GE.U32.AND P3, PT, R6, UR20, PT ;  /* 0x0000001406007c0c */ /* 0x000fe4000bf66070 */
[----:B------:R-:W-:-:S02]  /*1790*/  ISETP.GE.U32.AND.EX P1, PT, R7, UR21, PT, P1 ;  /* 0x0000001507007c0c */ /* 0x000fc4000bf26110 */
[----:B------:R-:W-:Y:S02]  /*17a0*/  ISETP.GE.U32.AND.EX P2, PT, R8, UR21, PT, P2 ;  /* 0x0000001508007c0c */ /* 0x000fe4000bf46120 */
[----:B------:R-:W-:-:S03]  /*17b0*/  ISETP.GE.U32.AND.EX P3, PT, R9, UR21, PT, P3 ;  /* 0x0000001509007c0c */ /* 0x000fc6000bf66130 */
[----:B------:R-:W-:-:S04]  /*17c0*/  @!P0 LEA R2, P4, R14, UR8, 0x2 ;  /* 0x000000080e028c11 */ /* 0x000fc8000f8810ff */
[----:B------:R-:W-:Y:S02]  /*17d0*/  @!P0 LEA.HI.X R3, R14, UR9, R15, 0x2, P4 ;  /* 0x000000090e038c11 */ /* 0x000fe4000a0f140f */
[----:B------:R-:W-:Y:S02]  /*17e0*/  @!P1 LEA R12, P4, R4, UR8, 0x2 ;  /* 0x00000008040c9c11 */ /* 0x000fe4000f8810ff */
[C---:B------:R-:W-:Y:S01]  /*17f0*/  @!P2 LEA R14, P5, R5.reuse, UR8, 0x2 ;  /* 0x00000008050eac11 */ /* 0x040fe2000f8a10ff */
[----:B------:R0:W-:Y:S01]  /*1800*/  @!P0 STG.E desc[UR16][R2.64], R17 ;  /* 0x0000001102008986 */ /* 0x0001e2000c101910 */
[----:B------:R-:W-:Y:S02]  /*1810*/  @!P3 LEA R18, P6, R6, UR8, 0x2 ;  /* 0x000000080612bc11 */ /* 0x000fe4000f8c10ff */
[----:B------:R-:W-:Y:S02]  /*1820*/  @!P1 LEA.HI.X R13, R4, UR9, R7, 0x2, P4 ;  /* 0x00000009040d9c11 */ /* 0x000fe4000a0f1407 */
[----:B------:R-:W-:-:S02]  /*1830*/  @!P2 LEA.HI.X R15, R5, UR9, R8, 0x2, P5 ;  /* 0x00000009050fac11 */ /* 0x000fc4000a8f1408 */
[----:B------:R-:W-:Y:S01]  /*1840*/  @!P3 LEA.HI.X R19, R6, UR9, R9, 0x2, P6 ;  /* 0x000000090613bc11 */ /* 0x000fe2000b0f1409 */
[----:B------:R0:W-:Y:S04]  /*1850*/  @!P1 STG.E desc[UR16][R12.64], R10 ;  /* 0x0000000a0c009986 */ /* 0x0001e8000c101910 */
[----:B------:R0:W-:Y:S04]  /*1860*/  @!P2 STG.E desc[UR16][R14.64], R11 ;  /* 0x0000000b0e00a986 */ /* 0x0001e8000c101910 */
[----:B------:R0:W-:Y:S01]  /*1870*/  @!P3 STG.E desc[UR16][R18.64], R21 ;  /* 0x000000151200b986 */ /* 0x0001e2000c101910 */
[----:B------:R-:W-:Y:S05]  /*1880*/  BRA.U !UP0, `(.L_x_2851) ;  /* 0xfffffff9087c7547 */ /* 0x000fea000b83ffff */
[----:B------:R-:W-:Y:S05]  /*1890*/  EXIT ;  /* 0x000000000000794d */ /* 0x000fea0003800000 */
.L_x_2846:
        /* <DEDUP_REMOVED lines=10> */
[----:B------:R-:W-:Y:S02]  /*1940*/  UISETP.GE.U32.AND UP0, UPT, UR6, UR15, UPT ;  /* 0x0000000f0600728c */ /* 0x000fe4000bf06070 */
[----:B------:R-:W-:Y:S02]  /*1950*/  ULOP3.LUT UR13, UR13, 0xffff, URZ, 0xc0, !UPT ;  /* 0x0000ffff0d0d7892 */ /* 0x000fe4000f8ec0ff */
[----:B------:R-:W-:Y:S01]  /*1960*/  UISETP.GE.U32.AND.EX UP0, UPT, UR5, URZ, UPT, UP0 ;  /* 0x000000ff0500728c */ /* 0x000fe2000bf06100 */
[----:B------:R-:W-:Y:S01]  /*1970*/  UMOV UR6, URZ ;  /* 0x000000ff00067c82 */ /* 0x000fe20008000000 */
[----:B------:R-:W-:-:S07]  /*1980*/  UMOV UR7, URZ ;  /* 0x000000ff00077c82 */ /* 0x000fce0008000000 */
[----:B------:R-:W-:Y:S05]  /*1990*/  BRA.U !UP0, `(.L_x_2852) ;  /* 0x0000000508347547 */ /* 0x000fea000b800000 */
[----:B------:R-:W-:Y:S01]  /*19a0*/  UIADD3 UR4, UPT, UPT, UR13, 0x1, URZ ;  /* 0x000000010d047890 */ /* 0x000fe2000fffe0ff */
[----:B------:R-:W-:Y:S01]  /*19b0*/  UMOV UR6, URZ ;  /* 0x000000ff00067c82 */ /* 0x000fe20008000000 */
[----:B------:R-:W-:Y:S02]  /*19c0*/  UMOV UR7, URZ ;  /* 0x000000ff00077c82 */ /* 0x000fe40008000000 */
[----:B------:R-:W-:Y:S01]  /*19d0*/  ULOP3.LUT UR10, UR4, 0x1fffe, URZ, 0xc0, !UPT ;  /* 0x0001fffe040a7892 */ /* 0x000fe2000f8ec0ff */
[----:B------:R-:W-:Y:S02]  /*19e0*/  UMOV UR5, URZ ;  /* 0x000000ff00057c82 */ /* 0x000fe40008000000 */
[----:B------:R-:W-:-:S09]  /*19f0*/  UMOV UR4, URZ ;  /* 0x000000ff00047c82 */ /* 0x000fd20008000000 */
.L_x_2853:
[----:B------:R-:W-:Y:S01]  /*1a00*/  IADD3 R2, P0, PT, R0, UR6, RZ ;  /* 0x0000000600027c10 */ /* 0x000fe2000ff1e0ff */
[----:B------:R-:W-:Y:S02]  /*1a10*/  UIADD3 UR4, UP0, UPT, UR4, 0x2, URZ ;  /* 0x0000000204047890 */ /* 0x000fe4000ff1e0ff */
[----:B------:R-:W-:Y:S01]  /*1a20*/  ULEA UR6, UP1, UR15, UR6, 0x1 ;  /* 0x000000060f067291 */ /* 0x000fe2000f8208ff */
[C---:B------:R-:W-:Y:S01]  /*1a30*/  ISETP.GE.U32.AND P1, PT, R2.reuse, UR20, PT ;  /* 0x0000001402007c0c */ /* 0x040fe2000bf26070 */
[----:B-1----:R-:W-:Y:S01]  /*1a40*/  IMAD.X R3, RZ, RZ, UR7, P0 ;  /* 0x00000007ff037e24 */ /* 0x002fe200080e06ff */
[C---:B------:R-:W-:Y:S01]  /*1a50*/  IADD3 R6, P0, PT, R2.reuse, UR19, RZ ;  /* 0x0000001302067c10 */ /* 0x040fe2000ff1e0ff */
[----:B------:R-:W-:Y:S01]  /*1a60*/  UIADD3.X UR5, UPT, UPT, URZ, UR5, URZ, UP0, !UPT ;  /* 0x00000005ff057290 */ /* 0x000fe200087fe4ff */
[----:B------:R-:W-:Y:S01]  /*1a70*/  IADD3 R14, P5, PT, R2, UR15, RZ ;  /* 0x0000000f020e7c10 */ /* 0x000fe2000ffbe0ff */
[----:B------:R-:W-:Y:S01]  /*1a80*/  UISETP.NE.U32.AND UP0, UPT, UR4, UR10, UPT ;  /* 0x0000000a0400728c */ /* 0x000fe2000bf05070 */
[C---:B------:R-:W-:Y:S01]  /*1a90*/  IADD3 R9, P2, PT, R6.reuse, UR19, RZ ;  /* 0x0000001306097c10 */ /* 0x040fe2000ff5e0ff */
[--C-:B------:R-:W-:Y:S01]  /*1aa0*/  IMAD.X R11, RZ, RZ, R3.reuse, P0 ;  /* 0x000000ffff0b7224 */ /* 0x100fe200000e0603 */
[----:B------:R-:W-:Y:S01]  /*1ab0*/  ISETP.GE.AND.EX P1, PT, R3, UR21, PT, P1 ;  /* 0x0000001503007c0c */ /* 0x000fe2000bf26310 */
[----:B------:R-:W-:Y:S01]  /*1ac0*/  IMAD.X R15, RZ, RZ, R3, P5 ;  /* 0x000000ffff0f7224 */ /* 0x000fe200028e0603 */
[C---:B------:R-:W-:Y:S01]  /*1ad0*/  ISETP.GE.U32.AND P3, PT, R9.reuse, UR20, PT ;  /* 0x0000001409007c0c */ /* 0x040fe2000bf66070 */
[----:B------:R-:W-:Y:S01]  /*1ae0*/  IMAD.X R10, RZ, RZ, R11, P2 ;  /* 0x000000ffff0a7224 */ /* 0x000fe200010e060b */
[----:B------:R-:W-:Y:S01]  /*1af0*/  ISETP.GE.U32.AND P0, PT, R6, UR20, PT ;  /* 0x0000001406007c0c */ /* 0x000fe2000bf06070 */
[----:B------:R-:W-:Y:S01]  /*1b00*/  UISETP.NE.AND.EX UP0, UPT, UR5, URZ, UPT, UP0 ;  /* 0x000000ff0500728c */ /* 0x000fe2000bf05300 */
[----:B------:R-:W-:Y:S01]  /*1b10*/  IADD3 R12, P4, PT, R9, UR19, RZ ;  /* 0x00000013090c7c10 */ /* 0x000fe2000ff9e0ff */
[----:B------:R-:W-:Y:S01]  /*1b20*/  ULEA.HI.X UR7, UR15, UR7, URZ, 0x1, UP1 ;  /* 0x000000070f077291 */ /* 0x000fe200088f0cff */
[----:B------:R-:W-:-:S02]  /*1b30*/  ISETP.GE.AND.EX P3, PT, R10, UR21, PT, P3 ;  /* 0x000000150a007c0c */ /* 0x000fc4000bf66330 */
[----:B------:R-:W-:Y:S01]  /*1b40*/  ISETP.GE.AND.EX P0, PT, R11, UR21, PT, P0 ;  /* 0x000000150b007c0c */ /* 0x000fe2000bf06300 */
[----:B------:R-:W-:Y:S02]  /*1b50*/  IMAD.X R13, RZ, RZ, R10, P4 ;  /* 0x000000ffff0d7224 */ /* 0x000fe400020e060a */
[----:B------:R-:W-:Y:S01]  /*1b60*/  @!P1 LEA R4, P2, R2, UR8, 0x2 ;  /* 0x0000000802049c11 */ /* 0x000fe2000f8410ff */
[----:B------:R-:W-:-:S03]  /*1b70*/  @!P1 IMAD.MOV.U32 R7, RZ, RZ, 0x1 ;  /* 0x00000001ff079424 */ /* 0x000fc600078e00ff */
[----:B------:R-:W-:Y:S02]  /*1b80*/  @!P1 LEA.HI.X R5, R2, UR9, R3, 0x2, P2 ;  /* 0x0000000902059c11 */ /* 0x000fe400090f1403 */
[----:B------:R-:W-:Y:S02]  /*1b90*/  ISETP.GE.U32.AND P2, PT, R12, UR20, PT ;  /* 0x000000140c007c0c */ /* 0x000fe4000bf46070 */
[----:B------:R-:W-:Y:S01]  /*1ba0*/  @!P3 LEA R2, P5, R9, UR8, 0x2 ;  /* 0x000000080902bc11 */ /* 0x000fe2000f8a10ff */
[----:B------:R0:W-:Y:S01]  /*1bb0*/  @!P1 STG.E desc[UR16][R4.64], R7 ;  /* 0x0000000704009986 */ /* 0x0001e2000c101910 */
[----:B------:R-:W-:Y:S01]  /*1bc0*/  ISETP.GE.AND.EX P2, PT, R13, UR21, PT, P2 ;  /* 0x000000150d007c0c */ /* 0x000fe2000bf46320 */
[----:B------:R-:W-:Y:S01]  /*1bd0*/  @!P0 IMAD.MOV.U32 R21, RZ, RZ, 0x1 ;  /* 0x00000001ff158424 */ /* 0x000fe200078e00ff */
[----:B------:R-:W-:Y:S02]  /*1be0*/  @!P3 LEA.HI.X R3, R9, UR9, R10, 0x2, P5 ;  /* 0x000000090903bc11 */ /* 0x000fe4000a8f140a */
[----:B------:R-:W-:-:S02]  /*1bf0*/  @!P0 LEA R8, P4, R6, UR8, 0x2 ;  /* 0x0000000806088c11 */ /* 0x000fc4000f8810ff */
[C---:B------:R-:W-:Y:S02]  /*1c00*/  IADD3 R10, P5, PT, R6.reuse, UR15, RZ ;  /* 0x0000000f060a7c10 */ /* 0x040fe4000ffbe0ff */
[--C-:B------:R-:W-:Y:S02]  /*1c10*/  @!P0 LEA.HI.X R9, R6, UR9, R11.reuse, 0x2, P4 ;  /* 0x0000000906098c11 */ /* 0x100fe4000a0f140b */
[----:B------:R-:W-:Y:S01]  /*1c20*/  ISETP.GE.U32.AND P1, PT, R14, UR20, PT ;  /* 0x000000140e007c0c */ /* 0x000fe2000bf26070 */
[----:B------:R-:W-:Y:S01]  /*1c30*/  IMAD.X R11, RZ, RZ, R11, P5 ;  /* 0x000000ffff0b7224 */ /* 0x000fe200028e060b */
[C---:B------:R-:W-:Y:S01]  /*1c40*/  ISETP.GE.U32.AND P6, PT, R10.reuse, UR20, PT ;  /* 0x000000140a007c0c */ /* 0x040fe2000bfc6070 */
[----:B------:R1:W-:Y:S01]  /*1c50*/  @!P0 STG.E desc[UR16][R8.64], R21 ;  /* 0x0000001508008986 */ /* 0x0003e2000c101910 */
[----:B------:R-:W-:Y:S02]  /*1c60*/  IADD3 R16, P4, PT, R10, UR19, RZ ;  /* 0x000000130a107c10 */ /* 0x000fe4000ff9e0ff */
[----:B------:R-:W-:-:S02]  /*1c70*/  ISETP.GE.AND.EX P1, PT, R15, UR21, PT, P1 ;  /* 0x000000150f007c0c */ /* 0x000fc4000bf26310 */
[----:B------:R-:W-:Y:S01]  /*1c80*/  ISETP.GE.AND.EX P0, PT, R11, UR21, PT, P6 ;  /* 0x000000150b007c0c */ /* 0x000fe2000bf06360 */
[----:B------:R-:W-:Y:S01]  /*1c90*/  IMAD.X R17, RZ, RZ, R11, P4 ;  /* 0x000000ffff117224 */ /* 0x000fe200020e060b */
[----:B0-----:R-:W-:Y:S02]  /*1ca0*/  @!P2 LEA R4, P5, R12, UR8, 0x2 ;  /* 0x000000080c04ac11 */ /* 0x001fe4000f8a10ff */
[----:B------:R-:W-:Y:S02]  /*1cb0*/  IADD3 R18, P6, PT, R16, UR19, RZ ;  /* 0x0000001310127c10 */ /* 0x000fe4000ffde0ff */
[----:B------:R-:W-:Y:S01]  /*1cc0*/  @!P2 LEA.HI.X R5, R12, UR9, R13, 0x2, P5 ;  /* 0x000000090c05ac11 */ /* 0x000fe2000a8f140d */
[----:B-1----:R-:W-:Y:S01]  /*1cd0*/  @!P2 IMAD.MOV.U32 R21, RZ, RZ, 0x1 ;  /* 0x00000001ff15a424 */ /* 0x002fe200078e00ff */
        /* <DEDUP_REMOVED lines=8> */
[----:B------:R-:W-:-:S03]  /*1d60*/  @!P0 LEA R8, P6, R10, UR8, 0x2 ;  /* 0x000000080a088c11 */ /* 0x000fc6000f8c10ff */
[----:B------:R-:W-:Y:S01]  /*1d70*/  @!P5 IMAD.MOV.U32 R23, RZ, RZ, 0x1 ;  /* 0x00000001ff17d424 */ /* 0x000fe200078e00ff */
[----:B------:R0:W-:Y:S01]  /*1d80*/  @!P3 STG.E desc[UR16][R2.64], R15 ;  /* 0x0000000f0200b986 */ /* 0x0001e2000c101910 */
[----:B------:R-:W-:Y:S02]  /*1d90*/  @!P0 LEA.HI.X R9, R10, UR9, R11, 0x2, P6 ;  /* 0x000000090a098c11 */ /* 0x000fe4000b0f140b */
[----:B------:R-:W-:Y:S01]  /*1da0*/  @!P5 LEA R12, P3, R16, UR8, 0x2 ;  /* 0x00000008100cdc11 */ /* 0x000fe2000f8610ff */
[----:B------:R1:W-:Y:S01]  /*1db0*/  @!P2 STG.E desc[UR16][R4.64], R21 ;  /* 0x000000150400a986 */ /* 0x0003e2000c101910 */
[----:B------:R-:W-:Y:S02]  /*1dc0*/  @!P4 LEA R10, P6, R18, UR8, 0x2 ;  /* 0x00000008120acc11 */ /* 0x000fe4000f8c10ff */
[----:B------:R-:W-:Y:S01]  /*1dd0*/  @!P5 LEA.HI.X R13, R16, UR9, R17, 0x2, P3 ;  /* 0x00000009100ddc11 */ /* 0x000fe200098f1411 */
[----:B------:R-:W-:Y:S01]  /*1de0*/  @!P1 IMAD.MOV.U32 R17, RZ, RZ, 0x1 ;  /* 0x00000001ff119424 */ /* 0x000fe200078e00ff */
[----:B------:R-:W-:Y:S01]  /*1df0*/  @!P4 LEA.HI.X R11, R18, UR9, R19, 0x2, P6 ;  /* 0x00000009120bcc11 */ /* 0x000fe2000b0f1413 */
[----:B------:R-:W-:-:S02]  /*1e00*/  @!P0 IMAD.MOV.U32 R19, RZ, RZ, 0x1 ;  /* 0x00000001ff138424 */ /* 0x000fc400078e00ff */
[----:B0-----:R-:W-:Y:S01]  /*1e10*/  @!P4 IMAD.MOV.U32 R3, RZ, RZ, 0x1 ;  /* 0x00000001ff03c424 */ /* 0x001fe200078e00ff */
[----:B------:R1:W-:Y:S04]  /*1e20*/  @!P1 STG.E desc[UR16][R6.64], R17 ;  /* 0x0000001106009986 */ /* 0x0003e8000c101910 */
[----:B------:R1:W-:Y:S04]  /*1e30*/  @!P0 STG.E desc[UR16][R8.64], R19 ;  /* 0x0000001308008986 */ /* 0x0003e8000c101910 */
[----:B------:R1:W-:Y:S04]  /*1e40*/  @!P5 STG.E desc[UR16][R12.64], R23 ;  /* 0x000000170c00d986 */ /* 0x0003e8000c101910 */
[----:B------:R1:W-:Y:S01]  /*1e50*/  @!P4 STG.E desc[UR16][R10.64], R3 ;  /* 0x000000030a00c986 */ /* 0x0003e2000c101910 */
[----:B------:R-:W-:Y:S05]  /*1e60*/  BRA.U UP0, `(.L_x_2853) ;  /* 0xfffffff900e47547 */ /* 0x000fea000b83ffff */
.L_x_2852:
        /* <DEDUP_REMOVED lines=18> */
[----:B------:R-:W-:-:S04]  /*1f90*/  @!P0 LEA R2, P3, R0, UR8, 0x2 ;  /* 0x0000000800028c11 */ /* 0x000fc8000f8610ff */
[----:B------:R-:W-:-:S03]  /*1fa0*/  @!P0 LEA.HI.X R3, R0, UR9, R3, 0x2, P3 ;  /* 0x0000000900038c11 */ /* 0x000fc600098f1403 */
[----:B------:R-:W-:Y:S01]  /*1fb0*/  @!P1 LEA R4, P3, R5, UR8, 0x2 ;  /* 0x0000000805049c11 */ /* 0x000fe2000f8610ff */
[----:B------:R-:W-:Y:S01]  /*1fc0*/  @!P1 IMAD.MOV.U32 R13, RZ, RZ, 0x1 ;  /* 0x00000001ff0d9424 */ /* 0x000fe200078e00ff */
[----:B------:R0:W-:Y:S01]  /*1fd0*/  @!P0 STG.E desc[UR16][R2.64], R11 ;  /* 0x0000000b02008986 */ /* 0x0001e2000c101910 */
[----:B------:R-:W-:Y:S01]  /*1fe0*/  IADD3 R0, P0, PT, R7, UR19, RZ ;  /* 0x0000001307007c10 */ /* 0x000fe2000ff1e0ff */
[----:B------:R-:W-:Y:S01]  /*1ff0*/  @!P2 IMAD.MOV.U32 R15, RZ, RZ, 0x1 ;  /* 0x00000001ff0fa424 */ /* 0x000fe200078e00ff */
[----:B------:R-:W-:Y:S02]  /*2000*/  @!P1 LEA.HI.X R5, R5, UR9, R6, 0x2, P3 ;  /* 0x0000000905059c11 */ /* 0x000fe400098f1406 */
[C---:B------:R-:W-:Y:S01]  /*2010*/  @!P2 LEA R6, P3, R7.reuse, UR8, 0x2 ;  /* 0x000000080706ac11 */ /* 0x040fe2000f8610ff */
[--C-:B------:R-:W-:Y:S01]  /*2020*/  IMAD.X R9, RZ, RZ, R8.reuse, P0 ;  /* 0x000000ffff097224 */ /* 0x100fe200000e0608 */
[----:B------:R-:W-:Y:S01]  /*2030*/  ISETP.GE.U32.AND P0, PT, R0, UR20, PT ;  /* 0x0000001400007c0c */ /* 0x000fe2000bf06070 */
[----:B------:R0:W-:Y:S01]  /*2040*/  @!P1 STG.E desc[UR16][R4.64], R13 ;  /* 0x0000000d04009986 */ /* 0x0001e2000c101910 */
[----:B------:R-:W-:-:S02]  /*2050*/  @!P2 LEA.HI.X R7, R7, UR9, R8, 0x2, P3 ;  /* 0x000000090707ac11 */ /* 0x000fc400098f1408 */
[----:B------:R-:W-:-:S03]  /*2060*/  ISETP.GE.AND.EX P0, PT, R9, UR21, PT, P0 ;  /* 0x0000001509007c0c */ /* 0x000fc6000bf06300 */
[----:B------:R0:W-:Y:S10]  /*2070*/  @!P2 STG.E desc[UR16][R6.64], R15 ;  /* 0x0000000f0600a986 */ /* 0x0001f4000c101910 */
[----:B------:R-:W-:Y:S05]  /*2080*/  @P0 EXIT ;  /* 0x000000000000094d */ /* 0x000fea0003800000 */
[----:B0-----:R-:W-:Y:S01]  /*2090*/  LEA R2, P0, R0, UR8, 0x2 ;  /* 0x0000000800027c11 */ /* 0x001fe2000f8010ff */
[----:B------:R-:W-:-:S03]  /*20a0*/  IMAD.MOV.U32 R5, RZ, RZ, 0x1 ;  /* 0x00000001ff057424 */ /* 0x000fc600078e00ff */
[----:B------:R-:W-:-:S05]  /*20b0*/  LEA.HI.X R3, R0, UR9, R9, 0x2, P0 ;  /* 0x0000000900037c11 */ /* 0x000fca00080f1409 */
[----:B------:R-:W-:Y:S01]  /*20c0*/  STG.E desc[UR16][R2.64], R5 ;  /* 0x0000000502007986 */ /* 0x000fe2000c101910 */
[----:B------:R-:W-:Y:S05]  /*20d0*/  EXIT ;  /* 0x000000000000794d */ /* 0x000fea0003800000 */
.L_x_2818:
        /* <DEDUP_REMOVED lines=8> */
[----:B0-----:R-:W-:-:S04]  /*2160*/  ULOP3.LUT UR5, UR7, 0x1, URZ, 0xc0, !UPT ;  /* 0x0000000107057892 */ /* 0x001fc8000f8ec0ff */
[----:B------:R-:W-:-:S03]  /*2170*/  UISETP.NE.U32.AND UP0, UPT, UR5, 0x1, UPT ;  /* 0x000000010500788c */ /* 0x000fc6000bf05070 */
[----:B------:R-:W-:Y:S02]  /*2180*/  UMOV UR5, 0xffffffff ;  /* 0xffffffff00057882 */ /* 0x000fe40000000000 */
[----:B------:R-:W-:Y:S02]  /*2190*/  USEL UR5, UR5, 0x1, !UP0 ;  /* 0x0000000105057887 */ /* 0x000fe4000c000000 */
[----:B------:R-:W-:-:S09]  /*21a0*/  UISETP.GT.AND UP0, UPT, UR7, -0x1, UPT ;  /* 0xffffffff0700788c */ /* 0x000fd2000bf04270 */
[----:B-1----:R-:W-:Y:S05]  /*21b0*/  BRA.U UP0, `(.L_x_2854) ;  /* 0x0000000100b87547 */ /* 0x002fea000b800000 */
.L_x_2863:
[C---:B------:R-:W-:Y:S01]  /*21c0*/  IMAD.SHL.U32 R2, R0.reuse, 0x10, RZ ;  /* 0x0000001000027824 */ /* 0x040fe200078e00ff */
[----:B------:R-:W-:-:S04]  /*21d0*/  SHF.L.U64.HI R6, R0, 0x4, R3 ;  /* 0x0000000400067819 */ /* 0x000fc80000010203 */
[----:B------:R-:W-:-:S04]  /*21e0*/  IADD3 R4, P0, PT, R2, UR10, RZ ;  /* 0x0000000a02047c10 */ /* 0x000fc8000ff1e0ff */
[----:B------:R-:W-:-:S05]  /*21f0*/  IADD3.X R5, PT, PT, R6, UR11, RZ, P0, !PT ;  /* 0x0000000b06057c10 */ /* 0x000fca00087fe4ff */
[----:B------:R-:W2:Y:S01]  /*2200*/  LDG.E.128 R8, desc[UR16][R4.64] ;  /* 0x0000001004087981 */ /* 0x000ea2000c1e1d00 */
[----:B------:R-:W-:Y:S01]  /*2210*/  BSSY.RECONVERGENT B0, `(.L_x_2855) ;  /* 0x0000009000007945 */ /* 0x000fe20003800200 */
[----:B--2---:R-:W-:Y:S02]  /*2220*/  ISETP.NE.AND P0, PT, R8, 0x1, PT ;  /* 0x000000010800780c */ /* 0x004fe40003f05270 */
[----:B------:R-:W-:Y:S02]  /*2230*/  ISETP.NE.AND P1, PT, R9, 0x1, PT ;  /* 0x000000010900780c */ /* 0x000fe40003f25270 */
[----:B------:R-:W-:Y:S02]  /*2240*/  ISETP.NE.AND P2, PT, R10, 0x1, PT ;  /* 0x000000010a00780c */ /* 0x000fe40003f45270 */
[----:B------:R-:W-:-:S07]  /*2250*/  ISETP.NE.AND P3, PT, R11, 0x1, PT ;  /* 0x000000010b00780c */ /* 0x000fce0003f65270 */
[----:B------:R-:W-:Y:S06]  /*2260*/  @!P0 BRA `(.L_x_2856) ;  /* 0x00000000000c8947 */ /* 0x000fec0003800000 */
[----:B------:R-:W-:Y:S01]  /*2270*/  ISETP.NE.AND P0, PT, R8, -0x1, PT ;  /* 0xffffffff0800780c */ /* 0x000fe20003f05270 */
[----:B------:R-:W-:-:S12]  /*2280*/  IMAD.U32 R8, RZ, RZ, UR5 ;  /* 0x00000005ff087e24 */ /* 0x000fd8000f8e00ff */
[----:B------:R-:W-:-:S07]  /*2290*/  @P0 IMAD.MOV.U32 R8, RZ, RZ, RZ ;  /* 0x000000ffff080224 */ /* 0x000fce00078e00ff */
.L_x_2856:
[----:B------:R-:W-:Y:S05]  /*22a0*/  BSYNC.RECONVERGENT B0 ;  /* 0x0000000000007941 */ /* 0x000fea0003800200 */
.L_x_2855:
[----:B------:R-:W-:Y:S04]  /*22b0*/  BSSY.RECONVERGENT B0, `(.L_x_2857) ;  /* 0x0000005000007945 */ /* 0x000fe80003800200 */
[----:B------:R-:W-:Y:S05]  /*22c0*/  @!P1 BRA `(.L_x_2858) ;  /* 0x00000000000c9947 */ /* 0x000fea0003800000 */
[----:B------:R-:W-:Y:S01]  /*22d0*/  ISETP.NE.AND P0, PT, R9, -0x1, PT ;  /* 0xffffffff0900780c */ /* 0x000fe20003f05270 */
[----:B------:R-:W-:-:S12]  /*22e0*/  IMAD.U32 R9, RZ, RZ, UR5 ;  /* 0x00000005ff097e24 */ /* 0x000fd8000f8e00ff */
[----:B------:R-:W-:-:S07]  /*22f0*/  @P0 IMAD.MOV.U32 R9, RZ, RZ, RZ ;  /* 0x000000ffff090224 */ /* 0x000fce00078e00ff */
.L_x_2858:
[----:B------:R-:W-:Y:S05]  /*2300*/  BSYNC.RECONVERGENT B0 ;  /* 0x0000000000007941 */ /* 0x000fea0003800200 */
.L_x_2857:
[----:B------:R-:W-:Y:S04]  /*2310*/  BSSY.RECONVERGENT B0, `(.L_x_2859) ;  /* 0x0000005000007945 */ /* 0x000fe80003800200 */
[----:B------:R-:W-:Y:S05]  /*2320*/  @!P2 BRA `(.L_x_2860) ;  /* 0x00000000000ca947 */ /* 0x000fea0003800000 */
[----:B------:R-:W-:Y:S01]  /*2330*/  ISETP.NE.AND P0, PT, R10, -0x1, PT ;  /* 0xffffffff0a00780c */ /* 0x000fe20003f05270 */
[----:B------:R-:W-:-:S12]  /*2340*/  IMAD.U32 R10, RZ, RZ, UR5 ;  /* 0x00000005ff0a7e24 */ /* 0x000fd8000f8e00ff */
[----:B------:R-:W-:-:S07]  /*2350*/  @P0 IMAD.MOV.U32 R10, RZ, RZ, RZ ;  /* 0x000000ffff0a0224 */ /* 0x000fce00078e00ff */
.L_x_2860:
[----:B------:R-:W-:Y:S05]  /*2360*/  BSYNC.RECONVERGENT B0 ;  /* 0x0000000000007941 */ /* 0x000fea0003800200 */
.L_x_2859:
[----:B------:R-:W-:Y:S04]  /*2370*/  BSSY.RECONVERGENT B0, `(.L_x_2861) ;  /* 0x0000005000007945 */ /* 0x000fe80003800200 */
[----:B------:R-:W-:Y:S05]  /*2380*/  @!P3 BRA `(.L_x_2862) ;  /* 0x00000000000cb947 */ /* 0x000fea0003800000 */
[----:B------:R-:W-:Y:S01]  /*2390*/  ISETP.NE.AND P0, PT, R11, -0x1, PT ;  /* 0xffffffff0b00780c */ /* 0x000fe20003f05270 */
[----:B------:R-:W-:-:S12]  /*23a0*/  IMAD.U32 R11, RZ, RZ, UR5 ;  /* 0x00000005ff0b7e24 */ /* 0x000fd8000f8e00ff */
[----:B------:R-:W-:-:S07]  /*23b0*/  @P0 IMAD.MOV.U32 R11, RZ, RZ, RZ ;  /* 0x000000ffff0b0224 */ /* 0x000fce00078e00ff */
.L_x_2862:
[----:B------:R-:W-:Y:S05]  /*23c0*/  BSYNC.RECONVERGENT B0 ;  /* 0x0000000000007941 */ /* 0x000fea0003800200 */
.L_x_2861:
        /* <DEDUP_REMOVED lines=13> */
.L_x_2854:
[----:B------:R-:W-:-:S09]  /*24a0*/  UISETP.NE.AND UP0, UPT, UR7, URZ, UPT ;  /* 0x000000ff0700728c */ /* 0x000fd2000bf05270 */
[----:B------:R-:W-:Y:S05]  /*24b0*/  BRA.U !UP0, `(.L_x_2864) ;  /* 0x0000000108ec7547 */ /* 0x000fea000b800000 */
.L_x_2869:
[C---:B------:R-:W-:Y:S01]  /*24c0*/  IMAD.SHL.U32 R2, R0.reuse, 0x10, RZ ;  /* 0x0000001000027824 */ /* 0x040fe200078e00ff */
[----:B------:R-:W-:-:S04]  /*24d0*/  SHF.L.U64.HI R13, R0, 0x4, R3 ;  /* 0x00000004000d7819 */ /* 0x000fc80000010203 */
[----:B------:R-:W-:-:S04]  /*24e0*/  IADD3 R8, P0, PT, R2, UR10, RZ ;  /* 0x0000000a02087c10 */ /* 0x000fc8000ff1e0ff */
[----:B------:R-:W-:-:S06]  /*24f0*/  IADD3.X R9, PT, PT, R13, UR11, RZ, P0, !PT ;  /* 0x0000000b0d097c10 */ /* 0x000fcc00087fe4ff */
[----:B------:R-:W5:Y:S01]  /*2500*/  LDG.E.128 R8, desc[UR16][R8.64] ;  /* 0x0000001008087981 */ /* 0x000f62000c1e1d00 */
[----:B------:R-:W0:Y:S01]  /*2510*/  LDC R12, c[0x0][0xfcc] ;  /* 0x0003f300ff0c7b82 */ /* 0x000e220000000800 */
[----:B------:R-:W-:Y:S02]  /*2520*/  IMAD.MOV.U32 R4, RZ, RZ, 0x1 ;  /* 0x00000001ff047424 */ /* 0x000fe400078e00ff */
[----:B0-----:R-:W-:-:S07]  /*2530*/  IMAD.MOV.U32 R5, RZ, RZ, R12 ;  /* 0x000000ffff057224 */ /* 0x001fce00078e000c */
.L_x_2865:
        /* <DEDUP_REMOVED lines=8> */
[----:B------:R-:W-:Y:S02]  /*25c0*/  IMAD.MOV.U32 R6, RZ, RZ, R12 ;  /* 0x000000ffff067224 */ /* 0x000fe400078e000c */
[----:B------:R-:W-:-:S07]  /*25d0*/  IMAD.MOV.U32 R5, RZ, RZ, 0x1 ;  /* 0x00000001ff057424 */ /* 0x000fce00078e00ff */
.L_x_2866:
        /* <DEDUP_REMOVED lines=8> */
[----:B------:R-:W-:Y:S02]  /*2660*/  IMAD.MOV.U32 R7, RZ, RZ, R12 ;  /* 0x000000ffff077224 */ /* 0x000fe400078e000c */
[----:B------:R-:W-:-:S07]  /*2670*/  IMAD.MOV.U32 R6, RZ, RZ, 0x1 ;  /* 0x00000001ff067424 */ /* 0x000fce00078e00ff */
.L_x_2867:
        /* <DEDUP_REMOVED lines=10> */
.L_x_2868:
        /* <DEDUP_REMOVED lines=21> */
.L_x_2864:
[----:B------:R-:W-:Y:S02]  /*2870*/  IMAD.MOV.U32 R8, RZ, RZ, 0x1 ;  /* 0x00000001ff087424 */ /* 0x000fe400078e00ff */
[----:B------:R-:W-:Y:S02]  /*2880*/  IMAD.MOV.U32 R9, RZ, RZ, 0x1 ;  /* 0x00000001ff097424 */ /* 0x000fe400078e00ff */
[----:B------:R-:W-:Y:S02]  /*2890*/  IMAD.MOV.U32 R10, RZ, RZ, 0x1 ;  /* 0x00000001ff0a7424 */ /* 0x000fe400078e00ff */
[----:B------:R-:W-:-:S07]  /*28a0*/  IMAD.MOV.U32 R11, RZ, RZ, 0x1 ;  /* 0x00000001ff0b7424 */ /* 0x000fce00078e00ff */
.L_x_2870:
        /* <DEDUP_REMOVED lines=13> */
        .weak           $__internal_72_$__cuda_sm20_div_u16
        .type           $__internal_72_$__cuda_sm20_div_u16,@function
        .size           $__internal_72_$__cuda_sm20_div_u16,(.L_x_4794 - $__internal_72_$__cuda_sm20_div_u16)
$__internal_72_$__cuda_sm20_div_u16:
        /* <DEDUP_REMOVED lines=19> */
[----:B------:R-:W-:Y:S05]  /*2ab0*/  RET.REL.NODEC R2 `(_ZN2at6native57_GLOBAL__N__f3eca4a2_24_ForeachBinaryOpScalar_cu_86b9896c25multi_tensor_apply_kernelINS1_18TensorListMetadataILi2EEENS1_21BinaryOpScalarFunctorIiLi2ELi1ELi1EEEJNS1_13power_functorIiEEiEEEvT_T0_DpT1_) ;  /* 0xffffffd402507950 */ /* 0x000fea0003c3ffff */
.L_x_2871:
        /* <DEDUP_REMOVED lines=12> */
.L_x_4794:


//--------------------- .text._ZN2at6native57_GLOBAL__N__f3eca4a2_24_ForeachBinaryOpScalar_cu_86b9896c25multi_tensor_apply_kernelINS1_18TensorListMetadataILi2EEENS1_21BinaryOpScalarFunctorIaLi2ELi1ELi1EEEJNS1_13power_functorIaEEaEEEvT_T0_DpT1_ --------------------------
	.section	.text._ZN2at6native57_GLOBAL__N__f3eca4a2_24_ForeachBinaryOpScalar_cu_86b9896c25multi_tensor_apply_kernelINS1_18TensorListMetadataILi2EEENS1_21BinaryOpScalarFunctorIaLi2ELi1ELi1EEEJNS1_13power_functorIaEEaEEEvT_T0_DpT1_,"ax",@progbits
	.align	128
.text._ZN2at6native57_GLOBAL__N__f3eca4a2_24_ForeachBinaryOpScalar_cu_86b9896c25multi_tensor_apply_kernelINS1_18TensorListMetadataILi2EEENS1_21BinaryOpScalarFunctorIaLi2ELi1ELi1EEEJNS1_13power_functorIaEEaEEEvT_T0_DpT1_:
        .type           _ZN2at6native57_GLOBAL__N__f3eca4a2_24_ForeachBinaryOpScalar_cu_86b9896c25multi_tensor_apply_kernelINS1_18TensorListMetadataILi2EEENS1_21BinaryOpScalarFunctorIaLi2ELi1ELi1EEEJNS1_13power_functorIaEEaEEEvT_T0_DpT1_,@function
        .size           _ZN2at6native57_GLOBAL__N__f3eca4a2_24_ForeachBinaryOpScalar_cu_86b9896c25multi_tensor_apply_kernelINS1_18TensorListMetadataILi2EEENS1_21BinaryOpScalarFunctorIaLi2ELi1ELi1EEEJNS1_13power_functorIaEEaEEEvT_T0_DpT1_,(.L_x_4796 - _ZN2at6native57_GLOBAL__N__f3eca4a2_24_ForeachBinaryOpScalar_cu_86b9896c25multi_tensor_apply_kernelINS1_18TensorListMetadataILi2EEENS1_21BinaryOpScalarFunctorIaLi2ELi1ELi1EEEJNS1_13power_functorIaEEaEEEvT_T0_DpT1_)
        .other          _ZN2at6native57_GLOBAL__N__f3eca4a2_24_ForeachBinaryOpScalar_cu_86b9896c25multi_tensor_apply_kernelINS1_18TensorListMetadataILi2EEENS1_21BinaryOpScalarFunctorIaLi2ELi1ELi1EEEJNS1_13power_functorIaEEaEEEvT_T0_DpT1_,@"STO_CUDA_ENTRY STV_DEFAULT"
_ZN2at6native57_GLOBAL__N__f3eca4a2_24_ForeachBinaryOpScalar_cu_86b9896c25multi_tensor_apply_kernelINS1_18TensorListMetadataILi2EEENS1_21BinaryOpScalarFunctorIaLi2ELi1ELi1EEEJNS1_13power_functorIaEEaEEEvT_T0_DpT1_:
        /* <DEDUP_REMOVED lines=24> */
[----:B------:R-:W0:Y:S01]  /*0180*/  LDCU.S8 UR4, c[0x0][0xfca] ;  /* 0x0001f940ff0477ac */ /* 0x000e220008000200 */
[----:B------:R-:W-:Y:S01]  /*0190*/  UISETP.LT.U32.AND UP0, UPT, UR12, 0x10000, UPT ;  /* 0x000100000c00788c */ /* 0x000fe2000bf01070 */
[----:B------:R-:W1:Y:S03]  /*01a0*/  LDCU UR22, c[0x0][0x360] ;  /* 0x00006c00ff1677ac */ /* 0x000e660008000800 */
[----:B------:R-:W-:-:S04]  /*01b0*/  UISETP.LT.U32.AND.EX UP0, UPT, UR5, URZ, UPT, UP0 ;  /* 0x000000ff0500728c */ /* 0x000fc8000bf01100 */
[----:B------:R-:W-:Y:S02]  /*01c0*/  USEL UR30, UR12, 0x10000, UP0 ;  /* 0x000100000c1e7887 */ /* 0x000fe40008000000 */
[----:B------:R-:W-:Y:S02]  /*01d0*/  USEL UR31, UR5, URZ, UP0 ;  /* 0x000000ff051f7287 */ /* 0x000fe40008000000 */
[----:B0-----:R-:W-:Y:S02]  /*01e0*/  UISETP.GT.AND UP0, UPT, UR4, -0x1, UPT ;  /* 0xffffffff0400788c */ /* 0x001fe4000bf04270 */
[----:B-1----:R-:W-:-:S07]  /*01f0*/  USHF.L.U32 UR19, UR22, 0x2, URZ ;  /* 0x0000000216137899 */ /* 0x002fce00080006ff */
        /* <DEDUP_REMOVED lines=10> */
[----:B------:R-:W-:Y:S05]  /*02a0*/  CALL.REL.NOINC `($__internal_73_$__cuda_sm20_div_u16) ;  /* 0x0000003000f07944 */ /* 0x000fea0003c00000 */
[----:B------:R-:W-:-:S03]  /*02b0*/  UISETP.GE.U32.AND UP0, UPT, UR4, UR19, UPT ;  /* 0x000000130400728c */ /* 0x000fc6000bf06070 */
[----:B------:R-:W-:Y:S01]  /*02c0*/  UMOV UR4, URZ ;  /* 0x000000ff00047c82 */ /* 0x000fe20008000000 */
[----:B------:R-:W-:-:S03]  /*02d0*/  UISETP.GE.U32.AND.EX UP0, UPT, UR5, URZ, UPT, UP0 ;  /* 0x000000ff0500728c */ /* 0x000fc6000bf06100 */
[----:B------:R-:W-:-:S06]  /*02e0*/  UMOV UR5, URZ ;  /* 0x000000ff00057c82 */ /* 0x000fcc0008000000 */
[----:B------:R-:W-:Y:S05]  /*02f0*/  BRA.U !UP0, `(.L_x_2874) ;  /* 0x0000001108087547 */ /* 0x000fea000b800000 */
[----:B------:R-:W0:Y:S01]  /*0300*/  S2UR UR4, SR_CTAID.X ;  /* 0x00000000000479c3 */ /* 0x000e220000002500 */
[----:B------:R-:W1:Y:S01]  /*0310*/  LDCU UR33, c[0x0][0x360] ;  /* 0x00006c00ff2177ac */ /* 0x000e620008000800 */
[----:B------:R-:W2:Y:S01]  /*0320*/  S2R R2, SR_TID.X ;  /* 0x0000000000027919 */ /* 0x000ea20000002100 */
[----:B------:R-:W-:Y:S01]  /*0330*/  IMAD.MOV.U32 R16, RZ, RZ, 0x1 ;  /* 0x00000001ff107424 */ /* 0x000fe200078e00ff */
[----:B------:R-:W-:Y:S01]  /*0340*/  ULOP3.LUT UR6, UR7, 0xffff, URZ, 0xc0, !UPT ;  /* 0x0000ffff07067892 */ /* 0x000fe2000f8ec0ff */
[----:B------:R-:W-:-:S03]  /*0350*/  IMAD.MOV.U32 R3, RZ, RZ, RZ ;  /* 0x000000ffff037224 */ /* 0x000fc600078e00ff */
        /* <DEDUP_REMOVED lines=11> */
[----:B------:R-:W-:Y:S02]  /*0410*/  UIADD3.X UR27, UPT, UPT, URZ, UR19, URZ, UP0, !UPT ;  /* 0x00000013ff1b7290 */ /* 0x000fe400087fe4ff */
[----:B0-----:R-:W-:Y:S02]  /*0420*/  UIADD3 UR46, UP4, UPT, UR4, UR26, URZ ;  /* 0x0000001a042e7290 */ /* 0x001fe4000ff9e0ff */
[----:B------:R-:W-:Y:S02]  /*0430*/  UIMAD.WIDE.U32 UR20, UR33, 0x2, UR18 ;  /* 0x00000002211478a5 */ /* 0x000fe4000f8e0012 */
[----:B----4-:R-:W-:-:S02]  /*0440*/  UIADD3 UR26, UP1, UPT, UR10, UR26, URZ ;  /* 0x0000001a0a1a7290 */ /* 0x010fc4000ff3e0ff */
[----:B------:R-:W-:Y:S02]  /*0450*/  UIMAD.WIDE.U32 UR16, UR33, 0x5, UR18 ;  /* 0x00000005211078a5 */ /* 0x000fe4000f8e0012 */
[----:B------:R-:W-:Y:S02]  /*0460*/  UIADD3 UR41, UP5, UPT, UR4, UR22, URZ ;  /* 0x0000001604297290 */ /* 0x000fe4000ffbe0ff */
[----:B------:R-:W-:Y:S02]  /*0470*/  UIADD3.X UR47, UPT, UPT, UR5, UR27, URZ, UP4, !UPT ;  /* 0x0000001b052f7290 */ /* 0x000fe4000a7fe4ff */
[----:B------:R-:W-:Y:S02]  /*0480*/  UIMAD.WIDE.U32 UR12, UR33, 0x7, UR18 ;  /* 0x00000007210c78a5 */ /* 0x000fe4000f8e0012 */
[----:B------:R-:W-:Y:S02]  /*0490*/  UIADD3 UR6, UP2, UPT, UR18, UR33, URZ ;  /* 0x0000002112067290 */ /* 0x000fe4000ff5e0ff */
[----:B------:R-:W-:-:S02]  /*04a0*/  UIADD3 UR44, UP0, UPT, UR4, UR20, URZ ;  /* 0x00000014042c7290 */ /* 0x000fc4000ff1e0ff */
[----:B------:R-:W-:Y:S02]  /*04b0*/  UIADD3 UR43, UP6, UPT, UR10, UR20, URZ ;  /* 0x000000140a2b7290 */ /* 0x000fe4000ffde0ff */
[----:B------:R-:W-:Y:S02]  /*04c0*/  UIADD3 UR40, UP3, UPT, UR10, UR22, URZ ;  /* 0x000000160a287290 */ /* 0x000fe4000ff7e0ff */
[----:B------:R-:W-:Y:S02]  /*04d0*/  UIADD3.X UR27, UPT, UPT, UR11, UR27, URZ, UP1, !UPT ;  /* 0x0000001b0b1b7290 */ /* 0x000fe40008ffe4ff */
[----:B------:R-:W-:Y:S02]  /*04e0*/  UIMAD.WIDE.U32 UR14, UR33, 0x6, UR18 ;  /* 0x00000006210e78a5 */ /* 0x000fe4000f8e0012 */
[----:B------:R-:W-:Y:S02]  /*04f0*/  UIADD3 UR37, UP1, UPT, UR10, UR16, URZ ;  /* 0x000000100a257290 */ /* 0x000fe4000ff3e0ff */
[----:B------:R-:W-:-:S02]  /*0500*/  UIADD3 UR38, UP4, UPT, UR4, UR16, URZ ;  /* 0x0000001004267290 */ /* 0x000fc4000ff9e0ff */
[----:B------:R-:W-:Y:S02]  /*0510*/  UIADD3.X UR42, UPT, UPT, UR5, UR23, URZ, UP5, !UPT ;  /* 0x00000017052a7290 */ /* 0x000fe4000affe4ff */
[----:B------:R-:W-:Y:S02]  /*0520*/  UIADD3.X UR45, UPT, UPT, UR5, UR21, URZ, UP0, !UPT ;  /* 0x00000015052d7290 */ /* 0x000fe400087fe4ff */
[----:B------:R-:W-:Y:S02]  /*0530*/  UIADD3.X UR20, UPT, UPT, UR11, UR21, URZ, UP6, !UPT ;  /* 0x000000150b147290 */ /* 0x000fe4000b7fe4ff */
[----:B------:R-:W-:Y:S02]  /*0540*/  UIADD3 UR34, UP5, UPT, UR4, UR12, URZ ;  /* 0x0000000c04227290 */ /* 0x000fe4000ffbe0ff */
[----:B------:R-:W-:Y:S02]  /*0550*/  UIADD3.X UR22, UPT, UPT, UR11, UR23, URZ, UP3, !UPT ;  /* 0x000000170b167290 */ /* 0x000fe40009ffe4ff */
[----:B------:R-:W-:-:S02]  /*0560*/  UIADD3.X UR18, UPT, UPT, URZ, UR19, URZ, UP2, !UPT ;  /* 0x00000013ff127290 */ /* 0x000fc400097fe4ff */
[----:B------:R-:W-:Y:S02]  /*0570*/  UIADD3 UR35, UP6, UPT, UR10, UR14, URZ ;  /* 0x0000000e0a237290 */ /* 0x000fe4000ffde0ff */
[----:B------:R-:W-:Y:S02]  /*0580*/  UIADD3 UR21, UP3, UPT, UR10, UR12, URZ ;  /* 0x0000000c0a157290 */ /* 0x000fe4000ff7e0ff */
        /* <DEDUP_REMOVED lines=14> */
.L_x_2891:
[C---:B0-----:R-:W-:Y:S01]  /*0670*/  IADD3 R0, P0, PT, R2.reuse, UR33, RZ ;  /* 0x0000002102007c10 */ /* 0x041fe2000ff1e0ff */
[----:B------:R-:W-:Y:S01]  /*0680*/  IMAD.U32 R5, RZ, RZ, UR33 ;  /* 0x00000021ff057e24 */ /* 0x000fe2000f8e00ff */
[----:B------:R-:W-:Y:S02]  /*0690*/  ISETP.GE.U32.AND P3, PT, R2, UR30, PT ;  /* 0x0000001e02007c0c */ /* 0x000fe4000bf66070 */
[----:B------:R-:W-:Y:S01]  /*06a0*/  ISETP.GE.U32.AND P1, PT, R0, UR30, PT ;  /* 0x0000001e00007c0c */ /* 0x000fe2000bf26070 */
[----:B------:R-:W-:Y:S01]  /*06b0*/  IMAD.X R0, RZ, RZ, R3, P0 ;  /* 0x000000ffff007224 */ /* 0x000fe200000e0603 */
[----:B------:R-:W-:Y:S02]  /*06c0*/  ISETP.GE.AND.EX P3, PT, R3, UR31, PT, P3 ;  /* 0x0000001f03007c0c */ /* 0x000fe4000bf66330 */
[----:B------:R-:W-:Y:S02]  /*06d0*/  IADD3 R4, P0, P2, R5, UR33, R2 ;  /* 0x0000002105047c10 */ /* 0x000fe4000fa1e002 */
[----:B------:R-:W-:-:S02]  /*06e0*/  ISETP.GE.AND.EX P1, PT, R0, UR31, PT, P1 ;  /* 0x0000001f00007c0c */ /* 0x000fc4000bf26310 */
[C---:B------:R-:W-:Y:S02]  /*06f0*/  IADD3 R5, P4, PT, R4.reuse, UR33, RZ ;  /* 0x0000002104057c10 */ /* 0x040fe4000ff9e0ff */
[----:B------:R-:W-:Y:S02]  /*0700*/  IADD3.X R0, PT, PT, RZ, RZ, R3, P0, P2 ;  /* 0x000000ffff007210 */ /* 0x000fe400007e4403 */
[----:B------:R-:W-:Y:S02]  /*0710*/  ISETP.GE.U32.AND P0, PT, R5, UR30, PT ;  /* 0x0000001e05007c0c */ /* 0x000fe4000bf06070 */
[----:B------:R-:W-:Y:S01]  /*0720*/  ISETP.GE.U32.AND P2, PT, R4, UR30, PT ;  /* 0x0000001e04007c0c */ /* 0x000fe2000bf46070 */
[----:B------:R-:W-:Y:S01]  /*0730*/  IMAD.X R5, RZ, RZ, R0, P4 ;  /* 0x000000ffff057224 */ /* 0x000fe200020e0600 */
[----:B------:R-:W-:Y:S02]  /*0740*/  @!P3 IADD3 R6, P4, PT, R2, UR32, RZ ;  /* 0x000000200206bc10 */ /* 0x000fe4000ff9e0ff */
[----:B------:R-:W-:-:S02]  /*0750*/  ISETP.GE.AND.EX P2, PT, R0, UR31, PT, P2 ;  /* 0x0000001f00007c0c */ /* 0x000fc4000bf46320 */
[----:B------:R-:W-:Y:S02]  /*0760*/  ISETP.GE.AND.EX P0, PT, R5, UR31, PT, P0 ;  /* 0x0000001f05007c0c */ /* 0x000fe4000bf06300 */
[----:B------:R-:W-:Y:S02]  /*0770*/  PRMT R5, RZ, 0x7610, R5 ;  /* 0x00007610ff057816 */ /* 0x000fe40000000005 */
[C---:B------:R-:W-:Y:S02]  /*0780*/  @!P3 IADD3.X R7, PT, PT, R3.reuse, UR8, RZ, P4, !PT ;  /* 0x000000080307bc10 */ /* 0x040fe4000a7fe4ff */
[----:B------:R-:W-:Y:S02]  /*0790*/  @!P1 IADD3 R8, P5, PT, R2, UR10, RZ ;  /* 0x0000000a02089c10 */ /* 0x000fe4000ffbe0ff */
[----:B------:R-:W-:Y:S01]  /*07a0*/  PRMT R14, RZ, 0x7610, R14 ;  /* 0x00007610ff0e7816 */ /* 0x000fe2000000000e */
[----:B------:R-:W2:Y:S01]  /*07b0*/  @!P3 LDG.E.U8 R5, desc[UR24][R6.64] ;  /* 0x000000180605b981 */ /* 0x000ea2000c1e1100 */
[----:B------:R-:W-:-:S02]  /*07c0*/  @!P1 IADD3.X R9, PT, PT, R3, UR11, RZ, P5, !PT ;  /* 0x0000000b03099c10 */ /* 0x000fc4000affe4ff */
[C---:B------:R-:W-:Y:S02]  /*07d0*/  @!P2 IADD3 R10, P3, PT, R2.reuse, UR44, RZ ;  /* 0x0000002c020aac10 */ /* 0x040fe4000ff7e0ff */
[----:B------:R-:W-:Y:S01]  /*07e0*/  @!P0 IADD3 R12, P4, PT, R2, UR41, RZ ;  /* 0x00000029020c8c10 */ /* 0x000fe2000ff9e0ff */
[----:B------:R0:W3:Y:S01]  /*07f0*/  @!P1 LDG.E.U8 R14, desc[UR24][R8.64] ;  /* 0x00000018080e9981 */ /* 0x0000e2000c1e1100 */
[----:B------:R-:W-:Y:S02]  /*0800*/  PRMT R15, RZ, 0x7610, R15 ;  /* 0x00007610ff0f7816 */ /* 0x000fe4000000000f */
[----:B------:R-:W-:Y:S02]  /*0810*/  PRMT R17, RZ, 0x7610, R17 ;  /* 0x00007610ff117816 */ /* 0x000fe40000000011 */
[C---:B------:R-:W-:Y:S02]  /*0820*/  @!P2 IADD3.X R11, PT, PT, R3.reuse, UR45, RZ, P3, !PT ;  /* 0x0000002d030bac10 */ /* 0x040fe40009ffe4ff */
[----:B------:R-:W-:-:S03]  /*0830*/  @!P0 IADD3.X R13, PT, PT, R3, UR42, RZ, P4, !PT ;  /* 0x0000002a030d8c10 */ /* 0x000fc6000a7fe4ff */
[----:B------:R1:W5:Y:S04]  /*0840*/  @!P2 LDG.E.U8 R15, desc[UR24][R10.64] ;  /* 0x000000180a0fa981 */ /* 0x000368000c1e1100 */
[----:B------:R1:W5:Y:S01]  /*0850*/  @!P0 LDG.E.U8 R17, desc[UR24][R12.64] ;  /* 0x000000180c118981 */ /* 0x000362000c1e1100 */
[----:B------:R-:W-:-:S04]  /*0860*/  UIADD3 UR9, UP0, UPT, UR9, -0x2, URZ ;  /* 0xfffffffe09097890 */ /* 0x000fc8000ff1e0ff */
[----:B------:R-:W-:Y:S02]  /*0870*/  UIADD3.X UR6, UPT, UPT, UR6, -0x1, URZ, UP0, !UPT ;  /* 0xffffffff06067890 */ /* 0x000fe400087fe4ff */
[----:B------:R-:W-:Y:S01]  /*0880*/  UISETP.NE.U32.AND UP0, UPT, UR9, URZ, UPT ;  /* 0x000000ff0900728c */ /* 0x000fe2000bf05070 */
[----:B------:R-:W-:Y:S03]  /*0890*/  BSSY.RECONVERGENT B0, `(.L_x_2875) ;  /* 0x0000011000007945 */ /* 0x000fe60003800200 */
[----:B------:R-:W-:Y:S01]  /*08a0*/  UISETP.NE.AND.EX UP0, UPT, UR6, URZ, UPT, UP0 ;  /* 0x000000ff0600728c */ /* 0x000fe2000bf05300 */
[----:B------:R-:W-:Y:S01]  /*08b0*/  ISETP.GE.U32.AND P6, PT, R2, UR30, PT ;  /* 0x0000001e02007c0c */ /* 0x000fe2000bfc6070 */
[----:B0-----:R-:W-:Y:S01]  /*08c0*/  IMAD.MOV.U32 R9, RZ, RZ, 0x1 ;  /* 0x00000001ff097424 */ /* 0x001fe200078e00ff */
[----:B--2---:R-:W-:-:S04]  /*08d0*/  LOP3.LUT R18, R5, 0xff, RZ, 0xc0, !PT ;  /* 0x000000ff05127812 */ /* 0x004fc800078ec0ff */
[----:B------:R-:W-:Y:S02]  /*08e0*/  ISETP.NE.AND P4, PT, R18, 0x1, PT ;  /* 0x000000011200780c */ /* 0x000fe40003f85270 */
[----:B---3--:R-:W-:Y:S01]  /*08f0*/  LOP3.LUT R14, R14, 0xff, RZ, 0xc0, !PT ;  /* 0x000000ff0e0e7812 */ /* 0x008fe200078ec0ff */
[----:B------:R-:W-:-:S03]  /*0900*/  IMAD.MOV.U32 R5, RZ, RZ, 0x1 ;  /* 0x00000001ff057424 */ /* 0x000fc600078e00ff */
[----:B------:R-:W-:-:S07]  /*0910*/  ISETP.NE.AND P3, PT, R14, 0x1, PT ;  /* 0x000000010e00780c */ /* 0x000fce0003f65270 */
[----:B-1----:R-:W-:Y:S06]  /*0920*/  @!P4 BRA `(.L_x_2876) ;  /* 0x00000000001cc947 */ /* 0x002fec0003800000 */
[----:B------:R-:W-:-:S13]  /*0930*/  ISETP.NE.AND P4, PT, R18, 0xff, PT ;  /* 0x000000ff1200780c */ /* 0x000fda0003f85270 */
[----:B------:R-:W0:Y:S02]  /*0940*/  @!P4 LDC.S8 R5, c[0x0][0xfca] ;  /* 0x0003f280ff05cb82 */ /* 0x000e240000000200 */
[----:B0-----:R-:W-:-:S04]  /*0950*/  @!P4 PRMT R5, R5, 0x7710, RZ ;  /* 0x000077100505c816 */ /* 0x001fc800000000ff */
[----:B------:R-:W-:-:S04]  /*0960*/  @!P4 LOP3.LUT R5, R5, 0x1, RZ, 0xc0, !PT ;  /* 0x000000010505c812 */ /* 0x000fc800078ec0ff */
[----:B------:R-:W-:-:S04]  /*0970*/  @!P4 ISETP.NE.U32.AND P5, PT, R5, 0x1, PT ;  /* 0x000000010500c80c */ /* 0x000fc80003fa5070 */
[----:B------:R-:W-:-:S04]  /*0980*/  @!P4 SEL R5, R16, 0xffff, P5 ;  /* 0x0000ffff1005c807 */ /* 0x000fc80002800000 */
[----:B------:R-:W-:-:S07]  /*0990*/  @P4 PRMT R5, RZ, 0x7610, R5 ;  /* 0x00007610ff054816 */ /* 0x000fce0000000005 */
.L_x_2876:
[----:B------:R-:W-:Y:S05]  /*09a0*/  BSYNC.RECONVERGENT B0 ;  /* 0x0000000000007941 */ /* 0x000fea0003800200 */
.L_x_2875:
[----:B------:R-:W-:Y:S01]  /*09b0*/  BSSY.RECONVERGENT B0, `(.L_x_2877) ;  /* 0x000000b000007945 */ /* 0x000fe20003800200 */
[----:B-----5:R-:W-:Y:S02]  /*09c0*/  LOP3.LUT R15, R15, 0xff, RZ, 0xc0, !PT ;  /* 0x000000ff0f0f7812 */ /* 0x020fe400078ec0ff */
[----:B------:R-:W-:Y:S01]  /*09d0*/  LOP3.LUT R17, R17, 0xff, RZ, 0xc0, !PT ;  /* 0x000000ff11117812 */ /* 0x000fe200078ec0ff */
[----:B------:R-:W-:Y:S06]  /*09e0*/  @!P3 BRA `(.L_x_2878) ;  /* 0x00000000001cb947 */ /* 0x000fec0003800000 */
[----:B------:R-:W-:-:S13]  /*09f0*/  ISETP.NE.AND P3, PT, R14, 0xff, PT ;  /* 0x000000ff0e00780c */ /* 0x000fda0003f65270 */
[----:B------:R-:W0:Y:S02]  /*0a00*/  @!P3 LDC.S8 R6, c[0x0][0xfca] ;  /* 0x0003f280ff06bb82 */ /* 0x000e240000000200 */
[----:B0-----:R-:W-:-:S04]  /*0a10*/  @!P3 PRMT R6, R6, 0x7710, RZ ;  /* 0x000077100606b816 */ /* 0x001fc800000000ff */
[----:B------:R-:W-:-:S04]  /*0a20*/  @!P3 LOP3.LUT R6, R6, 0x1, RZ, 0xc0, !PT ;  /* 0x000000010606b812 */ /* 0x000fc800078ec0ff */
[----:B------:R-:W-:-:S04]  /*0a30*/  @!P3 ISETP.NE.U32.AND P4, PT, R6, 0x1, PT ;  /* 0x000000010600b80c */ /* 0x000fc80003f85070 */
[----:B------:R-:W-:-:S04]  /*0a40*/  @!P3 SEL R9, R16, 0xffff, P4 ;  /* 0x0000ffff1009b807 */ /* 0x000fc80002000000 */
[----:B------:R-:W-:-:S07]  /*0a50*/  @P3 PRMT R9, RZ, 0x7610, R9 ;  /* 0x00007610ff093816 */ /* 0x000fce0000000009 */
.L_x_2878:
[----:B------:R-:W-:Y:S05]  /*0a60*/  BSYNC.RECONVERGENT B0 ;  /* 0x0000000000007941 */ /* 0x000fea0003800200 */
.L_x_2877:
[----:B------:R-:W-:Y:S01]  /*0a70*/  ISETP.NE.AND P4, PT, R15, 0x1, PT ;  /* 0x000000010f00780c */ /* 0x000fe20003f85270 */
[----:B------:R-:W-:Y:S01]  /*0a80*/  BSSY.RECONVERGENT B0, `(.L_x_2879) ;  /* 0x000000c000007945 */ /* 0x000fe20003800200 */
[----:B------:R-:W-:Y:S01]  /*0a90*/  ISETP.GE.AND.EX P6, PT, R3, UR31, PT, P6 ;  /* 0x0000001f03007c0c */ /* 0x000fe2000bfc6360 */
[----:B------:R-:W-:Y:S01]  /*0aa0*/  IMAD.MOV.U32 R8, RZ, RZ, 0x1 ;  /* 0x00000001ff087424 */ /* 0x000fe200078e00ff */
[----:B------:R-:W-:-:S09]  /*0ab0*/  ISETP.NE.AND P3, PT, R17, 0x1, PT ;  /* 0x000000011100780c */ /* 0x000fd20003f65270 */
[----:B------:R-:W-:Y:S05]  /*0ac0*/  @!P4 BRA `(.L_x_2880) ;  /* 0x00000000001cc947 */ /* 0x000fea0003800000 */
[----:B------:R-:W-:-:S13]  /*0ad0*/  ISETP.NE.AND P4, PT, R15, 0xff, PT ;  /* 0x000000ff0f00780c */ /* 0x000fda0003f85270 */
[----:B------:R-:W0:Y:S02]  /*0ae0*/  @!P4 LDC.S8 R6, c[0x0][0xfca] ;  /* 0x0003f280ff06cb82 */ /* 0x000e240000000200 */
[----:B0-----:R-:W-:-:S04]  /*0af0*/  @!P4 PRMT R6, R6, 0x7710, RZ ;  /* 0x000077100606c816 */ /* 0x001fc800000000ff */
[----:B------:R-:W-:-:S04]  /*0b00*/  @!P4 LOP3.LUT R6, R6, 0x1, RZ, 0xc0, !PT ;  /* 0x000000010606c812 */ /* 0x000fc800078ec0ff */
[----:B------:R-:W-:-:S04]  /*0b10*/  @!P4 ISETP.NE.U32.AND P5, PT, R6, 0x1, PT ;  /* 0x000000010600c80c */ /* 0x000fc80003fa5070 */
[----:B------:R-:W-:-:S04]  /*0b20*/  @!P4 SEL R8, R16, 0xffff, P5 ;  /* 0x0000ffff1008c807 */ /* 0x000fc80002800000 */
[----:B------:R-:W-:-:S07]  /*0b30*/  @P4 PRMT R8, RZ, 0x7610, R8 ;  /* 0x00007610ff084816 */ /* 0x000fce0000000008 */
.L_x_2880:
[----:B------:R-:W-:Y:S05]  /*0b40*/  BSYNC.RECONVERGENT B0 ;  /* 0x0000000000007941 */ /* 0x000fea0003800200 */
.L_x_2879:
[----:B------:R-:W-:Y:S01]  /*0b50*/  @!P6 IADD3 R6, P4, PT, R2, UR28, RZ ;  /* 0x0000001c0206ec10 */ /* 0x000fe2000ff9e0ff */
[----:B------:R-:W-:Y:S01]  /*0b60*/  BSSY.RECONVERGENT B0, `(.L_x_2881) ;  /* 0x000000c000007945 */ /* 0x000fe20003800200 */
[----:B------:R-:W-:Y:S02]  /*0b70*/  IMAD.MOV.U32 R10, RZ, RZ, 0x1 ;  /* 0x00000001ff0a7424 */ /* 0x000fe400078e00ff */
[----:B------:R-:W-:Y:S01]  /*0b80*/  IMAD.U32 R11, RZ, RZ, UR33 ;  /* 0x00000021ff0b7e24 */ /* 0x000fe2000f8e00ff */
[----:B------:R-:W-:Y:S01]  /*0b90*/  @!P6 IADD3.X R7, PT, PT, R3, UR29, RZ, P4, !PT ;  /* 0x0000001d0307ec10 */ /* 0x000fe2000a7fe4ff */
[----:B------:R-:W-:Y:S07]  /*0ba0*/  @!P3 BRA `(.L_x_2882) ;  /* 0x00000000001cb947 */ /* 0x000fee0003800000 */
[----:B------:R-:W-:-:S13]  /*0bb0*/  ISETP.NE.AND P3, PT, R17, 0xff, PT ;  /* 0x000000ff1100780c */ /* 0x000fda0003f65270 */
[----:B------:R-:W0:Y:S02]  /*0bc0*/  @!P3 LDC.S8 R10, c[0x0][0xfca] ;  /* 0x0003f280ff0abb82 */ /* 0x000e240000000200 */
[----:B0-----:R-:W-:-:S04]  /*0bd0*/  @!P3 PRMT R10, R10, 0x7710, RZ ;  /* 0x000077100a0ab816 */ /* 0x001fc800000000ff */
[----:B------:R-:W-:-:S04]  /*0be0*/  @!P3 LOP3.LUT R10, R10, 0x1, RZ, 0xc0, !PT ;  /* 0x000000010a0ab812 */ /* 0x000fc800078ec0ff */
[----:B------:R-:W-:-:S04]  /*0bf0*/  @!P3 ISETP.NE.U32.AND P4, PT, R10, 0x1, PT ;  /* 0x000000010a00b80c */ /* 0x000fc80003f85070 */
[----:B------:R-:W-:-:S04]  /*0c00*/  @!P3 SEL R10, R16, 0xffff, P4 ;  /* 0x0000ffff100ab807 */ /* 0x000fc80002000000 */
[----:B------:R-:W-:-:S07]  /*0c10*/  @P3 PRMT R10, RZ, 0x7610, R10 ;  /* 0x00007610ff0a3816 */ /* 0x000fce000000000a */
.L_x_2882:
[----:B------:R-:W-:Y:S05]  /*0c20*/  BSYNC.RECONVERGENT B0 ;  /* 0x0000000000007941 */ /* 0x000fea0003800200 */
.L_x_2881:
[C---:B------:R-:W-:Y:S01]  /*0c30*/  @!P1 IADD3 R12, P3, PT, R2.reuse, UR19, RZ ;  /* 0x00000013020c9c10 */ /* 0x040fe2000ff7e0ff */
[----:B------:R0:W-:Y:S01]  /*0c40*/  @!P6 STG.E.U8 desc[UR24][R6.64], R5 ;  /* 0x000000050600e986 */ /* 0x0001e2000c101118 */
[----:B------:R-:W-:Y:S02]  /*0c50*/  IADD3 R11, P5, P4, R11, UR33, R4 ;  /* 0x000000210b0b7c10 */ /* 0x000fe4000fcbe004 */
[----:B------:R-:W-:Y:S02]  /*0c60*/  @!P1 IADD3.X R13, PT, PT, R3, UR12, RZ, P3, !PT ;  /* 0x0000000c030d9c10 */ /* 0x000fe40009ffe4ff */
[----:B------:R-:W-:Y:S01]  /*0c70*/  IADD3.X R17, PT, PT, RZ, RZ, R0, P5, P4 ;  /* 0x000000ffff117210 */ /* 0x000fe20002fe8400 */
[----:B------:R-:W-:Y:S01]  /*0c80*/  IMAD.U32 R0, RZ, RZ, UR33 ;  /* 0x00000021ff007e24 */ /* 0x000fe2000f8e00ff */
[----:B------:R-:W-:Y:S01]  /*0c90*/  @!P2 IADD3 R14, P4, PT, R2, UR43, RZ ;  /* 0x0000002b020eac10 */ /* 0x000fe2000ff9e0ff */
[----:B------:R-:W-:Y:S01]  /*0ca0*/  @!P1 STG.E.U8 desc[UR24][R12.64], R9 ;  /* 0x000000090c009986 */ /* 0x000fe2000c101118 */
[----:B------:R-:W-:-:S02]  /*0cb0*/  ISETP.GE.U32.AND P1, PT, R11, UR30, PT ;  /* 0x0000001e0b007c0c */ /* 0x000fc4000bf26070 */
[----:B------:R-:W-:Y:S02]  /*0cc0*/  @!P2 IADD3.X R15, PT, PT, R3, UR20, RZ, P4, !PT ;  /* 0x00000014030fac10 */ /* 0x000fe4000a7fe4ff */
[----:B------:R-:W-:Y:S02]  /*0cd0*/  IADD3 R0, P4, P5, R0, UR33, R11 ;  /* 0x0000002100007c10 */ /* 0x000fe4000fd9e00b */
[----:B------:R-:W-:Y:S01]  /*0ce0*/  ISETP.GE.AND.EX P1, PT, R17, UR31, PT, P1 ;  /* 0x0000001f11007c0c */ /* 0x000fe2000bf26310 */
[----:B------:R1:W-:Y:S01]  /*0cf0*/  @!P2 STG.E.U8 desc[UR24][R14.64], R8 ;  /* 0x000000080e00a986 */ /* 0x0003e2000c101118 */
[----:B------:R-:W-:Y:S02]  /*0d00*/  IADD3 R4, P6, PT, R11, UR33, RZ ;  /* 0x000000210b047c10 */ /* 0x000fe4000ffde0ff */
[----:B0-----:R-:W-:Y:S02]  /*0d10*/  IADD3.X R5, PT, PT, RZ, RZ, R17, P4, P5 ;  /* 0x000000ffff057210 */ /* 0x001fe400027ea411 */
[----:B------:R-:W-:-:S02]  /*0d20*/  ISETP.GE.U32.AND P4, PT, R0, UR30, PT ;  /* 0x0000001e00007c0c */ /* 0x000fc4000bf86070 */
[----:B------:R-:W-:Y:S01]  /*0d30*/  ISETP.GE.U32.AND P3, PT, R4, UR30, PT ;  /* 0x0000001e04007c0c */ /* 0x000fe2000bf66070 */
[----:B------:R-:W-:Y:S01]  /*0d40*/  IMAD.X R4, RZ, RZ, R17, P6 ;  /* 0x000000ffff047224 */ /* 0x000fe200030e0611 */
[----:B------:R-:W-:Y:S02]  /*0d50*/  IADD3 R0, P5, PT, R0, UR33, RZ ;  /* 0x0000002100007c10 */ /* 0x000fe4000ffbe0ff */
[----:B------:R-:W-:Y:S02]  /*0d60*/  ISETP.GE.AND.EX P4, PT, R5, UR31, PT, P4 ;  /* 0x0000001f05007c0c */ /* 0x000fe4000bf86340 */
[----:B------:R-:W-:Y:S01]  /*0d70*/  ISETP.GE.U32.AND P2, PT, R0, UR30, PT ;  /* 0x0000001e00007c0c */ /* 0x000fe2000bf46070 */
[----:B------:R-:W-:Y:S01]  /*0d80*/  IMAD.X R0, RZ, RZ, R5, P5 ;  /* 0x000000ffff007224 */ /* 0x000fe200028e0605 */
[----:B------:R-:W-:Y:S02]  /*0d90*/  ISETP.GE.AND.EX P3, PT, R4, UR31, PT, P3 ;  /* 0x0000001f04007c0c */ /* 0x000fe4000bf66330 */
[----:B------:R-:W-:-:S02]  /*0da0*/  @!P0 IADD3 R4, P6, PT, R2, UR40, RZ ;  /* 0x0000002802048c10 */ /* 0x000fc4000ffde0ff */
[----:B------:R-:W-:Y:S02]  /*0db0*/  @!P1 IADD3 R6, P5, PT, R2, UR46, RZ ;  /* 0x0000002e02069c10 */ /* 0x000fe4000ffbe0ff */
[----:B------:R-:W-:Y:S02]  /*0dc0*/  ISETP.GE.AND.EX P2, PT, R0, UR31, PT, P2 ;  /* 0x0000001f00007c0c */ /* 0x000fe4000bf46320 */
[C---:B------:R-:W-:Y:S02]  /*0dd0*/  @!P0 IADD3.X R5, PT, PT, R3.reuse, UR22, RZ, P6, !PT ;  /* 0x0000001603058c10 */ /* 0x040fe4000b7fe4ff */
[----:B------:R-:W-:Y:S02]  /*0de0*/  PRMT R0, RZ, 0x7610, R0 ;  /* 0x00007610ff007816 */ /* 0x000fe40000000000 */
[----:B------:R-:W-:Y:S01]  /*0df0*/  @!P1 IADD3.X R7, PT, PT, R3, UR47, RZ, P5, !PT ;  /* 0x0000002f03079c10 */ /* 0x000fe2000affe4ff */
[----:B------:R0:W-:Y:S01]  /*0e00*/  @!P0 STG.E.U8 desc[UR24][R4.64], R10 ;  /* 0x0000000a04008986 */ /* 0x0001e2000c101118 */
[----:B-1----:R-:W-:-:S03]  /*0e10*/  @!P3 IADD3 R8, P0, PT, R2, UR38, RZ ;  /* 0x000000260208bc10 */ /* 0x002fc6000ff1e0ff */
[----:B------:R-:W2:Y:S01]  /*0e20*/  @!P1 LDG.E.U8 R0, desc[UR24][R6.64] ;  /* 0x0000001806009981 */ /* 0x000ea2000c1e1100 */
[C---:B------:R-:W-:Y:S02]  /*0e30*/  @!P4 IADD3 R12, P5, PT, R2.reuse, UR36, RZ ;  /* 0x00000024020ccc10 */ /* 0x040fe4000ffbe0ff */
[C---:B------:R-:W-:Y:S02]  /*0e40*/  @!P3 IADD3.X R9, PT, PT, R3.reuse, UR39, RZ, P0, !PT ;  /* 0x000000270309bc10 */ /* 0x040fe400087fe4ff */
[----:B------:R-:W-:Y:S02]  /*0e50*/  PRMT R11, RZ, 0x7610, R11 ;  /* 0x00007610ff0b7816 */ /* 0x000fe4000000000b */
[----:B------:R-:W-:Y:S02]  /*0e60*/  PRMT R17, RZ, 0x7610, R17 ;  /* 0x00007610ff117816 */ /* 0x000fe40000000011 */
[----:B------:R-:W-:Y:S02]  /*0e70*/  @!P4 IADD3.X R13, PT, PT, R3, UR23, RZ, P5, !PT ;  /* 0x00000017030dcc10 */ /* 0x000fe4000affe4ff */
[----:B------:R-:W-:Y:S01]  /*0e80*/  @!P2 IADD3 R14, P0, PT, R2, UR34, RZ ;  /* 0x00000022020eac10 */ /* 0x000fe2000ff1e0ff */
[----:B------:R-:W3:Y:S01]  /*0e90*/  @!P3 LDG.E.U8 R11, desc[UR24][R8.64] ;  /* 0x00000018080bb981 */ /* 0x000ee2000c1e1100 */
[----:B0-----:R-:W-:-:S02]  /*0ea0*/  PRMT R4, RZ, 0x7610, R4 ;  /* 0x00007610ff047816 */ /* 0x001fc40000000004 */
[----:B------:R-:W-:Y:S01]  /*0eb0*/  @!P2 IADD3.X R15, PT, PT, R3, UR17, RZ, P0, !PT ;  /* 0x00000011030fac10 */ /* 0x000fe200087fe4ff */
[----:B------:R-:W4:Y:S04]  /*0ec0*/  @!P4 LDG.E.U8 R17, desc[UR24][R12.64] ;  /* 0x000000180c11c981 */ /* 0x000f28000c1e1100 */
[----:B------:R0:W5:Y:S01]  /*0ed0*/  @!P2 LDG.E.U8 R4, desc[UR24][R14.64] ;  /* 0x000000180e04a981 */ /* 0x000162000c1e1100 */
[----:B------:R-:W-:Y:S01]  /*0ee0*/  BSSY.RECONVERGENT B0, `(.L_x_2883) ;  /* 0x000000e000007945 */ /* 0x000fe20003800200 */
[----:B--2---:R-:W-:Y:S01]  /*0ef0*/  LOP3.LUT R5, R0, 0xff, RZ, 0xc0, !PT ;  /* 0x000000ff00057812 */ /* 0x004fe200078ec0ff */
[----:B------:R-:W-:-:S03]  /*0f00*/  IMAD.MOV.U32 R0, RZ, RZ, 0x1 ;  /* 0x00000001ff007424 */ /* 0x000fc600078e00ff */
[----:B------:R-:W-:Y:S02]  /*0f10*/  ISETP.NE.AND P0, PT, R5, 0x1, PT ;  /* 0x000000010500780c */ /* 0x000fe40003f05270 */
[----:B---3--:R-:W-:Y:S02]  /*0f20*/  LOP3.LUT R11, R11, 0xff, RZ, 0xc0, !PT ;  /* 0x000000ff0b0b7812 */ /* 0x008fe400078ec0ff */
[----:B----4-:R-:W-:-:S09]  /*0f30*/  LOP3.LUT R17, R17, 0xff, RZ, 0xc0, !PT ;  /* 0x000000ff11117812 */ /* 0x010fd200078ec0ff */
[----:B0-----:R-:W-:Y:S05]  /*0f40*/  @!P0 BRA `(.L_x_2884) ;  /* 0x00000000001c8947 */ /* 0x001fea0003800000 */
[----:B------:R-:W-:-:S13]  /*0f50*/  ISETP.NE.AND P0, PT, R5, 0xff, PT ;  /* 0x000000ff0500780c */ /* 0x000fda0003f05270 */
[----:B------:R-:W0:Y:S02]  /*0f60*/  @!P0 LDC.S8 R0, c[0x0][0xfca] ;  /* 0x0003f280ff008b82 */ /* 0x000e240000000200 */
[----:B0-----:R-:W-:-:S04]  /*0f70*/  @!P0 PRMT R0, R0, 0x7710, RZ ;  /* 0x0000771000008816 */ /* 0x001fc800000000ff */
[----:B------:R-:W-:-:S04]  /*0f80*/  @!P0 LOP3.LUT R0, R0, 0x1, RZ, 0xc0, !PT ;  /* 0x0000000100008812 */ /* 0x000fc800078ec0ff */
[----:B------:R-:W-:-:S04]  /*0f90*/  @!P0 ISETP.NE.U32.AND P5, PT, R0, 0x1, PT ;  /* 0x000000010000880c */ /* 0x000fc80003fa5070 */
[----:B------:R-:W-:-:S04]  /*0fa0*/  @!P0 SEL R0, R16, 0xffff, P5 ;  /* 0x0000ffff10008807 */ /* 0x000fc80002800000 */
[----:B------:R-:W-:-:S07]  /*0fb0*/  @P0 PRMT R0, RZ, 0x7610, R0 ;  /* 0x00007610ff000816 */ /* 0x000fce0000000000 */
.L_x_2884:
[----:B------:R-:W-:Y:S05]  /*0fc0*/  BSYNC.RECONVERGENT B0 ;  /* 0x0000000000007941 */ /* 0x000fea0003800200 */
.L_x_2883:
[----:B------:R-:W-:Y:S01]  /*0fd0*/  ISETP.NE.AND P5, PT, R11, 0x1, PT ;  /* 0x000000010b00780c */ /* 0x000fe20003fa5270 */
[----:B------:R-:W-:Y:S01]  /*0fe0*/  BSSY.RECONVERGENT B0, `(.L_x_2885) ;  /* 0x000000c000007945 */ /* 0x000fe20003800200 */
[----:B------:R-:W-:Y:S01]  /*0ff0*/  ISETP.NE.AND P0, PT, R17, 0x1, PT ;  /* 0x000000011100780c */ /* 0x000fe20003f05270 */
[----:B------:R-:W-:Y:S01]  /*1000*/  IMAD.MOV.U32 R12, RZ, RZ, 0x1 ;  /* 0x00000001ff0c7424 */ /* 0x000fe200078e00ff */
[----:B-----5:R-:W-:-:S09]  /*1010*/  LOP3.LUT R4, R4, 0xff, RZ, 0xc0, !PT ;  /* 0x000000ff04047812 */ /* 0x020fd200078ec0ff */
        /* <DEDUP_REMOVED lines=8> */
.L_x_2886:
[----:B------:R-:W-:Y:S05]  /*10a0*/  BSYNC.RECONVERGENT B0 ;  /* 0x0000000000007941 */ /* 0x000fea0003800200 */
.L_x_2885:
[----:B------:R-:W-:Y:S01]  /*10b0*/  BSSY.RECONVERGENT B0, `(.L_x_2887) ;  /* 0x000000c000007945 */ /* 0x000fe20003800200 */
[----:B------:R-:W-:Y:S01]  /*10c0*/  ISETP.NE.AND P5, PT, R4, 0x1, PT ;  /* 0x000000010400780c */ /* 0x000fe20003fa5270 */
[----:B------:R-:W-:Y:S02]  /*10d0*/  IMAD.MOV.U32 R13, RZ, RZ, 0x1 ;  /* 0x00000001ff0d7424 */ /* 0x000fe400078e00ff */
[----:B------:R-:W-:Y:S01]  /*10e0*/  IMAD.MOV.U32 R14, RZ, RZ, 0x1 ;  /* 0x00000001ff0e7424 */ /* 0x000fe200078e00ff */
[----:B------:R-:W-:Y:S09]  /*10f0*/  @!P0 BRA `(.L_x_2888) ;  /* 0x00000000001c8947 */ /* 0x000ff20003800000 */
[----:B------:R-:W-:-:S13]  /*1100*/  ISETP.NE.AND P0, PT, R17, 0xff, PT ;  /* 0x000000ff1100780c */ /* 0x000fda0003f05270 */
[----:B------:R-:W0:Y:S02]  /*1110*/  @!P0 LDC.S8 R5, c[0x0][0xfca] ;  /* 0x0003f280ff058b82 */ /* 0x000e240000000200 */
[----:B0-----:R-:W-:-:S04]  /*1120*/  @!P0 PRMT R5, R5, 0x7710, RZ ;  /* 0x0000771005058816 */ /* 0x001fc800000000ff */
[----:B------:R-:W-:-:S04]  /*1130*/  @!P0 LOP3.LUT R5, R5, 0x1, RZ, 0xc0, !PT ;  /* 0x0000000105058812 */ /* 0x000fc800078ec0ff */
[----:B------:R-:W-:-:S04]  /*1140*/  @!P0 ISETP.NE.U32.AND P6, PT, R5, 0x1, PT ;  /* 0x000000010500880c */ /* 0x000fc80003fc5070 */
[----:B------:R-:W-:-:S04]  /*1150*/  @!P0 SEL R13, R16, 0xffff, P6 ;  /* 0x0000ffff100d8807 */ /* 0x000fc80003000000 */
[----:B------:R-:W-:-:S07]  /*1160*/  @P0 PRMT R13, RZ, 0x7610, R13 ;  /* 0x00007610ff0d0816 */ /* 0x000fce000000000d */
.L_x_2888:
[----:B------:R-:W-:Y:S05]  /*1170*/  BSYNC.RECONVERGENT B0 ;  /* 0x0000000000007941 */ /* 0x000fea0003800200 */
.L_x_2887:
[----:B------:R-:W-:Y:S04]  /*1180*/  BSSY.RECONVERGENT B0, `(.L_x_2889) ;  /* 0x0000009000007945 */ /* 0x000fe80003800200 */
        /* <DEDUP_REMOVED lines=8> */
.L_x_2890:
[----:B------:R-:W-:Y:S05]  /*1210*/  BSYNC.RECONVERGENT B0 ;  /* 0x0000000000007941 */ /* 0x000fea0003800200 */
.L_x_2889:
[C---:B------:R-:W-:Y:S01]  /*1220*/  @!P1 IADD3 R4, P6, PT, R2.reuse, UR26, RZ ;  /* 0x0000001a02049c10 */ /* 0x040fe2000ffde0ff */
[----:B------:R-:W-:Y:S01]  /*1230*/  IMAD.U32 R15, RZ, RZ, UR33 ;  /* 0x00000021ff0f7e24 */ /* 0x000fe2000f8e00ff */
[C---:B------:R-:W-:Y:S01]  /*1240*/  @!P3 IADD3 R6, P5, PT, R2.reuse, UR37, RZ ;  /* 0x000000250206bc10 */ /* 0x040fe2000ffbe0ff */
[----:B------:R-:W-:Y:S01]  /*1250*/  UIMAD.WIDE.U32 UR4, UR33, 0x8, UR4 ;  /* 0x00000008210478a5 */ /* 0x000fe2000f8e0004 */
[C---:B------:R-:W-:Y:S02]  /*1260*/  @!P4 IADD3 R8, P0, PT, R2.reuse, UR35, RZ ;  /* 0x000000230208cc10 */ /* 0x040fe4000ff1e0ff */
[C---:B------:R-:W-:Y:S02]  /*1270*/  @!P1 IADD3.X R5, PT, PT, R3.reuse, UR27, RZ, P6, !PT ;  /* 0x0000001b03059c10 */ /* 0x040fe4000b7fe4ff */
[----:B------:R-:W-:Y:S02]  /*1280*/  @!P2 IADD3 R10, P6, PT, R2, UR21, RZ ;  /* 0x00000015020aac10 */ /* 0x000fe4000ffde0ff */
[C---:B------:R-:W-:Y:S01]  /*1290*/  @!P3 IADD3.X R7, PT, PT, R3.reuse, UR16, RZ, P5, !PT ;  /* 0x000000100307bc10 */ /* 0x040fe2000affe4ff */
[----:B------:R0:W-:Y:S01]  /*12a0*/  @!P1 STG.E.U8 desc[UR24][R4.64], R0 ;  /* 0x0000000004009986 */ /* 0x0001e2000c101118 */
[----:B------:R-:W-:-:S02]  /*12b0*/  @!P4 IADD3.X R9, PT, PT, R3, UR14, RZ, P0, !PT ;  /* 0x0000000e0309cc10 */ /* 0x000fc400087fe4ff */
[----:B------:R-:W-:Y:S01]  /*12c0*/  @!P2 IADD3.X R11, PT, PT, R3, UR13, RZ, P6, !PT ;  /* 0x0000000d030bac10 */ /* 0x000fe2000b7fe4ff */
[----:B------:R0:W-:Y:S01]  /*12d0*/  @!P3 STG.E.U8 desc[UR24][R6.64], R12 ;  /* 0x0000000c0600b986 */ /* 0x0001e2000c101118 */
[----:B------:R-:W-:-:S03]  /*12e0*/  IMAD.WIDE.U32 R2, R15, 0x8, R2 ;  /* 0x000000080f027825 */ /* 0x000fc600078e0002 */
[----:B------:R0:W-:Y:S04]  /*12f0*/  @!P4 STG.E.U8 desc[UR24][R8.64], R13 ;  /* 0x0000000d0800c986 */ /* 0x0001e8000c101118 */
[----:B------:R0:W-:Y:S01]  /*1300*/  @!P2 STG.E.U8 desc[UR24][R10.64], R14 ;  /* 0x0000000e0a00a986 */ /* 0x0001e2000c101118 */
[----:B------:R-:W-:Y:S05]  /*1310*/  BRA.U UP0, `(.L_x_2891) ;  /* 0xfffffff100d47547 */ /* 0x000fea000b83ffff */
.L_x_2874:
        /* <DEDUP_REMOVED lines=22> */
[----:B------:R-:W-:Y:S02]  /*1480*/  PRMT R13, RZ, 0x7610, R13 ;  /* 0x00007610ff0d7816 */ /* 0x000fe4000000000d */
[----:B------:R-:W-:Y:S02]  /*1490*/  @!P0 IADD3.X R9, PT, PT, R20, UR8, RZ, P4, !PT ;  /* 0x0000000814098c10 */ /* 0x000fe4000a7fe4ff */
[----:B------:R-:W-:Y:S02]  /*14a0*/  PRMT R14, RZ, 0x7610, R14 ;  /* 0x00007610ff0e7816 */ /* 0x000fe4000000000e */
[----:B------:R-:W-:Y:S01]  /*14b0*/  @!P1 IADD3 R2, P4, PT, R5, UR32, RZ ;  /* 0x0000002005029c10 */ /* 0x000fe2000ff9e0ff */
[----:B------:R0:W2:Y:S01]  /*14c0*/  @!P0 LDG.E.U8 R12, desc[UR24][R8.64] ;  /* 0x00000018080c8981 */ /* 0x0000a2000c1e1100 */
[----:B------:R-:W-:-:S02]  /*14d0*/  ISETP.GE.U32.AND P3, PT, R0, UR30, PT ;  /* 0x0000001e00007c0c */ /* 0x000fc4000bf66070 */
[----:B------:R-:W-:Y:S02]  /*14e0*/  @!P2 IADD3 R10, P5, PT, R4, UR32, RZ ;  /* 0x00000020040aac10 */ /* 0x000fe4000ffbe0ff */
[----:B------:R-:W-:Y:S02]  /*14f0*/  @!P1 IADD3.X R3, PT, PT, R19, UR8, RZ, P4, !PT ;  /* 0x0000000813039c10 */ /* 0x000fe4000a7fe4ff */
[----:B------:R-:W-:Y:S01]  /*1500*/  @!P2 IADD3.X R11, PT, PT, R18, UR8, RZ, P5, !PT ;  /* 0x00000008120bac10 */ /* 0x000fe2000affe4ff */
[----:B------:R-:W1:Y:S01]  /*1510*/  LDCU.S8 UR6, c[0x0][0xfca] ;  /* 0x0001f940ff0677ac */ /* 0x000e620008000200 */
[----:B------:R-:W-:Y:S01]  /*1520*/  ISETP.GE.AND.EX P3, PT, R17, UR31, PT, P3 ;  /* 0x0000001f11007c0c */ /* 0x000fe2000bf66330 */
[----:B------:R-:W3:Y:S04]  /*1530*/  @!P1 LDG.E.U8 R13, desc[UR24][R2.64] ;  /* 0x00000018020d9981 */ /* 0x000ee8000c1e1100 */
[----:B------:R-:W4:Y:S08]  /*1540*/  @!P2 LDG.E.U8 R14, desc[UR24][R10.64] ;  /* 0x000000180a0ea981 */ /* 0x000f30000c1e1100 */
[----:B------:R-:W-:-:S04]  /*1550*/  @!P3 IADD3 R6, P4, PT, R0, UR32, RZ ;  /* 0x000000200006bc10 */ /* 0x000fc8000ff9e0ff */
[----:B------:R-:W-:Y:S01]  /*1560*/  @!P3 IADD3.X R7, PT, PT, R17, UR8, RZ, P4, !PT ;  /* 0x000000081107bc10 */ /* 0x000fe2000a7fe4ff */
[----:B-1----:R-:W-:-:S04]  /*1570*/  UPRMT UR6, UR6, 0x7710, URZ ;  /* 0x0000771006067896 */ /* 0x002fc800080000ff */
[----:B------:R-:W-:Y:S01]  /*1580*/  ULOP3.LUT UR6, UR6, 0x1, URZ, 0xc0, !UPT ;  /* 0x0000000106067892 */ /* 0x000fe2000f8ec0ff */
[----:B------:R-:W-:Y:S01]  /*1590*/  PRMT R15, RZ, 0x7610, R15 ;  /* 0x00007610ff0f7816 */ /* 0x000fe2000000000f */
[----:B0-----:R-:W-:Y:S02]  /*15a0*/  IMAD.MOV.U32 R8, RZ, RZ, 0x1 ;  /* 0x00000001ff087424 */ /* 0x001fe400078e00ff */
[----:B------:R-:W-:Y:S01]  /*15b0*/  UISETP.NE.U32.AND UP0, UPT, UR6, 0x1, UPT ;  /* 0x000000010600788c */ /* 0x000fe2000bf05070 */
[----:B------:R-:W-:Y:S01]  /*15c0*/  UMOV UR4, 0x1 ;  /* 0x0000000100047882 */ /* 0x000fe20000000000 */
[----:B------:R-:W-:Y:S02]  /*15d0*/  BSSY.RECONVERGENT B0, `(.L_x_2892) ;  /* 0x000000c000007945 */ /* 0x000fe40003800200 */
[----:B------:R-:W-:Y:S01]  /*15e0*/  USEL UR4, UR4, 0xffff, UP0 ;  /* 0x0000ffff04047887 */ /* 0x000fe20008000000 */
[----:B------:R0:W5:Y:S02]  /*15f0*/  @!P3 LDG.E.U8 R15, desc[UR24][R6.64] ;  /* 0x00000018060fb981 */ /* 0x000164000c1e1100 */
[----:B0-----:R-:W-:-:S02]  /*1600*/  PRMT R7, R8, 0x7610, R7 ;  /* 0x0000761008077816 */ /* 0x001fc40000000007 */
[----:B--2---:R-:W-:-:S04]  /*1610*/  LOP3.LUT R12, R12, 0xff, RZ, 0xc0, !PT ;  /* 0x000000ff0c0c7812 */ /* 0x004fc800078ec0ff */
[----:B------:R-:W-:Y:S02]  /*1620*/  ISETP.NE.AND P4, PT, R12, 0x1, PT ;  /* 0x000000010c00780c */ /* 0x000fe40003f85270 */
[----:B---3--:R-:W-:Y:S02]  /*1630*/  LOP3.LUT R13, R13, 0xff, RZ, 0xc0, !PT ;  /* 0x000000ff0d0d7812 */ /* 0x008fe400078ec0ff */
[----:B----4-:R-:W-:-:S09]  /*1640*/  LOP3.LUT R14, R14, 0xff, RZ, 0xc0, !PT ;  /* 0x000000ff0e0e7812 */ /* 0x010fd200078ec0ff */
[----:B------:R-:W-:Y:S05]  /*1650*/  @!P4 BRA `(.L_x_2893) ;  /* 0x00000000000cc947 */ /* 0x000fea0003800000 */
[----:B------:R-:W-:Y:S01]  /*1660*/  ISETP.NE.AND P4, PT, R12, 0xff, PT ;  /* 0x000000ff0c00780c */ /* 0x000fe20003f85270 */
[----:B------:R-:W-:-:S12]  /*1670*/  IMAD.U32 R7, RZ, RZ, UR4 ;  /* 0x00000004ff077e24 */ /* 0x000fd8000f8e00ff */
[----:B------:R-:W-:-:S07]  /*1680*/  @P4 PRMT R7, RZ, 0x7610, R7 ;  /* 0x00007610ff074816 */ /* 0x000fce0000000007 */
.L_x_2893:
[----:B------:R-:W-:Y:S05]  /*1690*/  BSYNC.RECONVERGENT B0 ;  /* 0x0000000000007941 */ /* 0x000fea0003800200 */
.L_x_2892:
[----:B------:R-:W-:Y:S01]  /*16a0*/  ISETP.NE.AND P6, PT, R13, 0x1, PT ;  /* 0x000000010d00780c */ /* 0x000fe20003fc5270 */
[----:B------:R-:W-:Y:S01]  /*16b0*/  BSSY.RECONVERGENT B0, `(.L_x_2894) ;  /* 0x0000009000007945 */ /* 0x000fe20003800200 */
[----:B------:R-:W-:Y:S01]  /*16c0*/  @!P0 IADD3 R2, P4, PT, R16, UR28, RZ ;  /* 0x0000001c10028c10 */ /* 0x000fe2000ff9e0ff */
[----:B------:R-:W-:Y:S01]  /*16d0*/  IMAD.MOV.U32 R6, RZ, RZ, 0x1 ;  /* 0x00000001ff067424 */ /* 0x000fe200078e00ff */
[----:B------:R-:W-:Y:S01]  /*16e0*/  ISETP.NE.AND P5, PT, R14, 0x1, PT ;  /* 0x000000010e00780c */ /* 0x000fe20003fa5270 */
[----:B------:R-:W-:-:S08]  /*16f0*/  IMAD.MOV.U32 R10, RZ, RZ, 0x1 ;  /* 0x00000001ff0a7424 */ /* 0x000fd000078e00ff */
[----:B------:R-:W-:Y:S05]  /*1700*/  @!P6 BRA `(.L_x_2895) ;  /* 0x00000000000ce947 */ /* 0x000fea0003800000 */
[----:B------:R-:W-:Y:S01]  /*1710*/  ISETP.NE.AND P6, PT, R13, 0xff, PT ;  /* 0x000000ff0d00780c */ /* 0x000fe20003fc5270 */
[----:B------:R-:W-:-:S12]  /*1720*/  IMAD.U32 R6, RZ, RZ, UR4 ;  /* 0x00000004ff067e24 */ /* 0x000fd8000f8e00ff */
[----:B------:R-:W-:-:S07]  /*1730*/  @P6 PRMT R6, RZ, 0x7610, R6 ;  /* 0x00007610ff066816 */ /* 0x000fce0000000006 */
.L_x_2895:
[----:B------:R-:W-:Y:S05]  /*1740*/  BSYNC.RECONVERGENT B0 ;  /* 0x0000000000007941 */ /* 0x000fea0003800200 */
.L_x_2894:
[----:B------:R-:W-:Y:S01]  /*1750*/  BSSY.RECONVERGENT B0, `(.L_x_2896) ;  /* 0x0000007000007945 */ /* 0x000fe20003800200 */
[----:B------:R-:W-:Y:S02]  /*1760*/  @!P0 IADD3.X R3, PT, PT, R20, UR29, RZ, P4, !PT ;  /* 0x0000001d14038c10 */ /* 0x000fe4000a7fe4ff */
[----:B-----5:R-:W-:Y:S01]  /*1770*/  LOP3.LUT R15, R15, 0xff, RZ, 0xc0, !PT ;  /* 0x000000ff0f0f7812 */ /* 0x020fe200078ec0ff */
[----:B------:R-:W-:Y:S06]  /*1780*/  @!P5 BRA `(.L_x_2897) ;  /* 0x00000000000cd947 */ /* 0x000fec0003800000 */
[----:B------:R-:W-:Y:S01]  /*1790*/  ISETP.NE.AND P4, PT, R14, 0xff, PT ;  /* 0x000000ff0e00780c */ /* 0x000fe20003f85270 */
[----:B------:R-:W-:-:S12]  /*17a0*/  IMAD.U32 R10, RZ, RZ, UR4 ;  /* 0x00000004ff0a7e24 */ /* 0x000fd8000f8e00ff */
[----:B------:R-:W-:-:S07]  /*17b0*/  @P4 PRMT R10, RZ, 0x7610, R10 ;  /* 0x00007610ff0a4816 */ /* 0x000fce000000000a */
.L_x_2897:
[----:B------:R-:W-:Y:S05]  /*17c0*/  BSYNC.RECONVERGENT B0 ;  /* 0x0000000000007941 */ /* 0x000fea0003800200 */
.L_x_2896:
[----:B------:R-:W-:Y:S01]  /*17d0*/  ISETP.NE.AND P6, PT, R15, 0x1, PT ;  /* 0x000000010f00780c */ /* 0x000fe20003fc5270 */
[----:B------:R-:W-:Y:S01]  /*17e0*/  BSSY.RECONVERGENT B0, `(.L_x_2898) ;  /* 0x0000008000007945 */ /* 0x000fe20003800200 */
[----:B------:R-:W-:Y:S01]  /*17f0*/  @!P1 IADD3 R8, P4, PT, R5, UR28, RZ ;  /* 0x0000001c05089c10 */ /* 0x000fe2000ff9e0ff */
[----:B------:R-:W-:Y:S01]  /*1800*/  IMAD.MOV.U32 R11, RZ, RZ, 0x1 ;  /* 0x00000001ff0b7424 */ /* 0x000fe200078e00ff */
[----:B------:R-:W-:-:S09]  /*1810*/  @!P2 IADD3 R4, P5, PT, R4, UR28, RZ ;  /* 0x0000001c0404ac10 */ /* 0x000fd2000ffbe0ff */
[----:B------:R-:W-:Y:S05]  /*1820*/  @!P6 BRA `(.L_x_2899) ;  /* 0x00000000000ce947 */ /* 0x000fea0003800000 */
[----:B------:R-:W-:Y:S01]  /*1830*/  ISETP.NE.AND P6, PT, R15, 0xff, PT ;  /* 0x000000ff0f00780c */ /* 0x000fe20003fc5270 */
[----:B------:R-:W-:-:S12]  /*1840*/  IMAD.U32 R11, RZ, RZ, UR4 ;  /* 0x00000004ff0b7e24 */ /* 0x000fd8000f8e00ff */
[----:B------:R-:W-:-:S07]  /*1850*/  @P6 PRMT R11, RZ, 0x7610, R11 ;  /* 0x00007610ff0b6816 */ /* 0x000fce000000000b */
.L_x_2899:
[----:B------:R-:W-:Y:S05]  /*1860*/  BSYNC.RECONVERGENT B0 ;  /* 0x0000000000007941 */ /* 0x000fea0003800200 */
.L_x_2898:
[----:B------:R-:W-:Y:S01]  /*1870*/  @!P1 IADD3.X R9, PT, PT, R19, UR29, RZ, P4, !PT ;  /* 0x0000001d13099c10 */ /* 0x000fe2000a7fe4ff */
[----:B------:R0:W-:Y:S01]  /*1880*/  @!P0 STG.E.U8 desc[UR24][R2.64], R7 ;  /* 0x0000000702008986 */ /* 0x0001e2000c101118 */
[----:B------:R-:W-:-:S03]  /*1890*/  @!P2 IADD3.X R5, PT, PT, R18, UR29, RZ, P5, !PT ;  /* 0x0000001d1205ac10 */ /* 0x000fc6000affe4ff */
[----:B------:R0:W-:Y:S04]  /*18a0*/  @!P1 STG.E.U8 desc[UR24][R8.64], R6 ;  /* 0x0000000608009986 */ /* 0x0001e8000c101118 */
[----:B------:R0:W-:Y:S01]  /*18b0*/  @!P2 STG.E.U8 desc[UR24][R4.64], R10 ;  /* 0x0000000a0400a986 */ /* 0x0001e2000c101118 */
[----:B------:R-:W-:Y:S05]  /*18c0*/  @P3 EXIT ;  /* 0x000000000000394d */ /* 0x000fea0003800000 */
[----:B0-----:R-:W-:-:S04]  /*18d0*/  IADD3 R2, P0, PT, R0, UR28, RZ ;  /* 0x0000001c00027c10 */ /* 0x001fc8000ff1e0ff */
[----:B------:R-:W-:-:S05]  /*18e0*/  IADD3.X R3, PT, PT, R17, UR29, RZ, P0, !PT ;  /* 0x0000001d11037c10 */ /* 0x000fca00087fe4ff */
[----:B------:R-:W-:Y:S01]  /*18f0*/  STG.E.U8 desc[UR24][R2.64], R11 ;  /* 0x0000000b02007986 */ /* 0x000fe2000c101118 */
[----:B------:R-:W-:Y:S05]  /*1900*/  EXIT ;  /* 0x000000000000794d */ /* 0x000fea0003800000 */
.L_x_2873:
[----:B------:R-:W0:Y:S01]  /*1910*/  S2R R0, SR_TID.X ;  /* 0x0000000000007919 */ /* 0x000e220000002100 */
[----:B------:R-:W-:-:S09]  /*1920*/  UISETP.NE.AND UP0, UPT, UR4, URZ, UPT ;  /* 0x000000ff0400728c */ /* 0x000fd2000bf05270 */
[----:B------:R-:W-:Y:S05]  /*1930*/  BRA.U !UP0, `(.L_x_2900) ;  /* 0x0000000508dc7547 */ /* 0x000fea000b800000 */
[----:B------:R-:W-:Y:S01]  /*1940*/  UMOV UR4, URZ ;  /* 0x000000ff00047c82 */ /* 0x000fe20008000000 */
[----:B------:R-:W-:-:S05]  /*1950*/  UMOV UR5, URZ ;  /* 0x000000ff00057c82 */ /* 0x000fca0008000000 */
.L_x_2905:
[----:B01----:R-:W-:Y:S02]  /*1960*/  IADD3 R11, P1, PT, R0, UR4, RZ ;  /* 0x00000004000b7c10 */ /* 0x003fe4000ff3e0ff */
[----:B------:R-:W-:Y:S02]  /*1970*/  PRMT R22, RZ, 0x7610, R22 ;  /* 0x00007610ff167816 */ /* 0x000fe40000000016 */
        /* <DEDUP_REMOVED lines=15> */
[----:B------:R-:W-:-:S04]  /*1a70*/  @!P0 IADD3 R16, P4, PT, R11, UR32, RZ ;  /* 0x000000200b108c10 */ /* 0x000fc8000ff9e0ff */
[----:B------:R-:W-:Y:S02]  /*1a80*/  @!P0 IADD3.X R17, PT, PT, R21, UR8, RZ, P4, !PT ;  /* 0x0000000815118c10 */ /* 0x000fe4000a7fe4ff */
[----:B------:R-:W-:-:S03]  /*1a90*/  @!P1 IADD3 R2, P4, PT, R10, UR32, RZ ;  /* 0x000000200a029c10 */ /* 0x000fc6000ff9e0ff */
[----:B------:R0:W5:Y:S01]  /*1aa0*/  @!P0 LDG.E.U8 R22, desc[UR24][R16.64] ;  /* 0x0000001810168981 */ /* 0x000162000c1e1100 */
[----:B------:R-:W-:Y:S02]  /*1ab0*/  @!P1 IADD3.X R3, PT, PT, R20, UR8, RZ, P4, !PT ;  /* 0x0000000814039c10 */ /* 0x000fe4000a7fe4ff */
[----:B------:R-:W-:Y:S02]  /*1ac0*/  @!P2 IADD3 R4, P0, PT, R9, UR32, RZ ;  /* 0x000000200904ac10 */ /* 0x000fe4000ff1e0ff */
[----:B------:R-:W-:Y:S02]  /*1ad0*/  @!P3 IADD3 R6, P4, PT, R8, UR32, RZ ;  /* 0x000000200806bc10 */ /* 0x000fe4000ff9e0ff */
[----:B------:R-:W-:Y:S02]  /*1ae0*/  PRMT R12, RZ, 0x7610, R12 ;  /* 0x00007610ff0c7816 */ /* 0x000fe4000000000c */
[----:B------:R-:W-:Y:S02]  /*1af0*/  PRMT R13, RZ, 0x7610, R13 ;  /* 0x00007610ff0d7816 */ /* 0x000fe4000000000d */
[----:B------:R-:W-:-:S02]  /*1b00*/  @!P2 IADD3.X R5, PT, PT, R19, UR8, RZ, P0, !PT ;  /* 0x000000081305ac10 */ /* 0x000fc400087fe4ff */
[----:B------:R-:W-:Y:S02]  /*1b10*/  @!P3 IADD3.X R7, PT, PT, R18, UR8, RZ, P4, !PT ;  /* 0x000000081207bc10 */ /* 0x000fe4000a7fe4ff */
[----:B------:R-:W-:Y:S01]  /*1b20*/  PRMT R14, RZ, 0x7610, R14 ;  /* 0x00007610ff0e7816 */ /* 0x000fe2000000000e */
[----:B------:R-:W5:Y:S04]  /*1b30*/  @!P2 LDG.E.U8 R12, desc[UR24][R4.64] ;  /* 0x00000018040ca981 */ /* 0x000f68000c1e1100 */
[----:B------:R-:W5:Y:S01]  /*1b40*/  @!P3 LDG.E.U8 R13, desc[UR24][R6.64] ;  /* 0x00000018060db981 */ /* 0x000f62000c1e1100 */
[----:B------:R-:W1:Y:S01]  /*1b50*/  LDCU.S8 UR6, c[0x0][0xfca] ;  /* 0x0001f940ff0677ac */ /* 0x000e620008000200 */
[----:B------:R-:W-:Y:S02]  /*1b60*/  IMAD.MOV.U32 R15, RZ, RZ, 0x1 ;  /* 0x00000001ff0f7424 */ /* 0x000fe400078e00ff */
[----:B------:R2:W5:Y:S01]  /*1b70*/  @!P1 LDG.E.U8 R14, desc[UR24][R2.64] ;  /* 0x00000018020e9981 */ /* 0x000562000c1e1100 */
[----:B------:R-:W-:-:S04]  /*1b80*/  UIADD3 UR4, UP0, UPT, UR19, UR4, URZ ;  /* 0x0000000413047290 */ /* 0x000fc8000ff1e0ff */
[----:B------:R-:W-:Y:S02]  /*1b90*/  UIADD3.X UR5, UPT, UPT, URZ, UR5, URZ, UP0, !UPT ;  /* 0x00000005ff057290 */ /* 0x000fe400087fe4ff */
[----:B-1----:R-:W-:Y:S02]  /*1ba0*/  UPRMT UR6, UR6, 0x7710, URZ ;  /* 0x0000771006067896 */ /* 0x002fe400080000ff */
[----:B------:R-:W-:-:S04]  /*1bb0*/  UISETP.GE.U32.AND UP0, UPT, UR4, UR30, UPT ;  /* 0x0000001e0400728c */ /* 0x000fc8000bf06070 */
[----:B0-----:R-:W-:Y:S01]  /*1bc0*/  IMAD.U32 R16, RZ, RZ, UR6 ;  /* 0x00000006ff107e24 */ /* 0x001fe2000f8e00ff */
[----:B------:R-:W-:-:S04]  /*1bd0*/  UISETP.GE.U32.AND.EX UP0, UPT, UR5, UR31, UPT, UP0 ;  /* 0x0000001f0500728c */ /* 0x000fc8000bf06100 */
[----:B--2---:R-:W-:-:S07]  /*1be0*/  PRMT R2, R16, 0x7610, R2 ;  /* 0x0000761010027816 */ /* 0x004fce0000000002 */
.L_x_2901:
        /* <DEDUP_REMOVED lines=12> */
[----:B------:R-:W-:Y:S02]  /*1cb0*/  IMAD.U32 R2, RZ, RZ, UR6 ;  /* 0x00000006ff027e24 */ /* 0x000fe4000f8e00ff */
[----:B------:R-:W-:-:S07]  /*1cc0*/  IMAD.MOV.U32 R4, RZ, RZ, 0x1 ;  /* 0x00000001ff047424 */ /* 0x000fce00078e00ff */
.L_x_2902:
        /* <DEDUP_REMOVED lines=14> */
.L_x_2903:
        /* <DEDUP_REMOVED lines=14> */
.L_x_2904:
        /* <DEDUP_REMOVED lines=34> */
.L_x_2900:
        /* <DEDUP_REMOVED lines=9> */
[----:B0-----:R-:W-:Y:S05]  /*2140*/  CALL.REL.NOINC `($__internal_73_$__cuda_sm20_div_u16) ;  /* 0x0000001400487944 */ /* 0x001fea0003c00000 */
[----:B------:R-:W-:Y:S01]  /*2150*/  UISETP.GE.U32.AND UP0, UPT, UR4, UR19, UPT ;  /* 0x000000130400728c */ /* 0x000fe2000bf06070 */
[----:B------:R-:W-:-:S03]  /*2160*/  UMOV UR6, URZ ;  /* 0x000000ff00067c82 */ /* 0x000fc60008000000 */
[----:B------:R-:W-:-:S03]  /*2170*/  UISETP.GE.U32.AND.EX UP0, UPT, UR5, URZ, UPT, UP0 ;  /* 0x000000ff0500728c */ /* 0x000fc6000bf06100 */
[----:B------:R-:W-:-:S06]  /*2180*/  UMOV UR5, URZ ;  /* 0x000000ff00057c82 */ /* 0x000fcc0008000000 */
[----:B------:R-:W-:Y:S05]  /*2190*/  BRA.U !UP0, `(.L_x_2906) ;  /* 0x0000000508a47547 */ /* 0x000fea000b800000 */
[----:B------:R-:W-:Y:S01]  /*21a0*/  ULOP3.LUT UR6, UR7, 0xffff, URZ, 0xc0, !UPT ;  /* 0x0000ffff07067892 */ /* 0x000fe2000f8ec0ff */
[----:B------:R-:W-:Y:S01]  /*21b0*/  IMAD.MOV.U32 R3, RZ, RZ, R0 ;  /* 0x000000ffff037224 */ /* 0x000fe200078e0000 */
[----:B------:R-:W-:Y:S01]  /*21c0*/  UIADD3 UR38, UP0, UP1, UR20, UR10, UR19 ;  /* 0x0000000a14267290 */ /* 0x000fe2000f91e013 */
[----:B------:R-:W-:Y:S01]  /*21d0*/  IMAD.MOV.U32 R2, RZ, RZ, RZ ;  /* 0x000000ffff027224 */ /* 0x000fe200078e00ff */
        /* <DEDUP_REMOVED lines=25> */
.L_x_2907:
[C---:B------:R-:W-:Y:S01]  /*2370*/  ISETP.GE.U32.AND P0, PT, R3.reuse, UR30, PT ;  /* 0x0000001e03007c0c */ /* 0x040fe2000bf06070 */
[----:B0-----:R-:W-:Y:S01]  /*2380*/  IMAD.MOV.U32 R7, RZ, RZ, 0x1 ;  /* 0x00000001ff077424 */ /* 0x001fe200078e00ff */
[----:B------:R-:W-:Y:S01]  /*2390*/  IADD3 R5, P1, PT, R3, UR22, RZ ;  /* 0x0000001603057c10 */ /* 0x000fe2000ff3e0ff */
[----:B------:R-:W-:Y:S01]  /*23a0*/  IMAD.MOV.U32 R10, RZ, RZ, 0x1 ;  /* 0x00000001ff0a7424 */ /* 0x000fe200078e00ff */
[----:B------:R-:W-:Y:S01]  /*23b0*/  ISETP.GE.AND.EX P0, PT, R2, UR31, PT, P0 ;  /* 0x0000001f02007c0c */ /* 0x000fe2000bf06300 */
[----:B------:R-:W-:Y:S01]  /*23c0*/  IMAD.MOV.U32 R11, RZ, RZ, 0x1 ;  /* 0x00000001ff0b7424 */ /* 0x000fe200078e00ff */
[C---:B------:R-:W-:Y:S01]  /*23d0*/  ISETP.GE.U32.AND P2, PT, R5.reuse, UR30, PT ;  /* 0x0000001e05007c0c */ /* 0x040fe2000bf46070 */
[----:B------:R-:W-:Y:S01]  /*23e0*/  IMAD.X R6, RZ, RZ, R2, P1 ;  /* 0x000000ffff067224 */ /* 0x000fe200008e0602 */
[----:B------:R-:W-:Y:S01]  /*23f0*/  IADD3 R8, P1, PT, R5, UR22, RZ ;  /* 0x0000001605087c10 */ /* 0x000fe2000ff3e0ff */
[----:B------:R-:W-:Y:S01]  /*2400*/  IMAD.MOV.U32 R13, RZ, RZ, 0x1 ;  /* 0x00000001ff0d7424 */ /* 0x000fe200078e00ff */
[----:B------:R-:W-:Y:S01]  /*2410*/  UIADD3 UR8, UP0, UPT, UR8, -0x2, URZ ;  /* 0xfffffffe08087890 */ /* 0x000fe2000ff1e0ff */
[----:B------:R-:W-:Y:S01]  /*2420*/  IMAD.MOV.U32 R14, RZ, RZ, 0x1 ;  /* 0x00000001ff0e7424 */ /* 0x000fe200078e00ff */
[----:B------:R-:W-:Y:S01]  /*2430*/  ISETP.GE.AND.EX P2, PT, R6, UR31, PT, P2 ;  /* 0x0000001f06007c0c */ /* 0x000fe2000bf46320 */
[----:B------:R-:W-:Y:S01]  /*2440*/  IMAD.X R6, RZ, RZ, R6, P1 ;  /* 0x000000ffff067224 */ /* 0x000fe200008e0606 */
[----:B------:R-:W-:Y:S01]  /*2450*/  ISETP.GE.U32.AND P1, PT, R8, UR30, PT ;  /* 0x0000001e08007c0c */ /* 0x000fe2000bf26070 */
[----:B------:R-:W-:-:S02]  /*2460*/  UIADD3.X UR4, UPT, UPT, UR4, -0x1, URZ, UP0, !UPT ;  /* 0xffffffff04047890 */ /* 0x000fc400087fe4ff */
[C---:B------:R-:W-:Y:S01]  /*2470*/  @!P0 IADD3 R4, P3, PT, R3.reuse, UR28, RZ ;  /* 0x0000001c03048c10 */ /* 0x040fe2000ff7e0ff */
[----:B------:R-:W-:Y:S01]  /*2480*/  UISETP.NE.U32.AND UP0, UPT, UR8, URZ, UPT ;  /* 0x000000ff0800728c */ /* 0x000fe2000bf05070 */
[----:B------:R-:W-:Y:S01]  /*2490*/  ISETP.GE.AND.EX P1, PT, R6, UR31, PT, P1 ;  /* 0x0000001f06007c0c */ /* 0x000fe2000bf26310 */
[----:B------:R-:W-:Y:S01]  /*24a0*/  UIADD3 UR5, UP1, UPT, UR23, UR5, URZ ;  /* 0x0000000517057290 */ /* 0x000fe2000ff3e0ff */
[----:B------:R-:W-:Y:S01]  /*24b0*/  @!P0 IADD3.X R5, PT, PT, R2, UR29, RZ, P3, !PT ;  /* 0x0000001d02058c10 */ /* 0x000fe20009ffe4ff */
[----:B------:R-:W-:Y:S01]  /*24c0*/  UISETP.NE.AND.EX UP0, UPT, UR4, URZ, UPT, UP0 ;  /* 0x000000ff0400728c */ /* 0x000fe2000bf05300 */
[----:B------:R-:W-:Y:S01]  /*24d0*/  IADD3 R8, P3, PT, R8, UR22, RZ ;  /* 0x0000001608087c10 */ /* 0x000fe2000ff7e0ff */
[----:B------:R-:W-:Y:S02]  /*24e0*/  UIADD3.X UR6, UPT, UPT, UR26, UR6, URZ, UP1, !UPT ;  /* 0x000000061a067290 */ /* 0x000fe40008ffe4ff */
[----:B------:R0:W-:Y:S01]  /*24f0*/  @!P0 STG.E.U8 desc[UR24][R4.64], R7 ;  /* 0x0000000704008986 */ /* 0x0001e2000c101118 */
[----:B------:R-:W-:Y:S01]  /*2500*/  ISETP.GE.U32.AND P0, PT, R8, UR30, PT ;  /* 0x0000001e08007c0c */ /* 0x000fe2000bf06070 */
[----:B------:R-:W-:Y:S01]  /*2510*/  IMAD.X R9, RZ, RZ, R6, P3 ;  /* 0x000000ffff097224 */ /* 0x000fe200018e0606 */
[----:B------:R-:W-:-:S02]  /*2520*/  @!P2 IADD3 R6, P3, PT, R3, UR27, RZ ;  /* 0x0000001b0306ac10 */ /* 0x000fc4000ff7e0ff */
[----:B------:R-:W-:Y:S02]  /*2530*/  IADD3 R8, P4, PT, R8, UR22, RZ ;  /* 0x0000001608087c10 */ /* 0x000fe4000ff9e0ff */
[----:B------:R-:W-:-:S03]  /*2540*/  ISETP.GE.AND.EX P0, PT, R9, UR31, PT, P0 ;  /* 0x0000001f09007c0c */ /* 0x000fc6000bf06300 */
[----:B------:R-:W-:Y:S01]  /*2550*/  IMAD.X R9, RZ, RZ, R9, P4 ;  /* 0x000000ffff097224 */ /* 0x000fe200020e0609 */
[----:B0-----:R-:W-:Y:S02]  /*2560*/  @!P2 PRMT R5, R10, 0x7610, R5 ;  /* 0x000076100a05a816 */ /* 0x001fe40000000005 */
[----:B------:R-:W-:Y:S02]  /*2570*/  @!P2 IADD3.X R7, PT, PT, R2, UR32, RZ, P3, !PT ;  /* 0x000000200207ac10 */ /* 0x000fe40009ffe4ff */
[C---:B------:R-:W-:Y:S02]  /*2580*/  ISETP.GE.U32.AND P3, PT, R8.reuse, UR30, PT ;  /* 0x0000001e08007c0c */ /* 0x040fe4000bf66070 */
[----:B------:R-:W-:Y:S01]  /*2590*/  IADD3 R8, P4, PT, R8, UR22, RZ ;  /* 0x0000001608087c10 */ /* 0x000fe2000ff9e0ff */
[----:B------:R0:W-:Y:S01]  /*25a0*/  @!P2 STG.E.U8 desc[UR24][R6.64], R5 ;  /* 0x000000050600a986 */ /* 0x0001e2000c101118 */
[----:B------:R-:W-:Y:S02]  /*25b0*/  ISETP.GE.AND.EX P2, PT, R9, UR31, PT, P3 ;  /* 0x0000001f09007c0c */ /* 0x000fe4000bf46330 */
[C---:B------:R-:W-:Y:S01]  /*25c0*/  ISETP.GE.U32.AND P3, PT, R8.reuse, UR30, PT ;  /* 0x0000001e08007c0c */ /* 0x040fe2000bf66070 */
[----:B------:R-:W-:Y:S01]  /*25d0*/  IMAD.X R9, RZ, RZ, R9, P4 ;  /* 0x000000ffff097224 */ /* 0x000fe200020e0609 */
[----:B------:R-:W-:-:S02]  /*25e0*/  IADD3 R10, P4, PT, R8, UR22, RZ ;  /* 0x00000016080a7c10 */ /* 0x000fc4000ff9e0ff */
[----:B------:R-:W-:Y:S02]  /*25f0*/  @!P1 IADD3 R4, P5, PT, R3, UR37, RZ ;  /* 0x0000002503049c10 */ /* 0x000fe4000ffbe0ff */
[----:B------:R-:W-:Y:S01]  /*2600*/  ISETP.GE.AND.EX P3, PT, R9, UR31, PT, P3 ;  /* 0x0000001f09007c0c */ /* 0x000fe2000bf66330 */
[----:B------:R-:W-:Y:S01]  /*2610*/  IMAD.X R9, RZ, RZ, R9, P4 ;  /* 0x000000ffff097224 */ /* 0x000fe200020e0609 */
[----:B------:R-:W-:Y:S02]  /*2620*/  IADD3 R8, P6, PT, R10, UR22, RZ ;  /* 0x000000160a087c10 */ /* 0x000fe4000ffde0ff */
[----:B0-----:R-:W-:Y:S02]  /*2630*/  @!P1 IADD3.X R5, PT, PT, R2, UR18, RZ, P5, !PT ;  /* 0x0000001202059c10 */ /* 0x001fe4000affe4ff */
[----:B------:R-:W-:Y:S01]  /*2640*/  @!P1 PRMT R7, R11, 0x7610, R7 ;  /* 0x000076100b079816 */ /* 0x000fe20000000007 */
[----:B------:R-:W-:Y:S01]  /*2650*/  IMAD.X R6, RZ, RZ, R9, P6 ;  /* 0x000000ffff067224 */ /* 0x000fe200030e0609 */
[----:B------:R-:W-:-:S02]  /*2660*/  ISETP.GE.U32.AND P5, PT, R10, UR30, PT ;  /* 0x0000001e0a007c0c */ /* 0x000fc4000bfa6070 */
[----:B------:R-:W-:Y:S01]  /*2670*/  ISETP.GE.U32.AND P4, PT, R8, UR30, PT ;  /* 0x0000001e08007c0c */ /* 0x000fe2000bf86070 */
[----:B------:R0:W-:Y:S01]  /*2680*/  @!P1 STG.E.U8 desc[UR24][R4.64], R7 ;  /* 0x0000000704009986 */ /* 0x0001e2000c101118 */
[----:B------:R-:W-:Y:S01]  /*2690*/  ISETP.GE.AND.EX P1, PT, R9, UR31, PT, P5 ;  /* 0x0000001f09007c0c */ /* 0x000fe2000bf26350 */
[----:B------:R-:W-:Y:S01]  /*26a0*/  IMAD.MOV.U32 R9, RZ, RZ, 0x1 ;  /* 0x00000001ff097424 */ /* 0x000fe200078e00ff */
[----:B------:R-:W-:Y:S02]  /*26b0*/  ISETP.GE.AND.EX P4, PT, R6, UR31, PT, P4 ;  /* 0x0000001f06007c0c */ /* 0x000fe4000bf86340 */
[C---:B------:R-:W-:Y:S02]  /*26c0*/  @!P0 IADD3 R6, P5, PT, R3.reuse, UR36, RZ ;  /* 0x0000002403068c10 */ /* 0x040fe4000ffbe0ff */
[----:B------:R-:W-:Y:S02]  /*26d0*/  @!P2 IADD3 R8, P6, PT, R3, UR38, RZ ;  /* 0x000000260308ac10 */ /* 0x000fe4000ffde0ff */
[----:B0-----:R-:W-:Y:S01]  /*26e0*/  @!P0 IADD3.X R7, PT, PT, R2, UR9, RZ, P5, !PT ;  /* 0x0000000902078c10 */ /* 0x001fe2000affe4ff */
[----:B------:R-:W-:Y:S01]  /*26f0*/  IMAD.MOV.U32 R4, RZ, RZ, 0x1 ;  /* 0x00000001ff047424 */ /* 0x000fe200078e00ff */
[----:B------:R-:W-:-:S02]  /*2700*/  @!P0 PRMT R5, R9, 0x7610, R5 ;  /* 0x0000761009058816 */ /* 0x000fc40000000005 */
[----:B------:R-:W-:-:S03]  /*2710*/  @!P2 IADD3.X R9, PT, PT, R2, UR39, RZ, P6, !PT ;  /* 0x000000270209ac10 */ /* 0x000fc6000b7fe4ff */
[----:B------:R0:W-:Y:S04]  /*2720*/  @!P0 STG.E.U8 desc[UR24][R6.64], R5 ;  /* 0x0000000506008986 */ /* 0x0001e8000c101118 */
[----:B------:R1:W-:Y:S01]  /*2730*/  @!P2 STG.E.U8 desc[UR24][R8.64], R11 ;  /* 0x0000000b0800a986 */ /* 0x0003e2000c101118 */
[C---:B------:R-:W-:Y:S02]  /*2740*/  @!P1 IADD3 R10, P2, PT, R3.reuse, UR34, RZ ;  /* 0x00000022030a9c10 */ /* 0x040fe4000ff5e0ff */
[----:B0-----:R-:W-:Y:S02]  /*2750*/  @!P3 PRMT R7, R4, 0x7610, R7 ;  /* 0x000076100407b816 */ /* 0x001fe40000000007 */
[----:B------:R-:W-:Y:S02]  /*2760*/  @!P3 IADD3 R4, P0, PT, R3, UR35, RZ ;  /* 0x000000230304bc10 */ /* 0x000fe4000ff1e0ff */
[----:B-1----:R-:W-:-:S02]  /*2770*/  @!P1 PRMT R9, R13, 0x7610, R9 ;  /* 0x000076100d099816 */ /* 0x002fc40000000009 */
[C---:B------:R-:W-:Y:S02]  /*2780*/  @!P3 IADD3.X R5, PT, PT, R2.reuse, UR12, RZ, P0, !PT ;  /* 0x0000000c0205bc10 */ /* 0x040fe400087fe4ff */
[C---:B------:R-:W-:Y:S02]  /*2790*/  @!P4 IADD3 R12, P0, PT, R3.reuse, UR33, RZ ;  /* 0x00000021030ccc10 */ /* 0x040fe4000ff1e0ff */
[----:B------:R-:W-:Y:S01]  /*27a0*/  @!P1 IADD3.X R11, PT, PT, R2, UR14, RZ, P2, !PT ;  /* 0x0000000e020b9c10 */ /* 0x000fe200097fe4ff */
[----:B------:R0:W-:Y:S01]  /*27b0*/  @!P3 STG.E.U8 desc[UR24][R4.64], R7 ;  /* 0x000000070400b986 */ /* 0x0001e2000c101118 */
[----:B------:R-:W-:Y:S02]  /*27c0*/  @!P4 PRMT R6, R14, 0x7610, R6 ;  /* 0x000076100e06c816 */ /* 0x000fe40000000006 */
[----:B------:R-:W-:Y:S01]  /*27d0*/  @!P4 IADD3.X R13, PT, PT, R2, UR16, RZ, P0, !PT ;  /* 0x00000010020dcc10 */ /* 0x000fe200087fe4ff */
[----:B------:R0:W-:Y:S01]  /*27e0*/  @!P1 STG.E.U8 desc[UR24][R10.64], R9 ;  /* 0x000000090a009986 */ /* 0x0001e2000c101118 */
[----:B------:R-:W-:-:S03]  /*27f0*/  IADD3 R3, P0, PT, R3, UR23, RZ ;  /* 0x0000001703037c10 */ /* 0x000fc6000ff1e0ff */
[----:B------:R0:W-:Y:S01]  /*2800*/  @!P4 STG.E.U8 desc[UR24][R12.64], R6 ;  /* 0x000000060c00c986 */ /* 0x0001e2000c101118 */
[----:B------:R-:W-:Y:S01]  /*2810*/  IADD3.X R2, PT, PT, R2, UR26, RZ, P0, !PT ;  /* 0x0000001a02027c10 */ /* 0x000fe200087fe4ff */
[----:B------:R-:W-:Y:S08]  /*2820*/  BRA.U UP0, `(.L_x_2907) ;  /* 0xfffffff900d07547 */ /* 0x000ff0000b83ffff */
.L_x_2906:
[----:B------:R-:W-:-:S04]  /*2830*/  ULOP3.LUT UR4, UR7, 0x1, URZ, 0xc0, !UPT ;  /* 0x0000000107047892 */ /* 0x000fc8000f8ec0ff */
[----:B------:R-:W-:-:S06]  /*2840*/  UISETP.NE.U32.AND UP0, UPT, UR4, 0x1, UPT ;  /* 0x000000010400788c */ /* 0x000fcc000bf05070 */
[----:B------:R-:W-:-:S13]  /*2850*/  PLOP3.LUT P0, PT, PT, PT, UP0, 0x80, 0x8 ;  /* 0x000000000008781c */ /* 0x000fda0003f0f008 */
[----:B------:R-:W-:Y:S05]  /*2860*/  @!P0 EXIT ;  /* 0x000000000000894d */ /* 0x000fea0003800000 */
[----:B------:R-:W-:Y:S01]  /*2870*/  IADD3 R0, P1, PT, R0, UR5, RZ ;  /* 0x0000000500007c10 */ /* 0x000fe2000ff3e0ff */
[----:B0-----:R-:W-:Y:S02]  /*2880*/  IMAD.MOV.U32 R5, RZ, RZ, 0x1 ;  /* 0x00000001ff057424 */ /* 0x001fe400078e00ff */
[----:B------:R-:W-:Y:S01]  /*2890*/  IMAD.MOV.U32 R9, RZ, RZ, 0x1 ;  /* 0x00000001ff097424 */ /* 0x000fe200078e00ff */
        /* <DEDUP_REMOVED lines=10> */
[----:B------:R-:W-:Y:S02]  /*2940*/  ISETP.GE.AND.EX P2, PT, R8, UR31, PT, P2 ;  /* 0x0000001f08007c0c */ /* 0x000fe4000bf46320 */
[----:B------:R-:W-:Y:S01]  /*2950*/  @!P0 IADD3 R2, P3, PT, R0, UR28, RZ ;  /* 0x0000001c00028c10 */ /* 0x000fe2000ff7e0ff */
[----:B------:R-:W-:-:S03]  /*2960*/  IMAD.MOV.U32 R0, RZ, RZ, 0x1 ;  /* 0x00000001ff007424 */ /* 0x000fc600078e00ff */
[----:B------:R-:W-:-:S03]  /*2970*/  @!P0 IADD3.X R3, PT, PT, R3, UR29, RZ, P3, !PT ;  /* 0x0000001d03038c10 */ /* 0x000fc60009ffe4ff */
[----:B------:R-:W-:Y:S02]  /*2980*/  @!P1 IADD3 R4, P3, PT, R4, UR28, RZ ;  /* 0x0000001c04049c10 */ /* 0x000fe4000ff7e0ff */
[----:B------:R0:W-:Y:S02]  /*2990*/  @!P0 STG.E.U8 desc[UR24][R2.64], R5 ;  /* 0x0000000502008986 */ /* 0x0001e4000c101118 */
[----:B0-----:R-:W-:Y:S02]  /*29a0*/  @!P1 IADD3.X R5, PT, PT, R6, UR29, RZ, P3, !PT ;  /* 0x0000001d06059c10 */ /* 0x001fe40009ffe4ff */
[----:B------:R-:W-:Y:S02]  /*29b0*/  @!P1 PRMT R3, R0, 0x7610, R3 ;  /* 0x0000761000039816 */ /* 0x000fe40000000003 */
[C---:B------:R-:W-:Y:S02]  /*29c0*/  @!P2 IADD3 R6, P3, PT, R7.reuse, UR28, RZ ;  /* 0x0000001c0706ac10 */ /* 0x040fe4000ff7e0ff */
[----:B------:R-:W-:Y:S01]  /*29d0*/  IADD3 R0, P0, PT, R7, UR22, RZ ;  /* 0x0000001607007c10 */ /* 0x000fe2000ff1e0ff */
[----:B------:R0:W-:Y:S01]  /*29e0*/  @!P1 STG.E.U8 desc[UR24][R4.64], R3 ;  /* 0x0000000304009986 */ /* 0x0001e2000c101118 */
[----:B------:R-:W-:-:S03]  /*29f0*/  @!P2 IADD3.X R7, PT, PT, R8, UR29, RZ, P3, !PT ;  /* 0x0000001d0807ac10 */ /* 0x000fc60009ffe4ff */
[----:B------:R-:W-:Y:S01]  /*2a00*/  IMAD.X R8, RZ, RZ, R8, P0 ;  /* 0x000000ffff087224 */ /* 0x000fe200000e0608 */
[----:B------:R-:W-:Y:S01]  /*2a10*/  ISETP.GE.U32.AND P0, PT, R0, UR30, PT ;  /* 0x0000001e00007c0c */ /* 0x000fe2000bf06070 */
[----:B------:R0:W-:Y:S03]  /*2a20*/  @!P2 STG.E.U8 desc[UR24][R6.64], R9 ;  /* 0x000000090600a986 */ /* 0x0001e6000c101118 */
[----:B------:R-:W-:-:S13]  /*2a30*/  ISETP.GE.AND.EX P0, PT, R8, UR31, PT, P0 ;  /* 0x0000001f08007c0c */ /* 0x000fda000bf06300 */
[----:B0-----:R-:W-:Y:S05]  /*2a40*/  @P0 EXIT ;  /* 0x000000000000094d */ /* 0x001fea0003800000 */
[----:B------:R-:W-:Y:S01]  /*2a50*/  IADD3 R2, P0, PT, R0, UR28, RZ ;  /* 0x0000001c00027c10 */ /* 0x000fe2000ff1e0ff */
[----:B------:R-:W-:-:S03]  /*2a60*/  IMAD.MOV.U32 R0, RZ, RZ, 0x1 ;  /* 0x00000001ff007424 */ /* 0x000fc600078e00ff */
[----:B------:R-:W-:-:S05]  /*2a70*/  IADD3.X R3, PT, PT, R8, UR29, RZ, P0, !PT ;  /* 0x0000001d08037c10 */ /* 0x000fca00087fe4ff */
[----:B------:R-:W-:Y:S01]  /*2a80*/  STG.E.U8 desc[UR24][R2.64], R0 ;  /* 0x0000000002007986 */ /* 0x000fe2000c101118 */
[----:B------:R-:W-:Y:S05]  /*2a90*/  EXIT ;  /* 0x000000000000794d */ /* 0x000fea0003800000 */
.L_x_2872:
        /* <DEDUP_REMOVED lines=8> */
[----:B0-----:R-:W-:Y:S02]  /*2b20*/  UPRMT UR6, UR4, 0x8880, URZ ;  /* 0x0000888004067896 */ /* 0x001fe400080000ff */
[----:B------:R-:W-:Y:S02]  /*2b30*/  UPRMT UR4, UR4, 0x8880, URZ ;  /* 0x0000888004047896 */ /* 0x000fe400080000ff */
[----:B------:R-:W-:-:S04]  /*2b40*/  UPRMT UR6, UR6, 0x7710, URZ ;  /* 0x0000771006067896 */ /* 0x000fc800080000ff */
[----:B------:R-:W-:-:S04]  /*2b50*/  ULOP3.LUT UR6, UR6, 0x1, URZ, 0xc0, !UPT ;  /* 0x0000000106067892 */ /* 0x000fc8000f8ec0ff */
[----:B------:R-:W-:-:S03]  /*2b60*/  UISETP.NE.U32.AND UP0, UPT, UR6, 0x1, UPT ;  /* 0x000000010600788c */ /* 0x000fc6000bf05070 */
[----:B------:R-:W-:Y:S02]  /*2b70*/  UMOV UR6, 0x1 ;  /* 0x0000000100067882 */ /* 0x000fe40000000000 */
[----:B------:R-:W-:Y:S02]  /*2b80*/  USEL UR6, UR6, 0xffff, UP0 ;  /* 0x0000ffff06067887 */ /* 0x000fe40008000000 */
[----:B------:R-:W-:-:S09]  /*2b90*/  UISETP.GT.AND UP0, UPT, UR4, -0x1, UPT ;  /* 0xffffffff0400788c */ /* 0x000fd2000bf04270 */
[----:B-1----:R-:W-:Y:S05]  /*2ba0*/  BRA.U UP0, `(.L_x_2908) ;  /* 0x0000000500147547 */ /* 0x002fea000b800000 */
.L_x_2917:
[C---:B------:R-:W-:Y:S01]  /*2bb0*/  IMAD.SHL.U32 R2, R3.reuse, 0x4, RZ ;  /* 0x0000000403027824 */ /* 0x040fe200078e00ff */
[----:B------:R-:W-:-:S04]  /*2bc0*/  SHF.L.U64.HI R10, R3, 0x2, R0 ;  /* 0x00000002030a7819 */ /* 0x000fc80000010200 */
[----:B------:R-:W-:-:S04]  /*2bd0*/  IADD3 R4, P0, PT, R2, UR32, RZ ;  /* 0x0000002002047c10 */ /* 0x000fc8000ff1e0ff */
[----:B------:R-:W-:-:S05]  /*2be0*/  IADD3.X R5, PT, PT, R10, UR8, RZ, P0, !PT ;  /* 0x000000080a057c10 */ /* 0x000fca00087fe4ff */
[----:B------:R0:W2:Y:S01]  /*2bf0*/  LDG.E R4, desc[UR24][R4.64] ;  /* 0x0000001804047981 */ /* 0x0000a2000c1e1900 */
[----:B------:R-:W-:Y:S01]  /*2c00*/  BSSY.RECONVERGENT B0, `(.L_x_2909) ;  /* 0x0000017000007945 */ /* 0x000fe20003800200 */
[----:B0-----:R-:W-:Y:S01]  /*2c10*/  IMAD.MOV.U32 R5, RZ, RZ, 0x1 ;  /* 0x00000001ff057424 */ /* 0x001fe200078e00ff */
[C---:B--2---:R-:W-:Y:S02]  /*2c20*/  PRMT R9, R4.reuse, 0x7770, RZ ;  /* 0x0000777004097816 */ /* 0x044fe400000000ff */
[----:B------:R-:W-:Y:S02]  /*2c30*/  PRMT R6, R4, 0x7773, RZ ;  /* 0x0000777304067816 */ /* 0x000fe400000000ff */
[----:B------:R-:W-:Y:S02]  /*2c40*/  PRMT R9, R9, 0x9910, RZ ;  /* 0x0000991009097816 */ /* 0x000fe400000000ff */
[----:B------:R-:W-:Y:S02]  /*2c50*/  PRMT R12, R6, 0x9910, RZ ;  /* 0x00009910060c7816 */ /* 0x000fe400000000ff */
[C---:B------:R-:W-:Y:S01]  /*2c60*/  PRMT R8, R4.reuse, 0x7771, RZ ;  /* 0x0000777104087816 */ /* 0x040fe200000000ff */
[----:B------:R-:W-:Y:S01]  /*2c70*/  IMAD.MOV.U32 R6, RZ, RZ, R9 ;  /* 0x000000ffff067224 */ /* 0x000fe200078e0009 */
[----:B------:R-:W-:Y:S01]  /*2c80*/  PRMT R7, R4, 0x7772, RZ ;  /* 0x0000777204077816 */ /* 0x000fe200000000ff */
[----:B------:R-:W-:Y:S01]  /*2c90*/  IMAD.MOV.U32 R9, RZ, RZ, R12 ;  /* 0x000000ffff097224 */ /* 0x000fe200078e000c */
[----:B------:R-:W-:Y:S01]  /*2ca0*/  PRMT R8, R8, 0x9910, RZ ;  /* 0x0000991008087816 */ /* 0x000fe200000000ff */
[----:B------:R-:W-:Y:S01]  /*2cb0*/  IMAD.MOV.U32 R4, RZ, RZ, 0x1 ;  /* 0x00000001ff047424 */ /* 0x000fe200078e00ff */
[----:B------:R-:W-:-:S02]  /*2cc0*/  ISETP.NE.AND P0, PT, R6, 0x1, PT ;  /* 0x000000010600780c */ /* 0x000fc40003f05270 */
[----:B------:R-:W-:Y:S01]  /*2cd0*/  PRMT R11, R7, 0x9910, RZ ;  /* 0x00009910070b7816 */ /* 0x000fe200000000ff */
[----:B------:R-:W-:Y:S01]  /*2ce0*/  IMAD.MOV.U32 R7, RZ, RZ, R8 ;  /* 0x000000ffff077224 */ /* 0x000fe200078e0008 */
[----:B------:R-:W-:-:S03]  /*2cf0*/  ISETP.NE.AND P3, PT, R9, 0x1, PT ;  /* 0x000000010900780c */ /* 0x000fc60003f65270 */
[----:B------:R-:W-:Y:S01]  /*2d00*/  IMAD.MOV.U32 R8, RZ, RZ, R11 ;  /* 0x000000ffff087224 */ /* 0x000fe200078e000b */
[----:B------:R-:W-:-:S04]  /*2d10*/  ISETP.NE.AND P1, PT, R7, 0x1, PT ;  /* 0x000000010700780c */ /* 0x000fc80003f25270 */
[----:B------:R-:W-:Y:S01]  /*2d20*/  ISETP.NE.AND P2, PT, R8, 0x1, PT ;  /* 0x000000010800780c */ /* 0x000fe20003f45270 */
[----:B------:R-:W-:-:S12]  /*2d30*/  @!P0 BRA `(.L_x_2910) ;  /* 0x00000000000c8947 */ /* 0x000fd80003800000 */
[----:B------:R-:W-:Y:S01]  /*2d40*/  ISETP.NE.AND P0, PT, R6, 0xff, PT ;  /* 0x000000ff0600780c */ /* 0x000fe20003f05270 */
[----:B------:R-:W-:-:S12]  /*2d50*/  IMAD.U32 R4, RZ, RZ, UR6 ;  /* 0x00000006ff047e24 */ /* 0x000fd8000f8e00ff */
[----:B------:R-:W-:-:S07]  /*2d60*/  @P0 PRMT R4, RZ, 0x7610, R4 ;  /* 0x00007610ff040816 */ /* 0x000fce0000000004 */
.L_x_2910:
[----:B------:R-:W-:Y:S05]  /*2d70*/  BSYNC.RECONVERGENT B0 ;  /* 0x0000000000007941 */ /* 0x000fea0003800200 */
.L_x_2909:
[----:B------:R-:W-:Y:S01]  /*2d80*/  BSSY.RECONVERGENT B0, `(.L_x_2911) ;  /* 0x0000006000007945 */ /* 0x000fe20003800200 */
[----:B------:R-:W-:-:S03]  /*2d90*/  IMAD.MOV.U32 R6, RZ, RZ, 0x1 ;  /* 0x00000001ff067424 */ /* 0x000fc600078e00ff */
[----:B------:R-:W-:Y:S05]  /*2da0*/  @!P1 BRA `(.L_x_2912) ;  /* 0x00000000000c9947 */ /* 0x000fea0003800000 */
[----:B------:R-:W-:Y:S01]  /*2db0*/  ISETP.NE.AND P0, PT, R7, 0xff, PT ;  /* 0x000000ff0700780c */ /* 0x000fe20003f05270 */
[----:B------:R-:W-:-:S12]  /*2dc0*/  IMAD.U32 R5, RZ, RZ, UR6 ;  /* 0x00000006ff057e24 */ /* 0x000fd8000f8e00ff */
[----:B------:R-:W-:-:S07]  /*2dd0*/  @P0 PRMT R5, RZ, 0x7610, R5 ;  /* 0x00007610ff050816 */ /* 0x000fce0000000005 */
.L_x_2912:
[----:B------:R-:W-:Y:S05]  /*2de0*/  BSYNC.RECONVERGENT B0 ;  /* 0x0000000000007941 */ /* 0x000fea0003800200 */
.L_x_2911:
[----:B------:R-:W-:Y:S01]  /*2df0*/  BSSY.RECONVERGENT B0, `(.L_x_2913) ;  /* 0x0000006000007945 */ /* 0x000fe20003800200 */
[----:B------:R-:W-:-:S03]  /*2e00*/  IMAD.MOV.U32 R7, RZ, RZ, 0x1 ;  /* 0x00000001ff077424 */ /* 0x000fc600078e00ff */
[----:B------:R-:W-:Y:S05]  /*2e10*/  @!P2 BRA `(.L_x_2914) ;  /* 0x00000000000ca947 */ /* 0x000fea0003800000 */
[----:B------:R-:W-:Y:S01]  /*2e20*/  ISETP.NE.AND P0, PT, R8, 0xff, PT ;  /* 0x000000ff0800780c */ /* 0x000fe20003f05270 */
[----:B------:R-:W-:-:S12]  /*2e30*/  IMAD.U32 R6, RZ, RZ, UR6 ;  /* 0x00000006ff067e24 */ /* 0x000fd8000f8e00ff */
[----:B------:R-:W-:-:S07]  /*2e40*/  @P0 PRMT R6, RZ, 0x7610, R6 ;  /* 0x00007610ff060816 */ /* 0x000fce0000000006 */
.L_x_2914:
[----:B------:R-:W-:Y:S05]  /*2e50*/  BSYNC.RECONVERGENT B0 ;  /* 0x0000000000007941 */ /* 0x000fea0003800200 */
.L_x_2913:
[----:B------:R-:W-:Y:S04]  /*2e60*/  BSSY.RECONVERGENT B0, `(.L_x_2915) ;  /* 0x0000005000007945 */ /* 0x000fe80003800200 */
[----:B------:R-:W-:Y:S05]  /*2e70*/  @!P3 BRA `(.L_x_2916) ;  /* 0x00000000000cb947 */ /* 0x000fea0003800000 */
[----:B------:R-:W-:Y:S01]  /*2e80*/  ISETP.NE.AND P0, PT, R9, 0xff, PT ;  /* 0x000000ff0900780c */ /* 0x000fe20003f05270 */
[----:B------:R-:W-:-:S12]  /*2e90*/  IMAD.U32 R7, RZ, RZ, UR6 ;  /* 0x00000006ff077e24 */ /* 0x000fd8000f8e00ff */
[----:B------:R-:W-:-:S07]  /*2ea0*/  @P0 PRMT R7, RZ, 0x7610, R7 ;  /* 0x00007610ff070816 */ /* 0x000fce0000000007 */
.L_x_2916:
[----:B------:R-:W-:Y:S05]  /*2eb0*/  BSYNC.RECONVERGENT B0 ;  /* 0x0000000000007941 */ /* 0x000fea0003800200 */
.L_x_2915:
[----:B------:R-:W-:Y:S02]  /*2ec0*/  LOP3.LUT R7, R7, 0xffff, RZ, 0xc0, !PT ;  /* 0x0000ffff07077812 */ /* 0x000fe400078ec0ff */
[----:B------:R-:W-:Y:S02]  /*2ed0*/  LOP3.LUT R6, R6, 0xffff, RZ, 0xc0, !PT ;  /* 0x0000ffff06067812 */ /* 0x000fe400078ec0ff */
[----:B------:R-:W-:Y:S02]  /*2ee0*/  LOP3.LUT R5, R5, 0xffff, RZ, 0xc0, !PT ;  /* 0x0000ffff05057812 */ /* 0x000fe400078ec0ff */
[----:B------:R-:W-:Y:S02]  /*2ef0*/  LOP3.LUT R8, R4, 0xffff, RZ, 0xc0, !PT ;  /* 0x0000ffff04087812 */ /* 0x000fe400078ec0ff */
[----:B------:R-:W-:Y:S02]  /*2f00*/  IADD3 R4, P0, PT, R2, UR28, RZ ;  /* 0x0000001c02047c10 */ /* 0x000fe4000ff1e0ff */
[----:B------:R-:W-:-:S02]  /*2f10*/  PRMT R6, R6, 0x3340, R7 ;  /* 0x0000334006067816 */ /* 0x000fc40000000007 */
[----:B------:R-:W-:Y:S02]  /*2f20*/  PRMT R7, R8, 0x3340, R5 ;  /* 0x0000334008077816 */ /* 0x000fe40000000005 */
[----:B------:R-:W-:Y:S02]  /*2f30*/  IADD3.X R5, PT, PT, R10, UR29, RZ, P0, !PT ;  /* 0x0000001d0a057c10 */ /* 0x000fe400087fe4ff */
[----:B------:R-:W-:Y:S02]  /*2f40*/  IADD3 R3, P0, PT, R3, UR7, RZ ;  /* 0x0000000703037c10 */ /* 0x000fe4000ff1e0ff */
        /* <DEDUP_REMOVED lines=11> */
.L_x_2908:
[----:B------:R-:W-:-:S09]  /*3000*/  UISETP.NE.AND UP0, UPT, UR4, URZ, UPT ;  /* 0x000000ff0400728c */ /* 0x000fd2000bf05270 */
[----:B------:R-:W-:Y:S05]  /*3010*/  BRA.U !UP0, `(.L_x_2918) ;  /* 0x00000005085c7547 */ /* 0x000fea000b800000 */
.L_x_2923:
[C---:B------:R-:W-:Y:S01]  /*3020*/  IMAD.SHL.U32 R2, R3.reuse, 0x4, RZ ;  /* 0x0000000403027824 */ /* 0x040fe200078e00ff */
[----:B------:R-:W-:-:S04]  /*3030*/  SHF.L.U64.HI R13, R3, 0x2, R0 ;  /* 0x00000002030d7819 */ /* 0x000fc80000010200 */
[----:B------:R-:W-:-:S04]  /*3040*/  IADD3 R8, P0, PT, R2, UR32, RZ ;  /* 0x0000002002087c10 */ /* 0x000fc8000ff1e0ff */
[----:B------:R-:W-:-:S05]  /*3050*/  IADD3.X R9, PT, PT, R13, UR8, RZ, P0, !PT ;  /* 0x000000080d097c10 */ /* 0x000fca00087fe4ff */
[----:B------:R-:W2:Y:S01]  /*3060*/  LDG.E R8, desc[UR24][R8.64] ;  /* 0x0000001808087981 */ /* 0x000ea2000c1e1900 */
[----:B------:R-:W0:Y:S01]  /*3070*/  LDC.S8 R4, c[0x0][0xfca] ;  /* 0x0003f280ff047b82 */ /* 0x000e220000000200 */
[----:B------:R-:W-:Y:S01]  /*3080*/  IMAD.MOV.U32 R6, RZ, RZ, 0x1 ;  /* 0x00000001ff067424 */ /* 0x000fe200078e00ff */
[----:B0-----:R-:W-:-:S04]  /*3090*/  PRMT R4, R4, 0x7710, RZ ;  /* 0x0000771004047816 */ /* 0x001fc800000000ff */
[----:B------:R-:W-:Y:S02]  /*30a0*/  PRMT R12, R4, 0x7610, R12 ;  /* 0x00007610040c7816 */ /* 0x000fe4000000000c */
[C---:B--2---:R-:W-:Y:S02]  /*30b0*/  PRMT R10, R8.reuse, 0x7771, RZ ;  /* 0x00007771080a7816 */ /* 0x044fe400000000ff */
[C---:B------:R-:W-:Y:S02]  /*30c0*/  PRMT R5, R8.reuse, 0x7773, RZ ;  /* 0x0000777308057816 */ /* 0x040fe400000000ff */
[C---:B------:R-:W-:Y:S02]  /*30d0*/  PRMT R7, R8.reuse, 0x7772, RZ ;  /* 0x0000777208077816 */ /* 0x040fe400000000ff */
[----:B------:R-:W-:Y:S02]  /*30e0*/  PRMT R11, R8, 0x7770, RZ ;  /* 0x00007770080b7816 */ /* 0x000fe400000000ff */
[----:B------:R-:W-:-:S07]  /*30f0*/  PRMT R9, R10, 0x7610, R9 ;  /* 0x000076100a097816 */ /* 0x000fce0000000009 */
.L_x_2919:
        /* <DEDUP_REMOVED lines=12> */
[----:B------:R-:W-:Y:S01]  /*31c0*/  IMAD.MOV.U32 R8, RZ, RZ, 0x1 ;  /* 0x00000001ff087424 */ /* 0x000fe200078e00ff */
[----:B------:R-:W-:-:S07]  /*31d0*/  PRMT R10, R4, 0x7610, R10 ;  /* 0x00007610040a7816 */ /* 0x000fce000000000a */
.L_x_2920:
        /* <DEDUP_REMOVED lines=14> */
.L_x_2921:
        /* <DEDUP_REMOVED lines=13> */
.L_x_2922:
        /* <DEDUP_REMOVED lines=21> */
[C---:B------:R-:W-:Y:S01]  /*34e0*/  IMAD.SHL.U32 R2, R3.reuse, 0x4, RZ ;  /* 0x0000000403027824 */ /* 0x040fe200078e00ff */
        /* <DEDUP_REMOVED lines=8> */
[----:B0-----:R-:W-:Y:S05]  /*3570*/  @!P0 BRA P1, `(.L_x_2923) ;  /* 0xfffffff800a88947 */ /* 0x001fea000083ffff */
[----:B------:R-:W-:Y:S05]  /*3580*/  EXIT ;  /* 0x000000000000794d */ /* 0x000fea0003800000 */
.L_x_2918:
[----:B------:R-:W-:-:S07]  /*3590*/  IMAD.MOV.U32 R7, RZ, RZ, 0x1010101 ;  /* 0x01010101ff077424 */ /* 0x000fce00078e00ff */
.L_x_2924:
[----:B------:R-:W-:-:S04]  /*35a0*/  LEA R4, P0, R3, UR28, 0x2 ;  /* 0x0000001c03047c11 */ /* 0x000fc8000f8010ff */
[C---:B------:R-:W-:Y:S02]  /*35b0*/  LEA.HI.X R5, R3.reuse, UR29, R0, 0x2, P0 ;  /* 0x0000001d03057c11 */ /* 0x040fe400080f1400 */
[----:B------:R-:W-:-:S03]  /*35c0*/  IADD3 R3, P0, PT, R3, UR7, RZ ;  /* 0x0000000703037c10 */ /* 0x000fc6000ff1e0ff */
        /* <DEDUP_REMOVED lines=10> */
        .weak           $__internal_73_$__cuda_sm20_div_u16
        .type           $__internal_73_$__cuda_sm20_div_u16,@function
        .size           $__internal_73_$__cuda_sm20_div_u16,(.L_x_4796 - $__internal_73_$__cuda_sm20_div_u16)
$__internal_73_$__cuda_sm20_div_u16:
        /* <DEDUP_REMOVED lines=19> */
[----:B------:R-:W-:Y:S05]  /*37a0*/  RET.REL.NODEC R2 `(_ZN2at6native57_GLOBAL__N__f3eca4a2_24_ForeachBinaryOpScalar_cu_86b9896c25multi_tensor_apply_kernelINS1_18TensorListMetadataILi2EEENS1_21BinaryOpScalarFunctorIaLi2ELi1ELi1EEEJNS1_13power_functorIaEEaEEEvT_T0_DpT1_) ;  /* 0xffffffc802147950 */ /* 0x000fea0003c3ffff */
.L_x_2925:
        /* <DEDUP_REMOVED lines=13> */
.L_x_4796:


//--------------------- .text._ZN2at6native57_GLOBAL__N__f3eca4a2_24_ForeachBinaryOpScalar_cu_86b9896c25multi_tensor_apply_kernelINS1_18TensorListMetadataILi2EEENS1_21BinaryOpScalarFunctorIhLi2ELi1ELi1EEEJNS1_13power_functorIhEEhEEEvT_T0_DpT1_ --------------------------
	.section	.text._ZN2at6native57_GLOBAL__N__f3eca4a2_24_ForeachBinaryOpScalar_cu_86b9896c25multi_tensor_apply_kernelINS1_18TensorListMetadataILi2EEENS1_21BinaryOpScalarFunctorIhLi2ELi1ELi1EEEJNS1_13power_functorIhEEhEEEvT_T0_DpT1_,"ax",@progbits
	.align	128
.text._ZN2at6native57_GLOBAL__N__f3eca4a2_24_ForeachBinaryOpScalar_cu_86b9896c25multi_tensor_apply_kernelINS1_18TensorListMetadataILi2EEENS1_21BinaryOpScalarFunctorIhLi2ELi1ELi1EEEJNS1_13power_functorIhEEhEEEvT_T0_DpT1_:
        .type           _ZN2at6native57_GLOBAL__N__f3eca4a2_24_ForeachBinaryOpScalar_cu_86b9896c25multi_tensor_apply_kernelINS1_18TensorListMetadataILi2EEENS1_21BinaryOpScalarFunctorIhLi2ELi1ELi1EEEJNS1_13power_functorIhEEhEEEvT_T0_DpT1_,@function
        .size           _ZN2at6native57_GLOBAL__N__f3eca4a2_24_ForeachBinaryOpScalar_cu_86b9896c25multi_tensor_apply_kernelINS1_18TensorListMetadataILi2EEENS1_21BinaryOpScalarFunctorIhLi2ELi1ELi1EEEJNS1_13power_functorIhEEhEEEvT_T0_DpT1_,(.L_x_4798 - _ZN2at6native57_GLOBAL__N__f3eca4a2_24_ForeachBinaryOpScalar_cu_86b9896c25multi_tensor_apply_kernelINS1_18TensorListMetadataILi2EEENS1_21BinaryOpScalarFunctorIhLi2ELi1ELi1EEEJNS1_13power_functorIhEEhEEEvT_T0_DpT1_)
        .other          _ZN2at6native57_GLOBAL__N__f3eca4a2_24_ForeachBinaryOpScalar_cu_86b9896c25multi_tensor_apply_kernelINS1_18TensorListMetadataILi2EEENS1_21BinaryOpScalarFunctorIhLi2ELi1ELi1EEEJNS1_13power_functorIhEEhEEEvT_T0_DpT1_,@"STO_CUDA_ENTRY STV_DEFAULT"
_ZN2at6native57_GLOBAL__N__f3eca4a2_24_ForeachBinaryOpScalar_cu_86b9896c25multi_tensor_apply_kernelINS1_18TensorListMetadataILi2EEENS1_21BinaryOpScalarFunctorIhLi2ELi1ELi1EEEJNS1_13power_functorIhEEhEEEvT_T0_DpT1_:
        /* <DEDUP_REMOVED lines=10> */
[----:B------:R-:W5:Y:S01]  /*00a0*/  LDCU.64 UR4, c[0x0][UR4+0x780] ;  /* 0x0000f000040477ac */ /* 0x000f620008000a00 */
[----:B---3--:R-:W-:-:S04]  /*00b0*/  UIMAD.WIDE UR8, UR8, 0x10000, URZ ;  /* 0x00010000080878a5 */ /* 0x008fc8000f8e02ff */
[----:B0-----:R-:W-:Y:S02]  /*00c0*/  UIADD3 UR11, UP0, UPT, UR8, UR6, URZ ;  /* 0x00000006080b7290 */ /* 0x001fe4000ff1e0ff */
[----:B----4-:R-:W-:Y:S02]  /*00d0*/  UIADD3 UR35, UP1, UPT, UR8, UR20, URZ ;  /* 0x0000001408237290 */ /* 0x010fe4000ff3e0ff */
[----:B------:R-:W-:Y:S02]  /*00e0*/  UIADD3.X UR6, UPT, UPT, UR9, UR7, URZ, UP0, !UPT ;  /* 0x0000000709067290 */ /* 0x000fe400087fe4ff */
[----:B-----5:R-:W-:Y:S02]  /*00f0*/  ULOP3.LUT UR7, UR11, UR4, UR35, 0xfe, !UPT ;  /* 0x000000040b077292 */ /* 0x020fe4000f8efe23 */
[----:B------:R-:W-:Y:S02]  /*0100*/  UIADD3 UR10, UP2, UPT, -UR8, UR4, URZ ;  /* 0x00000004080a7290 */ /* 0x000fe4000ff5e1ff */
[----:B------:R-:W-:-:S02]  /*0110*/  ULOP3.LUT UP0, URZ, UR7, 0x3, URZ, 0xc0, !UPT ;  /* 0x0000000307ff7892 */ /* 0x000fc4000f80c0ff */
[----:B------:R-:W-:Y:S02]  /*0120*/  UIADD3.X UR36, UPT, UPT, UR9, UR21, URZ, UP1, !UPT ;  /* 0x0000001509247290 */ /* 0x000fe40008ffe4ff */
[----:B------:R-:W-:-:S05]  /*0130*/  UIADD3.X UR4, UPT, UPT, ~UR9, UR5, URZ, UP2, !UPT ;  /* 0x0000000509047290 */ /* 0x000fca00097fe5ff */
[----:B-12---:R-:W-:Y:S07]  /*0140*/  BRA.U !UP0, `(.L_x_2926) ;  /* 0x0000001108807547 */ /* 0x006fee000b800000 */
[----:B------:R-:W-:-:S04]  /*0150*/  UISETP.GE.U32.AND UP0, UPT, UR10, 0x1, UPT ;  /* 0x000000010a00788c */ /* 0x000fc8000bf06070 */
[----:B------:R-:W-:-:S06]  /*0160*/  UISETP.GE.AND.EX UP0, UPT, UR4, URZ, UPT, UP0 ;  /* 0x000000ff0400728c */ /* 0x000fcc000bf06300 */
[----:B------:R-:W-:-:S13]  /*0170*/  PLOP3.LUT P0, PT, PT, PT, UP0, 0x80, 0x8 ;  /* 0x000000000008781c */ /* 0x000fda0003f0f008 */
[----:B------:R-:W-:Y:S05]  /*0180*/  @!P0 EXIT ;  /* 0x000000000000894d */ /* 0x000fea0003800000 */
[----:B------:R-:W-:Y:S01]  /*0190*/  UISETP.LT.U32.AND UP0, UPT, UR10, 0x10000, UPT ;  /* 0x000100000a00788c */ /* 0x000fe2000bf01070 */
[----:B------:R-:W0:Y:S03]  /*01a0*/  LDCU UR23, c[0x0][0x360] ;  /* 0x00006c00ff1777ac */ /* 0x000e260008000800 */
[----:B------:R-:W-:-:S04]  /*01b0*/  UISETP.LT.U32.AND.EX UP0, UPT, UR4, URZ, UPT, UP0 ;  /* 0x000000ff0400728c */ /* 0x000fc8000bf01100 */
[----:B------:R-:W-:Y:S02]  /*01c0*/  USEL UR33, UR10, 0x10000, UP0 ;  /* 0x000100000a217887 */ /* 0x000fe40008000000 */
[----:B------:R-:W-:Y:S02]  /*01d0*/  USEL UR34, UR4, URZ, UP0 ;  /* 0x000000ff04227287 */ /* 0x000fe40008000000 */
[----:B------:R-:W-:Y:S02]  /*01e0*/  UISETP.NE.AND UP0, UPT, UR12, URZ, UPT ;  /* 0x000000ff0c00728c */ /* 0x000fe4000bf05270 */
[----:B0-----:R-:W-:-:S07]  /*01f0*/  USHF.L.U32 UR22, UR23, 0x2, URZ ;  /* 0x0000000217167899 */ /* 0x001fce00080006ff */
[----:B------:R-:W-:Y:S05]  /*0200*/  BRA.U !UP0, `(.L_x_2927) ;  /* 0x0000000508d47547 */ /* 0x000fea000b800000 */
[----:B------:R-:W0:Y:S01]  /*0210*/  S2R R16, SR_TID.X ;  /* 0x0000000000107919 */ /* 0x000e220000002100 */
[----:B------:R-:W-:Y:S01]  /*0220*/  UMOV UR4, URZ ;  /* 0x000000ff00047c82 */ /* 0x000fe20008000000 */
[----:B------:R-:W-:-:S05]  /*0230*/  UMOV UR5, URZ ;  /* 0x000000ff00057c82 */ /* 0x000fca0008000000 */
.L_x_2932:
        /* <DEDUP_REMOVED lines=26> */
[----:B------:R-:W-:-:S02]  /*03e0*/  PRMT R12, RZ, 0x7610, R12 ;  /* 0x00007610ff0c7816 */ /* 0x000fc4000000000c */
[----:B------:R-:W-:Y:S01]  /*03f0*/  @!P2 IADD3.X R5, PT, PT, R18, UR6, RZ, P0, !PT ;  /* 0x000000061205ac10 */ /* 0x000fe200087fe4ff */
[----:B------:R1:W5:Y:S01]  /*0400*/  @!P1 LDG.E.U8 R13, desc[UR18][R2.64] ;  /* 0x00000012020d9981 */ /* 0x000362000c1e1100 */
[----:B------:R-:W-:-:S03]  /*0410*/  @!P3 IADD3.X R7, PT, PT, R17, UR6, RZ, P4, !PT ;  /* 0x000000061107bc10 */ /* 0x000fc6000a7fe4ff */
[----:B------:R1:W5:Y:S04]  /*0420*/  @!P2 LDG.E.U8 R11, desc[UR18][R4.64] ;  /* 0x00000012040ba981 */ /* 0x000368000c1e1100 */
[----:B------:R1:W5:Y:S01]  /*0430*/  @!P3 LDG.E.U8 R12, desc[UR18][R6.64] ;  /* 0x00000012060cb981 */ /* 0x000362000c1e1100 */
[----:B------:R-:W-:Y:S01]  /*0440*/  UIADD3 UR4, UP0, UPT, UR22, UR4, URZ ;  /* 0x0000000416047290 */ /* 0x000fe2000ff1e0ff */
[----:B0-----:R-:W-:-:S03]  /*0450*/  IMAD.MOV.U32 R15, RZ, RZ, 0x1 ;  /* 0x00000001ff0f7424 */ /* 0x001fc600078e00ff */
[----:B------:R-:W-:Y:S01]  /*0460*/  UIADD3.X UR5, UPT, UPT, URZ, UR5, URZ, UP0, !UPT ;  /* 0x00000005ff057290 */ /* 0x000fe200087fe4ff */
[----:B------:R-:W-:Y:S01]  /*0470*/  IMAD.U32 R14, RZ, RZ, UR12 ;  /* 0x0000000cff0e7e24 */ /* 0x000fe2000f8e00ff */
[----:B------:R-:W-:-:S04]  /*0480*/  UISETP.GE.U32.AND UP0, UPT, UR4, UR33, UPT ;  /* 0x000000210400728c */ /* 0x000fc8000bf06070 */
[----:B-1----:R-:W-:-:S11]  /*0490*/  UISETP.GE.U32.AND.EX UP0, UPT, UR5, UR34, UPT, UP0 ;  /* 0x000000220500728c */ /* 0x002fd6000bf06100 */
.L_x_2928:
        /* <DEDUP_REMOVED lines=14> */
.L_x_2929:
        /* <DEDUP_REMOVED lines=14> */
.L_x_2930:
        /* <DEDUP_REMOVED lines=14> */
.L_x_2931:
        /* <DEDUP_REMOVED lines=34> */
.L_x_2927:
        /* <DEDUP_REMOVED lines=9> */
[----:B------:R-:W-:Y:S05]  /*09f0*/  CALL.REL.NOINC `($__internal_74_$__cuda_sm20_div_u16) ;  /* 0x0000001000087944 */ /* 0x000fea0003c00000 */
[----:B------:R-:W-:Y:S01]  /*0a00*/  UISETP.GE.U32.AND UP0, UPT, UR5, UR22, UPT ;  /* 0x000000160500728c */ /* 0x000fe2000bf06070 */
[----:B------:R-:W-:Y:S02]  /*0a10*/  UMOV UR4, URZ ;  /* 0x000000ff00047c82 */ /* 0x000fe40008000000 */
[----:B------:R-:W-:Y:S01]  /*0a20*/  UMOV UR5, URZ ;  /* 0x000000ff00057c82 */ /* 0x000fe20008000000 */
[----:B------:R-:W-:-:S09]  /*0a30*/  UISETP.GE.U32.AND.EX UP0, UPT, UR6, URZ, UPT, UP0 ;  /* 0x000000ff0600728c */ /* 0x000fd2000bf06100 */
[----:B------:R-:W-:Y:S05]  /*0a40*/  BRA.U !UP0, `(.L_x_2933) ;  /* 0x0000000508a07547 */ /* 0x000fea000b800000 */
[----:B------:R-:W0:Y:S01]  /*0a50*/  S2R R2, SR_TID.X ;  /* 0x0000000000027919 */ /* 0x000e220000002100 */
[----:B------:R-:W-:Y:S01]  /*0a60*/  ULOP3.LUT UR17, UR16, 0xffff, URZ, 0xc0, !UPT ;  /* 0x0000ffff10117892 */ /* 0x000fe2000f8ec0ff */
[----:B------:R-:W-:Y:S01]  /*0a70*/  IMAD.MOV.U32 R3, RZ, RZ, RZ ;  /* 0x000000ffff037224 */ /* 0x000fe200078e00ff */
        /* <DEDUP_REMOVED lines=17> */
[----:B------:R-:W-:Y:S02]  /*0b90*/  UIADD3.X UR7, UPT, UPT, UR21, UR7, URZ, UP1, !UPT ;  /* 0x0000000715077290 */ /* 0x000fe40008ffe4ff */
[----:B------:R-:W-:Y:S02]  /*0ba0*/  UIADD3.X UR11, UPT, UPT, UR21, UR11, URZ, UP2, !UPT ;  /* 0x0000000b150b7290 */ /* 0x000fe400097fe4ff */
[----:B------:R-:W-:Y:S02]  /*0bb0*/  UIADD3.X UR12, UPT, UPT, UR21, UR13, URZ, UP3, !UPT ;  /* 0x0000000d150c7290 */ /* 0x000fe40009ffe4ff */
[----:B------:R-:W-:Y:S01]  /*0bc0*/  UIADD3.X UR14, UPT, UPT, UR21, UR15, URZ, UP4, !UPT ;  /* 0x0000000f150e7290 */ /* 0x000fe2000a7fe4ff */
[----:B------:R-:W-:Y:S01]  /*0bd0*/  UMOV UR6, URZ ;  /* 0x000000ff00067c82 */ /* 0x000fe20008000000 */
[----:B------:R-:W-:Y:S01]  /*0be0*/  UMOV UR4, URZ ;  /* 0x000000ff00047c82 */ /* 0x000fe20008000000 */
[----:B0-----:R-:W-:-:S09]  /*0bf0*/  UMOV UR5, URZ ;  /* 0x000000ff00057c82 */ /* 0x001fd20008000000 */
.L_x_2934:
[C---:B------:R-:W-:Y:S01]  /*0c00*/  ISETP.GE.U32.AND P0, PT, R2.reuse, UR33, PT ;  /* 0x0000002102007c0c */ /* 0x040fe2000bf06070 */
[----:B0-----:R-:W-:Y:S01]  /*0c10*/  IMAD.U32 R5, RZ, RZ, UR23 ;  /* 0x00000017ff057e24 */ /* 0x001fe2000f8e00ff */
[----:B------:R-:W-:Y:S01]  /*0c20*/  IADD3 R0, P2, PT, R2, UR23, RZ ;  /* 0x0000001702007c10 */ /* 0x000fe2000ff5e0ff */
[----:B------:R-:W-:Y:S01]  /*0c30*/  IMAD.MOV.U32 R7, RZ, RZ, 0x1 ;  /* 0x00000001ff077424 */ /* 0x000fe200078e00ff */
[----:B------:R-:W-:Y:S01]  /*0c40*/  ISETP.GE.AND.EX P0, PT, R3, UR34, PT, P0 ;  /* 0x0000002203007c0c */ /* 0x000fe2000bf06300 */
[----:B------:R-:W-:Y:S01]  /*0c50*/  IMAD.U32 R11, RZ, RZ, UR23 ;  /* 0x00000017ff0b7e24 */ /* 0x000fe2000f8e00ff */
[----:B------:R-:W-:Y:S01]  /*0c60*/  ISETP.GE.U32.AND P1, PT, R0, UR33, PT ;  /* 0x0000002100007c0c */ /* 0x000fe2000bf26070 */
[--C-:B------:R-:W-:Y:S01]  /*0c70*/  IMAD.X R0, RZ, RZ, R3.reuse, P2 ;  /* 0x000000ffff007224 */ /* 0x100fe200010e0603 */
[----:B------:R-:W-:Y:S01]  /*0c80*/  IADD3 R8, P5, P6, R5, UR23, R2 ;  /* 0x0000001705087c10 */ /* 0x000fe2000febe002 */
[----:B------:R-:W-:Y:S01]  /*0c90*/  IMAD.U32 R13, RZ, RZ, UR23 ;  /* 0x00000017ff0d7e24 */ /* 0x000fe2000f8e00ff */
[----:B------:R-:W-:Y:S01]  /*0ca0*/  UIADD3 UR10, UP0, UPT, UR10, -0x2, URZ ;  /* 0xfffffffe0a0a7890 */ /* 0x000fe2000ff1e0ff */
[----:B------:R-:W-:Y:S01]  /*0cb0*/  IMAD.MOV.U32 R14, RZ, RZ, 0x1 ;  /* 0x00000001ff0e7424 */ /* 0x000fe200078e00ff */
[----:B------:R-:W-:Y:S01]  /*0cc0*/  ISETP.GE.AND.EX P1, PT, R0, UR34, PT, P1 ;  /* 0x0000002200007c0c */ /* 0x000fe2000bf26310 */
[----:B------:R-:W-:Y:S01]  /*0cd0*/  IMAD.U32 R15, RZ, RZ, UR23 ;  /* 0x00000017ff0f7e24 */ /* 0x000fe2000f8e00ff */
[----:B------:R-:W-:Y:S01]  /*0ce0*/  ISETP.GE.U32.AND P3, PT, R8, UR33, PT ;  /* 0x0000002108007c0c */ /* 0x000fe2000bf66070 */
[----:B------:R-:W-:Y:S01]  /*0cf0*/  UIADD3.X UR6, UPT, UPT, UR6, -0x1, URZ, UP0, !UPT ;  /* 0xffffffff06067890 */ /* 0x000fe200087fe4ff */
[----:B------:R-:W-:Y:S01]  /*0d00*/  IADD3.X R9, PT, PT, RZ, RZ, R3, P5, P6 ;  /* 0x000000ffff097210 */ /* 0x000fe20002fec403 */
[----:B------:R-:W-:Y:S01]  /*0d10*/  UISETP.NE.U32.AND UP0, UPT, UR10, URZ, UPT ;  /* 0x000000ff0a00728c */ /* 0x000fe2000bf05070 */
[----:B------:R-:W-:Y:S01]  /*0d20*/  @!P0 IADD3 R4, P2, PT, R2, UR35, RZ ;  /* 0x0000002302048c10 */ /* 0x000fe2000ff5e0ff */
[----:B------:R-:W-:-:S02]  /*0d30*/  UIMAD.WIDE.U32 UR4, UR23, 0x8, UR4 ;  /* 0x00000008170478a5 */ /* 0x000fc4000f8e0004 */
[----:B------:R-:W-:Y:S01]  /*0d40*/  IADD3 R0, P4, PT, R8, UR23, RZ ;  /* 0x0000001708007c10 */ /* 0x000fe2000ff9e0ff */
[----:B------:R-:W-:Y:S01]  /*0d50*/  UISETP.NE.AND.EX UP0, UPT, UR6, URZ, UPT, UP0 ;  /* 0x000000ff0600728c */ /* 0x000fe2000bf05300 */
[----:B------:R-:W-:Y:S02]  /*0d60*/  @!P0 IADD3.X R5, PT, PT, R3, UR36, RZ, P2, !PT ;  /* 0x0000002403058c10 */ /* 0x000fe400097fe4ff */
[----:B------:R-:W-:Y:S01]  /*0d70*/  IADD3 R8, P5, P6, R11, UR23, R8 ;  /* 0x000000170b087c10 */ /* 0x000fe2000febe008 */
[----:B------:R-:W-:Y:S01]  /*0d80*/  IMAD.MOV.U32 R11, RZ, RZ, 0x1 ;  /* 0x00000001ff0b7424 */ /* 0x000fe200078e00ff */
[----:B------:R-:W-:Y:S01]  /*0d90*/  ISETP.GE.U32.AND P2, PT, R0, UR33, PT ;  /* 0x0000002100007c0c */ /* 0x000fe2000bf46070 */
[----:B------:R0:W-:Y:S01]  /*0da0*/  @!P0 STG.E.U8 desc[UR18][R4.64], R7 ;  /* 0x0000000704008986 */ /* 0x0001e2000c101112 */
[----:B------:R-:W-:Y:S01]  /*0db0*/  ISETP.GE.AND.EX P0, PT, R9, UR34, PT, P3 ;  /* 0x0000002209007c0c */ /* 0x000fe2000bf06330 */
[----:B------:R-:W-:Y:S01]  /*0dc0*/  IMAD.X R10, RZ, RZ, R9, P4 ;  /* 0x000000ffff0a7224 */ /* 0x000fe200020e0609 */
[----:B------:R-:W-:-:S02]  /*0dd0*/  @!P1 IADD3 R6, P3, PT, R2, UR24, RZ ;  /* 0x0000001802069c10 */ /* 0x000fc4000ff7e0ff */
[----:B------:R-:W-:Y:S02]  /*0de0*/  IADD3.X R9, PT, PT, RZ, RZ, R9, P5, P6 ;  /* 0x000000ffff097210 */ /* 0x000fe40002fec409 */
[----:B------:R-:W-:Y:S02]  /*0df0*/  ISETP.GE.AND.EX P2, PT, R10, UR34, PT, P2 ;  /* 0x000000220a007c0c */ /* 0x000fe4000bf46320 */
[----:B------:R-:W-:Y:S02]  /*0e00*/  ISETP.GE.U32.AND P4, PT, R8, UR33, PT ;  /* 0x0000002108007c0c */ /* 0x000fe4000bf86070 */
[----:B0-----:R-:W-:Y:S02]  /*0e10*/  @!P1 IADD3.X R7, PT, PT, R3, UR25, RZ, P3, !PT ;  /* 0x0000001903079c10 */ /* 0x001fe40009ffe4ff */
[----:B------:R-:W-:Y:S02]  /*0e20*/  IADD3 R0, P3, P5, R13, UR23, R8 ;  /* 0x000000170d007c10 */ /* 0x000fe4000fd7e008 */
[----:B------:R-:W-:-:S02]  /*0e30*/  @!P1 PRMT R5, R11, 0x7610, R5 ;  /* 0x000076100b059816 */ /* 0x000fc40000000005 */
[--C-:B------:R-:W-:Y:S02]  /*0e40*/  IADD3.X R10, PT, PT, RZ, RZ, R9.reuse, P3, P5 ;  /* 0x000000ffff0a7210 */ /* 0x100fe40001fea409 */
[----:B------:R-:W-:Y:S01]  /*0e50*/  IADD3 R8, P6, PT, R8, UR23, RZ ;  /* 0x0000001708087c10 */ /* 0x000fe2000ffde0ff */
[----:B------:R0:W-:Y:S01]  /*0e60*/  @!P1 STG.E.U8 desc[UR18][R6.64], R5 ;  /* 0x0000000506009986 */ /* 0x0001e2000c101112 */
[----:B------:R-:W-:Y:S02]  /*0e70*/  @!P0 IADD3 R4, P5, PT, R2, UR30, RZ ;  /* 0x0000001e02048c10 */ /* 0x000fe4000ffbe0ff */
[----:B------:R-:W-:Y:S01]  /*0e80*/  ISETP.GE.U32.AND P3, PT, R8, UR33, PT ;  /* 0x0000002108007c0c */ /* 0x000fe2000bf66070 */
[----:B------:R-:W-:Y:S01]  /*0e90*/  IMAD.MOV.U32 R8, RZ, RZ, 0x1 ;  /* 0x00000001ff087424 */ /* 0x000fe200078e00ff */
[----:B------:R-:W-:Y:S02]  /*0ea0*/  ISETP.GE.U32.AND P1, PT, R0, UR33, PT ;  /* 0x0000002100007c0c */ /* 0x000fe4000bf26070 */
[----:B------:R-:W-:Y:S01]  /*0eb0*/  ISETP.GE.AND.EX P4, PT, R9, UR34, PT, P4 ;  /* 0x0000002209007c0c */ /* 0x000fe2000bf86340 */
[----:B------:R-:W-:Y:S01]  /*0ec0*/  IMAD.X R9, RZ, RZ, R9, P6 ;  /* 0x000000ffff097224 */ /* 0x000fe200030e0609 */
[----:B------:R-:W-:-:S02]  /*0ed0*/  ISETP.GE.AND.EX P1, PT, R10, UR34, PT, P1 ;  /* 0x000000220a007c0c */ /* 0x000fc4000bf26310 */
[----:B0-----:R-:W-:Y:S02]  /*0ee0*/  @!P0 IADD3.X R5, PT, PT, R3, UR17, RZ, P5, !PT ;  /* 0x0000001103058c10 */ /* 0x001fe4000affe4ff */
[----:B------:R-:W-:Y:S02]  /*0ef0*/  IADD3 R0, P5, PT, R0, UR23, RZ ;  /* 0x0000001700007c10 */ /* 0x000fe4000ffbe0ff */
[----:B------:R-:W-:Y:S02]  /*0f00*/  @!P0 PRMT R7, R8, 0x7610, R7 ;  /* 0x0000761008078816 */ /* 0x000fe40000000007 */
[----:B------:R-:W-:Y:S01]  /*0f10*/  ISETP.GE.U32.AND P6, PT, R0, UR33, PT ;  /* 0x0000002100007c0c */ /* 0x000fe2000bfc6070 */
[----:B------:R-:W-:Y:S01]  /*0f20*/  IMAD.X R0, RZ, RZ, R10, P5 ;  /* 0x000000ffff007224 */ /* 0x000fe200028e060a */
[----:B------:R-:W-:Y:S01]  /*0f30*/  ISETP.GE.AND.EX P3, PT, R9, UR34, PT, P3 ;  /* 0x0000002209007c0c */ /* 0x000fe2000bf66330 */
[----:B------:R0:W-:Y:S01]  /*0f40*/  @!P0 STG.E.U8 desc[UR18][R4.64], R7 ;  /* 0x0000000704008986 */ /* 0x0001e2000c101112 */
[----:B------:R-:W-:Y:S01]  /*0f50*/  @!P2 IADD3 R6, P0, PT, R2, UR29, RZ ;  /* 0x0000001d0206ac10 */ /* 0x000fe2000ff1e0ff */
[----:B------:R-:W-:Y:S01]  /*0f60*/  IMAD.MOV.U32 R10, RZ, RZ, 0x1 ;  /* 0x00000001ff0a7424 */ /* 0x000fe200078e00ff */
[----:B------:R-:W-:Y:S01]  /*0f70*/  ISETP.GE.AND.EX P6, PT, R0, UR34, PT, P6 ;  /* 0x0000002200007c0c */ /* 0x000fe2000bfc6360 */
[----:B------:R-:W-:Y:S01]  /*0f80*/  IMAD.MOV.U32 R0, RZ, RZ, 0x1 ;  /* 0x00000001ff007424 */ /* 0x000fe200078e00ff */
[----:B------:R-:W-:-:S04]  /*0f90*/  @!P4 IADD3 R8, P5, PT, R2, UR31, RZ ;  /* 0x0000001f0208cc10 */ /* 0x000fc8000ffbe0ff */
[C---:B------:R-:W-:Y:S02]  /*0fa0*/  @!P4 IADD3.X R9, PT, PT, R3.reuse, UR32, RZ, P5, !PT ;  /* 0x000000200309cc10 */ /* 0x040fe4000affe4ff */
[----:B0-----:R-:W-:Y:S02]  /*0fb0*/  @!P2 IADD3.X R7, PT, PT, R3, UR7, RZ, P0, !PT ;  /* 0x000000070307ac10 */ /* 0x001fe400087fe4ff */
[----:B------:R-:W-:Y:S02]  /*0fc0*/  @!P4 PRMT R5, R10, 0x7610, R5 ;  /* 0x000076100a05c816 */ /* 0x000fe40000000005 */
[C---:B------:R-:W-:Y:S01]  /*0fd0*/  @!P3 IADD3 R4, P0, PT, R2.reuse, UR28, RZ ;  /* 0x0000001c0204bc10 */ /* 0x040fe2000ff1e0ff */
[----:B------:R0:W-:Y:S04]  /*0fe0*/  @!P2 STG.E.U8 desc[UR18][R6.64], R0 ;  /* 0x000000000600a986 */ /* 0x0001e8000c101112 */
[----:B------:R1:W-:Y:S01]  /*0ff0*/  @!P4 STG.E.U8 desc[UR18][R8.64], R5 ;  /* 0x000000050800c986 */ /* 0x0003e2000c101112 */
[----:B------:R-:W-:-:S04]  /*1000*/  @!P6 IADD3 R12, P4, PT, R2, UR26, RZ ;  /* 0x0000001a020cec10 */ /* 0x000fc8000ff9e0ff */
[C---:B------:R-:W-:Y:S02]  /*1010*/  @!P6 IADD3.X R13, PT, PT, R3.reuse, UR14, RZ, P4, !PT ;  /* 0x0000000e030dec10 */ /* 0x040fe4000a7fe4ff */
[----:B0-----:R-:W-:Y:S02]  /*1020*/  @!P3 PRMT R7, R10, 0x7610, R7 ;  /* 0x000076100a07b816 */ /* 0x001fe40000000007 */
[----:B------:R-:W-:Y:S02]  /*1030*/  @!P1 IADD3 R10, P2, PT, R2, UR27, RZ ;  /* 0x0000001b020a9c10 */ /* 0x000fe4000ff5e0ff */
[----:B-1----:R-:W-:Y:S02]  /*1040*/  @!P3 IADD3.X R5, PT, PT, R3, UR11, RZ, P0, !PT ;  /* 0x0000000b0305bc10 */ /* 0x002fe400087fe4ff */
[----:B------:R-:W-:Y:S02]  /*1050*/  @!P1 PRMT R9, R11, 0x7610, R9 ;  /* 0x000076100b099816 */ /* 0x000fe40000000009 */
[----:B------:R-:W-:Y:S01]  /*1060*/  @!P1 IADD3.X R11, PT, PT, R3, UR12, RZ, P2, !PT ;  /* 0x0000000c030b9c10 */ /* 0x000fe200097fe4ff */
[----:B------:R0:W-:Y:S01]  /*1070*/  @!P3 STG.E.U8 desc[UR18][R4.64], R7 ;  /* 0x000000070400b986 */ /* 0x0001e2000c101112 */
[----:B------:R-:W-:Y:S01]  /*1080*/  @!P6 PRMT R6, R14, 0x7610, R6 ;  /* 0x000076100e06e816 */ /* 0x000fe20000000006 */
[----:B------:R-:W-:-:S02]  /*1090*/  IMAD.WIDE.U32 R2, R15, 0x8, R2 ;  /* 0x000000080f027825 */ /* 0x000fc400078e0002 */
[----:B------:R0:W-:Y:S04]  /*10a0*/  @!P1 STG.E.U8 desc[UR18][R10.64], R9 ;  /* 0x000000090a009986 */ /* 0x0001e8000c101112 */
[----:B------:R0:W-:Y:S01]  /*10b0*/  @!P6 STG.E.U8 desc[UR18][R12.64], R6 ;  /* 0x000000060c00e986 */ /* 0x0001e2000c101112 */
[----:B------:R-:W-:Y:S05]  /*10c0*/  BRA.U UP0, `(.L_x_2934) ;  /* 0xfffffff900cc7547 */ /* 0x000fea000b83ffff */
.L_x_2933:
[----:B------:R-:W-:-:S04]  /*10d0*/  ULOP3.LUT UR6, UR16, 0x1, URZ, 0xc0, !UPT ;  /* 0x0000000110067892 */ /* 0x000fc8000f8ec0ff */
[----:B------:R-:W-:-:S06]  /*10e0*/  UISETP.NE.U32.AND UP0, UPT, UR6, 0x1, UPT ;  /* 0x000000010600788c */ /* 0x000fcc000bf05070 */
[----:B------:R-:W-:-:S13]  /*10f0*/  PLOP3.LUT P0, PT, PT, PT, UP0, 0x80, 0x8 ;  /* 0x000000000008781c */ /* 0x000fda0003f0f008 */
[----:B------:R-:W-:Y:S05]  /*1100*/  @!P0 EXIT ;  /* 0x000000000000894d */ /* 0x000fea0003800000 */
[----:B------:R-:W1:Y:S01]  /*1110*/  S2R R2, SR_TID.X ;  /* 0x0000000000027919 */ /* 0x000e620000002100 */
[----:B0-----:R-:W-:Y:S02]  /*1120*/  IMAD.MOV.U32 R5, RZ, RZ, 0x1 ;  /* 0x00000001ff057424 */ /* 0x001fe400078e00ff */
[----:B------:R-:W-:Y:S02]  /*1130*/  IMAD.MOV.U32 R7, RZ, RZ, 0x1 ;  /* 0x00000001ff077424 */ /* 0x000fe400078e00ff */
[----:B------:R-:W-:Y:S01]  /*1140*/  IMAD.MOV.U32 R9, RZ, RZ, 0x1 ;  /* 0x00000001ff097424 */ /* 0x000fe200078e00ff */
[----:B-1----:R-:W-:-:S04]  /*1150*/  IADD3 R2, P1, PT, R2, UR4, RZ ;  /* 0x0000000402027c10 */ /* 0x002fc8000ff3e0ff */
        /* <DEDUP_REMOVED lines=11> */
[----:B------:R-:W-:-:S04]  /*1210*/  @!P0 IADD3 R2, P3, PT, R2, UR35, RZ ;  /* 0x0000002302028c10 */ /* 0x000fc8000ff7e0ff */
[----:B------:R-:W-:-:S03]  /*1220*/  @!P0 IADD3.X R3, PT, PT, R3, UR36, RZ, P3, !PT ;  /* 0x0000002403038c10 */ /* 0x000fc60009ffe4ff */
[----:B------:R-:W-:Y:S02]  /*1230*/  @!P1 IADD3 R4, P3, PT, R4, UR35, RZ ;  /* 0x0000002304049c10 */ /* 0x000fe4000ff7e0ff */
[----:B------:R0:W-:Y:S02]  /*1240*/  @!P0 STG.E.U8 desc[UR18][R2.64], R5 ;  /* 0x0000000502008986 */ /* 0x0001e4000c101112 */
[----:B0-----:R-:W-:Y:S02]  /*1250*/  @!P1 IADD3.X R5, PT, PT, R6, UR36, RZ, P3, !PT ;  /* 0x0000002406059c10 */ /* 0x001fe40009ffe4ff */
[C---:B------:R-:W-:Y:S02]  /*1260*/  @!P2 IADD3 R6, P3, PT, R0.reuse, UR35, RZ ;  /* 0x000000230006ac10 */ /* 0x040fe4000ff7e0ff */
[----:B------:R-:W-:Y:S02]  /*1270*/  IADD3 R0, P0, PT, R0, UR23, RZ ;  /* 0x0000001700007c10 */ /* 0x000fe4000ff1e0ff */
[----:B------:R-:W-:-:S02]  /*1280*/  @!P1 PRMT R3, R7, 0x7610, R3 ;  /* 0x0000761007039816 */ /* 0x000fc40000000003 */
[----:B------:R-:W-:Y:S01]  /*1290*/  @!P2 IADD3.X R7, PT, PT, R8, UR36, RZ, P3, !PT ;  /* 0x000000240807ac10 */ /* 0x000fe20009ffe4ff */
[----:B------:R-:W-:Y:S01]  /*12a0*/  IMAD.X R8, RZ, RZ, R8, P0 ;  /* 0x000000ffff087224 */ /* 0x000fe200000e0608 */
[----:B------:R-:W-:Y:S01]  /*12b0*/  ISETP.GE.U32.AND P0, PT, R0, UR33, PT ;  /* 0x0000002100007c0c */ /* 0x000fe2000bf06070 */
[----:B------:R0:W-:Y:S03]  /*12c0*/  @!P1 STG.E.U8 desc[UR18][R4.64], R3 ;  /* 0x0000000304009986 */ /* 0x0001e6000c101112 */
[----:B------:R-:W-:Y:S01]  /*12d0*/  ISETP.GE.AND.EX P0, PT, R8, UR34, PT, P0 ;  /* 0x0000002208007c0c */ /* 0x000fe2000bf06300 */
[----:B------:R0:W-:-:S12]  /*12e0*/  @!P2 STG.E.U8 desc[UR18][R6.64], R9 ;  /* 0x000000090600a986 */ /* 0x0001d8000c101112 */
[----:B0-----:R-:W-:Y:S05]  /*12f0*/  @P0 EXIT ;  /* 0x000000000000094d */ /* 0x001fea0003800000 */
[----:B------:R-:W-:Y:S01]  /*1300*/  IADD3 R2, P0, PT, R0, UR35, RZ ;  /* 0x0000002300027c10 */ /* 0x000fe2000ff1e0ff */
[----:B------:R-:W-:-:S03]  /*1310*/  IMAD.MOV.U32 R0, RZ, RZ, 0x1 ;  /* 0x00000001ff007424 */ /* 0x000fc600078e00ff */
[----:B------:R-:W-:-:S05]  /*1320*/  IADD3.X R3, PT, PT, R8, UR36, RZ, P0, !PT ;  /* 0x0000002408037c10 */ /* 0x000fca00087fe4ff */
[----:B------:R-:W-:Y:S01]  /*1330*/  STG.E.U8 desc[UR18][R2.64], R0 ;  /* 0x0000000002007986 */ /* 0x000fe2000c101112 */
[----:B------:R-:W-:Y:S05]  /*1340*/  EXIT ;  /* 0x000000000000794d */ /* 0x000fea0003800000 */
.L_x_2926:
[----:B------:R-:W0:Y:S02]  /*1350*/  S2R R0, SR_TID.X ;  /* 0x0000000000007919 */ /* 0x000e240000002100 */
[----:B0-----:R-:W-:-:S03]  /*1360*/  IMAD.WIDE.U32 R2, R0, 0x4, RZ ;  /* 0x0000000400027825 */ /* 0x001fc600078e00ff */
[----:B------:R-:W-:-:S04]  /*1370*/  ISETP.GE.U32.AND P0, PT, R2, UR10, PT ;  /* 0x0000000a02007c0c */ /* 0x000fc8000bf06070 */
[----:B------:R-:W-:-:S13]  /*1380*/  ISETP.GE.AND.EX P0, PT, R3, UR4, PT, P0 ;  /* 0x0000000403007c0c */ /* 0x000fda000bf06300 */
[----:B------:R-:W-:Y:S05]  /*1390*/  @P0 EXIT ;  /* 0x000000000000094d */ /* 0x000fea0003800000 */
[----:B------:R-:W-:Y:S01]  /*13a0*/  UISETP.NE.AND UP0, UPT, UR12, URZ, UPT ;  /* 0x000000ff0c00728c */ /* 0x000fe2000bf05270 */
[----:B------:R-:W-:Y:S01]  /*13b0*/  IMAD.MOV.U32 R3, RZ, RZ, RZ ;  /* 0x000000ffff037224 */ /* 0x000fe200078e00ff */
[----:B------:R-:W0:Y:S07]  /*13c0*/  LDCU UR5, c[0x0][0x360] ;  /* 0x00006c00ff0577ac */ /* 0x000e2e0008000800 */
[----:B------:R-:W-:Y:S05]  /*13d0*/  BRA.U !UP0, `(.L_x_2935) ;  /* 0x0000000508587547 */ /* 0x000fea000b800000 */
.L_x_2940:
[C---:B------:R-:W-:Y:S01]  /*13e0*/  IMAD.SHL.U32 R2, R0.reuse, 0x4, RZ ;  /* 0x0000000400027824 */ /* 0x040fe200078e00ff */
[----:B------:R-:W-:-:S04]  /*13f0*/  SHF.L.U64.HI R12, R0, 0x2, R3 ;  /* 0x00000002000c7819 */ /* 0x000fc80000010203 */
[----:B------:R-:W-:-:S04]  /*1400*/  IADD3 R8, P0, PT, R2, UR11, RZ ;  /* 0x0000000b02087c10 */ /* 0x000fc8000ff1e0ff */
[----:B------:R-:W-:-:S05]  /*1410*/  IADD3.X R9, PT, PT, R12, UR6, RZ, P0, !PT ;  /* 0x000000060c097c10 */ /* 0x000fca00087fe4ff */
[----:B------:R-:W2:Y:S01]  /*1420*/  LDG.E R8, desc[UR18][R8.64] ;  /* 0x0000001208087981 */ /* 0x000ea2000c1e1900 */
[----:B------:R-:W-:Y:S02]  /*1430*/  IMAD.MOV.U32 R5, RZ, RZ, 0x1 ;  /* 0x00000001ff057424 */ /* 0x000fe400078e00ff */
[----:B------:R-:W-:Y:S01]  /*1440*/  IMAD.U32 R11, RZ, RZ, UR12 ;  /* 0x0000000cff0b7e24 */ /* 0x000fe2000f8e00ff */
[C---:B--2---:R-:W-:Y:S02]  /*1450*/  PRMT R7, R8.reuse, 0x7771, RZ ;  /* 0x0000777108077816 */ /* 0x044fe400000000ff */
[C---:B------:R-:W-:Y:S02]  /*1460*/  PRMT R4, R8.reuse, 0x7773, RZ ;  /* 0x0000777308047816 */ /* 0x040fe400000000ff */
[C---:B------:R-:W-:Y:S02]  /*1470*/  PRMT R6, R8.reuse, 0x7772, RZ ;  /* 0x0000777208067816 */ /* 0x040fe400000000ff */
[----:B------:R-:W-:-:S02]  /*1480*/  PRMT R10, R8, 0x7770, RZ ;  /* 0x00007770080a7816 */ /* 0x000fc400000000ff */
[----:B------:R-:W-:-:S07]  /*1490*/  PRMT R8, R7, 0x7610, R8 ;  /* 0x0000761007087816 */ /* 0x000fce0000000008 */
.L_x_2936:
        /* <DEDUP_REMOVED lines=14> */
.L_x_2937:
        /* <DEDUP_REMOVED lines=14> */
.L_x_2938:
        /* <DEDUP_REMOVED lines=14> */
.L_x_2939:
        /* <DEDUP_REMOVED lines=12> */
[----:B------:R-:W-:Y:S02]  /*1800*/  IADD3 R4, P0, PT, R2, UR35, RZ ;  /* 0x0000002302047c10 */ /* 0x000fe4000ff1e0ff */
[----:B------:R-:W-:Y:S02]  /*1810*/  LOP3.LUT R9, R8, 0xffff, RZ, 0xc0, !PT ;  /* 0x0000ffff08097812 */ /* 0x000fe400078ec0ff */
[----:B------:R-:W-:Y:S02]  /*1820*/  LOP3.LUT R6, R6, 0xffff, RZ, 0xc0, !PT ;  /* 0x0000ffff06067812 */ /* 0x000fe400078ec0ff */
[----:B------:R-:W-:Y:S02]  /*1830*/  LOP3.LUT R7, R7, 0xffff, RZ, 0xc0, !PT ;  /* 0x0000ffff07077812 */ /* 0x000fe400078ec0ff */
[----:B------:R-:W-:Y:S02]  /*1840*/  LOP3.LUT R8, R5, 0xffff, RZ, 0xc0, !PT ;  /* 0x0000ffff05087812 */ /* 0x000fe400078ec0ff */
[----:B------:R-:W-:-:S02]  /*1850*/  IADD3.X R5, PT, PT, R12, UR36, RZ, P0, !PT ;  /* 0x000000240c057c10 */ /* 0x000fc400087fe4ff */
[----:B0-----:R-:W-:Y:S02]  /*1860*/  IADD3 R0, P0, PT, R0, UR5, RZ ;  /* 0x0000000500007c10 */ /* 0x001fe4000ff1e0ff */
        /* <DEDUP_REMOVED lines=13> */
.L_x_2935:
[----:B------:R-:W-:-:S07]  /*1940*/  IMAD.MOV.U32 R7, RZ, RZ, 0x1010101 ;  /* 0x01010101ff077424 */ /* 0x000fce00078e00ff */
.L_x_2941:
[----:B------:R-:W-:-:S04]  /*1950*/  LEA R4, P0, R0, UR35, 0x2 ;  /* 0x0000002300047c11 */ /* 0x000fc8000f8010ff */
[C---:B------:R-:W-:Y:S02]  /*1960*/  LEA.HI.X R5, R0.reuse, UR36, R3, 0x2, P0 ;  /* 0x0000002400057c11 */ /* 0x040fe400080f1403 */
[----:B0-----:R-:W-:-:S03]  /*1970*/  IADD3 R0, P0, PT, R0, UR5, RZ ;  /* 0x0000000500007c10 */ /* 0x001fc6000ff1e0ff */
[----:B------:R1:W-:Y:S02]  /*1980*/  STG.E desc[UR18][R4.64], R7 ;  /* 0x0000000704007986 */ /* 0x0003e4000c101912 */
[C---:B------:R-:W-:Y:S02]  /*1990*/  IMAD.SHL.U32 R2, R0.reuse, 0x4, RZ ;  /* 0x0000000400027824 */ /* 0x040fe400078e00ff */
[----:B------:R-:W-:Y:S01]  /*19a0*/  IMAD.X R3, RZ, RZ, R3, P0 ;  /* 0x000000ffff037224 */ /* 0x000fe200000e0603 */
[----:B------:R-:W-:Y:S02]  /*19b0*/  LOP3.LUT P0, RZ, R0, 0xffffc000, RZ, 0xc0, !PT ;  /* 0xffffc00000ff7812 */ /* 0x000fe4000780c0ff */
[----:B------:R-:W-:Y:S02]  /*19c0*/  ISETP.LT.U32.AND P1, PT, R2, UR10, PT ;  /* 0x0000000a02007c0c */ /* 0x000fe4000bf21070 */
[----:B------:R-:W-:Y:S02]  /*19d0*/  SHF.L.U64.HI R2, R0, 0x2, R3 ;  /* 0x0000000200027819 */ /* 0x000fe40000010203 */
[----:B------:R-:W-:-:S02]  /*19e0*/  LOP3.LUT P0, RZ, R3, 0x3fffffff, RZ, 0xc0, P0 ;  /* 0x3fffffff03ff7812 */ /* 0x000fc4000000c0ff */
[----:B------:R-:W-:-:S13]  /*19f0*/  ISETP.LT.AND.EX P1, PT, R2, UR4, PT, P1 ;  /* 0x0000000402007c0c */ /* 0x000fda000bf21310 */
[----:B-1----:R-:W-:Y:S05]  /*1a00*/  @!P0 BRA P1, `(.L_x_2941) ;  /* 0xfffffffc00d08947 */ /* 0x002fea000083ffff */
[----:B------:R-:W-:Y:S05]  /*1a10*/  EXIT ;  /* 0x000000000000794d */ /* 0x000fea0003800000 */
        .weak           $__internal_74_$__cuda_sm20_div_u16
        .type           $__internal_74_$__cuda_sm20_div_u16,@function
        .size           $__internal_74_$__cuda_sm20_div_u16,(.L_x_4798 - $__internal_74_$__cuda_sm20_div_u16)
$__internal_74_$__cuda_sm20_div_u16:
        /* <DEDUP_REMOVED lines=19> */
[----:B------:R-:W-:Y:S05]  /*1b50*/  RET.REL.NODEC R2 `(_ZN2at6native57_GLOBAL__N__f3eca4a2_24_ForeachBinaryOpScalar_cu_86b9896c25multi_tensor_apply_kernelINS1_18TensorListMetadataILi2EEENS1_21BinaryOpScalarFunctorIhLi2ELi1ELi1EEEJNS1_13power_functorIhEEhEEEvT_T0_DpT1_) ;  /* 0xffffffe402287950 */ /* 0x000fea0003c3ffff */
.L_x_2942:
        /* <DEDUP_REMOVED lines=10> */
.L_x_4798:


//--------------------- .text._ZN2at6native57_GLOBAL__N__f3eca4a2_24_ForeachBinaryOpScalar_cu_86b9896c25multi_tensor_apply_kernelINS1_18TensorListMetadataILi1EEENS1_21BinaryOpScalarFunctorIN3c108BFloat16ELi1ELi1ELi0EEEJNS1_13power_functorIfEEfEEEvT_T0_DpT1_ --------------------------
	.section	.text._ZN2at6native57_GLOBAL__N__f3eca4a2_24_ForeachBinaryOpScalar_cu_86b9896c25multi_tensor_apply_kernelINS1_18TensorListMetadataILi1EEENS1_21BinaryOpScalarFunctorIN3c108BFloat16ELi1ELi1ELi0EEEJNS1_13power_functorIfEEfEEEvT_T0_DpT1_,"ax",@progbits
	.align	128
.text._ZN2at6native57_GLOBAL__N__f3eca4a2_24_ForeachBinaryOpScalar_cu_86b9896c25multi_tensor_apply_kernelINS1_18TensorListMetadataILi1EEENS1_21BinaryOpScalarFunctorIN3c108BFloat16ELi1ELi1ELi0EEEJNS1_13power_functorIfEEfEEEvT_T0_DpT1_:
        .type           _ZN2at6native57_GLOBAL__N__f3eca4a2_24_ForeachBinaryOpScalar_cu_86b9896c25multi_tensor_apply_kernelINS1_18TensorListMetadataILi1EEENS1_21BinaryOpScalarFunctorIN3c108BFloat16ELi1ELi1ELi0EEEJNS1_13power_functorIfEEfEEEvT_T0_DpT1_,@function
        .size           _ZN2at6native57_GLOBAL__N__f3eca4a2_24_ForeachBinaryOpScalar_cu_86b9896c25multi_tensor_apply_kernelINS1_18TensorListMetadataILi1EEENS1_21BinaryOpScalarFunctorIN3c108BFloat16ELi1ELi1ELi0EEEJNS1_13power_functorIfEEfEEEvT_T0_DpT1_,(.L_x_4800 - _ZN2at6native57_GLOBAL__N__f3eca4a2_24_ForeachBinaryOpScalar_cu_86b9896c25multi_tensor_apply_kernelINS1_18TensorListMetadataILi1EEENS1_21BinaryOpScalarFunctorIN3c108BFloat16ELi1ELi1ELi0EEEJNS1_13power_functorIfEEfEEEvT_T0_DpT1_)
        .other          _ZN2at6native57_GLOBAL__N__f3eca4a2_24_ForeachBinaryOpScalar_cu_86b9896c25multi_tensor_apply_kernelINS1_18TensorListMetadataILi1EEENS1_21BinaryOpScalarFunctorIN3c108BFloat16ELi1ELi1ELi0EEEJNS1_13power_functorIfEEfEEEvT_T0_DpT1_,@"STO_CUDA_ENTRY STV_DEFAULT"
_ZN2at6native57_GLOBAL__N__f3eca4a2_24_ForeachBinaryOpScalar_cu_86b9896c25multi_tensor_apply_kernelINS1_18TensorListMetadataILi1EEENS1_21BinaryOpScalarFunctorIN3c108BFloat16ELi1ELi1ELi0EEEJNS1_13power_functorIfEEfEEEvT_T0_DpT1_:
        /* <DEDUP_REMOVED lines=37> */
[----:B------:R-:W-:Y:S05]  /*0250*/  CALL.REL.NOINC `($__internal_75_$__cuda_sm20_div_u16) ;  /* 0x0000001000007944 */ /* 0x000fea0003c00000 */
        /* <DEDUP_REMOVED lines=17> */
.L_x_2945:
[----:B0-----:R-:W-:Y:S01]  /*0370*/  IADD3 R15, P1, PT, R10, UR6, RZ ;  /* 0x000000060a0f7c10 */ /* 0x001fe2000ff3e0ff */
[----:B--2---:R-:W-:Y:S01]  /*0380*/  IMAD.U32 R7, RZ, RZ, UR14 ;  /* 0x0000000eff077e24 */ /* 0x004fe2000f8e00ff */
[----:B------:R-:W-:Y:S01]  /*0390*/  PRMT R17, RZ, 0x7610, R17 ;  /* 0x00007610ff117816 */ /* 0x000fe20000000011 */
[----:B------:R-:W-:Y:S01]  /*03a0*/  IMAD.U32 R3, RZ, RZ, UR14 ;  /* 0x0000000eff037e24 */ /* 0x000fe2000f8e00ff */
[C---:B------:R-:W-:Y:S01]  /*03b0*/  IADD3 R14, P3, PT, R15.reuse, UR14, RZ ;  /* 0x0000000e0f0e7c10 */ /* 0x040fe2000ff7e0ff */
[----:B------:R-:W-:Y:S01]  /*03c0*/  IMAD.X R12, RZ, RZ, UR7, P1 ;  /* 0x00000007ff0c7e24 */ /* 0x000fe200088e06ff */
[C---:B------:R-:W-:Y:S02]  /*03d0*/  ISETP.GE.U32.AND P2, PT, R15.reuse, UR15, PT ;  /* 0x0000000f0f007c0c */ /* 0x040fe4000bf46070 */
[----:B------:R-:W-:Y:S01]  /*03e0*/  LEA R8, P1, R15, UR8, 0x1 ;  /* 0x000000080f087c11 */ /* 0x000fe2000f8208ff */
[----:B------:R-:W-:Y:S01]  /*03f0*/  IMAD.X R13, RZ, RZ, R12, P3 ;  /* 0x000000ffff0d7224 */ /* 0x000fe200018e060c */
[----:B------:R-:W-:-:S02]  /*0400*/  ISETP.GE.AND.EX P2, PT, R12, UR16, PT, P2 ;  /* 0x000000100c007c0c */ /* 0x000fc4000bf46320 */
[C---:B------:R-:W-:Y:S02]  /*0410*/  ISETP.GE.U32.AND P5, PT, R14.reuse, UR15, PT ;  /* 0x0000000f0e007c0c */ /* 0x040fe4000bfa6070 */
[----:B------:R-:W-:Y:S02]  /*0420*/  LEA.HI.X R9, R15, UR9, R12, 0x1, P1 ;  /* 0x000000090f097c11 */ /* 0x000fe400088f0c0c */
[----:B------:R-:W-:Y:S02]  /*0430*/  LEA R6, P3, R7, R8, 0x1 ;  /* 0x0000000807067211 */ /* 0x000fe400078608ff */
[----:B------:R-:W-:Y:S02]  /*0440*/  IADD3 R2, P1, PT, R14, UR14, RZ ;  /* 0x0000000e0e027c10 */ /* 0x000fe4000ff3e0ff */
[----:B------:R-:W-:Y:S01]  /*0450*/  ISETP.GE.AND.EX P5, PT, R13, UR16, PT, P5 ;  /* 0x000000100d007c0c */ /* 0x000fe2000bfa6350 */
[----:B------:R-:W-:Y:S01]  /*0460*/  IMAD.U32 R5, RZ, RZ, UR14 ;  /* 0x0000000eff057e24 */ /* 0x000fe2000f8e00ff */
[----:B------:R-:W-:Y:S01]  /*0470*/  LEA.HI.X R7, R3, R9, RZ, 0x1, P3 ;  /* 0x0000000903077211 */ /* 0x000fe200018f0cff */
[----:B------:R-:W-:Y:S01]  /*0480*/  IMAD.X R3, RZ, RZ, R13, P1 ;  /* 0x000000ffff037224 */ /* 0x000fe200008e060d */
[----:B------:R-:W-:Y:S01]  /*0490*/  ISETP.GE.U32.AND P6, PT, R2, UR15, PT ;  /* 0x0000000f02007c0c */ /* 0x000fe2000bfc6070 */
[----:B------:R-:W-:Y:S01]  /*04a0*/  IMAD.U32 R19, RZ, RZ, UR14 ;  /* 0x0000000eff137e24 */ /* 0x000fe2000f8e00ff */
[----:B------:R-:W-:Y:S01]  /*04b0*/  PRMT R16, RZ, 0x7610, R16 ;  /* 0x00007610ff107816 */ /* 0x000fe20000000010 */
[----:B------:R-:W2:Y:S01]  /*04c0*/  @!P2 LDG.E.U16 R17, desc[UR12][R8.64] ;  /* 0x0000000c0811a981 */ /* 0x000ea2000c1e1500 */
[----:B------:R-:W-:-:S02]  /*04d0*/  LEA R4, P1, R5, R6, 0x1 ;  /* 0x0000000605047211 */ /* 0x000fc400078208ff */
[----:B------:R-:W-:Y:S02]  /*04e0*/  ISETP.GE.AND.EX P6, PT, R3, UR16, PT, P6 ;  /* 0x0000001003007c0c */ /* 0x000fe4000bfc6360 */
[----:B------:R-:W-:Y:S01]  /*04f0*/  IADD3 R2, P3, PT, R2, UR14, RZ ;  /* 0x0000000e02027c10 */ /* 0x000fe2000ff7e0ff */
[----:B------:R-:W3:Y:S01]  /*0500*/  @!P5 LDG.E.U16 R16, desc[UR12][R6.64] ;  /* 0x0000000c0610d981 */ /* 0x000ee2000c1e1500 */
[----:B------:R-:W-:Y:S02]  /*0510*/  LEA.HI.X R5, R19, R7, RZ, 0x1, P1 ;  /* 0x0000000713057211 */ /* 0x000fe400008f0cff */
[----:B------:R-:W-:Y:S01]  /*0520*/  ISETP.GE.U32.AND P1, PT, R2, UR15, PT ;  /* 0x0000000f02007c0c */ /* 0x000fe2000bf26070 */
[----:B------:R-:W-:Y:S01]  /*0530*/  IMAD.X R2, RZ, RZ, R3, P3 ;  /* 0x000000ffff027224 */ /* 0x000fe200018e0603 */
[----:B------:R-:W-:Y:S01]  /*0540*/  PRMT R18, RZ, 0x7610, R18 ;  /* 0x00007610ff127816 */ /* 0x000fe20000000012 */
[----:B------:R-:W-:-:S03]  /*0550*/  IMAD.U32 R3, RZ, RZ, UR14 ;  /* 0x0000000eff037e24 */ /* 0x000fc6000f8e00ff */
[----:B------:R-:W-:Y:S02]  /*0560*/  ISETP.GE.AND.EX P1, PT, R2, UR16, PT, P1 ;  /* 0x0000001002007c0c */ /* 0x000fe4000bf26310 */
[----:B------:R-:W-:Y:S01]  /*0570*/  LEA R2, P3, R3, R4, 0x1 ;  /* 0x0000000403027211 */ /* 0x000fe200078608ff */
[----:B------:R-:W4:Y:S03]  /*0580*/  @!P6 LDG.E.U16 R18, desc[UR12][R4.64] ;  /* 0x0000000c0412e981 */ /* 0x000f26000c1e1500 */
[----:B------:R-:W-:Y:S02]  /*0590*/  LEA.HI.X R3, R19, R5, RZ, 0x1, P3 ;  /* 0x0000000513037211 */ /* 0x000fe400018f0cff */
[----:B------:R-:W-:-:S06]  /*05a0*/  PRMT R19, RZ, 0x7610, R19 ;  /* 0x00007610ff137816 */ /* 0x000fcc0000000013 */
[----:B------:R-:W5:Y:S01]  /*05b0*/  @!P1 LDG.E.U16 R19, desc[UR12][R2.64] ;  /* 0x0000000c02139981 */ /* 0x000f62000c1e1500 */
[----:B------:R-:W-:-:S04]  /*05c0*/  IADD3 R15, P4, PT, R15, UR11, RZ ;  /* 0x0000000b0f0f7c10 */ /* 0x000fc8000ff9e0ff */
[----:B------:R-:W-:Y:S01]  /*05d0*/  ISETP.GE.U32.AND P3, PT, R15, UR15, PT ;  /* 0x0000000f0f007c0c */ /* 0x000fe2000bf66070 */
[----:B------:R-:W-:-:S05]  /*05e0*/  IMAD.X R12, RZ, RZ, R12, P4 ;  /* 0x000000ffff0c7224 */ /* 0x000fca00020e060c */
[----:B------:R-:W-:Y:S01]  /*05f0*/  ISETP.GE.AND.EX P3, PT, R12, UR16, PT, P3 ;  /* 0x000000100c007c0c */ /* 0x000fe2000bf66330 */
[----:B--2---:R-:W-:Y:S02]  /*0600*/  IMAD.U32 R17, R17, 0x10000, RZ ;  /* 0x0001000011117824 */ /* 0x004fe400078e00ff */
[----:B---3--:R-:W-:-:S04]  /*0610*/  IMAD.U32 R20, R16, 0x10000, RZ ;  /* 0x0001000010147824 */ /* 0x008fc800078e00ff */
[----:B------:R-:W1:Y:S08]  /*0620*/  MUFU.LG2 R17, R17 ;  /* 0x0000001100117308 */ /* 0x000e700000000c00 */
[----:B------:R-:W0:Y:S01]  /*0630*/  MUFU.LG2 R20, R20 ;  /* 0x0000001400147308 */ /* 0x000e220000000c00 */
[----:B----4-:R-:W-:-:S07]  /*0640*/  IMAD.U32 R21, R18, 0x10000, RZ ;  /* 0x0001000012157824 */ /* 0x010fce00078e00ff */
[----:B------:R-:W2:Y:S01]  /*0650*/  MUFU.LG2 R21, R21 ;  /* 0x0000001500157308 */ /* 0x000ea20000000c00 */
[----:B-1----:R-:W-:Y:S01]  /*0660*/  FMUL.FTZ R16, R17, UR10 ;  /* 0x0000000a11107c20 */ /* 0x002fe20008410000 */
[----:B-----5:R-:W-:Y:S02]  /*0670*/  IMAD.U32 R22, R19, 0x10000, RZ ;  /* 0x0001000013167824 */ /* 0x020fe400078e00ff */
[----:B0-----:R-:W-:-:S04]  /*0680*/  FMUL.FTZ R18, R20, UR10 ;  /* 0x0000000a14127c20 */ /* 0x001fc80008410000 */
[----:B------:R-:W0:Y:S08]  /*0690*/  MUFU.EX2 R16, R16 ;  /* 0x0000001000107308 */ /* 0x000e300000000800 */
[----:B------:R-:W1:Y:S01]  /*06a0*/  MUFU.LG2 R22, R22 ;  /* 0x0000001600167308 */ /* 0x000e620000000c00 */
[----:B--2---:R-:W-:Y:S01]  /*06b0*/  FMUL.FTZ R17, R21, UR10 ;  /* 0x0000000a15117c20 */ /* 0x004fe20008410000 */
[----:B------:R-:W-:-:S06]  /*06c0*/  IMAD.U32 R21, RZ, RZ, UR11 ;  /* 0x0000000bff157e24 */ /* 0x000fcc000f8e00ff */
[----:B------:R-:W2:Y:S01]  /*06d0*/  MUFU.EX2 R18, R18 ;  /* 0x0000001200127308 */ /* 0x000ea20000000800 */
[----:B0-----:R-:W-:Y:S01]  /*06e0*/  F2FP.BF16.F32.PACK_AB R20, RZ, R16 ;  /* 0x00000010ff14723e */ /* 0x001fe200000010ff */
[----:B------:R-:W-:-:S03]  /*06f0*/  @!P2 IMAD.MOV.U32 R16, RZ, RZ, R8 ;  /* 0x000000ffff10a224 */ /* 0x000fc600078e0008 */
[----:B------:R-:W-:-:S03]  /*0700*/  PRMT R23, R20, 0x7610, R23 ;  /* 0x0000761014177816 */ /* 0x000fc60000000017 */
[----:B------:R0:W3:Y:S01]  /*0710*/  MUFU.EX2 R19, R17 ;  /* 0x0000001100137308 */ /* 0x0000e20000000800 */
[----:B-1----:R-:W-:-:S07]  /*0720*/  FMUL.FTZ R15, R22, UR10 ;  /* 0x0000000a160f7c20 */ /* 0x002fce0008410000 */
[----:B------:R-:W1:Y:S01]  /*0730*/  MUFU.EX2 R15, R15 ;  /* 0x0000000f000f7308 */ /* 0x000e620000000800 */
[----:B0-----:R-:W-:Y:S01]  /*0740*/  @!P2 IMAD.MOV.U32 R17, RZ, RZ, R9 ;  /* 0x000000ffff11a224 */ /* 0x001fe200078e0009 */
[----:B--2---:R-:W-:-:S04]  /*0750*/  F2FP.BF16.F32.PACK_AB R20, RZ, R18 ;  /* 0x00000012ff14723e */ /* 0x004fc800000010ff */
[----:B------:R0:W-:Y:S01]  /*0760*/  @!P2 STG.E.U16 desc[UR12][R16.64], R23 ;  /* 0x000000171000a986 */ /* 0x0001e2000c10150c */
[C---:B------:R-:W-:Y:S02]  /*0770*/  LEA R8, P2, R21.reuse, R8, 0x1 ;  /* 0x0000000815087211 */ /* 0x040fe400078408ff */
[----:B---3--:R-:W-:Y:S01]  /*0780*/  F2FP.BF16.F32.PACK_AB R19, RZ, R19 ;  /* 0x00000013ff13723e */ /* 0x008fe200000010ff */
[----:B------:R2:W-:Y:S01]  /*0790*/  @!P5 STG.E.U16 desc[UR12][R6.64], R20 ;  /* 0x000000140600d986 */ /* 0x0005e2000c10150c */
[----:B------:R-:W-:Y:S02]  /*07a0*/  IADD3 R14, P5, PT, R14, UR11, RZ ;  /* 0x0000000b0e0e7c10 */ /* 0x000fe4000ffbe0ff */
[----:B------:R-:W-:Y:S02]  /*07b0*/  LEA.HI.X R9, R21, R9, RZ, 0x1, P2 ;  /* 0x0000000915097211 */ /* 0x000fe400010f0cff */
[----:B------:R-:W-:Y:S01]  /*07c0*/  ISETP.GE.U32.AND P2, PT, R14, UR15, PT ;  /* 0x0000000f0e007c0c */ /* 0x000fe2000bf46070 */
[----:B------:R-:W-:Y:S01]  /*07d0*/  IMAD.X R13, RZ, RZ, R13, P5 ;  /* 0x000000ffff0d7224 */ /* 0x000fe200028e060d */
[----:B-1----:R-:W-:-:S02]  /*07e0*/  F2FP.BF16.F32.PACK_AB R15, RZ, R15 ;  /* 0x0000000fff0f723e */ /* 0x002fc400000010ff */
[----:B0-----:R-:W-:Y:S02]  /*07f0*/  IADD3 R16, P5, PT, R14, UR14, RZ ;  /* 0x0000000e0e107c10 */ /* 0x001fe4000ffbe0ff */
[----:B------:R-:W-:Y:S01]  /*0800*/  ISETP.GE.AND.EX P2, PT, R13, UR16, PT, P2 ;  /* 0x000000100d007c0c */ /* 0x000fe2000bf46320 */
[----:B--2---:R-:W-:Y:S01]  /*0810*/  @!P6 IMAD.MOV.U32 R6, RZ, RZ, R4 ;  /* 0x000000ffff06e224 */ /* 0x004fe200078e0004 */
[----:B------:R-:W-:Y:S01]  /*0820*/  ISETP.GE.U32.AND P4, PT, R16, UR15, PT ;  /* 0x0000000f10007c0c */ /* 0x000fe2000bf86070 */
[----:B------:R-:W-:Y:S01]  /*0830*/  @!P6 IMAD.MOV.U32 R7, RZ, RZ, R5 ;  /* 0x000000ffff07e224 */ /* 0x000fe200078e0005 */
[----:B------:R-:W-:Y:S01]  /*0840*/  PRMT R18, R15, 0x7610, R18 ;  /* 0x000076100f127816 */ /* 0x000fe20000000012 */
[----:B------:R-:W-:Y:S01]  /*0850*/  IMAD.U32 R17, RZ, RZ, UR14 ;  /* 0x0000000eff117e24 */ /* 0x000fe2000f8e00ff */
[----:B------:R-:W-:Y:S02]  /*0860*/  PRMT R15, RZ, 0x7610, R15 ;  /* 0x00007610ff0f7816 */ /* 0x000fe4000000000f */
[----:B------:R0:W-:Y:S01]  /*0870*/  @!P6 STG.E.U16 desc[UR12][R6.64], R19 ;  /* 0x000000130600e986 */ /* 0x0001e2000c10150c */
[----:B------:R-:W-:-:S03]  /*0880*/  LEA R4, P6, R14, UR8, 0x1 ;  /* 0x000000080e047c11 */ /* 0x000fc6000f8c08ff */
[----:B------:R1:W-:Y:S01]  /*0890*/  @!P1 STG.E.U16 desc[UR12][R2.64], R18 ;  /* 0x0000001202009986 */ /* 0x0003e2000c10150c */
[--C-:B------:R-:W-:Y:S01]  /*08a0*/  LEA.HI.X R5, R14, UR9, R13.reuse, 0x1, P6 ;  /* 0x000000090e057c11 */ /* 0x100fe2000b0f0c0d */
[----:B------:R-:W-:Y:S01]  /*08b0*/  IMAD.X R13, RZ, RZ, R13, P5 ;  /* 0x000000ffff0d7224 */ /* 0x000fe200028e060d */
[----:B------:R-:W-:-:S03]  /*08c0*/  IADD3 R14, P6, PT, R16, UR14, RZ ;  /* 0x0000000e100e7c10 */ /* 0x000fc6000ffde0ff */
[----:B------:R-:W2:Y:S01]  /*08d0*/  @!P2 LDG.E.U16 R15, desc[UR12][R4.64] ;  /* 0x0000000c040fa981 */ /* 0x000ea2000c1e1500 */
[----:B------:R-:W-:Y:S01]  /*08e0*/  ISETP.GE.AND.EX P4, PT, R13, UR16, PT, P4 ;  /* 0x000000100d007c0c */ /* 0x000fe2000bf86340 */
[----:B0-----:R-:W-:Y:S01]  /*08f0*/  IMAD.X R6, RZ, RZ, R13, P6 ;  /* 0x000000ffff067224 */ /* 0x001fe200030e060d */
[----:B------:R-:W-:Y:S01]  /*0900*/  ISETP.GE.U32.AND P5, PT, R14, UR15, PT ;  /* 0x0000000f0e007c0c */ /* 0x000fe2000bfa6070 */
[----:B------:R-:W-:Y:S02]  /*0910*/  IMAD.U32 R13, RZ, RZ, UR14 ;  /* 0x0000000eff0d7e24 */ /* 0x000fe4000f8e00ff */
[----:B------:R-:W-:Y:S01]  /*0920*/  IMAD.U32 R7, RZ, RZ, UR14 ;  /* 0x0000000eff077e24 */ /* 0x000fe2000f8e00ff */
[----:B------:R-:W-:Y:S02]  /*0930*/  ISETP.GE.AND.EX P5, PT, R6, UR16, PT, P5 ;  /* 0x0000001006007c0c */ /* 0x000fe4000bfa6350 */
[----:B------:R-:W-:Y:S02]  /*0940*/  LEA R12, P1, R13, R4, 0x1 ;  /* 0x000000040d0c7211 */ /* 0x000fe400078208ff */
[----:B------:R-:W-:Y:S01]  /*0950*/  PRMT R14, RZ, 0x7610, R14 ;  /* 0x00007610ff0e7816 */ /* 0x000fe2000000000e */
[----:B------:R-:W-:Y:S01]  /*0960*/  IMAD.U32 R19, RZ, RZ, UR14 ;  /* 0x0000000eff137e24 */ /* 0x000fe2000f8e00ff */
[----:B------:R-:W-:-:S02]  /*0970*/  LEA.HI.X R13, R7, R5, RZ, 0x1, P1 ;  /* 0x00000005070d7211 */ /* 0x000fc400008f0cff */
[----:B------:R-:W-:Y:S02]  /*0980*/  LEA R6, P1, R17, R12, 0x1 ;  /* 0x0000000c11067211 */ /* 0x000fe400078208ff */
[----:B------:R-:W-:Y:S01]  /*0990*/  PRMT R16, RZ, 0x7610, R16 ;  /* 0x00007610ff107816 */ /* 0x000fe20000000010 */
[----:B------:R-:W3:Y:S01]  /*09a0*/  @!P3 LDG.E.U16 R14, desc[UR12][R8.64] ;  /* 0x0000000c080eb981 */ /* 0x000ee2000c1e1500 */
[----:B-1----:R-:W-:Y:S02]  /*09b0*/  PRMT R2, RZ, 0x7610, R2 ;  /* 0x00007610ff027816 */ /* 0x002fe40000000002 */
[----:B------:R-:W-:Y:S02]  /*09c0*/  LEA.HI.X R7, R19, R13, RZ, 0x1, P1 ;  /* 0x0000000d13077211 */ /* 0x000fe400008f0cff */
[----:B------:R-:W4:Y:S04]  /*09d0*/  @!P4 LDG.E.U16 R16, desc[UR12][R12.64] ;  /* 0x0000000c0c10c981 */ /* 0x000f28000c1e1500 */
[----:B------:R-:W5:Y:S01]  /*09e0*/  @!P5 LDG.E.U16 R2, desc[UR12][R6.64] ;  /* 0x0000000c0602d981 */ /* 0x000f62000c1e1500 */
[----:B------:R-:W-:-:S04]  /*09f0*/  UIADD3 UR4, UP0, UPT, UR4, 0x2, URZ ;  /* 0x0000000204047890 */ /* 0x000fc8000ff1e0ff */
[----:B------:R-:W-:Y:S02]  /*0a00*/  UIADD3.X UR5, UPT, UPT, URZ, UR5, URZ, UP0, !UPT ;  /* 0x00000005ff057290 */ /* 0x000fe400087fe4ff */
[----:B------:R-:W-:-:S04]  /*0a10*/  ISETP.NE.U32.AND P1, PT, R11, UR4, PT ;  /* 0x000000040b007c0c */ /* 0x000fc8000bf25070 */
[----:B------:R-:W-:Y:S01]  /*0a20*/  ISETP.NE.AND.EX P1, PT, RZ, UR5, PT, P1 ;  /* 0x00000005ff007c0c */ /* 0x000fe2000bf25310 */
[----:B------:R-:W-:-:S04]  /*0a30*/  ULEA UR6, UP0, UR11, UR6, 0x1 ;  /* 0x000000060b067291 */ /* 0x000fc8000f8008ff */
[----:B------:R-:W-:Y:S01]  /*0a40*/  ULEA.HI.X UR7, UR11, UR7, URZ, 0x1, UP0 ;  /* 0x000000070b077291 */ /* 0x000fe200080f0cff */
[----:B--2---:R-:W-:-:S06]  /*0a50*/  IMAD.U32 R15, R15, 0x10000, RZ ;  /* 0x000100000f0f7824 */ /* 0x004fcc00078e00ff */
[----:B------:R-:W-:Y:S01]  /*0a60*/  MUFU.LG2 R15, R15 ;  /* 0x0000000f000f7308 */ /* 0x000fe20000000c00 */
[----:B---3--:R-:W-:Y:S02]  /*0a70*/  IMAD.U32 R14, R14, 0x10000, RZ ;  /* 0x000100000e0e7824 */ /* 0x008fe400078e00ff */
[----:B----4-:R-:W-:-:S05]  /*0a80*/  IMAD.U32 R16, R16, 0x10000, RZ ;  /* 0x0001000010107824 */ /* 0x010fca00078e00ff */
[----:B------:R-:W0:Y:S01]  /*0a90*/  MUFU.LG2 R14, R14 ;  /* 0x0000000e000e7308 */ /* 0x000e220000000c00 */
[----:B-----5:R-:W-:-:S07]  /*0aa0*/  IMAD.U32 R17, R2, 0x10000, RZ ;  /* 0x0001000002117824 */ /* 0x020fce00078e00ff */
[----:B------:R-:W1:Y:S08]  /*0ab0*/  MUFU.LG2 R16, R16 ;  /* 0x0000001000107308 */ /* 0x000e700000000c00 */
[----:B------:R-:W2:Y:S01]  /*0ac0*/  MUFU.LG2 R17, R17 ;  /* 0x0000001100117308 */ /* 0x000ea20000000c00 */
[----:B0-----:R-:W-:Y:S01]  /*0ad0*/  FMUL.FTZ R2, R14, UR10 ;  /* 0x0000000a0e027c20 */ /* 0x001fe20008410000 */
[----:B------:R-:W-:-:S06]  /*0ae0*/  FMUL.FTZ R3, R15, UR10 ;  /* 0x0000000a0f037c20 */ /* 0x000fcc0008410000 */
[----:B------:R-:W0:Y:S01]  /*0af0*/  MUFU.EX2 R2, R2 ;  /* 0x0000000200027308 */ /* 0x000e220000000800 */
[----:B-1----:R-:W-:Y:S01]  /*0b00*/  FMUL.FTZ R15, R16, UR10 ;  /* 0x0000000a100f7c20 */ /* 0x002fe20008410000 */
[----:B--2---:R-:W-:-:S06]  /*0b10*/  FMUL.FTZ R14, R17, UR10 ;  /* 0x0000000a110e7c20 */ /* 0x004fcc0008410000 */
[----:B------:R-:W1:Y:S08]  /*0b20*/  MUFU.EX2 R3, R3 ;  /* 0x0000000300037308 */ /* 0x000e700000000800 */
[----:B------:R-:W2:Y:S08]  /*0b30*/  MUFU.EX2 R15, R15 ;  /* 0x0000000f000f7308 */ /* 0x000eb00000000800 */
[----:B------:R-:W3:Y:S01]  /*0b40*/  MUFU.EX2 R14, R14 ;  /* 0x0000000e000e7308 */ /* 0x000ee20000000800 */
[----:B0-----:R-:W-:-:S02]  /*0b50*/  F2FP.BF16.F32.PACK_AB R16, RZ, R2 ;  /* 0x00000002ff10723e */ /* 0x001fc400000010ff */
[----:B-1----:R-:W-:Y:S02]  /*0b60*/  F2FP.BF16.F32.PACK_AB R18, RZ, R3 ;  /* 0x00000003ff12723e */ /* 0x002fe400000010ff */
[----:B------:R-:W-:Y:S02]  /*0b70*/  PRMT R17, R16, 0x7610, R17 ;  /* 0x0000761010117816 */ /* 0x000fe40000000011 */
[----:B--2---:R-:W-:-:S03]  /*0b80*/  F2FP.BF16.F32.PACK_AB R16, RZ, R15 ;  /* 0x0000000fff10723e */ /* 0x004fc600000010ff */
[----:B------:R2:W-:Y:S04]  /*0b90*/  @!P3 STG.E.U16 desc[UR12][R8.64], R17 ;  /* 0x000000110800b986 */ /* 0x0005e8000c10150c */
[----:B------:R2:W-:Y:S01]  /*0ba0*/  @!P2 STG.E.U16 desc[UR12][R4.64], R18 ;  /* 0x000000120400a986 */ /* 0x0005e2000c10150c */
[----:B---3--:R-:W-:-:S03]  /*0bb0*/  F2FP.BF16.F32.PACK_AB R3, RZ, R14 ;  /* 0x0000000eff03723e */ /* 0x008fc600000010ff */
[----:B------:R2:W-:Y:S04]  /*0bc0*/  @!P4 STG.E.U16 desc[UR12][R12.64], R16 ;  /* 0x000000100c00c986 */ /* 0x0005e8000c10150c */
[----:B------:R2:W-:Y:S01]  /*0bd0*/  @!P5 STG.E.U16 desc[UR12][R6.64], R3 ;  /* 0x000000030600d986 */ /* 0x0005e2000c10150c */
[----:B------:R-:W-:Y:S05]  /*0be0*/  @P1 BRA `(.L_x_2945) ;  /* 0xfffffff400e01947 */ /* 0x000fea000383ffff */
.L_x_2944:
[----:B------:R-:W-:Y:S05]  /*0bf0*/  @!P0 EXIT ;  /* 0x000000000000894d */ /* 0x000fea0003800000 */
[----:B0-----:R-:W-:Y:S01]  /*0c00*/  IADD3 R10, P1, PT, R10, UR6, RZ ;  /* 0x000000060a0a7c10 */ /* 0x001fe2000ff3e0ff */
[----:B--2---:R-:W-:Y:S01]  /*0c10*/  IMAD.U32 R9, RZ, RZ, UR14 ;  /* 0x0000000eff097e24 */ /* 0x004fe2000f8e00ff */
[----:B------:R-:W-:Y:S02]  /*0c20*/  USHF.L.U32 UR4, UR14, 0x1, URZ ;  /* 0x000000010e047899 */ /* 0x000fe400080006ff */
[C---:B------:R-:W-:Y:S01]  /*0c30*/  ISETP.GE.U32.AND P0, PT, R10.reuse, UR15, PT ;  /* 0x0000000f0a007c0c */ /* 0x040fe2000bf06070 */
[----:B------:R-:W-:Y:S01]  /*0c40*/  IMAD.X R3, RZ, RZ, UR7, P1 ;  /* 0x00000007ff037e24 */ /* 0x000fe200088e06ff */
[C---:B------:R-:W-:Y:S01]  /*0c50*/  LEA R4, P1, R10.reuse, UR8, 0x1 ;  /* 0x000000080a047c11 */ /* 0x040fe2000f8208ff */
[----:B------:R-:W-:Y:S02]  /*0c60*/  USHF.R.U32.HI UR5, URZ, 0x1f, UR14 ;  /* 0x0000001fff057899 */ /* 0x000fe4000801160e */
[----:B------:R-:W-:Y:S02]  /*0c70*/  IADD3 R2, P2, PT, R10, UR14, RZ ;  /* 0x0000000e0a027c10 */ /* 0x000fe4000ff5e0ff */
[----:B------:R-:W-:-:S02]  /*0c80*/  ISETP.GE.AND.EX P0, PT, R3, UR16, PT, P0 ;  /* 0x0000001003007c0c */ /* 0x000fc4000bf06300 */
[--C-:B------:R-:W-:Y:S01]  /*0c90*/  LEA.HI.X R5, R10, UR9, R3.reuse, 0x1, P1 ;  /* 0x000000090a057c11 */ /* 0x100fe200088f0c03 */
[----:B------:R-:W-:Y:S01]  /*0ca0*/  IMAD.X R3, RZ, RZ, R3, P2 ;  /* 0x000000ffff037224 */ /* 0x000fe200010e0603 */
[C---:B------:R-:W-:Y:S02]  /*0cb0*/  ISETP.GE.U32.AND P1, PT, R2.reuse, UR15, PT ;  /* 0x0000000f02007c0c */ /* 0x040fe4000bf26070 */
[----:B------:R-:W-:Y:S01]  /*0cc0*/  IADD3 R2, P2, PT, R2, UR14, RZ ;  /* 0x0000000e02027c10 */ /* 0x000fe2000ff5e0ff */
[----:B------:R-:W-:Y:S01]  /*0cd0*/  IMAD.WIDE.U32 R8, R9, 0x2, R4 ;  /* 0x0000000209087825 */ /* 0x000fe200078e0004 */
[----:B------:R-:W-:Y:S02]  /*0ce0*/  ISETP.GE.AND.EX P1, PT, R3, UR16, PT, P1 ;  /* 0x0000001003007c0c */ /* 0x000fe4000bf26310 */
[----:B------:R-:W-:Y:S01]  /*0cf0*/  PRMT R10, RZ, 0x7610, R10 ;  /* 0x00007610ff0a7816 */ /* 0x000fe2000000000a */
[----:B------:R-:W-:Y:S01]  /*0d00*/  IMAD.X R3, RZ, RZ, R3, P2 ;  /* 0x000000ffff037224 */ /* 0x000fe200010e0603 */
[----:B------:R-:W-:-:S04]  /*0d10*/  ISETP.GE.U32.AND P2, PT, R2, UR15, PT ;  /* 0x0000000f02007c0c */ /* 0x000fc8000bf46070 */
[----:B------:R-:W-:Y:S01]  /*0d20*/  ISETP.GE.AND.EX P2, PT, R3, UR16, PT, P2 ;  /* 0x0000001003007c0c */ /* 0x000fe2000bf46320 */
[----:B------:R-:W2:Y:S01]  /*0d30*/  @!P0 LDG.E.U16 R10, desc[UR12][R4.64] ;  /* 0x0000000c040a8981 */ /* 0x000ea2000c1e1500 */
[----:B------:R-:W-:Y:S02]  /*0d40*/  IADD3 R6, P3, PT, R8, UR4, RZ ;  /* 0x0000000408067c10 */ /* 0x000fe4000ff7e0ff */
[----:B------:R-:W-:Y:S02]  /*0d50*/  PRMT R11, RZ, 0x7610, R11 ;  /* 0x00007610ff0b7816 */ /* 0x000fe4000000000b */
[----:B------:R-:W-:Y:S02]  /*0d60*/  PRMT R12, RZ, 0x7610, R12 ;  /* 0x00007610ff0c7816 */ /* 0x000fe4000000000c */
[----:B------:R-:W-:Y:S02]  /*0d70*/  IADD3.X R7, PT, PT, R9, UR5, RZ, P3, !PT ;  /* 0x0000000509077c10 */ /* 0x000fe40009ffe4ff */
[----:B------:R-:W3:Y:S04]  /*0d80*/  @!P1 LDG.E.U16 R11, desc[UR12][R8.64] ;  /* 0x0000000c080b9981 */ /* 0x000ee8000c1e1500 */
[----:B------:R-:W4:Y:S01]  /*0d90*/  @!P2 LDG.E.U16 R12, desc[UR12][R6.64] ;  /* 0x0000000c060ca981 */ /* 0x000f22000c1e1500 */
[----:B------:R-:W-:-:S04]  /*0da0*/  IADD3 R2, P4, PT, R2, UR14, RZ ;  /* 0x0000000e02027c10 */ /* 0x000fc8000ff9e0ff */
[----:B------:R-:W-:Y:S01]  /*0db0*/  ISETP.GE.U32.AND P3, PT, R2, UR15, PT ;  /* 0x0000000f02007c0c */ /* 0x000fe2000bf66070 */
[----:B------:R-:W-:Y:S01]  /*0dc0*/  IMAD.X R3, RZ, RZ, R3, P4 ;  /* 0x000000ffff037224 */ /* 0x000fe200020e0603 */
[----:B------:R-:W-:Y:S01]  /*0dd0*/  IADD3 R2, P4, PT, R6, UR4, RZ ;  /* 0x0000000406027c10 */ /* 0x000fe2000ff9e0ff */
[----:B------:R-:W0:Y:S03]  /*0de0*/  LDCU UR4, c[0x0][0x10ac] ;  /* 0x00021580ff0477ac */ /* 0x000e260008000800 */
[----:B------:R-:W-:Y:S02]  /*0df0*/  ISETP.GE.AND.EX P3, PT, R3, UR16, PT, P3 ;  /* 0x0000001003007c0c */ /* 0x000fe4000bf66330 */
[----:B------:R-:W-:-:S11]  /*0e00*/  IADD3.X R3, PT, PT, R7, UR5, RZ, P4, !PT ;  /* 0x0000000507037c10 */ /* 0x000fd6000a7fe4ff */
[----:B------:R-:W5:Y:S01]  /*0e10*/  @!P3 LDG.E.U16 R0, desc[UR12][R2.64] ;  /* 0x0000000c0200b981 */ /* 0x000f62000c1e1500 */
[----:B--2---:R-:W-:-:S06]  /*0e20*/  IMAD.U32 R10, R10, 0x10000, RZ ;  /* 0x000100000a0a7824 */ /* 0x004fcc00078e00ff */
[----:B------:R-:W0:Y:S01]  /*0e30*/  MUFU.LG2 R10, R10 ;  /* 0x0000000a000a7308 */ /* 0x000e220000000c00 */
[----:B---3--:R-:W-:Y:S02]  /*0e40*/  IMAD.U32 R13, R11, 0x10000, RZ ;  /* 0x000100000b0d7824 */ /* 0x008fe400078e00ff */
[----:B----4-:R-:W-:-:S05]  /*0e50*/  IMAD.U32 R14, R12, 0x10000, RZ ;  /* 0x000100000c0e7824 */ /* 0x010fca00078e00ff */
[----:B------:R-:W1:Y:S08]  /*0e60*/  MUFU.LG2 R13, R13 ;  /* 0x0000000d000d7308 */ /* 0x000e700000000c00 */
[----:B------:R-:W2:Y:S01]  /*0e70*/  MUFU.LG2 R14, R14 ;  /* 0x0000000e000e7308 */ /* 0x000ea20000000c00 */
[----:B0-----:R-:W-:-:S07]  /*0e80*/  FMUL.FTZ R11, R10, UR4 ;  /* 0x000000040a0b7c20 */ /* 0x001fce0008410000 */
[----:B------:R-:W0:Y:S01]  /*0e90*/  MUFU.EX2 R11, R11 ;  /* 0x0000000b000b7308 */ /* 0x000e220000000800 */
[----:B-1----:R-:W-:Y:S01]  /*0ea0*/  FMUL.FTZ R12, R13, UR4 ;  /* 0x000000040d0c7c20 */ /* 0x002fe20008410000 */
[----:B-----5:R-:W-:-:S06]  /*0eb0*/  IMAD.U32 R0, R0, 0x10000, RZ ;  /* 0x0001000000007824 */ /* 0x020fcc00078e00ff */
[----:B------:R-:W1:Y:S01]  /*0ec0*/  MUFU.EX2 R12, R12 ;  /* 0x0000000c000c7308 */ /* 0x000e620000000800 */
[----:B--2---:R-:W-:-:S07]  /*0ed0*/  FMUL.FTZ R15, R14, UR4 ;  /* 0x000000040e0f7c20 */ /* 0x004fce0008410000 */
[----:B------:R-:W2:Y:S01]  /*0ee0*/  MUFU.EX2 R15, R15 ;  /* 0x0000000f000f7308 */ /* 0x000ea20000000800 */
[----:B0-----:R-:W-:-:S05]  /*0ef0*/  F2FP.BF16.F32.PACK_AB R10, RZ, R11 ;  /* 0x0000000bff0a723e */ /* 0x001fca00000010ff */
[----:B------:R0:W-:Y:S02]  /*0f00*/  @!P0 STG.E.U16 desc[UR12][R4.64], R10 ;  /* 0x0000000a04008986 */ /* 0x0001e4000c10150c */
[----:B------:R-:W3:Y:S01]  /*0f10*/  MUFU.LG2 R0, R0 ;  /* 0x0000000000007308 */ /* 0x000ee20000000c00 */
[----:B-1----:R-:W-:-:S05]  /*0f20*/  F2FP.BF16.F32.PACK_AB R16, RZ, R12 ;  /* 0x0000000cff10723e */ /* 0x002fca00000010ff */
[----:B------:R0:W-:Y:S01]  /*0f30*/  @!P1 STG.E.U16 desc[UR12][R8.64], R16 ;  /* 0x0000001008009986 */ /* 0x0001e2000c10150c */
[----:B--2---:R-:W-:-:S05]  /*0f40*/  F2FP.BF16.F32.PACK_AB R13, RZ, R15 ;  /* 0x0000000fff0d723e */ /* 0x004fca00000010ff */
[----:B------:R0:W-:Y:S01]  /*0f50*/  @!P2 STG.E.U16 desc[UR12][R6.64], R13 ;  /* 0x0000000d0600a986 */ /* 0x0001e2000c10150c */
[----:B---3--:R-:W-:Y:S01]  /*0f60*/  FMUL.FTZ R0, R0, UR4 ;  /* 0x0000000400007c20 */ /* 0x008fe20008410000 */
[----:B------:R-:W-:Y:S06]  /*0f70*/  @P3 EXIT ;  /* 0x000000000000394d */ /* 0x000fec0003800000 */
[----:B------:R-:W0:Y:S02]  /*0f80*/  MUFU.EX2 R0, R0 ;  /* 0x0000000000007308 */ /* 0x000e240000000800 */
[----:B0-----:R-:W-:-:S05]  /*0f90*/  F2FP.BF16.F32.PACK_AB R4, RZ, R0 ;  /* 0x00000000ff04723e */ /* 0x001fca00000010ff */
[----:B------:R-:W-:Y:S01]  /*0fa0*/  STG.E.U16 desc[UR12][R2.64], R4 ;  /* 0x0000000402007986 */ /* 0x000fe2000c10150c */
[----:B------:R-:W-:Y:S05]  /*0fb0*/  EXIT ;  /* 0x000000000000794d */ /* 0x000fea0003800000 */
.L_x_2943:
        /* <DEDUP_REMOVED lines=8> */
.L_x_2946:
[----:B--2---:R-:W-:-:S04]  /*1040*/  LEA R2, P0, R12, UR8, 0x3 ;  /* 0x000000080c027c11 */ /* 0x004fc8000f8018ff */
[----:B------:R-:W-:-:S05]  /*1050*/  LEA.HI.X R3, R12, UR9, R13, 0x3, P0 ;  /* 0x000000090c037c11 */ /* 0x000fca00080f1c0d */
[----:B------:R-:W2:Y:S01]  /*1060*/  LDG.E.64 R8, desc[UR12][R2.64] ;  /* 0x0000000c02087981 */ /* 0x000ea2000c1e1b00 */
[----:B0-----:R-:W-:-:S05]  /*1070*/  IADD3 R12, P0, PT, R12, UR4, RZ ;  /* 0x000000040c0c7c10 */ /* 0x001fca000ff1e0ff */
[----:B------:R-:W-:Y:S01]  /*1080*/  IMAD.X R13, RZ, RZ, R13, P0 ;  /* 0x000000ffff0d7224 */ /* 0x000fe200000e060d */
[----:B------:R-:W-:-:S04]  /*1090*/  LOP3.LUT P0, RZ, R12, 0xffffc000, RZ, 0xc0, !PT ;  /* 0xffffc0000cff7812 */ /* 0x000fc8000780c0ff */
[----:B------:R-:W-:Y:S02]  /*10a0*/  LOP3.LUT P0, RZ, R13, 0x3fffffff, RZ, 0xc0, P0 ;  /* 0x3fffffff0dff7812 */ /* 0x000fe4000000c0ff */
[C---:B--2---:R-:W-:Y:S01]  /*10b0*/  PRMT R0, R8.reuse, 0x7632, R0 ;  /* 0x0000763208007816 */ /* 0x044fe20000000000 */
[----:B------:R-:W-:Y:S02]  /*10c0*/  IMAD.U32 R4, R8, 0x10000, RZ ;  /* 0x0001000008047824 */ /* 0x000fe400078e00ff */
[C---:B------:R-:W-:Y:S02]  /*10d0*/  IMAD.U32 R6, R9.reuse, 0x10000, RZ ;  /* 0x0001000009067824 */ /* 0x040fe400078e00ff */
[----:B------:R-:W-:Y:S01]  /*10e0*/  IMAD.U32 R5, R0, 0x10000, RZ ;  /* 0x0001000000057824 */ /* 0x000fe200078e00ff */
[----:B------:R-:W-:Y:S01]  /*10f0*/  PRMT R0, R9, 0x7632, R0 ;  /* 0x0000763209007816 */ /* 0x000fe20000000000 */
[----:B------:R-:W1:Y:S04]  /*1100*/  MUFU.LG2 R4, R4 ;  /* 0x0000000400047308 */ /* 0x000e680000000c00 */
[----:B------:R-:W-:-:S04]  /*1110*/  IMAD.U32 R9, R0, 0x10000, RZ ;  /* 0x0001000000097824 */ /* 0x000fc800078e00ff */
[----:B------:R-:W0:Y:S08]  /*1120*/  MUFU.LG2 R6, R6 ;  /* 0x0000000600067308 */ /* 0x000e300000000c00 */
[----:B------:R-:W2:Y:S01]  /*1130*/  MUFU.LG2 R5, R5 ;  /* 0x0000000500057308 */ /* 0x000ea20000000c00 */
[----:B-1----:R-:W-:-:S07]  /*1140*/  FMUL.FTZ R0, R4, UR5 ;  /* 0x0000000504007c20 */ /* 0x002fce0008410000 */
[----:B------:R-:W1:Y:S01]  /*1150*/  MUFU.LG2 R9, R9 ;  /* 0x0000000900097308 */ /* 0x000e620000000c00 */
[----:B0-----:R-:W-:-:S07]  /*1160*/  FMUL.FTZ R8, R6, UR5 ;  /* 0x0000000506087c20 */ /* 0x001fce0008410000 */
[----:B------:R-:W-:Y:S01]  /*1170*/  MUFU.EX2 R0, R0 ;  /* 0x0000000000007308 */ /* 0x000fe20000000800 */
[----:B--2---:R-:W-:-:S07]  /*1180*/  FMUL.FTZ R4, R5, UR5 ;  /* 0x0000000505047c20 */ /* 0x004fce0008410000 */
[----:B------:R-:W0:Y:S01]  /*1190*/  MUFU.EX2 R7, R4 ;  /* 0x0000000400077308 */ /* 0x000e220000000800 */
[----:B-1----:R-:W-:-:S07]  /*11a0*/  FMUL.FTZ R6, R9, UR5 ;  /* 0x0000000509067c20 */ /* 0x002fce0008410000 */
[----:B------:R-:W-:Y:S08]  /*11b0*/  MUFU.EX2 R8, R8 ;  /* 0x0000000800087308 */ /* 0x000ff00000000800 */
[----:B------:R-:W1:Y:S01]  /*11c0*/  MUFU.EX2 R11, R6 ;  /* 0x00000006000b7308 */ /* 0x000e620000000800 */
[----:B0-----:R-:W-:Y:S01]  /*11d0*/  F2FP.BF16.F32.PACK_AB R10, R7, R0 ;  /* 0x00000000070a723e */ /* 0x001fe200000010ff */
[----:B------:R-:W-:-:S05]  /*11e0*/  IMAD.SHL.U32 R0, R12, 0x4, RZ ;  /* 0x000000040c007824 */ /* 0x000fca00078e00ff */
[----:B------:R-:W-:Y:S02]  /*11f0*/  ISETP.LT.U32.AND P1, PT, R0, UR17, PT ;  /* 0x0000001100007c0c */ /* 0x000fe4000bf21070 */
[----:B------:R-:W-:-:S04]  /*1200*/  SHF.L.U64.HI R0, R12, 0x2, R13 ;  /* 0x000000020c007819 */ /* 0x000fc8000001020d */
[----:B------:R-:W-:Y:S02]  /*1210*/  ISETP.LT.AND.EX P1, PT, R0, UR10, PT, P1 ;  /* 0x0000000a00007c0c */ /* 0x000fe4000bf21310 */
[----:B-1----:R-:W-:-:S05]  /*1220*/  F2FP.BF16.F32.PACK_AB R11, R11, R8 ;  /* 0x000000080b0b723e */ /* 0x002fca00000010ff */
[----:B------:R2:W-:Y:S06]  /*1230*/  STG.E.64 desc[UR12][R2.64], R10 ;  /* 0x0000000a02007986 */ /* 0x0005ec000c101b0c */
[----:B------:R-:W-:Y:S05]  /*1240*/  @!P0 BRA P1, `(.L_x_2946) ;  /* 0xfffffffc007c8947 */ /* 0x000fea000083ffff */
[----:B------:R-:W-:Y:S05]  /*1250*/  EXIT ;  /* 0x000000000000794d */ /* 0x000fea0003800000 */
        .weak           $__internal_75_$__cuda_sm20_div_u16
        .type           $__internal_75_$__cuda_sm20_div_u16,@function
        .size           $__internal_75_$__cuda_sm20_div_u16,(.L_x_4800 - $__internal_75_$__cuda_sm20_div_u16)
$__internal_75_$__cuda_sm20_div_u16:
        /* <DEDUP_REMOVED lines=18> */
[----:B------:R-:W-:Y:S06]  /*1380*/  RET.REL.NODEC R2 `(_ZN2at6native57_GLOBAL__N__f3eca4a2_24_ForeachBinaryOpScalar_cu_86b9896c25multi_tensor_apply_kernelINS1_18TensorListMetadataILi1EEENS1_21BinaryOpScalarFunctorIN3c108BFloat16ELi1ELi1ELi0EEEJNS1_13power_functorIfEEfEEEvT_T0_DpT1_) ;  /* 0xffffffec021c7950 */ /* 0x000fec0003c3ffff */
.L_x_2947:
        /* <DEDUP_REMOVED lines=15> */
.L_x_4800:


//--------------------- .text._ZN2at6native57_GLOBAL__N__f3eca4a2_24_ForeachBinaryOpScalar_cu_86b9896c25multi_tensor_apply_kernelINS1_18TensorListMetadataILi1EEENS1_21BinaryOpScalarFunctorIN3c104HalfELi1ELi1ELi0EEEJNS1_13power_functorIfEEfEEEvT_T0_DpT1_ --------------------------
	.section	.text._ZN2at6native57_GLOBAL__N__f3eca4a2_24_ForeachBinaryOpScalar_cu_86b9896c25multi_tensor_apply_kernelINS1_18TensorListMetadataILi1EEENS1_21BinaryOpScalarFunctorIN3c104HalfELi1ELi1ELi0EEEJNS1_13power_functorIfEEfEEEvT_T0_DpT1_,"ax",@progbits
	.align	128
.text._ZN2at6native57_GLOBAL__N__f3eca4a2_24_ForeachBinaryOpScalar_cu_86b9896c25multi_tensor_apply_kernelINS1_18TensorListMetadataILi1EEENS1_21BinaryOpScalarFunctorIN3c104HalfELi1ELi1ELi0EEEJNS1_13power_functorIfEEfEEEvT_T0_DpT1_:
        .type           _ZN2at6native57_GLOBAL__N__f3eca4a2_24_ForeachBinaryOpScalar_cu_86b9896c25multi_tensor_apply_kernelINS1_18TensorListMetadataILi1EEENS1_21BinaryOpScalarFunctorIN3c104HalfELi1ELi1ELi0EEEJNS1_13power_functorIfEEfEEEvT_T0_DpT1_,@function
        .size           _ZN2at6native57_GLOBAL__N__f3eca4a2_24_ForeachBinaryOpScalar_cu_86b9896c25multi_tensor_apply_kernelINS1_18TensorListMetadataILi1EEENS1_21BinaryOpScalarFunctorIN3c104HalfELi1ELi1ELi0EEEJNS1_13power_functorIfEEfEEEvT_T0_DpT1_,(.L_x_4802 - _ZN2at6native57_GLOBAL__N__f3eca4a2_24_ForeachBinaryOpScalar_cu_86b9896c25multi_tensor_apply_kernelINS1_18TensorListMetadataILi1EEENS1_21BinaryOpScalarFunctorIN3c104HalfELi1ELi1ELi0EEEJNS1_13power_functorIfEEfEEEvT_T0_DpT1_)
        .other          _ZN2at6native57_GLOBAL__N__f3eca4a2_24_ForeachBinaryOpScalar_cu_86b9896c25multi_tensor_apply_kernelINS1_18TensorListMetadataILi1EEENS1_21BinaryOpScalarFunctorIN3c104HalfELi1ELi1ELi0EEEJNS1_13power_functorIfEEfEEEvT_T0_DpT1_,@"STO_CUDA_ENTRY STV_DEFAULT"
_ZN2at6native57_GLOBAL__N__f3eca4a2_24_ForeachBinaryOpScalar_cu_86b9896c25multi_tensor_apply_kernelINS1_18TensorListMetadataILi1EEENS1_21BinaryOpScalarFunctorIN3c104HalfELi1ELi1ELi0EEEJNS1_13power_functorIfEEfEEEvT_T0_DpT1_:
        /* <DEDUP_REMOVED lines=37> */
[----:B------:R-:W-:Y:S05]  /*0250*/  CALL.REL.NOINC `($__internal_76_$__cuda_sm20_div_u16) ;  /* 0x0000000c00f87944 */ /* 0x000fea0003c00000 */
        /* <DEDUP_REMOVED lines=17> */
.L_x_2950:
        /* <DEDUP_REMOVED lines=41> */
[----:B--2---:R-:W-:Y:S02]  /*0600*/  HADD2.F32 R17, -RZ, R17.H0_H0 ;  /* 0x20000011ff117230 */ /* 0x004fe40000004100 */
[----:B---3--:R-:W-:-:S04]  /*0610*/  HADD2.F32 R20, -RZ, R16.H0_H0 ;  /* 0x20000010ff147230 */ /* 0x008fc80000004100 */
[----:B------:R-:W1:Y:S08]  /*0620*/  MUFU.LG2 R17, R17 ;  /* 0x0000001100117308 */ /* 0x000e700000000c00 */
[----:B------:R-:W0:Y:S01]  /*0630*/  MUFU.LG2 R20, R20 ;  /* 0x0000001400147308 */ /* 0x000e220000000c00 */
[----:B----4-:R-:W-:-:S07]  /*0640*/  HADD2.F32 R21, -RZ, R18.H0_H0 ;  /* 0x20000012ff157230 */ /* 0x010fce0000004100 */
[----:B------:R-:W2:Y:S01]  /*0650*/  MUFU.LG2 R21, R21 ;  /* 0x0000001500157308 */ /* 0x000ea20000000c00 */
[----:B-1----:R-:W-:Y:S01]  /*0660*/  FMUL.FTZ R16, R17, UR10 ;  /* 0x0000000a11107c20 */ /* 0x002fe20008410000 */
[----:B-----5:R-:W-:Y:S02]  /*0670*/  HADD2.F32 R22, -RZ, R19.H0_H0 ;  /* 0x20000013ff167230 */ /* 0x020fe40000004100 */
[----:B0-----:R-:W-:-:S04]  /*0680*/  FMUL.FTZ R18, R20, UR10 ;  /* 0x0000000a14127c20 */ /* 0x001fc80008410000 */
[----:B------:R-:W0:Y:S08]  /*0690*/  MUFU.EX2 R16, R16 ;  /* 0x0000001000107308 */ /* 0x000e300000000800 */
[----:B------:R-:W1:Y:S01]  /*06a0*/  MUFU.LG2 R22, R22 ;  /* 0x0000001600167308 */ /* 0x000e620000000c00 */
[----:B--2---:R-:W-:Y:S01]  /*06b0*/  FMUL.FTZ R17, R21, UR10 ;  /* 0x0000000a15117c20 */ /* 0x004fe20008410000 */
[----:B------:R-:W-:-:S06]  /*06c0*/  IMAD.U32 R21, RZ, RZ, UR11 ;  /* 0x0000000bff157e24 */ /* 0x000fcc000f8e00ff */
[----:B------:R-:W2:Y:S01]  /*06d0*/  MUFU.EX2 R18, R18 ;  /* 0x0000001200127308 */ /* 0x000ea20000000800 */
[----:B0-----:R-:W-:Y:S01]  /*06e0*/  F2FP.F16.F32.PACK_AB R20, RZ, R16 ;  /* 0x00000010ff14723e */ /* 0x001fe200000000ff */
[----:B------:R-:W-:-:S03]  /*06f0*/  @!P2 IMAD.MOV.U32 R16, RZ, RZ, R8 ;  /* 0x000000ffff10a224 */ /* 0x000fc600078e0008 */
[----:B------:R-:W-:-:S03]  /*0700*/  PRMT R23, R20, 0x7610, R23 ;  /* 0x0000761014177816 */ /* 0x000fc60000000017 */
[----:B------:R0:W3:Y:S01]  /*0710*/  MUFU.EX2 R19, R17 ;  /* 0x0000001100137308 */ /* 0x0000e20000000800 */
[----:B-1----:R-:W-:-:S07]  /*0720*/  FMUL.FTZ R15, R22, UR10 ;  /* 0x0000000a160f7c20 */ /* 0x002fce0008410000 */
[----:B------:R-:W1:Y:S01]  /*0730*/  MUFU.EX2 R15, R15 ;  /* 0x0000000f000f7308 */ /* 0x000e620000000800 */
[----:B0-----:R-:W-:Y:S01]  /*0740*/  @!P2 IMAD.MOV.U32 R17, RZ, RZ, R9 ;  /* 0x000000ffff11a224 */ /* 0x001fe200078e0009 */
[----:B--2---:R-:W-:-:S04]  /*0750*/  F2FP.F16.F32.PACK_AB R20, RZ, R18 ;  /* 0x00000012ff14723e */ /* 0x004fc800000000ff */
[----:B------:R0:W-:Y:S01]  /*0760*/  @!P2 STG.E.U16 desc[UR12][R16.64], R23 ;  /* 0x000000171000a986 */ /* 0x0001e2000c10150c */
[C---:B------:R-:W-:Y:S02]  /*0770*/  LEA R8, P2, R21.reuse, R8, 0x1 ;  /* 0x0000000815087211 */ /* 0x040fe400078408ff */
[----:B---3--:R-:W-:Y:S01]  /*0780*/  F2FP.F16.F32.PACK_AB R19, RZ, R19 ;  /* 0x00000013ff13723e */ /* 0x008fe200000000ff */
[----:B------:R2:W-:Y:S01]  /*0790*/  @!P5 STG.E.U16 desc[UR12][R6.64], R20 ;  /* 0x000000140600d986 */ /* 0x0005e2000c10150c */
[----:B------:R-:W-:Y:S02]  /*07a0*/  IADD3 R14, P5, PT, R14, UR11, RZ ;  /* 0x0000000b0e0e7c10 */ /* 0x000fe4000ffbe0ff */
[----:B------:R-:W-:Y:S02]  /*07b0*/  LEA.HI.X R9, R21, R9, RZ, 0x1, P2 ;  /* 0x0000000915097211 */ /* 0x000fe400010f0cff */
[----:B------:R-:W-:Y:S01]  /*07c0*/  ISETP.GE.U32.AND P2, PT, R14, UR15, PT ;  /* 0x0000000f0e007c0c */ /* 0x000fe2000bf46070 */
[----:B------:R-:W-:Y:S01]  /*07d0*/  IMAD.X R13, RZ, RZ, R13, P5 ;  /* 0x000000ffff0d7224 */ /* 0x000fe200028e060d */
[----:B-1----:R-:W-:-:S02]  /*07e0*/  F2FP.F16.F32.PACK_AB R15, RZ, R15 ;  /* 0x0000000fff0f723e */ /* 0x002fc400000000ff */
        /* <DEDUP_REMOVED lines=38> */
[----:B--2---:R-:W-:-:S06]  /*0a50*/  HADD2.F32 R15, -RZ, R15.H0_H0 ;  /* 0x2000000fff0f7230 */ /* 0x004fcc0000004100 */
[----:B------:R-:W-:Y:S01]  /*0a60*/  MUFU.LG2 R15, R15 ;  /* 0x0000000f000f7308 */ /* 0x000fe20000000c00 */
[----:B---3--:R-:W-:Y:S02]  /*0a70*/  HADD2.F32 R14, -RZ, R14.H0_H0 ;  /* 0x2000000eff0e7230 */ /* 0x008fe40000004100 */
[----:B----4-:R-:W-:-:S05]  /*0a80*/  HADD2.F32 R16, -RZ, R16.H0_H0 ;  /* 0x20000010ff107230 */ /* 0x010fca0000004100 */
[----:B------:R-:W0:Y:S01]  /*0a90*/  MUFU.LG2 R14, R14 ;  /* 0x0000000e000e7308 */ /* 0x000e220000000c00 */
[----:B-----5:R-:W-:-:S07]  /*0aa0*/  HADD2.F32 R17, -RZ, R2.H0_H0 ;  /* 0x20000002ff117230 */ /* 0x020fce0000004100 */
        /* <DEDUP_REMOVED lines=10> */
[----:B0-----:R-:W-:-:S02]  /*0b50*/  F2FP.F16.F32.PACK_AB R16, RZ, R2 ;  /* 0x00000002ff10723e */ /* 0x001fc400000000ff */
[----:B-1----:R-:W-:Y:S02]  /*0b60*/  F2FP.F16.F32.PACK_AB R18, RZ, R3 ;  /* 0x00000003ff12723e */ /* 0x002fe400000000ff */
[----:B------:R-:W-:Y:S02]  /*0b70*/  PRMT R17, R16, 0x7610, R17 ;  /* 0x0000761010117816 */ /* 0x000fe40000000011 */
[----:B--2---:R-:W-:-:S03]  /*0b80*/  F2FP.F16.F32.PACK_AB R16, RZ, R15 ;  /* 0x0000000fff10723e */ /* 0x004fc600000000ff */
[----:B------:R2:W-:Y:S04]  /*0b90*/  @!P3 STG.E.U16 desc[UR12][R8.64], R17 ;  /* 0x000000110800b986 */ /* 0x0005e8000c10150c */
[----:B------:R2:W-:Y:S01]  /*0ba0*/  @!P2 STG.E.U16 desc[UR12][R4.64], R18 ;  /* 0x000000120400a986 */ /* 0x0005e2000c10150c */
[----:B---3--:R-:W-:-:S03]  /*0bb0*/  F2FP.F16.F32.PACK_AB R3, RZ, R14 ;  /* 0x0000000eff03723e */ /* 0x008fc600000000ff */
[----:B------:R2:W-:Y:S04]  /*0bc0*/  @!P4 STG.E.U16 desc[UR12][R12.64], R16 ;  /* 0x000000100c00c986 */ /* 0x0005e8000c10150c */
[----:B------:R2:W-:Y:S01]  /*0bd0*/  @!P5 STG.E.U16 desc[UR12][R6.64], R3 ;  /* 0x000000030600d986 */ /* 0x0005e2000c10150c */
[----:B------:R-:W-:Y:S05]  /*0be0*/  @P1 BRA `(.L_x_2950) ;  /* 0xfffffff400e01947 */ /* 0x000fea000383ffff */
.L_x_2949:
        /* <DEDUP_REMOVED lines=35> */
[----:B--2---:R-:W-:-:S06]  /*0e20*/  HADD2.F32 R10, -RZ, R10.H0_H0 ;  /* 0x2000000aff0a7230 */ /* 0x004fcc0000004100 */
[----:B------:R-:W0:Y:S01]  /*0e30*/  MUFU.LG2 R10, R10 ;  /* 0x0000000a000a7308 */ /* 0x000e220000000c00 */
[----:B---3--:R-:W-:Y:S02]  /*0e40*/  HADD2.F32 R13, -RZ, R11.H0_H0 ;  /* 0x2000000bff0d7230 */ /* 0x008fe40000004100 */
[----:B----4-:R-:W-:-:S05]  /*0e50*/  HADD2.F32 R14, -RZ, R12.H0_H0 ;  /* 0x2000000cff0e7230 */ /* 0x010fca0000004100 */
[----:B------:R-:W1:Y:S08]  /*0e60*/  MUFU.LG2 R13, R13 ;  /* 0x0000000d000d7308 */ /* 0x000e700000000c00 */
[----:B------:R-:W2:Y:S01]  /*0e70*/  MUFU.LG2 R14, R14 ;  /* 0x0000000e000e7308 */ /* 0x000ea20000000c00 */
[----:B0-----:R-:W-:-:S07]  /*0e80*/  FMUL.FTZ R11, R10, UR4 ;  /* 0x000000040a0b7c20 */ /* 0x001fce0008410000 */
[----:B------:R-:W0:Y:S01]  /*0e90*/  MUFU.EX2 R11, R11 ;  /* 0x0000000b000b7308 */ /* 0x000e220000000800 */
[----:B-1----:R-:W-:Y:S01]  /*0ea0*/  FMUL.FTZ R12, R13, UR4 ;  /* 0x000000040d0c7c20 */ /* 0x002fe20008410000 */
[----:B-----5:R-:W-:-:S06]  /*0eb0*/  HADD2.F32 R0, -RZ, R0.H0_H0 ;  /* 0x20000000ff007230 */ /* 0x020fcc0000004100 */
[----:B------:R-:W1:Y:S01]  /*0ec0*/  MUFU.EX2 R12, R12 ;  /* 0x0000000c000c7308 */ /* 0x000e620000000800 */
[----:B--2---:R-:W-:-:S07]  /*0ed0*/  FMUL.FTZ R15, R14, UR4 ;  /* 0x000000040e0f7c20 */ /* 0x004fce0008410000 */
[----:B------:R-:W2:Y:S01]  /*0ee0*/  MUFU.EX2 R15, R15 ;  /* 0x0000000f000f7308 */ /* 0x000ea20000000800 */
[----:B0-----:R-:W-:-:S05]  /*0ef0*/  F2FP.F16.F32.PACK_AB R10, RZ, R11 ;  /* 0x0000000bff0a723e */ /* 0x001fca00000000ff */
[----:B------:R0:W-:Y:S02]  /*0f00*/  @!P0 STG.E.U16 desc[UR12][R4.64], R10 ;  /* 0x0000000a04008986 */ /* 0x0001e4000c10150c */
[----:B------:R-:W3:Y:S01]  /*0f10*/  MUFU.LG2 R0, R0 ;  /* 0x0000000000007308 */ /* 0x000ee20000000c00 */
[----:B-1----:R-:W-:-:S05]  /*0f20*/  F2FP.F16.F32.PACK_AB R16, RZ, R12 ;  /* 0x0000000cff10723e */ /* 0x002fca00000000ff */
[----:B------:R0:W-:Y:S01]  /*0f30*/  @!P1 STG.E.U16 desc[UR12][R8.64], R16 ;  /* 0x0000001008009986 */ /* 0x0001e2000c10150c */
[----:B--2---:R-:W-:-:S05]  /*0f40*/  F2FP.F16.F32.PACK_AB R13, RZ, R15 ;  /* 0x0000000fff0d723e */ /* 0x004fca00000000ff */
[----:B------:R0:W-:Y:S01]  /*0f50*/  @!P2 STG.E.U16 desc[UR12][R6.64], R13 ;  /* 0x0000000d0600a986 */ /* 0x0001e2000c10150c */
[----:B---3--:R-:W-:Y:S01]  /*0f60*/  FMUL.FTZ R0, R0, UR4 ;  /* 0x0000000400007c20 */ /* 0x008fe20008410000 */
[----:B------:R-:W-:Y:S06]  /*0f70*/  @P3 EXIT ;  /* 0x000000000000394d */ /* 0x000fec0003800000 */
[----:B------:R-:W0:Y:S02]  /*0f80*/  MUFU.EX2 R0, R0 ;  /* 0x0000000000007308 */ /* 0x000e240000000800 */
[----:B0-----:R-:W-:-:S05]  /*0f90*/  F2FP.F16.F32.PACK_AB R4, RZ, R0 ;  /* 0x00000000ff04723e */ /* 0x001fca00000000ff */
[----:B------:R-:W-:Y:S01]  /*0fa0*/  STG.E.U16 desc[UR12][R2.64], R4 ;  /* 0x0000000402007986 */ /* 0x000fe2000c10150c */
[----:B------:R-:W-:Y:S05]  /*0fb0*/  EXIT ;  /* 0x000000000000794d */ /* 0x000fea0003800000 */
.L_x_2948:
        /* <DEDUP_REMOVED lines=8> */
.L_x_2951:
[----:B------:R-:W-:-:S04]  /*1040*/  LEA R2, P0, R12, UR8, 0x3 ;  /* 0x000000080c027c11 */ /* 0x000fc8000f8018ff */
[----:B------:R-:W-:-:S05]  /*1050*/  LEA.HI.X R3, R12, UR9, R13, 0x3, P0 ;  /* 0x000000090c037c11 */ /* 0x000fca00080f1c0d */
        /* <DEDUP_REMOVED lines=8> */
[----:B------:R-:W-:Y:S01]  /*10e0*/  HADD2.F32 R9, -RZ, R9.H1_H1 ;  /* 0x30000009ff097230 */ /* 0x000fe20000004100 */
[----:B------:R-:W1:Y:S08]  /*10f0*/  MUFU.LG2 R0, R0 ;  /* 0x0000000000007308 */ /* 0x000e700000000c00 */
        /* <DEDUP_REMOVED lines=11> */
[----:B0-----:R-:W-:Y:S01]  /*11b0*/  F2FP.F16.F32.PACK_AB R10, R7, R4 ;  /* 0x00000004070a723e */ /* 0x001fe200000000ff */
[----:B------:R-:W-:-:S05]  /*11c0*/  IMAD.SHL.U32 R4, R12, 0x4, RZ ;  /* 0x000000040c047824 */ /* 0x000fca00078e00ff */
[----:B------:R-:W-:Y:S02]  /*11d0*/  ISETP.LT.U32.AND P1, PT, R4, UR17, PT ;  /* 0x0000001104007c0c */ /* 0x000fe4000bf21070 */
[----:B-1----:R-:W-:Y:S02]  /*11e0*/  F2FP.F16.F32.PACK_AB R11, R5, R0 ;  /* 0x00000000050b723e */ /* 0x002fe400000000ff */
[----:B------:R-:W-:-:S03]  /*11f0*/  SHF.L.U64.HI R0, R12, 0x2, R13 ;  /* 0x000000020c007819 */ /* 0x000fc6000001020d */
[----:B------:R2:W-:Y:S01]  /*1200*/  STG.E.64 desc[UR12][R2.64], R10 ;  /* 0x0000000a02007986 */ /* 0x0005e2000c101b0c */
[----:B------:R-:W-:-:S13]  /*1210*/  ISETP.LT.AND.EX P1, PT, R0, UR10, PT, P1 ;  /* 0x0000000a00007c0c */ /* 0x000fda000bf21310 */
[----:B--2---:R-:W-:Y:S05]  /*1220*/  @!P0 BRA P1, `(.L_x_2951) ;  /* 0xfffffffc00848947 */ /* 0x004fea000083ffff */
[----:B------:R-:W-:Y:S05]  /*1230*/  EXIT ;  /* 0x000000000000794d */ /* 0x000fea0003800000 */
        .weak           $__internal_76_$__cuda_sm20_div_u16
        .type           $__internal_76_$__cuda_sm20_div_u16,@function
        .size           $__internal_76_$__cuda_sm20_div_u16,(.L_x_4802 - $__internal_76_$__cuda_sm20_div_u16)
$__internal_76_$__cuda_sm20_div_u16:
        /* <DEDUP_REMOVED lines=18> */
[----:B------:R-:W-:Y:S06]  /*1360*/  RET.REL.NODEC R2 `(_ZN2at6native57_GLOBAL__N__f3eca4a2_24_ForeachBinaryOpScalar_cu_86b9896c25multi_tensor_apply_kernelINS1_18TensorListMetadataILi1EEENS1_21BinaryOpScalarFunctorIN3c104HalfELi1ELi1ELi0EEEJNS1_13power_functorIfEEfEEEvT_T0_DpT1_) ;  /* 0xffffffec02247950 */ /* 0x000fec0003c3ffff */
.L_x_2952:
        /* <DEDUP_REMOVED lines=9> */
.L_x_4802:


//--------------------- .text._ZN2at6native57_GLOBAL__N__f3eca4a2_24_ForeachBinaryOpScalar_cu_86b9896c25multi_tensor_apply_kernelINS1_18TensorListMetadataILi1EEENS1_21BinaryOpScalarFunctorIN3c107complexIfEELi1ELi1ELi0EEEJNS1_13power_functorIS8_EES8_EEEvT_T0_DpT1_ --------------------------
	.section	.text._ZN2at6native57_GLOBAL__N__f3eca4a2_24_ForeachBinaryOpScalar_cu_86b9896c25multi_tensor_apply_kernelINS1_18TensorListMetadataILi1EEENS1_21BinaryOpScalarFunctorIN3c107complexIfEELi1ELi1ELi0EEEJNS1_13power_functorIS8_EES8_EEEvT_T0_DpT1_,"ax",@progbits
	.align	128
.text._ZN2at6native57_GLOBAL__N__f3eca4a2_24_ForeachBinaryOpScalar_cu_86b9896c25multi_tensor_apply_kernelINS1_18TensorListMetadataILi1EEENS1_21BinaryOpScalarFunctorIN3c107complexIfEELi1ELi1ELi0EEEJNS1_13power_functorIS8_EES8_EEEvT_T0_DpT1_:
        .type           _ZN2at6native57_GLOBAL__N__f3eca4a2_24_ForeachBinaryOpScalar_cu_86b9896c25multi_tensor_apply_kernelINS1_18TensorListMetadataILi1EEENS1_21BinaryOpScalarFunctorIN3c107complexIfEELi1ELi1ELi0EEEJNS1_13power_functorIS8_EES8_EEEvT_T0_DpT1_,@function
        .size           _ZN2at6native57_GLOBAL__N__f3eca4a2_24_ForeachBinaryOpScalar_cu_86b9896c25multi_tensor_apply_kernelINS1_18TensorListMetadataILi1EEENS1_21BinaryOpScalarFunctorIN3c107complexIfEELi1ELi1ELi0EEEJNS1_13power_functorIS8_EES8_EEEvT_T0_DpT1_,(.L_x_4804 - _ZN2at6native57_GLOBAL__N__f3eca4a2_24_ForeachBinaryOpScalar_cu_86b9896c25multi_tensor_apply_kernelINS1_18TensorListMetadataILi1EEENS1_21BinaryOpScalarFunctorIN3c107complexIfEELi1ELi1ELi0EEEJNS1_13power_functorIS8_EES8_EEEvT_T0_DpT1_)
        .other          _ZN2at6native57_GLOBAL__N__f3eca4a2_24_ForeachBinaryOpScalar_cu_86b9896c25multi_tensor_apply_kernelINS1_18TensorListMetadataILi1EEENS1_21BinaryOpScalarFunctorIN3c107complexIfEELi1ELi1ELi0EEEJNS1_13power_functorIS8_EES8_EEEvT_T0_DpT1_,@"STO_CUDA_ENTRY STV_DEFAULT"
_ZN2at6native57_GLOBAL__N__f3eca4a2_24_ForeachBinaryOpScalar_cu_86b9896c25multi_tensor_apply_kernelINS1_18TensorListMetadataILi1EEENS1_21BinaryOpScalarFunctorIN3c107complexIfEELi1ELi1ELi0EEEJNS1_13power_functorIS8_EES8_EEEvT_T0_DpT1_:
        /* <DEDUP_REMOVED lines=8> */
[----:B-1----:R-:W-:Y:S02]  /*0080*/  UIMAD.WIDE UR8, UR10, 0x10000, URZ ;  /* 0x000100000a0878a5 */ /* 0x002fe4000f8e02ff */
[----:B0-----:R-:W-:Y:S01]  /*0090*/  UIMAD.WIDE UR6, UR10, 0x80000, UR6 ;  /* 0x000800000a0678a5 */ /* 0x001fe2000f8e0206 */
[----:B------:R-:W0:Y:S01]  /*00a0*/  LDCU.64 UR10, c[0x0][0x358] ;  /* 0x00006b00ff0a77ac */ /* 0x000e220008000a00 */
[----:B--2---:R-:W-:Y:S02]  /*00b0*/  ULOP3.LUT UR12, UR4, 0x3, URZ, 0xc0, !UPT ;  /* 0x00000003040c7892 */ /* 0x004fe4000f8ec0ff */
[----:B------:R-:W-:Y:S02]  /*00c0*/  UIADD3 UR15, UP1, UPT, UR4, -UR8, URZ ;  /* 0x80000008040f7290 */ /* 0x000fe4000ff3e0ff */
[----:B------:R-:W-:-:S02]  /*00d0*/  ULOP3.LUT UP0, URZ, UR12, 0x1f, UR6, 0xf8, !UPT ;  /* 0x0000001f0cff7892 */ /* 0x000fc4000f80f806 */
[----:B------:R-:W-:Y:S02]  /*00e0*/  UIADD3.X UR8, UPT, UPT, UR5, ~UR9, URZ, UP1, !UPT ;  /* 0x8000000905087290 */ /* 0x000fe40008ffe4ff */
        /* <DEDUP_REMOVED lines=14> */
.L_x_3083:
[----:B0-----:R-:W-:Y:S02]  /*01d0*/  IADD3 R0, P1, PT, R21, UR4, RZ ;  /* 0x0000000415007c10 */ /* 0x001fe4000ff3e0ff */
[----:B------:R-:W-:Y:S01]  /*01e0*/  CS2R R8, SRZ ;  /* 0x0000000000087805 */ /* 0x000fe2000001ff00 */
[----:B-1----:R-:W-:Y:S01]  /*01f0*/  USHF.L.U32 UR8, UR9, 0x3, URZ ;  /* 0x0000000309087899 */ /* 0x002fe200080006ff */
[C---:B------:R-:W-:Y:S01]  /*0200*/  ISETP.GE.U32.AND P0, PT, R0.reuse, UR13, PT ;  /* 0x0000000d00007c0c */ /* 0x040fe2000bf06070 */
[----:B------:R-:W-:Y:S01]  /*0210*/  USHF.R.U32.HI UR12, URZ, 0x1d, UR9 ;  /* 0x0000001dff0c7899 */ /* 0x000fe20008011609 */
[----:B------:R-:W-:Y:S02]  /*0220*/  IADD3.X R3, PT, PT, RZ, UR5, RZ, P1, !PT ;  /* 0x00000005ff037c10 */ /* 0x000fe40008ffe4ff */
[----:B------:R-:W-:Y:S02]  /*0230*/  IADD3 R19, P3, PT, R0, UR9, RZ ;  /* 0x0000000900137c10 */ /* 0x000fe4000ff7e0ff */
[----:B------:R-:W-:-:S02]  /*0240*/  ISETP.GE.U32.AND.EX P0, PT, R3, UR14, PT, P0 ;  /* 0x0000000e03007c0c */ /* 0x000fc4000bf06100 */
[C---:B------:R-:W-:Y:S02]  /*0250*/  ISETP.GE.U32.AND P1, PT, R19.reuse, UR13, PT ;  /* 0x0000000d13007c0c */ /* 0x040fe4000bf26070 */
[----:B------:R-:W-:Y:S02]  /*0260*/  IADD3 R19, P4, PT, R19, UR9, RZ ;  /* 0x0000000913137c10 */ /* 0x000fe4000ff9e0ff */
[C---:B------:R-:W-:Y:S02]  /*0270*/  LEA R2, P2, R0.reuse, UR6, 0x3 ;  /* 0x0000000600027c11 */ /* 0x040fe4000f8418ff */
[----:B------:R-:W-:Y:S02]  /*0280*/  IADD3.X R5, PT, PT, RZ, R3, RZ, P3, !PT ;  /* 0x00000003ff057210 */ /* 0x000fe40001ffe4ff */
[----:B------:R-:W-:Y:S02]  /*0290*/  IADD3 R4, P3, PT, R19, UR9, RZ ;  /* 0x0000000913047c10 */ /* 0x000fe4000ff7e0ff */
[----:B------:R-:W-:-:S02]  /*02a0*/  LEA.HI.X R3, R0, UR7, R3, 0x3, P2 ;  /* 0x0000000700037c11 */ /* 0x000fc400090f1c03 */
[----:B------:R-:W-:Y:S02]  /*02b0*/  IADD3.X R18, PT, PT, RZ, R5, RZ, P4, !PT ;  /* 0x00000005ff127210 */ /* 0x000fe400027fe4ff */
[----:B------:R-:W-:Y:S01]  /*02c0*/  ISETP.GE.U32.AND P2, PT, R4, UR13, PT ;  /* 0x0000000d04007c0c */ /* 0x000fe2000bf46070 */
[----:B------:R-:W2:Y:S01]  /*02d0*/  @!P0 LDG.E.64 R8, desc[UR10][R2.64] ;  /* 0x0000000a02088981 */ /* 0x000ea2000c1e1b00 */
[----:B------:R-:W-:Y:S02]  /*02e0*/  IADD3.X R0, PT, PT, RZ, R18, RZ, P3, !PT ;  /* 0x00000012ff007210 */ /* 0x000fe40001ffe4ff */
[----:B------:R-:W-:Y:S02]  /*02f0*/  ISETP.GE.U32.AND P3, PT, R19, UR13, PT ;  /* 0x0000000d13007c0c */ /* 0x000fe4000bf66070 */
[----:B------:R-:W-:Y:S02]  /*0300*/  IADD3 R4, P4, PT, R2, UR8, RZ ;  /* 0x0000000802047c10 */ /* 0x000fe4000ff9e0ff */
[----:B------:R-:W-:-:S02]  /*0310*/  ISETP.GE.U32.AND.EX P1, PT, R5, UR14, PT, P1 ;  /* 0x0000000e05007c0c */ /* 0x000fc4000bf26110 */
[----:B------:R-:W-:Y:S02]  /*0320*/  ISETP.GE.U32.AND.EX P0, PT, R18, UR14, PT, P3 ;  /* 0x0000000e12007c0c */ /* 0x000fe4000bf06130 */
[----:B------:R-:W-:Y:S02]  /*0330*/  IADD3.X R5, PT, PT, R3, UR12, RZ, P4, !PT ;  /* 0x0000000c03057c10 */ /* 0x000fe4000a7fe4ff */
[----:B------:R-:W-:Y:S02]  /*0340*/  IADD3 R24, P3, PT, R4, UR8, RZ ;  /* 0x0000000804187c10 */ /* 0x000fe4000ff7e0ff */
[----:B------:R-:W-:Y:S02]  /*0350*/  ISETP.GE.U32.AND.EX P2, PT, R0, UR14, PT, P2 ;  /* 0x0000000e00007c0c */ /* 0x000fe4000bf46120 */
[----:B------:R-:W-:Y:S02]  /*0360*/  IADD3.X R25, PT, PT, R5, UR12, RZ, P3, !PT ;  /* 0x0000000c05197c10 */ /* 0x000fe40009ffe4ff */
[----:B------:R-:W-:-:S02]  /*0370*/  IADD3 R6, P3, PT, R24, UR8, RZ ;  /* 0x0000000818067c10 */ /* 0x000fc4000ff7e0ff */
[----:B------:R-:W-:Y:S02]  /*0380*/  CS2R R12, SRZ ;  /* 0x00000000000c7805 */ /* 0x000fe4000001ff00 */
[----:B------:R-:W-:-:S05]  /*0390*/  IADD3.X R7, PT, PT, R25, UR12, RZ, P3, !PT ;  /* 0x0000000c19077c10 */ /* 0x000fca0009ffe4ff */
[----:B------:R0:W5:Y:S01]  /*03a0*/  @!P2 LDG.E.64 R12, desc[UR10][R6.64] ;  /* 0x0000000a060ca981 */ /* 0x000162000c1e1b00 */
[----:B------:R-:W-:Y:S02]  /*03b0*/  CS2R R14, SRZ ;  /* 0x00000000000e7805 */ /* 0x000fe4000001ff00 */
[----:B------:R-:W-:-:S04]  /*03c0*/  CS2R R10, SRZ ;  /* 0x00000000000a7805 */ /* 0x000fc8000001ff00 */
[----:B------:R0:W5:Y:S04]  /*03d0*/  @!P1 LDG.E.64 R14, desc[UR10][R4.64] ;  /* 0x0000000a040e9981 */ /* 0x000168000c1e1b00 */
        /* <DEDUP_REMOVED lines=33> */
[----:B-----5:R-:W-:Y:S05]  /*05f0*/  CALL.REL.NOINC `($__internal_77_$__cuda_sm3x_div_rn_ftz_f32_slowpath) ;  /* 0x0000014000c87944 */ /* 0x020fea0003c00000 */
.L_x_2957:
[----:B------:R-:W-:Y:S05]  /*0600*/  BSYNC.RECONVERGENT B3 ;  /* 0x0000000000037941 */ /* 0x000fea0003800200 */
.L_x_2956:
        /* <DEDUP_REMOVED lines=28> */
.L_x_2955:
        /* <DEDUP_REMOVED lines=9> */
[----:B------:R-:W-:Y:S01]  /*0860*/  MUFU.RCP R16, R23 ;  /* 0x0000001700107308 */ /* 0x000fe20000001000 */
        /* <DEDUP_REMOVED lines=10> */
[----:B------:R-:W-:Y:S01]  /*0910*/  FMUL.FTZ R6, R5, R5 ;  /* 0x0000000505067220 */ /* 0x000fe20000410000 */
[----:B------:R-:W-:-:S03]  /*0920*/  MOV R5, 0x3f800000 ;  /* 0x3f80000000057802 */ /* 0x000fc60000000f00 */
        /* <DEDUP_REMOVED lines=17> */
[----:B-----5:R-:W-:Y:S05]  /*0a40*/  CALL.REL.NOINC `($__internal_77_$__cuda_sm3x_div_rn_ftz_f32_slowpath) ;  /* 0x0000013c00b47944 */ /* 0x020fea0003c00000 */
.L_x_2961:
[----:B------:R-:W-:Y:S05]  /*0a50*/  BSYNC.RECONVERGENT B3 ;  /* 0x0000000000037941 */ /* 0x000fea0003800200 */
.L_x_2960:
        /* <DEDUP_REMOVED lines=28> */
.L_x_2959:
        /* <DEDUP_REMOVED lines=17> */
[----:B-----5:R-:W-:Y:S05]  /*0d30*/  CALL.REL.NOINC `($__internal_77_$__cuda_sm3x_div_rn_ftz_f32_slowpath) ;  /* 0x0000013800f87944 */ /* 0x020fea0003c00000 */
.L_x_2965:
[----:B------:R-:W-:Y:S05]  /*0d40*/  BSYNC.RECONVERGENT B3 ;  /* 0x0000000000037941 */ /* 0x000fea0003800200 */
.L_x_2964:
        /* <DEDUP_REMOVED lines=26> */
.L_x_2963:
        /* <DEDUP_REMOVED lines=40> */
[----:B-----5:R-:W-:Y:S05]  /*1170*/  CALL.REL.NOINC `($__internal_77_$__cuda_sm3x_div_rn_ftz_f32_slowpath) ;  /* 0x0000013400e87944 */ /* 0x020fea0003c00000 */
.L_x_2967:
[----:B------:R-:W-:Y:S05]  /*1180*/  BSYNC.RECONVERGENT B3 ;  /* 0x0000000000037941 */ /* 0x000fea0003800200 */
.L_x_2966:
        /* <DEDUP_REMOVED lines=26> */
.L_x_2962:
[CC--:B------:R-:W-:Y:S02]  /*1330*/  FMNMX.FTZ R2, R23.reuse, R17.reuse, PT ;  /* 0x0000001117027209 */ /* 0x0c0fe40003810000 */
[----:B------:R-:W-:Y:S02]  /*1340*/  FMNMX.FTZ R3, R23, R17, !PT ;  /* 0x0000001117037209 */ /* 0x000fe40007810000 */
[----:B------:R-:W-:Y:S02]  /*1350*/  FSETP.GEU.FTZ.AND P0, PT, R2, 9.9999999747524270788e-07, PT ;  /* 0x358637bd0200780b */ /* 0x000fe40003f1e000 */
[----:B------:R-:W-:-:S13]  /*1360*/  FSETP.GT.FTZ.AND P1, PT, R3, 1000000, PT ;  /* 0x497424000300780b */ /* 0x000fda0003f34000 */
[----:B------:R-:W-:Y:S05]  /*1370*/  @P0 BRA !P1, `(.L_x_2968) ;  /* 0x0000000000e40947 */ /* 0x000fea0004800000 */
[CC--:B------:R-:W-:Y:S01]  /*1380*/  VIMNMX R2, PT, PT, R0.reuse, R5.reuse, !PT ;  /* 0x0000000500027248 */ /* 0x0c0fe20007fe0100 */
[----:B------:R-:W-:Y:S01]  /*1390*/  MUFU.RCP R6, R23 ;  /* 0x0000001700067308 */ /* 0x000fe20000001000 */
[----:B------:R-:W-:Y:S01]  /*13a0*/  VIMNMX R0, PT, PT, R0, R5, PT ;  /* 0x0000000500007248 */ /* 0x000fe20003fe0100 */
[----:B------:R-:W-:Y:S01]  /*13b0*/  BSSY.RECONVERGENT B3, `(.L_x_2969) ;  /* 0x0000019000037945 */ /* 0x000fe20003800200 */
[----:B------:R-:W-:Y:S02]  /*13c0*/  LOP3.LUT R3, R2, 0xfe000000, RZ, 0xc0, !PT ;  /* 0xfe00000002037812 */ /* 0x000fe400078ec0ff */
[----:B------:R-:W-:Y:S02]  /*13d0*/  FSETP.NEU.FTZ.AND P0, PT, R0, RZ, PT ;  /* 0x000000ff0000720b */ /* 0x000fe40003f1d000 */
[C---:B------:R-:W-:Y:S02]  /*13e0*/  LOP3.LUT R5, R3.reuse, 0x7e800000, RZ, 0x3c, !PT ;  /* 0x7e80000003057812 */ /* 0x040fe400078e3cff */
[----:B------:R-:W-:-:S03]  /*13f0*/  LOP3.LUT R3, R3, 0x800000, RZ, 0xfc, !PT ;  /* 0x0080000003037812 */ /* 0x000fc600078efcff */
[-C--:B------:R-:W-:Y:S01]  /*1400*/  FMUL.FTZ R4, R0, R5.reuse ;  /* 0x0000000500047220 */ /* 0x080fe20000410000 */
[----:B------:R-:W-:-:S03]  /*1410*/  FMUL.FTZ R5, R2, R5 ;  /* 0x0000000502057220 */ /* 0x000fc60000410000 */
[----:B------:R-:W-:-:S04]  /*1420*/  FMUL.FTZ R4, R4, R4 ;  /* 0x0000000404047220 */ /* 0x000fc80000410000 */
[----:B------:R-:W-:-:S06]  /*1430*/  FFMA.FTZ R4, R5, R5, R4 ;  /* 0x0000000505047223 */ /* 0x000fcc0000010004 */
        /* <DEDUP_REMOVED lines=15> */
[----:B-----5:R-:W-:Y:S05]  /*1530*/  CALL.REL.NOINC `($__internal_77_$__cuda_sm3x_div_rn_ftz_f32_slowpath) ;  /* 0x0000013000f87944 */ /* 0x020fea0003c00000 */
.L_x_2970:
[----:B------:R-:W-:Y:S05]  /*1540*/  BSYNC.RECONVERGENT B3 ;  /* 0x0000000000037941 */ /* 0x000fea0003800200 */
.L_x_2969:
        /* <DEDUP_REMOVED lines=28> */
.L_x_2968:
        /* <DEDUP_REMOVED lines=18> */
[----:B------:R-:W-:Y:S02]  /*1830*/  FFMA.FTZ R5, R4, 0.25, -R5 ;  /* 0x3e80000004057823 */ /* 0x000fe40000010805 */
[----:B------:R-:W0:Y:S02]  /*1840*/  MUFU.RCP R4, R23 ;  /* 0x0000001700047308 */ /* 0x000e240000001000 */
[----:B------:R-:W-:Y:S01]  /*1850*/  FADD.FTZ R2, R2, R5 ;  /* 0x0000000502027221 */ /* 0x000fe20000010000 */
[----:B------:R-:W-:-:S03]  /*1860*/  FMUL.FTZ R3, R3, 1.1920928955078125e-07 ;  /* 0x3400000003037820 */ /* 0x000fc60000410000 */
[----:B------:R-:W-:-:S04]  /*1870*/  FFMA.FTZ R5, R2, -R7, 0.10546888411045074463 ;  /* 0x3dd8001202057423 */ /* 0x000fc80000010807 */
[----:B------:R-:W-:-:S04]  /*1880*/  FFMA.FTZ R5, R2, R5, -0.13229703903198242188 ;  /* 0xbe0778e002057423 */ /* 0x000fc80000010005 */
[----:B------:R-:W-:Y:S01]  /*1890*/  FFMA.FTZ R5, R2, R5, 0.14491446316242218018 ;  /* 0x3e14647502057423 */ /* 0x000fe20000010005 */
[----:B0-----:R-:W-:-:S03]  /*18a0*/  FFMA R7, -R23, R4, 1 ;  /* 0x3f80000017077423 */ /* 0x001fc60000000104 */
[----:B------:R-:W-:Y:S01]  /*18b0*/  FFMA.FTZ R5, R2, R5, -0.16641564667224884033 ;  /* 0xbe2a68dd02057423 */ /* 0x000fe20000010005 */
[----:B------:R-:W-:-:S03]  /*18c0*/  FFMA R4, R4, R7, R4 ;  /* 0x0000000704047223 */ /* 0x000fc60000000004 */
        /* <DEDUP_REMOVED lines=18> */
[----:B-----5:R-:W-:Y:S05]  /*19f0*/  CALL.REL.NOINC `($__internal_77_$__cuda_sm3x_div_rn_ftz_f32_slowpath) ;  /* 0x0000012c00c87944 */ /* 0x020fea0003c00000 */
.L_x_2973:
[----:B------:R-:W-:Y:S05]  /*1a00*/  BSYNC.RECONVERGENT B3 ;  /* 0x0000000000037941 */ /* 0x000fea0003800200 */
.L_x_2972:
        /* <DEDUP_REMOVED lines=28> */
.L_x_2971:
        /* <DEDUP_REMOVED lines=17> */
[----:B-----5:R-:W-:Y:S05]  /*1ce0*/  CALL.REL.NOINC `($__internal_77_$__cuda_sm3x_div_rn_ftz_f32_slowpath) ;  /* 0x0000012c000c7944 */ /* 0x020fea0003c00000 */
.L_x_2976:
[----:B------:R-:W-:Y:S05]  /*1cf0*/  BSYNC.RECONVERGENT B3 ;  /* 0x0000000000037941 */ /* 0x000fea0003800200 */
.L_x_2975:
        /* <DEDUP_REMOVED lines=28> */
.L_x_2974:
[----:B------:R-:W-:Y:S01]  /*1ec0*/  LOP3.LUT R20, R23, 0xffff0000, RZ, 0xc0, !PT ;  /* 0xffff000017147812 */ /* 0x000fe200078ec0ff */
[----:B------:R-:W-:Y:S01]  /*1ed0*/  BSSY.RECONVERGENT B0, `(.L_x_2977) ;  /* 0x0000040000007945 */ /* 0x000fe20003800200 */
[----:B------:R-:W-:-:S03]  /*1ee0*/  LOP3.LUT R0, R17, 0xffff0000, RZ, 0xc0, !PT ;  /* 0xffff000011007812 */ /* 0x000fc600078ec0ff */
[----:B------:R-:W-:Y:S01]  /*1ef0*/  FADD.FTZ R26, R23, -R20 ;  /* 0x80000014171a7221 */ /* 0x000fe20000010000 */
[C---:B------:R-:W-:Y:S01]  /*1f00*/  FMUL.FTZ R2, R20.reuse, R20 ;  /* 0x0000001414027220 */ /* 0x040fe20000410000 */
[----:B------:R-:W-:Y:S01]  /*1f10*/  FADD.FTZ R27, R17, -R0 ;  /* 0x80000000111b7221 */ /* 0x000fe20000010000 */
[----:B------:R-:W-:Y:S01]  /*1f20*/  FADD.FTZ R20, R20, R20 ;  /* 0x0000001414147221 */ /* 0x000fe20000010000 */
[----:B------:R-:W-:Y:S01]  /*1f30*/  FADD.FTZ R7, R0, R0 ;  /* 0x0000000000077221 */ /* 0x000fe20000010000 */
[----:B------:R-:W-:Y:S01]  /*1f40*/  LOP3.LUT R5, R26, 0xffff0000, RZ, 0xc0, !PT ;  /* 0xffff00001a057812 */ /* 0x000fe200078ec0ff */
[----:B------:R-:W-:Y:S01]  /*1f50*/  FMUL.FTZ R3, R0, R0 ;  /* 0x0000000000037220 */ /* 0x000fe20000410000 */
[----:B------:R-:W-:-:S03]  /*1f60*/  LOP3.LUT R6, R27, 0xffff0000, RZ, 0xc0, !PT ;  /* 0xffff00001b067812 */ /* 0x000fc600078ec0ff */
[--C-:B------:R-:W-:Y:S01]  /*1f70*/  FADD.FTZ R26, R26, -R5.reuse ;  /* 0x800000051a1a7221 */ /* 0x100fe20000010000 */
[----:B------:R-:W-:Y:S01]  /*1f80*/  FADD.FTZ R16, R5, R5 ;  /* 0x0000000505107221 */ /* 0x000fe20000010000 */
[--C-:B------:R-:W-:Y:S01]  /*1f90*/  FADD.FTZ R22, R27, -R6.reuse ;  /* 0x800000061b167221 */ /* 0x100fe20000010000 */
[C---:B------:R-:W-:Y:S01]  /*1fa0*/  FADD.FTZ R29, R6.reuse, R6 ;  /* 0x00000006061d7221 */ /* 0x040fe20000010000 */
        /* <DEDUP_REMOVED lines=10> */
.L_x_2978:
        /* <DEDUP_REMOVED lines=41> */
.L_x_2977:
[----:B------:R-:W-:Y:S01]  /*22e0*/  FADD.FTZ R2, R2, -1 ;  /* 0xbf80000002027421 */ /* 0x000fe20000010000 */
[----:B------:R-:W-:Y:S01]  /*22f0*/  FCHK P3, R17, R23 ;  /* 0x0000001711007302 */ /* 0x000fe20000060000 */
[----:B------:R-:W-:Y:S01]  /*2300*/  BSSY.RECONVERGENT B3, `(.L_x_2979) ;  /* 0x0000035000037945 */ /* 0x000fe20003800200 */
[----:B------:R-:W-:Y:S01]  /*2310*/  FSETP.GEU.FTZ.AND P2, PT, |R8|, |R9|, PT ;  /* 0x400000090800720b */ /* 0x000fe20003f5e200 */
[----:B------:R-:W-:-:S04]  /*2320*/  FADD.FTZ R3, R3, R2 ;  /* 0x0000000203037221 */ /* 0x000fc80000010000 */
        /* <DEDUP_REMOVED lines=20> */
[----:B------:R-:W-:Y:S02]  /*2470*/  FFMA.FTZ R3, R3, R4, -1 ;  /* 0xbf80000003037423 */ /* 0x000fe40000010004 */
        /* <DEDUP_REMOVED lines=28> */
[----:B------:R-:W-:-:S07]  /*2640*/  MOV R2, R0 ;  /* 0x0000000000027202 */ /* 0x000fce0000000f00 */
.L_x_2980:
[----:B------:R-:W-:Y:S05]  /*2650*/  BSYNC.RECONVERGENT B3 ;  /* 0x0000000000037941 */ /* 0x000fea0003800200 */
.L_x_2979:
        /* <DEDUP_REMOVED lines=27> */
.L_x_2958:
[----:B------:R-:W-:Y:S05]  /*2810*/  BSYNC.RECONVERGENT B2 ;  /* 0x0000000000027941 */ /* 0x000fea0003800200 */
.L_x_2954:
        /* <DEDUP_REMOVED lines=25> */
.L_x_2983:
        /* <DEDUP_REMOVED lines=27> */
.L_x_2984:
[----:B------:R-:W-:Y:S01]  /*2b60*/  FMUL.FTZ R3, R3, 1.4426950216293334961 ;  /* 0x3fb8aa3b03037820 */ /* 0x000fe20000410000 */
[----:B--2---:R-:W-:-:S04]  /*2b70*/  FMUL.RZ R0, R9, 0.15915493667125701904 ;  /* 0x3e22f98309007820 */ /* 0x004fc8000040c000 */
[----:B---3--:R-:W-:Y:S08]  /*2b80*/  MUFU.COS R8, R0 ;  /* 0x0000000000087308 */ /* 0x008ff00000000000 */
[----:B------:R-:W0:Y:S08]  /*2b90*/  MUFU.EX2 R3, R3 ;  /* 0x0000000300037308 */ /* 0x000e300000000800 */
[----:B------:R-:W1:Y:S01]  /*2ba0*/  MUFU.SIN R2, R0 ;  /* 0x0000000000027308 */ /* 0x000e620000000400 */
[C---:B0-----:R-:W-:Y:S01]  /*2bb0*/  FMUL.FTZ R8, R3.reuse, R8 ;  /* 0x0000000803087220 */ /* 0x041fe20000410000 */
[----:B-1----:R-:W-:-:S07]  /*2bc0*/  FMUL.FTZ R9, R3, R2 ;  /* 0x0000000203097220 */ /* 0x002fce0000410000 */
.L_x_2982:
[----:B------:R-:W-:Y:S05]  /*2bd0*/  BSYNC.RECONVERGENT B0 ;  /* 0x0000000000007941 */ /* 0x000fea0003800200 */
.L_x_2981:
        /* <DEDUP_REMOVED lines=44> */
[----:B------:R-:W-:Y:S01]  /*2ea0*/  FFMA.FTZ R5, R2, R5, 0.14491446316242218018 ;  /* 0x3e14647502057423 */ /* 0x000fe20000010005 */
[----:B-1----:R-:W-:-:S03]  /*2eb0*/  FFMA R7, -R23, R4, 1 ;  /* 0x3f80000017077423 */ /* 0x002fc60000000104 */
        /* <DEDUP_REMOVED lines=20> */
[----:B0-23--:R-:W-:Y:S05]  /*3000*/  CALL.REL.NOINC `($__internal_77_$__cuda_sm3x_div_rn_ftz_f32_slowpath) ;  /* 0x0000011800447944 */ /* 0x00dfea0003c00000 */
.L_x_2992:
[----:B------:R-:W-:Y:S05]  /*3010*/  BSYNC.RECONVERGENT B3 ;  /* 0x0000000000037941 */ /* 0x000fea0003800200 */
.L_x_2991:
        /* <DEDUP_REMOVED lines=28> */
.L_x_2990:
        /* <DEDUP_REMOVED lines=17> */
[----:B0-23--:R-:W-:Y:S05]  /*32f0*/  CALL.REL.NOINC `($__internal_77_$__cuda_sm3x_div_rn_ftz_f32_slowpath) ;  /* 0x0000011400887944 */ /* 0x00dfea0003c00000 */
.L_x_2996:
[----:B------:R-:W-:Y:S05]  /*3300*/  BSYNC.RECONVERGENT B3 ;  /* 0x0000000000037941 */ /* 0x000fea0003800200 */
.L_x_2995:
        /* <DEDUP_REMOVED lines=28> */
.L_x_2994:
        /* <DEDUP_REMOVED lines=25> */
.L_x_2998:
        /* <DEDUP_REMOVED lines=41> */
.L_x_2997:
        /* <DEDUP_REMOVED lines=53> */
[----:B0-23--:R-:W-:Y:S05]  /*3c40*/  CALL.REL.NOINC `($__internal_77_$__cuda_sm3x_div_rn_ftz_f32_slowpath) ;  /* 0x0000010c00347944 */ /* 0x00dfea0003c00000 */
[----:B------:R-:W-:-:S07]  /*3c50*/  MOV R2, R0 ;  /* 0x0000000000027202 */ /* 0x000fce0000000f00 */
.L_x_3000:
[----:B------:R-:W-:Y:S05]  /*3c60*/  BSYNC.RECONVERGENT B3 ;  /* 0x0000000000037941 */ /* 0x000fea0003800200 */
.L_x_2999:
        /* <DEDUP_REMOVED lines=28> */
.L_x_2989:
        /* <DEDUP_REMOVED lines=27> */
[----:B0-23--:R-:W-:Y:S05]  /*3fe0*/  CALL.REL.NOINC `($__internal_77_$__cuda_sm3x_div_rn_ftz_f32_slowpath) ;  /* 0x00000108004c7944 */ /* 0x00dfea0003c00000 */
.L_x_3002:
[----:B------:R-:W-:Y:S05]  /*3ff0*/  BSYNC.RECONVERGENT B3 ;  /* 0x0000000000037941 */ /* 0x000fea0003800200 */
.L_x_3001:
        /* <DEDUP_REMOVED lines=28> */
.L_x_2988:
        /* <DEDUP_REMOVED lines=43> */
[----:B0-23--:R-:W-:Y:S05]  /*4470*/  CALL.REL.NOINC `($__internal_77_$__cuda_sm3x_div_rn_ftz_f32_slowpath) ;  /* 0x0000010400287944 */ /* 0x00dfea0003c00000 */
.L_x_3005:
[----:B------:R-:W-:Y:S05]  /*4480*/  BSYNC.RECONVERGENT B3 ;  /* 0x0000000000037941 */ /* 0x000fea0003800200 */
.L_x_3004:
        /* <DEDUP_REMOVED lines=26> */
.L_x_3003:
        /* <DEDUP_REMOVED lines=13> */
[----:B0-23--:R-:W-:Y:S05]  /*4700*/  CALL.REL.NOINC `($__internal_77_$__cuda_sm3x_div_rn_ftz_f32_slowpath) ;  /* 0x0000010000847944 */ /* 0x00dfea0003c00000 */
.L_x_3007:
[----:B------:R-:W-:Y:S05]  /*4710*/  BSYNC.RECONVERGENT B3 ;  /* 0x0000000000037941 */ /* 0x000fea0003800200 */
.L_x_3006:
        /* <DEDUP_REMOVED lines=26> */
.L_x_2987:
        /* <DEDUP_REMOVED lines=21> */
[----:B------:R-:W-:Y:S01]  /*4a10*/  FFMA R0, R16, R3, R16 ;  /* 0x0000000310007223 */ /* 0x000fe20000000010 */
[----:B------:R-:W-:-:S03]  /*4a20*/  HFMA2 R3, -RZ, RZ, 1.875, 0 ;  /* 0x3f800000ff037431 */ /* 0x000fc600000001ff */
        /* <DEDUP_REMOVED lines=9> */
[----:B0-23--:R-:W-:Y:S05]  /*4ac0*/  CALL.REL.NOINC `($__internal_77_$__cuda_sm3x_div_rn_ftz_f32_slowpath) ;  /* 0x000000fc00947944 */ /* 0x00dfea0003c00000 */
.L_x_3009:
[----:B------:R-:W-:Y:S05]  /*4ad0*/  BSYNC.RECONVERGENT B3 ;  /* 0x0000000000037941 */ /* 0x000fea0003800200 */
.L_x_3008:
        /* <DEDUP_REMOVED lines=28> */
.L_x_2986:
        /* <DEDUP_REMOVED lines=28> */
[----:B0-23--:R-:W-:Y:S05]  /*4e60*/  CALL.REL.NOINC `($__internal_77_$__cuda_sm3x_div_rn_ftz_f32_slowpath) ;  /* 0x000000f800ac7944 */ /* 0x00dfea0003c00000 */
.L_x_3011:
[----:B------:R-:W-:Y:S05]  /*4e70*/  BSYNC.RECONVERGENT B3 ;  /* 0x0000000000037941 */ /* 0x000fea0003800200 */
.L_x_3010:
        /* <DEDUP_REMOVED lines=27> */
.L_x_2993:
[----:B------:R-:W-:Y:S05]  /*5030*/  BSYNC.RECONVERGENT B2 ;  /* 0x0000000000027941 */ /* 0x000fea0003800200 */
.L_x_2985:
        /* <DEDUP_REMOVED lines=46> */
.L_x_3015:
        /* <DEDUP_REMOVED lines=8> */
.L_x_3014:
[----:B------:R-:W-:-:S04]  /*53a0*/  FMUL.RZ R0, R15, 0.15915493667125701904 ;  /* 0x3e22f9830f007820 */ /* 0x000fc8000040c000 */
[----:B------:R4:W1:Y:S08]  /*53b0*/  MUFU.COS R14, R0 ;  /* 0x00000000000e7308 */ /* 0x0008700000000000 */
[----:B------:R4:W0:Y:S01]  /*53c0*/  MUFU.SIN R15, R0 ;  /* 0x00000000000f7308 */ /* 0x0008220000000400 */
[----:B------:R-:W-:Y:S05]  /*53d0*/  BRA `(.L_x_3016) ;  /* 0x0000000000087947 */ /* 0x000fea0003800000 */
.L_x_3013:
[----:B------:R-:W-:-:S06]  /*53e0*/  FMUL.FTZ R14, R22, 1.4426950216293334961 ;  /* 0x3fb8aa3b160e7820 */ /* 0x000fcc0000410000 */
[----:B------:R-:W1:Y:S02]  /*53f0*/  MUFU.EX2 R14, R14 ;  /* 0x0000000e000e7308 */ /* 0x000e640000000800 */
.L_x_3016:
[----:B------:R-:W-:Y:S05]  /*5400*/  BSYNC.RECONVERGENT B0 ;  /* 0x0000000000007941 */ /* 0x000fea0003800200 */
.L_x_3012:
[----:B------:R-:W-:Y:S01]  /*5410*/  FSETP.NAN.FTZ.AND P0, PT, R10, R10, PT ;  /* 0x0000000a0a00720b */ /* 0x000fe20003f18000 */
[----:B------:R-:W-:Y:S01]  /*5420*/  BSSY.RECONVERGENT B2, `(.L_x_3017) ;  /* 0x0000244000027945 */ /* 0x000fe20003800200 */
[----:B------:R-:W-:-:S04]  /*5430*/  FSETP.NAN.FTZ.AND P1, PT, R11, R11, PT ;  /* 0x0000000b0b00720b */ /* 0x000fc80003f38000 */
[----:B------:R-:W-:-:S13]  /*5440*/  PLOP3.LUT P0, PT, P0, P1, PT, 0xf8, 0x8f ;  /* 0x00000000008f781c */ /* 0x000fda0000703f70 */
[----:B------:R-:W-:Y:S05]  /*5450*/  @P0 BRA `(.L_x_3018) ;  /* 0x00000020001c0947 */ /* 0x000fea0003800000 */
[C---:B----4-:R-:W-:Y:S01]  /*5460*/  FADD.FTZ R0, |R10|.reuse, -RZ ;  /* 0x800000ff0a007221 */ /* 0x050fe20000010200 */
        /* <DEDUP_REMOVED lines=33> */
[----:B------:R-:W4:Y:S02]  /*5680*/  MUFU.RCP R4, R23 ;  /* 0x0000001700047308 */ /* 0x000f240000001000 */
[----:B------:R-:W-:Y:S01]  /*5690*/  FADD.FTZ R2, R2, R5 ;  /* 0x0000000502027221 */ /* 0x000fe20000010000 */
[----:B------:R-:W-:-:S03]  /*56a0*/  FMUL.FTZ R3, R3, 1.1920928955078125e-07 ;  /* 0x3400000003037820 */ /* 0x000fc60000410000 */
[----:B------:R-:W-:-:S04]  /*56b0*/  FFMA.FTZ R5, R2, -R7, 0.10546888411045074463 ;  /* 0x3dd8001202057423 */ /* 0x000fc80000010807 */
[----:B------:R-:W-:-:S04]  /*56c0*/  FFMA.FTZ R5, R2, R5, -0.13229703903198242188 ;  /* 0xbe0778e002057423 */ /* 0x000fc80000010005 */
[----:B------:R-:W-:Y:S01]  /*56d0*/  FFMA.FTZ R5, R2, R5, 0.14491446316242218018 ;  /* 0x3e14647502057423 */ /* 0x000fe20000010005 */
[----:B----4-:R-:W-:-:S03]  /*56e0*/  FFMA R7, -R23, R4, 1 ;  /* 0x3f80000017077423 */ /* 0x010fc60000000104 */
        /* <DEDUP_REMOVED lines=12> */
[----:B------:R-:W4:Y:S02]  /*57b0*/  FCHK P0, R17, R23 ;  /* 0x0000001711007302 */ /* 0x000f240000000000 */
[----:B------:R-:W-:Y:S02]  /*57c0*/  FFMA R0, -R23, R3, R17 ;  /* 0x0000000317007223 */ /* 0x000fe40000000111 */
[----:B------:R-:W-:Y:S02]  /*57d0*/  @P1 FSEL R2, R2, -RZ, P3 ;  /* 0x800000ff02021208 */ /* 0x000fe40001800000 */
[----:B------:R-:W-:-:S03]  /*57e0*/  FFMA R0, R4, R0, R3 ;  /* 0x0000000004007223 */ /* 0x000fc60000000003 */
[----:B------:R-:W-:Y:S01]  /*57f0*/  FMUL.FTZ R22, R2, 0.5 ;  /* 0x3f00000002167820 */ /* 0x000fe20000410000 */
[----:B----4-:R-:W-:Y:S06]  /*5800*/  @!P0 BRA `(.L_x_3024) ;  /* 0x00000000000c8947 */ /* 0x010fec0003800000 */
[----:B------:R-:W-:Y:S02]  /*5810*/  MOV R0, R23 ;  /* 0x0000001700007202 */ /* 0x000fe40000000f00 */
[----:B------:R-:W-:-:S07]  /*5820*/  MOV R2, 0x5840 ;  /* 0x0000584000027802 */ /* 0x000fce0000000f00 */
[----:B0123--:R-:W-:Y:S05]  /*5830*/  CALL.REL.NOINC `($__internal_77_$__cuda_sm3x_div_rn_ftz_f32_slowpath) ;  /* 0x000000f000387944 */ /* 0x00ffea0003c00000 */
.L_x_3024:
[----:B------:R-:W-:Y:S05]  /*5840*/  BSYNC.RECONVERGENT B3 ;  /* 0x0000000000037941 */ /* 0x000fea0003800200 */
.L_x_3023:
        /* <DEDUP_REMOVED lines=28> */
.L_x_3022:
[----:B------:R-:W-:-:S04]  /*5a10*/  FMUL.FTZ R0, R17, R17 ;  /* 0x0000001111007220 */ /* 0x000fc80000410000 */
[----:B------:R-:W-:-:S05]  /*5a20*/  FFMA.FTZ R2, R23, R23, R0 ;  /* 0x0000001717027223 */ /* 0x000fca0000010000 */
[----:B------:R-:W-:-:S13]  /*5a30*/  FSETP.GTU.FTZ.AND P0, PT, R2, 0.69999998807907104492, PT ;  /* 0x3f3333330200780b */ /* 0x000fda0003f1c000 */
[----:B------:R-:W-:Y:S05]  /*5a40*/  @P0 BRA `(.L_x_3026) ;  /* 0x0000000000ac0947 */ /* 0x000fea0003800000 */
[----:B------:R-:W4:Y:S01]  /*5a50*/  MUFU.RCP R0, R23 ;  /* 0x0000001700007308 */ /* 0x000f220000001000 */
[----:B------:R-:W-:Y:S07]  /*5a60*/  BSSY.RECONVERGENT B3, `(.L_x_3027) ;  /* 0x000000d000037945 */ /* 0x000fee0003800200 */
[----:B------:R-:W5:Y:S08]  /*5a70*/  MUFU.LG2 R22, R2 ;  /* 0x0000000200167308 */ /* 0x000f700000000c00 */
[----:B------:R-:W0:Y:S01]  /*5a80*/  FCHK P0, R17, R23 ;  /* 0x0000001711007302 */ /* 0x000e220000000000 */
[----:B----4-:R-:W-:-:S04]  /*5a90*/  FFMA R3, -R23, R0, 1 ;  /* 0x3f80000017037423 */ /* 0x010fc80000000100 */
        /* <DEDUP_REMOVED lines=8> */
[----:B-123--:R-:W-:Y:S05]  /*5b20*/  CALL.REL.NOINC `($__internal_77_$__cuda_sm3x_div_rn_ftz_f32_slowpath) ;  /* 0x000000ec007c7944 */ /* 0x00efea0003c00000 */
.L_x_3028:
[----:B------:R-:W-:Y:S05]  /*5b30*/  BSYNC.RECONVERGENT B3 ;  /* 0x0000000000037941 */ /* 0x000fea0003800200 */
.L_x_3027:
        /* <DEDUP_REMOVED lines=28> */
.L_x_3026:
        /* <DEDUP_REMOVED lines=25> */
.L_x_3030:
        /* <DEDUP_REMOVED lines=41> */
.L_x_3029:
        /* <DEDUP_REMOVED lines=53> */
[----:B0123--:R-:W-:Y:S05]  /*6470*/  CALL.REL.NOINC `($__internal_77_$__cuda_sm3x_div_rn_ftz_f32_slowpath) ;  /* 0x000000e400287944 */ /* 0x00ffea0003c00000 */
[----:B------:R-:W-:-:S07]  /*6480*/  MOV R2, R0 ;  /* 0x0000000000027202 */ /* 0x000fce0000000f00 */
.L_x_3032:
[----:B------:R-:W-:Y:S05]  /*6490*/  BSYNC.RECONVERGENT B3 ;  /* 0x0000000000037941 */ /* 0x000fea0003800200 */
.L_x_3031:
        /* <DEDUP_REMOVED lines=28> */
.L_x_3021:
        /* <DEDUP_REMOVED lines=12> */
[----:B------:R-:W4:Y:S02]  /*6720*/  MUFU.SQRT R4, R4 ;  /* 0x0000000400047308 */ /* 0x000f240000002000 */
[----:B----4-:R-:W-:Y:S01]  /*6730*/  @P0 FMUL.FTZ R2, R4, R3 ;  /* 0x0000000304020220 */ /* 0x010fe20000410000 */
[----:B------:R-:W-:Y:S01]  /*6740*/  FSETP.NEU.FTZ.AND P0, PT, R0, +INF , PT ;  /* 0x7f8000000000780b */ /* 0x000fe20003f1d000 */
[----:B------:R-:W-:-:S03]  /*6750*/  FFMA R3, -R23, R6, 1 ;  /* 0x3f80000017037423 */ /* 0x000fc60000000106 */
[----:B------:R-:W-:Y:S01]  /*6760*/  FSEL R2, R2, +INF , P0 ;  /* 0x7f80000002027808 */ /* 0x000fe20000000000 */
[----:B------:R-:W-:-:S04]  /*6770*/  FFMA R0, R6, R3, R6 ;  /* 0x0000000306007223 */ /* 0x000fc80000000006 */
[----:B------:R-:W-:Y:S01]  /*6780*/  FFMA R3, R17, R0, RZ ;  /* 0x0000000011037223 */ /* 0x000fe200000000ff */
[----:B------:R-:W4:Y:S03]  /*6790*/  MUFU.LG2 R2, R2 ;  /* 0x0000000200027308 */ /* 0x000f260000000c00 */
[----:B------:R-:W-:-:S04]  /*67a0*/  FFMA R4, -R23, R3, R17 ;  /* 0x0000000317047223 */ /* 0x000fc80000000111 */
[----:B------:R-:W-:Y:S01]  /*67b0*/  FFMA R0, R0, R4, R3 ;  /* 0x0000000400007223 */ /* 0x000fe20000000003 */
[----:B------:R-:W5:Y:S01]  /*67c0*/  FCHK P0, R17, R23 ;  /* 0x0000001711007302 */ /* 0x000f620000000000 */
[----:B----4-:R-:W-:Y:S01]  /*67d0*/  FMUL.FTZ R22, R2, 0.69314718246459960938 ;  /* 0x3f31721802167820 */ /* 0x010fe20000410000 */
[----:B-----5:R-:W-:Y:S06]  /*67e0*/  @!P0 BRA `(.L_x_3034) ;  /* 0x00000000000c8947 */ /* 0x020fec0003800000 */
[----:B------:R-:W-:Y:S02]  /*67f0*/  MOV R0, R23 ;  /* 0x0000001700007202 */ /* 0x000fe40000000f00 */
[----:B------:R-:W-:-:S07]  /*6800*/  MOV R2, 0x6820 ;  /* 0x0000682000027802 */ /* 0x000fce0000000f00 */
[----:B0123--:R-:W-:Y:S05]  /*6810*/  CALL.REL.NOINC `($__internal_77_$__cuda_sm3x_div_rn_ftz_f32_slowpath) ;  /* 0x000000e000407944 */ /* 0x00ffea0003c00000 */
.L_x_3034:
[----:B------:R-:W-:Y:S05]  /*6820*/  BSYNC.RECONVERGENT B3 ;  /* 0x0000000000037941 */ /* 0x000fea0003800200 */
.L_x_3033:
        /* <DEDUP_REMOVED lines=28> */
.L_x_3020:
        /* <DEDUP_REMOVED lines=34> */
[----:B------:R-:W4:Y:S01]  /*6c10*/  FCHK P0, R17, 1 ;  /* 0x3f80000011007902 */ /* 0x000f220000000000 */
[----:B------:R-:W-:-:S03]  /*6c20*/  FFMA R4, R0, R17, RZ ;  /* 0x0000001100047223 */ /* 0x000fc600000000ff */
[----:B------:R-:W-:Y:S01]  /*6c30*/  @P1 FSEL R3, R3, -RZ, P3 ;  /* 0x800000ff03031208 */ /* 0x000fe20001800000 */
[----:B------:R-:W-:-:S04]  /*6c40*/  FFMA R5, R4, -1, R17 ;  /* 0xbf80000004057823 */ /* 0x000fc80000000011 */
[----:B------:R-:W-:Y:S01]  /*6c50*/  FFMA R0, R0, R5, R4 ;  /* 0x0000000500007223 */ /* 0x000fe20000000004 */
[----:B------:R-:W-:Y:S01]  /*6c60*/  FMUL.FTZ R22, R3, 0.5 ;  /* 0x3f00000003167820 */ /* 0x000fe20000410000 */
[----:B----4-:R-:W-:Y:S06]  /*6c70*/  @!P0 BRA `(.L_x_3037) ;  /* 0x00000000000c8947 */ /* 0x010fec0003800000 */
[----:B------:R-:W-:Y:S02]  /*6c80*/  MOV R0, 0x3f800000 ;  /* 0x3f80000000007802 */ /* 0x000fe40000000f00 */
[----:B------:R-:W-:-:S07]  /*6c90*/  MOV R2, 0x6cb0 ;  /* 0x00006cb000027802 */ /* 0x000fce0000000f00 */
[----:B0123--:R-:W-:Y:S05]  /*6ca0*/  CALL.REL.NOINC `($__internal_77_$__cuda_sm3x_div_rn_ftz_f32_slowpath) ;  /* 0x000000dc001c7944 */ /* 0x00ffea0003c00000 */
.L_x_3037:
[----:B------:R-:W-:Y:S05]  /*6cb0*/  BSYNC.RECONVERGENT B3 ;  /* 0x0000000000037941 */ /* 0x000fea0003800200 */
.L_x_3036:
        /* <DEDUP_REMOVED lines=26> */
.L_x_3035:
[----:B------:R-:W-:Y:S01]  /*6e60*/  MOV R0, 0x3f800000 ;  /* 0x3f80000000007802 */ /* 0x000fe20000000f00 */
[----:B------:R-:W4:Y:S01]  /*6e70*/  FCHK P0, R17, 1 ;  /* 0x3f80000011007902 */ /* 0x000f220000000000 */
        /* <DEDUP_REMOVED lines=8> */
[----:B----4-:R-:W-:Y:S06]  /*6f00*/  @!P0 BRA `(.L_x_3039) ;  /* 0x00000000000c8947 */ /* 0x010fec0003800000 */
[----:B------:R-:W-:Y:S01]  /*6f10*/  HFMA2 R0, -RZ, RZ, 1.875, 0 ;  /* 0x3f800000ff007431 */ /* 0x000fe200000001ff */
[----:B------:R-:W-:-:S07]  /*6f20*/  MOV R2, 0x6f40 ;  /* 0x00006f4000027802 */ /* 0x000fce0000000f00 */
[----:B0123--:R-:W-:Y:S05]  /*6f30*/  CALL.REL.NOINC `($__internal_77_$__cuda_sm3x_div_rn_ftz_f32_slowpath) ;  /* 0x000000d800787944 */ /* 0x00ffea0003c00000 */
.L_x_3039:
[----:B------:R-:W-:Y:S05]  /*6f40*/  BSYNC.RECONVERGENT B3 ;  /* 0x0000000000037941 */ /* 0x000fea0003800200 */
.L_x_3038:
        /* <DEDUP_REMOVED lines=26> */
.L_x_3019:
        /* <DEDUP_REMOVED lines=16> */
[----:B------:R-:W4:Y:S02]  /*71f0*/  MUFU.SQRT R6, R6 ;  /* 0x0000000600067308 */ /* 0x000f240000002000 */
[----:B----4-:R-:W-:Y:S01]  /*7200*/  @P0 FMUL.FTZ R2, R6, R3 ;  /* 0x0000000306020220 */ /* 0x010fe20000410000 */
[----:B------:R-:W-:Y:S01]  /*7210*/  FSETP.NEU.FTZ.AND P0, PT, R0, +INF , PT ;  /* 0x7f8000000000780b */ /* 0x000fe20003f1d000 */
[----:B------:R-:W-:-:S03]  /*7220*/  FFMA R3, -R23, R16, 1 ;  /* 0x3f80000017037423 */ /* 0x000fc60000000110 */
[----:B------:R-:W-:Y:S01]  /*7230*/  FSEL R2, R2, +INF , P0 ;  /* 0x7f80000002027808 */ /* 0x000fe20000000000 */
[----:B------:R-:W-:Y:S01]  /*7240*/  FFMA R0, R16, R3, R16 ;  /* 0x0000000310007223 */ /* 0x000fe20000000010 */
[----:B------:R-:W-:-:S03]  /*7250*/  HFMA2 R3, -RZ, RZ, 1.875, 0 ;  /* 0x3f800000ff037431 */ /* 0x000fc600000001ff */
[----:B------:R-:W-:Y:S01]  /*7260*/  FFMA R5, R17, R0, RZ ;  /* 0x0000000011057223 */ /* 0x000fe200000000ff */
[----:B------:R-:W4:Y:S03]  /*7270*/  MUFU.LG2 R2, R2 ;  /* 0x0000000200027308 */ /* 0x000f260000000c00 */
[----:B------:R-:W-:-:S04]  /*7280*/  FFMA R4, -R23, R5, R17 ;  /* 0x0000000517047223 */ /* 0x000fc80000000111 */
[----:B------:R-:W-:Y:S01]  /*7290*/  FFMA R0, R0, R4, R5 ;  /* 0x0000000400007223 */ /* 0x000fe20000000005 */
[----:B------:R-:W5:Y:S01]  /*72a0*/  FCHK P0, R17, R23 ;  /* 0x0000001711007302 */ /* 0x000f620000000000 */
[----:B----4-:R-:W-:Y:S01]  /*72b0*/  FFMA.FTZ R22, R2, 0.69314718246459960938, R3 ;  /* 0x3f31721802167823 */ /* 0x010fe20000010003 */
[----:B-----5:R-:W-:Y:S06]  /*72c0*/  @!P0 BRA `(.L_x_3041) ;  /* 0x00000000000c8947 */ /* 0x020fec0003800000 */
[----:B------:R-:W-:Y:S02]  /*72d0*/  MOV R0, R23 ;  /* 0x0000001700007202 */ /* 0x000fe40000000f00 */
[----:B------:R-:W-:-:S07]  /*72e0*/  MOV R2, 0x7300 ;  /* 0x0000730000027802 */ /* 0x000fce0000000f00 */
[----:B0123--:R-:W-:Y:S05]  /*72f0*/  CALL.REL.NOINC `($__internal_77_$__cuda_sm3x_div_rn_ftz_f32_slowpath) ;  /* 0x000000d400887944 */ /* 0x00ffea0003c00000 */
.L_x_3041:
[----:B------:R-:W-:Y:S05]  /*7300*/  BSYNC.RECONVERGENT B3 ;  /* 0x0000000000037941 */ /* 0x000fea0003800200 */
.L_x_3040:
        /* <DEDUP_REMOVED lines=28> */
.L_x_3018:
        /* <DEDUP_REMOVED lines=11> */
[----:B----4-:R-:W-:Y:S01]  /*7580*/  @P0 FMUL.FTZ R0, R10, 4 ;  /* 0x408000000a000820 */ /* 0x010fe20000410000 */
        /* <DEDUP_REMOVED lines=8> */
[----:B------:R-:W4:Y:S01]  /*7610*/  MUFU.LG2 R3, R3 ;  /* 0x0000000300037308 */ /* 0x000f220000000c00 */
[----:B------:R-:W-:-:S04]  /*7620*/  FFMA R5, R17, R4, RZ ;  /* 0x0000000411057223 */ /* 0x000fc800000000ff */
[----:B------:R-:W-:-:S04]  /*7630*/  FFMA R0, -R23, R5, R17 ;  /* 0x0000000517007223 */ /* 0x000fc80000000111 */
[----:B------:R-:W-:Y:S01]  /*7640*/  FFMA R0, R4, R0, R5 ;  /* 0x0000000004007223 */ /* 0x000fe20000000005 */
[----:B----4-:R-:W-:Y:S01]  /*7650*/  FMUL.FTZ R22, R3, 0.69314718246459960938 ;  /* 0x3f31721803167820 */ /* 0x010fe20000410000 */
[----:B------:R-:W-:Y:S06]  /*7660*/  @!P0 BRA `(.L_x_3043) ;  /* 0x00000000000c8947 */ /* 0x000fec0003800000 */
[----:B------:R-:W-:Y:S02]  /*7670*/  MOV R0, R23 ;  /* 0x0000001700007202 */ /* 0x000fe40000000f00 */
[----:B------:R-:W-:-:S07]  /*7680*/  MOV R2, 0x76a0 ;  /* 0x000076a000027802 */ /* 0x000fce0000000f00 */
[----:B0123--:R-:W-:Y:S05]  /*7690*/  CALL.REL.NOINC `($__internal_77_$__cuda_sm3x_div_rn_ftz_f32_slowpath) ;  /* 0x000000d000a07944 */ /* 0x00ffea0003c00000 */
.L_x_3043:
[----:B------:R-:W-:Y:S05]  /*76a0*/  BSYNC.RECONVERGENT B3 ;  /* 0x0000000000037941 */ /* 0x000fea0003800200 */
.L_x_3042:
        /* <DEDUP_REMOVED lines=27> */
.L_x_3025:
[----:B------:R-:W-:Y:S05]  /*7860*/  BSYNC.RECONVERGENT B2 ;  /* 0x0000000000027941 */ /* 0x000fea0003800200 */
.L_x_3017:
[----:B------:R-:W4:Y:S01]  /*7870*/  LDCU.64 UR16, c[0x0][0x10b0] ;  /* 0x00021600ff1077ac */ /* 0x000f220008000a00 */
[----:B------:R-:W-:Y:S01]  /*7880*/  BSSY.RECONVERGENT B0, `(.L_x_3044) ;  /* 0x000003b000007945 */ /* 0x000fe20003800200 */
[C---:B----4-:R-:W-:Y:S01]  /*7890*/  FMUL.FTZ R11, R10.reuse, UR16 ;  /* 0x000000100a0b7c20 */ /* 0x050fe20008410000 */
        /* <DEDUP_REMOVED lines=14> */
[----:B------:R-:W4:Y:S08]  /*7980*/  @P0 MUFU.EX2 R0, R0 ;  /* 0x0000000000000308 */ /* 0x000f300000000800 */
[----:B------:R-:W5:Y:S01]  /*7990*/  @P0 MUFU.COS R3, R2 ;  /* 0x0000000200030308 */ /* 0x000f620000000000 */
[C---:B----4-:R-:W-:Y:S01]  /*79a0*/  @P0 FMUL.FTZ R11, R0.reuse, R5 ;  /* 0x00000005000b0220 */ /* 0x050fe20000410000 */
[----:B-----5:R-:W-:Y:S01]  /*79b0*/  @P0 FMUL.FTZ R10, R0, R3 ;  /* 0x00000003000a0220 */ /* 0x020fe20000410000 */
[----:B------:R-:W-:Y:S06]  /*79c0*/  @P0 BRA `(.L_x_3048) ;  /* 0x0000000000980947 */ /* 0x000fec0003800000 */
[----:B------:R-:W-:Y:S01]  /*79d0*/  FADD.FTZ R0, R22, -162.88958740234375 ;  /* 0xc322e3bc16007421 */ /* 0x000fe20000010000 */
[----:B------:R-:W-:-:S03]  /*79e0*/  FMUL.RZ R11, R11, 0.15915493667125701904 ;  /* 0x3e22f9830b0b7820 */ /* 0x000fc6000040c000 */
[----:B------:R-:W-:Y:S01]  /*79f0*/  FMUL.FTZ R0, R0, 1.4426950216293334961 ;  /* 0x3fb8aa3b00007820 */ /* 0x000fe20000410000 */
[----:B------:R-:W-:Y:S08]  /*7a00*/  MUFU.COS R5, R11 ;  /* 0x0000000b00057308 */ /* 0x000ff00000000000 */
[----:B------:R-:W4:Y:S08]  /*7a10*/  MUFU.EX2 R0, R0 ;  /* 0x0000000000007308 */ /* 0x000f300000000800 */
[----:B------:R-:W5:Y:S01]  /*7a20*/  MUFU.SIN R7, R11 ;  /* 0x0000000b00077308 */ /* 0x000f620000000400 */
[----:B----4-:R-:W-:-:S02]  /*7a30*/  LEA.HI R2, R0, 0xffffffed, RZ, 0x9 ;  /* 0xffffffed00027811 */ /* 0x010fc400078f48ff */
        /* <DEDUP_REMOVED lines=17> */
.L_x_3047:
        /* <DEDUP_REMOVED lines=8> */
.L_x_3046:
[----:B------:R-:W-:-:S04]  /*7bd0*/  FMUL.RZ R0, R11, 0.15915493667125701904 ;  /* 0x3e22f9830b007820 */ /* 0x000fc8000040c000 */
[----:B------:R4:W0:Y:S08]  /*7be0*/  MUFU.COS R10, R0 ;  /* 0x00000000000a7308 */ /* 0x0008300000000000 */
[----:B------:R4:W0:Y:S01]  /*7bf0*/  MUFU.SIN R11, R0 ;  /* 0x00000000000b7308 */ /* 0x0008220000000400 */
[----:B------:R-:W-:Y:S05]  /*7c00*/  BRA `(.L_x_3048) ;  /* 0x0000000000087947 */ /* 0x000fea0003800000 */
.L_x_3045:
[----:B------:R-:W-:-:S06]  /*7c10*/  FMUL.FTZ R10, R22, 1.4426950216293334961 ;  /* 0x3fb8aa3b160a7820 */ /* 0x000fcc0000410000 */
[----:B------:R-:W4:Y:S02]  /*7c20*/  MUFU.EX2 R10, R10 ;  /* 0x0000000a000a7308 */ /* 0x000f240000000800 */
.L_x_3048:
[----:B------:R-:W-:Y:S05]  /*7c30*/  BSYNC.RECONVERGENT B0 ;  /* 0x0000000000007941 */ /* 0x000fea0003800200 */
.L_x_3044:
        /* <DEDUP_REMOVED lines=67> */
.L_x_3056:
[----:B------:R-:W-:Y:S05]  /*8070*/  BSYNC.RECONVERGENT B3 ;  /* 0x0000000000037941 */ /* 0x000fea0003800200 */
.L_x_3055:
        /* <DEDUP_REMOVED lines=28> */
.L_x_3054:
        /* <DEDUP_REMOVED lines=18> */
.L_x_3060:
[----:B------:R-:W-:Y:S05]  /*8360*/  BSYNC.RECONVERGENT B3 ;  /* 0x0000000000037941 */ /* 0x000fea0003800200 */
.L_x_3059:
        /* <DEDUP_REMOVED lines=28> */
.L_x_3058:
        /* <DEDUP_REMOVED lines=25> */
.L_x_3062:
        /* <DEDUP_REMOVED lines=41> */
.L_x_3061:
        /* <DEDUP_REMOVED lines=55> */
.L_x_3064:
[----:B------:R-:W-:Y:S05]  /*8cc0*/  BSYNC.RECONVERGENT B3 ;  /* 0x0000000000037941 */ /* 0x000fea0003800200 */
.L_x_3063:
        /* <DEDUP_REMOVED lines=28> */
.L_x_3053:
        /* <DEDUP_REMOVED lines=28> */
.L_x_3066:
[----:B------:R-:W-:Y:S05]  /*9050*/  BSYNC.RECONVERGENT B3 ;  /* 0x0000000000037941 */ /* 0x000fea0003800200 */
.L_x_3065:
        /* <DEDUP_REMOVED lines=28> */
.L_x_3052:
        /* <DEDUP_REMOVED lines=44> */
.L_x_3069:
[----:B------:R-:W-:Y:S05]  /*94e0*/  BSYNC.RECONVERGENT B3 ;  /* 0x0000000000037941 */ /* 0x000fea0003800200 */
.L_x_3068:
        /* <DEDUP_REMOVED lines=26> */
.L_x_3067:
        /* <DEDUP_REMOVED lines=14> */
.L_x_3071:
[----:B------:R-:W-:Y:S05]  /*9770*/  BSYNC.RECONVERGENT B3 ;  /* 0x0000000000037941 */ /* 0x000fea0003800200 */
.L_x_3070:
        /* <DEDUP_REMOVED lines=26> */
.L_x_3051:
        /* <DEDUP_REMOVED lines=33> */
.L_x_3073:
[----:B------:R-:W-:Y:S05]  /*9b30*/  BSYNC.RECONVERGENT B3 ;  /* 0x0000000000037941 */ /* 0x000fea0003800200 */
.L_x_3072:
        /* <DEDUP_REMOVED lines=28> */
.L_x_3050:
        /* <DEDUP_REMOVED lines=29> */
.L_x_3075:
[----:B------:R-:W-:Y:S05]  /*9ed0*/  BSYNC.RECONVERGENT B3 ;  /* 0x0000000000037941 */ /* 0x000fea0003800200 */
.L_x_3074:
        /* <DEDUP_REMOVED lines=27> */
.L_x_3057:
[----:B------:R-:W-:Y:S05]  /*a090*/  BSYNC.RECONVERGENT B2 ;  /* 0x0000000000027941 */ /* 0x000fea0003800200 */
.L_x_3049:
        /* <DEDUP_REMOVED lines=25> */
[----:B------:R-:W-:Y:S08]  /*a230*/  MUFU.SIN R13, R7 ;  /* 0x00000007000d7308 */ /* 0x000ff00000000400 */
[----:B------:R-:W4:Y:S02]  /*a240*/  MUFU.EX2 R0, R0 ;  /* 0x0000000000007308 */ /* 0x000f240000000800 */
[----:B----4-:R-:W-:-:S02]  /*a250*/  LEA.HI R2, R0, 0xffffffed, RZ, 0x9 ;  /* 0xffffffed00027811 */ /* 0x010fc400078f48ff */
[----:B------:R-:W-:Y:S02]  /*a260*/  LOP3.LUT R0, R0, 0x7fffff, RZ, 0xc0, !PT ;  /* 0x007fffff00007812 */ /* 0x000fe400078ec0ff */
[----:B------:R-:W-:Y:S02]  /*a270*/  LOP3.LUT R5, R2, 0xffff, RZ, 0xc0, !PT ;  /* 0x0000ffff02057812 */ /* 0x000fe400078ec0ff */
[----:B------:R-:W-:Y:S02]  /*a280*/  LOP3.LUT R0, R0, 0x7f000000, RZ, 0xfc, !PT ;  /* 0x7f00000000007812 */ /* 0x000fe400078efcff */
[----:B------:R-:W-:Y:S02]  /*a290*/  LEA.HI R3, R5, R2, RZ, 0x11 ;  /* 0x0000000205037211 */ /* 0x000fe400078f88ff */
[----:B------:R-:W4:Y:S01]  /*a2a0*/  MUFU.COS R5, R7 ;  /* 0x0000000700057308 */ /* 0x000f220000000000 */
[----:B------:R-:W-:Y:S01]  /*a2b0*/  FMUL.FTZ R6, R13, R0 ;  /* 0x000000000d067220 */ /* 0x000fe20000410000 */
[----:B------:R-:W-:-:S04]  /*a2c0*/  PRMT R3, R3, 0x9910, RZ ;  /* 0x0000991003037816 */ /* 0x000fc800000000ff */
[----:B------:R-:W-:-:S04]  /*a2d0*/  SHF.R.S32.HI R3, RZ, 0x1, R3 ;  /* 0x00000001ff037819 */ /* 0x000fc80000011403 */
[----:B------:R-:W-:-:S04]  /*a2e0*/  PRMT R3, R3, 0x9910, RZ ;  /* 0x0000991003037816 */ /* 0x000fc800000000ff */
[----:B------:R-:W-:Y:S02]  /*a2f0*/  IADD3 R2, PT, PT, R2, -R3, RZ ;  /* 0x8000000302027210 */ /* 0x000fe40007ffe0ff */
[----:B------:R-:W-:Y:S01]  /*a300*/  LEA R3, R3, 0x3f800000, 0x17 ;  /* 0x3f80000003037811 */ /* 0x000fe200078eb8ff */
[----:B----4-:R-:W-:Y:S01]  /*a310*/  FMUL.FTZ R4, R5, R0 ;  /* 0x0000000005047220 */ /* 0x010fe20000410000 */
[----:B------:R-:W-:-:S03]  /*a320*/  LEA R0, R2, 0x3f800000, 0x17 ;  /* 0x3f80000002007811 */ /* 0x000fc600078eb8ff */
[C---:B------:R-:W-:Y:S01]  /*a330*/  FMUL.FTZ R5, R3.reuse, R4 ;  /* 0x0000000403057220 */ /* 0x040fe20000410000 */
[----:B------:R-:W-:-:S03]  /*a340*/  FMUL.FTZ R3, R3, R6 ;  /* 0x0000000603037220 */ /* 0x000fc60000410000 */
[C---:B------:R-:W-:Y:S01]  /*a350*/  FMUL.FTZ R2, R0.reuse, R5 ;  /* 0x0000000500027220 */ /* 0x040fe20000410000 */
[----:B------:R-:W-:Y:S01]  /*a360*/  FMUL.FTZ R3, R0, R3 ;  /* 0x0000000300037220 */ /* 0x000fe20000410000 */
[----:B------:R-:W-:Y:S06]  /*a370*/  BRA `(.L_x_3080) ;  /* 0x0000000000387947 */ /* 0x000fec0003800000 */
.L_x_3079:
        /* <DEDUP_REMOVED lines=8> */
.L_x_3078:
[----:B------:R-:W-:-:S04]  /*a400*/  FMUL.RZ R0, R3, 0.15915493667125701904 ;  /* 0x3e22f98303007820 */ /* 0x000fc8000040c000 */
[----:B------:R4:W0:Y:S08]  /*a410*/  MUFU.COS R2, R0 ;  /* 0x0000000000027308 */ /* 0x0008300000000000 */
[----:B------:R4:W0:Y:S01]  /*a420*/  MUFU.SIN R3, R0 ;  /* 0x0000000000037308 */ /* 0x0008220000000400 */
[----:B------:R-:W-:Y:S05]  /*a430*/  BRA `(.L_x_3080) ;  /* 0x0000000000087947 */ /* 0x000fea0003800000 */
.L_x_3077:
[----:B------:R-:W-:-:S06]  /*a440*/  FMUL.FTZ R2, R22, 1.4426950216293334961 ;  /* 0x3fb8aa3b16027820 */ /* 0x000fcc0000410000 */
[----:B------:R-:W4:Y:S02]  /*a450*/  MUFU.EX2 R2, R2 ;  /* 0x0000000200027308 */ /* 0x000f240000000800 */
.L_x_3080:
[----:B------:R-:W-:Y:S05]  /*a460*/  BSYNC.RECONVERGENT B0 ;  /* 0x0000000000007941 */ /* 0x000fea0003800200 */
.L_x_3076:
[----:B----4-:R-:W-:Y:S01]  /*a470*/  IADD3 R0, P0, PT, R21, UR4, RZ ;  /* 0x0000000415007c10 */ /* 0x010fe2000ff1e0ff */
[----:B------:R-:W-:Y:S01]  /*a480*/  BSSY.RECONVERGENT B0, `(.L_x_3081) ;  /* 0x0000026000007945 */ /* 0x000fe20003800200 */
[----:B------:R-:W-:Y:S02]  /*a490*/  ISETP.GE.U32.AND P2, PT, R19, UR13, PT ;  /* 0x0000000d13007c0c */ /* 0x000fe4000bf46070 */
[----:B------:R-:W-:Y:S02]  /*a4a0*/  IADD3 R4, P1, PT, R0, UR9, RZ ;  /* 0x0000000900047c10 */ /* 0x000fe4000ff3e0ff */
[----:B------:R-:W-:Y:S02]  /*a4b0*/  IADD3.X R5, PT, PT, RZ, UR5, RZ, P0, !PT ;  /* 0x00000005ff057c10 */ /* 0x000fe400087fe4ff */
[----:B------:R-:W-:Y:S02]  /*a4c0*/  ISETP.GE.U32.AND P0, PT, R4, UR13, PT ;  /* 0x0000000d04007c0c */ /* 0x000fe4000bf06070 */
[----:B------:R-:W-:-:S02]  /*a4d0*/  IADD3.X R16, PT, PT, RZ, R5, RZ, P1, !PT ;  /* 0x00000005ff107210 */ /* 0x000fc40000ffe4ff */
[----:B------:R-:W-:Y:S02]  /*a4e0*/  ISETP.GE.U32.AND P1, PT, R0, UR13, PT ;  /* 0x0000000d00007c0c */ /* 0x000fe4000bf26070 */
[----:B------:R-:W-:Y:S02]  /*a4f0*/  ISETP.GE.U32.AND.EX P0, PT, R16, UR14, PT, P0 ;  /* 0x0000000e10007c0c */ /* 0x000fe4000bf06100 */
[----:B------:R-:W-:Y:S02]  /*a500*/  ISETP.GE.U32.AND.EX P1, PT, R5, UR14, PT, P1 ;  /* 0x0000000e05007c0c */ /* 0x000fe4000bf26110 */
[----:B------:R-:W-:Y:S02]  /*a510*/  MOV R13, UR9 ;  /* 0x00000009000d7c02 */ /* 0x000fe40008000f00 */
[----:B------:R-:W-:Y:S02]  /*a520*/  ISETP.GE.U32.AND.EX P2, PT, R18, UR14, PT, P2 ;  /* 0x0000000e12007c0c */ /* 0x000fe4000bf46120 */
[----:B------:R-:W-:-:S02]  /*a530*/  MOV R18, UR9 ;  /* 0x0000000900127c02 */ /* 0x000fc40008000f00 */
[----:B------:R-:W-:-:S03]  /*a540*/  MOV R17, UR9 ;  /* 0x0000000900117c02 */ /* 0x000fc60008000f00 */
[C---:B------:R-:W-:Y:S02]  /*a550*/  @!P0 LEA R12, P5, R0.reuse, UR6, 0x3 ;  /* 0x00000006000c8c11 */ /* 0x040fe4000f8a18ff */
[C---:B------:R-:W-:Y:S02]  /*a560*/  @!P1 LEA R6, P3, R0.reuse, UR6, 0x3 ;  /* 0x0000000600069c11 */ /* 0x040fe4000f8618ff */
[----:B------:R-:W-:Y:S02]  /*a570*/  @!P0 LEA R12, P4, R13, R12, 0x3 ;  /* 0x0000000c0d0c8211 */ /* 0x000fe400078818ff */
[C-C-:B------:R-:W-:Y:S02]  /*a580*/  @!P0 LEA.HI.X R13, R0.reuse, UR7, R5.reuse, 0x3, P5 ;  /* 0x00000007000d8c11 */ /* 0x140fe4000a8f1c05 */
[----:B------:R-:W-:Y:S02]  /*a590*/  @!P1 LEA.HI.X R7, R0, UR7, R5, 0x3, P3 ;  /* 0x0000000700079c11 */ /* 0x000fe400098f1c05 */
[----:B------:R-:W-:-:S03]  /*a5a0*/  @!P0 LEA.HI.X R13, R18, R13, RZ, 0x3, P4 ;  /* 0x0000000d120d8211 */ /* 0x000fc600020f1cff */
[----:B0-23--:R0:W-:Y:S04]  /*a5b0*/  @!P1 STG.E.64 desc[UR10][R6.64], R8 ;  /* 0x0000000806009986 */ /* 0x00d1e8000c101b0a */
[----:B-1----:R0:W-:Y:S04]  /*a5c0*/  @!P0 STG.E.64 desc[UR10][R12.64], R14 ;  /* 0x0000000e0c008986 */ /* 0x0021e8000c101b0a */
[----:B------:R0:W-:Y:S01]  /*a5d0*/  @!P2 STG.E.64 desc[UR10][R24.64], R10 ;  /* 0x0000000a1800a986 */ /* 0x0001e2000c101b0a */
[----:B------:R-:W-:-:S04]  /*a5e0*/  IADD3 R4, P1, P2, R17, UR9, R4 ;  /* 0x0000000911047c10 */ /* 0x000fc8000fa3e004 */
[----:B------:R-:W-:Y:S02]  /*a5f0*/  ISETP.GE.U32.AND P0, PT, R4, UR13, PT ;  /* 0x0000000d04007c0c */ /* 0x000fe4000bf06070 */
[----:B------:R-:W-:-:S04]  /*a600*/  IADD3.X R4, PT, PT, RZ, R16, RZ, P1, P2 ;  /* 0x00000010ff047210 */ /* 0x000fc80000fe44ff */
[----:B------:R-:W-:-:S13]  /*a610*/  ISETP.GE.U32.AND.EX P0, PT, R4, UR14, PT, P0 ;  /* 0x0000000e04007c0c */ /* 0x000fda000bf06100 */
[----:B0-----:R-:W-:Y:S05]  /*a620*/  @P0 BRA `(.L_x_3082) ;  /* 0x00000000002c0947 */ /* 0x001fea0003800000 */
[----:B------:R-:W-:Y:S01]  /*a630*/  USHF.L.U32 UR8, UR9, 0x3, URZ ;  /* 0x0000000309087899 */ /* 0x000fe200080006ff */
[----:B------:R-:W-:Y:S01]  /*a640*/  LEA R4, P0, R0, UR6, 0x3 ;  /* 0x0000000600047c11 */ /* 0x000fe2000f8018ff */
[----:B------:R-:W-:-:S03]  /*a650*/  USHF.R.U32.HI UR12, URZ, 0x1d, UR9 ;  /* 0x0000001dff0c7899 */ /* 0x000fc60008011609 */
[----:B------:R-:W-:Y:S02]  /*a660*/  LEA.HI.X R0, R0, UR7, R5, 0x3, P0 ;  /* 0x0000000700007c11 */ /* 0x000fe400080f1c05 */
[----:B------:R-:W-:Y:S02]  /*a670*/  MOV R7, UR8 ;  /* 0x0000000800077c02 */ /* 0x000fe40008000f00 */
[----:B------:R-:W-:Y:S02]  /*a680*/  MOV R5, UR12 ;  /* 0x0000000c00057c02 */ /* 0x000fe40008000f00 */
[----:B------:R-:W-:-:S04]  /*a690*/  IADD3 R4, P0, P1, R4, UR8, R7 ;  /* 0x0000000804047c10 */ /* 0x000fc8000f91e007 */
[----:B------:R-:W-:Y:S02]  /*a6a0*/  IADD3.X R0, PT, PT, R0, UR12, R5, P0, P1 ;  /* 0x0000000c00007c10 */ /* 0x000fe400087e2405 */
[----:B------:R-:W-:-:S04]  /*a6b0*/  IADD3 R4, P0, PT, R4, UR8, RZ ;  /* 0x0000000804047c10 */ /* 0x000fc8000ff1e0ff */
[----:B------:R-:W-:-:S05]  /*a6c0*/  IADD3.X R5, PT, PT, R0, UR12, RZ, P0, !PT ;  /* 0x0000000c00057c10 */ /* 0x000fca00087fe4ff */
[----:B------:R0:W-:Y:S04]  /*a6d0*/  STG.E.64 desc[UR10][R4.64], R2 ;  /* 0x0000000204007986 */ /* 0x0001e8000c101b0a */
.L_x_3082:
[----:B------:R-:W-:Y:S05]  /*a6e0*/  BSYNC.RECONVERGENT B0 ;  /* 0x0000000000007941 */ /* 0x000fea0003800200 */
.L_x_3081:
[----:B------:R-:W-:-:S04]  /*a6f0*/  ULEA UR4, UP0, UR9, UR4, 0x2 ;  /* 0x0000000409047291 */ /* 0x000fc8000f8010ff */
[----:B------:R-:W-:Y:S02]  /*a700*/  UIADD3.X UR5, UPT, UPT, URZ, UR5, URZ, UP0, !UPT ;  /* 0x00000005ff057290 */ /* 0x000fe400087fe4ff */
[----:B------:R-:W-:-:S04]  /*a710*/  UISETP.GE.U32.AND UP0, UPT, UR4, UR13, UPT ;  /* 0x0000000d0400728c */ /* 0x000fc8000bf06070 */
[----:B------:R-:W-:-:S09]  /*a720*/  UISETP.GE.U32.AND.EX UP0, UPT, UR5, UR14, UPT, UP0 ;  /* 0x0000000e0500728c */ /* 0x000fd2000bf06100 */
[----:B------:R-:W-:Y:S05]  /*a730*/  BRA.U !UP0, `(.L_x_3083) ;  /* 0xffffff5908a47547 */ /* 0x000fea000b83ffff */
[----:B------:R-:W-:Y:S05]  /*a740*/  EXIT ;  /* 0x000000000000794d */ /* 0x000fea0003800000 */
.L_x_2953:
[----:B------:R-:W0:Y:S02]  /*a750*/  S2R R19, SR_TID.X ;  /* 0x0000000000137919 */ /* 0x000e240000002100 */
[----:B0-----:R-:W-:-:S03]  /*a760*/  IMAD.WIDE.U32 R2, R19, 0x4, RZ ;  /* 0x0000000413027825 */ /* 0x001fc600078e00ff */
[----:B------:R-:W-:-:S04]  /*a770*/  ISETP.GE.U32.AND P0, PT, R2, UR15, PT ;  /* 0x0000000f02007c0c */ /* 0x000fc8000bf06070 */
[----:B------:R-:W-:-:S13]  /*a780*/  ISETP.GE.AND.EX P0, PT, R3, UR8, PT, P0 ;  /* 0x0000000803007c0c */ /* 0x000fda000bf06300 */
[----:B------:R-:W-:Y:S05]  /*a790*/  @P0 EXIT ;  /* 0x000000000000094d */ /* 0x000fea0003800000 */
[----:B------:R-:W-:Y:S01]  /*a7a0*/  HFMA2 R18, -RZ, RZ, 0, 0 ;  /* 0x00000000ff127431 */ /* 0x000fe200000001ff */
[----:B------:R-:W0:Y:S06]  /*a7b0*/  LDCU UR4, c[0x0][0x360] ;  /* 0x00006c00ff0477ac */ /* 0x000e2c0008000800 */
.L_x_3211:
[----:B------:R-:W-:-:S04]  /*a7c0*/  LEA R22, P0, R19, UR6, 0x5 ;  /* 0x0000000613167c11 */ /* 0x000fc8000f8028ff */
[----:B------:R-:W-:-:S05]  /*a7d0*/  LEA.HI.X R23, R19, UR7, R18, 0x5, P0 ;  /* 0x0000000713177c11 */ /* 0x000fca00080f2c12 */
        /* <DEDUP_REMOVED lines=33> */
[----:B0-----:R-:W-:Y:S05]  /*a9f0*/  CALL.REL.NOINC `($__internal_77_$__cuda_sm3x_div_rn_ftz_f32_slowpath) ;  /* 0x0000009c00c87944 */ /* 0x001fea0003c00000 */
.L_x_3087:
[----:B0-----:R-:W-:Y:S05]  /*aa00*/  BSYNC.RECONVERGENT B3 ;  /* 0x0000000000037941 */ /* 0x001fea0003800200 */
.L_x_3086:
        /* <DEDUP_REMOVED lines=28> */
.L_x_3085:
        /* <DEDUP_REMOVED lines=39> */
[----:B0-----:R-:W-:Y:S05]  /*ae40*/  CALL.REL.NOINC `($__internal_77_$__cuda_sm3x_div_rn_ftz_f32_slowpath) ;  /* 0x0000009800b47944 */ /* 0x001fea0003c00000 */
.L_x_3091:
[----:B0-----:R-:W-:Y:S05]  /*ae50*/  BSYNC.RECONVERGENT B3 ;  /* 0x0000000000037941 */ /* 0x001fea0003800200 */
.L_x_3090:
        /* <DEDUP_REMOVED lines=28> */
.L_x_3089:
        /* <DEDUP_REMOVED lines=17> */
[----:B0-----:R-:W-:Y:S05]  /*b130*/  CALL.REL.NOINC `($__internal_77_$__cuda_sm3x_div_rn_ftz_f32_slowpath) ;  /* 0x0000009400f87944 */ /* 0x001fea0003c00000 */
.L_x_3095:
[----:B0-----:R-:W-:Y:S05]  /*b140*/  BSYNC.RECONVERGENT B3 ;  /* 0x0000000000037941 */ /* 0x001fea0003800200 */
.L_x_3094:
        /* <DEDUP_REMOVED lines=26> */
.L_x_3093:
        /* <DEDUP_REMOVED lines=40> */
[----:B0-----:R-:W-:Y:S05]  /*b570*/  CALL.REL.NOINC `($__internal_77_$__cuda_sm3x_div_rn_ftz_f32_slowpath) ;  /* 0x0000009000e87944 */ /* 0x001fea0003c00000 */
.L_x_3097:
[----:B0-----:R-:W-:Y:S05]  /*b580*/  BSYNC.RECONVERGENT B3 ;  /* 0x0000000000037941 */ /* 0x001fea0003800200 */
.L_x_3096:
        /* <DEDUP_REMOVED lines=26> */
.L_x_3092:
        /* <DEDUP_REMOVED lines=32> */
[----:B0-----:R-:W-:Y:S05]  /*b930*/  CALL.REL.NOINC `($__internal_77_$__cuda_sm3x_div_rn_ftz_f32_slowpath) ;  /* 0x0000008c00f87944 */ /* 0x001fea0003c00000 */
.L_x_3100:
[----:B0-----:R-:W-:Y:S05]  /*b940*/  BSYNC.RECONVERGENT B3 ;  /* 0x0000000000037941 */ /* 0x001fea0003800200 */
.L_x_3099:
        /* <DEDUP_REMOVED lines=28> */
.L_x_3098:
        /* <DEDUP_REMOVED lines=46> */
[----:B0-----:R-:W-:Y:S05]  /*bdf0*/  CALL.REL.NOINC `($__internal_77_$__cuda_sm3x_div_rn_ftz_f32_slowpath) ;  /* 0x0000008800c87944 */ /* 0x001fea0003c00000 */
.L_x_3103:
[----:B0-----:R-:W-:Y:S05]  /*be00*/  BSYNC.RECONVERGENT B3 ;  /* 0x0000000000037941 */ /* 0x001fea0003800200 */
.L_x_3102:
        /* <DEDUP_REMOVED lines=28> */
.L_x_3101:
        /* <DEDUP_REMOVED lines=17> */
[----:B0-----:R-:W-:Y:S05]  /*c0e0*/  CALL.REL.NOINC `($__internal_77_$__cuda_sm3x_div_rn_ftz_f32_slowpath) ;  /* 0x00000088000c7944 */ /* 0x001fea0003c00000 */
.L_x_3106:
[----:B0-----:R-:W-:Y:S05]  /*c0f0*/  BSYNC.RECONVERGENT B3 ;  /* 0x0000000000037941 */ /* 0x001fea0003800200 */
.L_x_3105:
        /* <DEDUP_REMOVED lines=28> */
.L_x_3104:
        /* <DEDUP_REMOVED lines=25> */
.L_x_3108:
        /* <DEDUP_REMOVED lines=41> */
.L_x_3107:
        /* <DEDUP_REMOVED lines=53> */
[----:B------:R-:W-:Y:S05]  /*ca30*/  CALL.REL.NOINC `($__internal_77_$__cuda_sm3x_div_rn_ftz_f32_slowpath) ;  /* 0x0000007c00b87944 */ /* 0x000fea0003c00000 */
[----:B------:R-:W-:-:S07]  /*ca40*/  MOV R2, R0 ;  /* 0x0000000000027202 */ /* 0x000fce0000000f00 */
.L_x_3110:
[----:B------:R-:W-:Y:S05]  /*ca50*/  BSYNC.RECONVERGENT B3 ;  /* 0x0000000000037941 */ /* 0x000fea0003800200 */
.L_x_3109:
        /* <DEDUP_REMOVED lines=27> */
.L_x_3088:
[----:B------:R-:W-:Y:S05]  /*cc10*/  BSYNC.RECONVERGENT B2 ;  /* 0x0000000000027941 */ /* 0x000fea0003800200 */
.L_x_3084:
        /* <DEDUP_REMOVED lines=25> */
.L_x_3113:
        /* <DEDUP_REMOVED lines=27> */
.L_x_3114:
[----:B------:R-:W-:Y:S01]  /*cf60*/  FMUL.FTZ R21, R21, 1.4426950216293334961 ;  /* 0x3fb8aa3b15157820 */ /* 0x000fe20000410000 */
[----:B--2---:R-:W-:-:S04]  /*cf70*/  FMUL.RZ R0, R13, 0.15915493667125701904 ;  /* 0x3e22f9830d007820 */ /* 0x004fc8000040c000 */
[----:B---3--:R-:W-:Y:S08]  /*cf80*/  MUFU.COS R12, R0 ;  /* 0x00000000000c7308 */ /* 0x008ff00000000000 */
[----:B------:R-:W0:Y:S08]  /*cf90*/  MUFU.EX2 R21, R21 ;  /* 0x0000001500157308 */ /* 0x000e300000000800 */
[----:B------:R-:W1:Y:S01]  /*cfa0*/  MUFU.SIN R2, R0 ;  /* 0x0000000000027308 */ /* 0x000e620000000400 */
[C---:B0-----:R-:W-:Y:S01]  /*cfb0*/  FMUL.FTZ R12, R21.reuse, R12 ;  /* 0x0000000c150c7220 */ /* 0x041fe20000410000 */
[----:B-1----:R-:W-:-:S07]  /*cfc0*/  FMUL.FTZ R13, R21, R2 ;  /* 0x00000002150d7220 */ /* 0x002fce0000410000 */
.L_x_3112:
[----:B------:R-:W-:Y:S05]  /*cfd0*/  BSYNC.RECONVERGENT B0 ;  /* 0x0000000000007941 */ /* 0x000fea0003800200 */
.L_x_3111:
        /* <DEDUP_REMOVED lines=67> */
.L_x_3122:
[----:B------:R-:W-:Y:S05]  /*d410*/  BSYNC.RECONVERGENT B3 ;  /* 0x0000000000037941 */ /* 0x000fea0003800200 */
.L_x_3121:
        /* <DEDUP_REMOVED lines=28> */
.L_x_3120:
        /* <DEDUP_REMOVED lines=18> */
.L_x_3126:
[----:B------:R-:W-:Y:S05]  /*d700*/  BSYNC.RECONVERGENT B3 ;  /* 0x0000000000037941 */ /* 0x000fea0003800200 */
.L_x_3125:
        /* <DEDUP_REMOVED lines=28> */
.L_x_3124:
        /* <DEDUP_REMOVED lines=25> */
.L_x_3128:
        /* <DEDUP_REMOVED lines=41> */
.L_x_3127:
        /* <DEDUP_REMOVED lines=55> */
.L_x_3130:
[----:B------:R-:W-:Y:S05]  /*e060*/  BSYNC.RECONVERGENT B3 ;  /* 0x0000000000037941 */ /* 0x000fea0003800200 */
.L_x_3129:
        /* <DEDUP_REMOVED lines=28> */
.L_x_3119:
        /* <DEDUP_REMOVED lines=28> */
.L_x_3132:
[----:B------:R-:W-:Y:S05]  /*e3f0*/  BSYNC.RECONVERGENT B3 ;  /* 0x0000000000037941 */ /* 0x000fea0003800200 */
.L_x_3131:
        /* <DEDUP_REMOVED lines=28> */
.L_x_3118:
        /* <DEDUP_REMOVED lines=43> */
[----:B0-23--:R-:W-:Y:S05]  /*e870*/  CALL.REL.NOINC `($__internal_77_$__cuda_sm3x_div_rn_ftz_f32_slowpath) ;  /* 0x0000006000287944 */ /* 0x00dfea0003c00000 */
.L_x_3135:
[----:B------:R-:W-:Y:S05]  /*e880*/  BSYNC.RECONVERGENT B3 ;  /* 0x0000000000037941 */ /* 0x000fea0003800200 */
.L_x_3134:
        /* <DEDUP_REMOVED lines=26> */
.L_x_3133:
        /* <DEDUP_REMOVED lines=13> */
[----:B0-23--:R-:W-:Y:S05]  /*eb00*/  CALL.REL.NOINC `($__internal_77_$__cuda_sm3x_div_rn_ftz_f32_slowpath) ;  /* 0x0000005c00847944 */ /* 0x00dfea0003c00000 */
.L_x_3137:
[----:B------:R-:W-:Y:S05]  /*eb10*/  BSYNC.RECONVERGENT B3 ;  /* 0x0000000000037941 */ /* 0x000fea0003800200 */
.L_x_3136:
        /* <DEDUP_REMOVED lines=26> */
.L_x_3117:
        /* <DEDUP_REMOVED lines=33> */
.L_x_3139:
[----:B------:R-:W-:Y:S05]  /*eed0*/  BSYNC.RECONVERGENT B3 ;  /* 0x0000000000037941 */ /* 0x000fea0003800200 */
.L_x_3138:
        /* <DEDUP_REMOVED lines=28> */
.L_x_3116:
        /* <DEDUP_REMOVED lines=28> */
[----:B0-23--:R-:W-:Y:S05]  /*f260*/  CALL.REL.NOINC `($__internal_77_$__cuda_sm3x_div_rn_ftz_f32_slowpath) ;  /* 0x0000005400ac7944 */ /* 0x00dfea0003c00000 */
.L_x_3141:
[----:B------:R-:W-:Y:S05]  /*f270*/  BSYNC.RECONVERGENT B3 ;  /* 0x0000000000037941 */ /* 0x000fea0003800200 */
.L_x_3140:
        /* <DEDUP_REMOVED lines=27> */
.L_x_3123:
[----:B------:R-:W-:Y:S05]  /*f430*/  BSYNC.RECONVERGENT B2 ;  /* 0x0000000000027941 */ /* 0x000fea0003800200 */
.L_x_3115:
        /* <DEDUP_REMOVED lines=46> */
.L_x_3145:
        /* <DEDUP_REMOVED lines=8> */
.L_x_3144:
[----:B------:R-:W-:-:S04]  /*f7a0*/  FMUL.RZ R0, R15, 0.15915493667125701904 ;  /* 0x3e22f9830f007820 */ /* 0x000fc8000040c000 */
[----:B------:R4:W1:Y:S08]  /*f7b0*/  MUFU.COS R14, R0 ;  /* 0x00000000000e7308 */ /* 0x0008700000000000 */
[----:B------:R4:W0:Y:S01]  /*f7c0*/  MUFU.SIN R15, R0 ;  /* 0x00000000000f7308 */ /* 0x0008220000000400 */
[----:B------:R-:W-:Y:S05]  /*f7d0*/  BRA `(.L_x_3146) ;  /* 0x0000000000087947 */ /* 0x000fea0003800000 */
.L_x_3143:
[----:B------:R-:W-:-:S06]  /*f7e0*/  FMUL.FTZ R14, R21, 1.4426950216293334961 ;  /* 0x3fb8aa3b150e7820 */ /* 0x000fcc0000410000 */
[----:B------:R-:W1:Y:S02]  /*f7f0*/  MUFU.EX2 R14, R14 ;  /* 0x0000000e000e7308 */ /* 0x000e640000000800 */
.L_x_3146:
[----:B------:R-:W-:Y:S05]  /*f800*/  BSYNC.RECONVERGENT B0 ;  /* 0x0000000000007941 */ /* 0x000fea0003800200 */
.L_x_3142:
        /* <DEDUP_REMOVED lines=42> */
[----:B------:R-:W4:Y:S02]  /*fab0*/  MUFU.RCP R7, R24 ;  /* 0x0000001800077308 */ /* 0x000f240000001000 */
[----:B------:R-:W-:-:S04]  /*fac0*/  FFMA.FTZ R5, R2, R5, -0.13229703903198242188 ;  /* 0xbe0778e002057423 */ /* 0x000fc80000010005 */
[----:B------:R-:W-:-:S04]  /*fad0*/  FFMA.FTZ R5, R2, R5, 0.14491446316242218018 ;  /* 0x3e14647502057423 */ /* 0x000fc80000010005 */
[----:B------:R-:W-:-:S04]  /*fae0*/  FFMA.FTZ R5, R2, R5, -0.16641564667224884033 ;  /* 0xbe2a68dd02057423 */ /* 0x000fc80000010005 */
[----:B------:R-:W-:Y:S01]  /*faf0*/  FFMA.FTZ R5, R2, R5, 0.19988867640495300293 ;  /* 0x3e4caf9e02057423 */ /* 0x000fe20000010005 */
[----:B----4-:R-:W-:-:S03]  /*fb00*/  FFMA R4, -R24, R7, 1 ;  /* 0x3f80000018047423 */ /* 0x010fc60000000107 */
        /* <DEDUP_REMOVED lines=19> */
.L_x_3154:
[----:B------:R-:W-:Y:S05]  /*fc40*/  BSYNC.RECONVERGENT B3 ;  /* 0x0000000000037941 */ /* 0x000fea0003800200 */
.L_x_3153:
        /* <DEDUP_REMOVED lines=28> */
.L_x_3152:
        /* <DEDUP_REMOVED lines=18> */
.L_x_3158:
[----:B------:R-:W-:Y:S05]  /*ff30*/  BSYNC.RECONVERGENT B3 ;  /* 0x0000000000037941 */ /* 0x000fea0003800200 */
.L_x_3157:
        /* <DEDUP_REMOVED lines=28> */
.L_x_3156:
        /* <DEDUP_REMOVED lines=25> */
.L_x_3160:
        /* <DEDUP_REMOVED lines=41> */
.L_x_3159:
        /* <DEDUP_REMOVED lines=55> */
.L_x_3162:
[----:B------:R-:W-:Y:S05]  /*10890*/  BSYNC.RECONVERGENT B3 ;  /* 0x0000000000037941 */ /* 0x000fea0003800200 */
.L_x_3161:
        /* <DEDUP_REMOVED lines=28> */
.L_x_3151:
        /* <DEDUP_REMOVED lines=28> */
.L_x_3164:
[----:B------:R-:W-:Y:S05]  /*10c20*/  BSYNC.RECONVERGENT B3 ;  /* 0x0000000000037941 */ /* 0x000fea0003800200 */
.L_x_3163:
        /* <DEDUP_REMOVED lines=28> */
.L_x_3150:
        /* <DEDUP_REMOVED lines=36> */
[----:B------:R-:W4:Y:S02]  /*11030*/  FCHK P0, R17, 1 ;  /* 0x3f80000011007902 */ /* 0x000f240000000000 */
[----:B------:R-:W-:Y:S02]  /*11040*/  FFMA R0, R3, R6, R4 ;  /* 0x0000000603007223 */ /* 0x000fe40000000004 */
[----:B------:R-:W-:-:S05]  /*11050*/  @P1 FSEL R2, R2, -RZ, P3 ;  /* 0x800000ff02021208 */ /* 0x000fca0001800000 */
[----:B------:R-:W-:Y:S01]  /*11060*/  FMUL.FTZ R21, R2, 0.5 ;  /* 0x3f00000002157820 */ /* 0x000fe20000410000 */
[----:B----4-:R-:W-:Y:S06]  /*11070*/  @!P0 BRA `(.L_x_3167) ;  /* 0x00000000000c8947 */ /* 0x010fec0003800000 */
[----:B------:R-:W-:Y:S02]  /*11080*/  MOV R0, 0x3f800000 ;  /* 0x3f80000000007802 */ /* 0x000fe40000000f00 */
[----:B------:R-:W-:-:S07]  /*11090*/  MOV R2, 0x110b0 ;  /* 0x000110b000027802 */ /* 0x000fce0000000f00 */
[----:B0123--:R-:W-:Y:S05]  /*110a0*/  CALL.REL.NOINC `($__internal_77_$__cuda_sm3x_div_rn_ftz_f32_slowpath) ;  /* 0x00000038001c7944 */ /* 0x00ffea0003c00000 */
.L_x_3167:
[----:B------:R-:W-:Y:S05]  /*110b0*/  BSYNC.RECONVERGENT B3 ;  /* 0x0000000000037941 */ /* 0x000fea0003800200 */
.L_x_3166:
        /* <DEDUP_REMOVED lines=26> */
.L_x_3165:
[----:B------:R-:W-:Y:S01]  /*11260*/  MOV R0, 0x3f800000 ;  /* 0x3f80000000007802 */ /* 0x000fe20000000f00 */
[----:B------:R-:W4:Y:S01]  /*11270*/  FCHK P0, R17, 1 ;  /* 0x3f80000011007902 */ /* 0x000f220000000000 */
        /* <DEDUP_REMOVED lines=8> */
[----:B----4-:R-:W-:Y:S06]  /*11300*/  @!P0 BRA `(.L_x_3169) ;  /* 0x00000000000c8947 */ /* 0x010fec0003800000 */
[----:B------:R-:W-:Y:S01]  /*11310*/  HFMA2 R0, -RZ, RZ, 1.875, 0 ;  /* 0x3f800000ff007431 */ /* 0x000fe200000001ff */
[----:B------:R-:W-:-:S07]  /*11320*/  MOV R2, 0x11340 ;  /* 0x0001134000027802 */ /* 0x000fce0000000f00 */
[----:B0123--:R-:W-:Y:S05]  /*11330*/  CALL.REL.NOINC `($__internal_77_$__cuda_sm3x_div_rn_ftz_f32_slowpath) ;  /* 0x0000003400787944 */ /* 0x00ffea0003c00000 */
.L_x_3169:
[----:B------:R-:W-:Y:S05]  /*11340*/  BSYNC.RECONVERGENT B3 ;  /* 0x0000000000037941 */ /* 0x000fea0003800200 */
.L_x_3168:
        /* <DEDUP_REMOVED lines=26> */
.L_x_3149:
        /* <DEDUP_REMOVED lines=33> */
.L_x_3171:
[----:B------:R-:W-:Y:S05]  /*11700*/  BSYNC.RECONVERGENT B3 ;  /* 0x0000000000037941 */ /* 0x000fea0003800200 */
.L_x_3170:
        /* <DEDUP_REMOVED lines=28> */
.L_x_3148:
        /* <DEDUP_REMOVED lines=21> */
[----:B------:R-:W4:Y:S01]  /*11a20*/  MUFU.LG2 R3, R3 ;  /* 0x0000000300037308 */ /* 0x000f220000000c00 */
[----:B------:R-:W-:-:S04]  /*11a30*/  FFMA R2, -R24, R5, R17 ;  /* 0x0000000518027223 */ /* 0x000fc80000000111 */
[----:B------:R-:W-:Y:S01]  /*11a40*/  FFMA R0, R0, R2, R5 ;  /* 0x0000000200007223 */ /* 0x000fe20000000005 */
[----:B----4-:R-:W-:Y:S01]  /*11a50*/  FMUL.FTZ R21, R3, 0.69314718246459960938 ;  /* 0x3f31721803157820 */ /* 0x010fe20000410000 */
[----:B------:R-:W-:Y:S06]  /*11a60*/  @!P0 BRA `(.L_x_3173) ;  /* 0x00000000000c8947 */ /* 0x000fec0003800000 */
[----:B------:R-:W-:Y:S02]  /*11a70*/  MOV R0, R24 ;  /* 0x0000001800007202 */ /* 0x000fe40000000f00 */
[----:B------:R-:W-:-:S07]  /*11a80*/  MOV R2, 0x11aa0 ;  /* 0x00011aa000027802 */ /* 0x000fce0000000f00 */
[----:B0123--:R-:W-:Y:S05]  /*11a90*/  CALL.REL.NOINC `($__internal_77_$__cuda_sm3x_div_rn_ftz_f32_slowpath) ;  /* 0x0000002c00a07944 */ /* 0x00ffea0003c00000 */
.L_x_3173:
[----:B------:R-:W-:Y:S05]  /*11aa0*/  BSYNC.RECONVERGENT B3 ;  /* 0x0000000000037941 */ /* 0x000fea0003800200 */
.L_x_3172:
        /* <DEDUP_REMOVED lines=27> */
.L_x_3155:
[----:B------:R-:W-:Y:S05]  /*11c60*/  BSYNC.RECONVERGENT B2 ;  /* 0x0000000000027941 */ /* 0x000fea0003800200 */
.L_x_3147:
        /* <DEDUP_REMOVED lines=46> */
.L_x_3177:
        /* <DEDUP_REMOVED lines=8> */
.L_x_3176:
[----:B------:R-:W-:-:S04]  /*11fd0*/  FMUL.RZ R0, R9, 0.15915493667125701904 ;  /* 0x3e22f98309007820 */ /* 0x000fc8000040c000 */
[----:B------:R4:W0:Y:S08]  /*11fe0*/  MUFU.COS R8, R0 ;  /* 0x0000000000087308 */ /* 0x0008300000000000 */
[----:B------:R4:W0:Y:S01]  /*11ff0*/  MUFU.SIN R9, R0 ;  /* 0x0000000000097308 */ /* 0x0008220000000400 */
[----:B------:R-:W-:Y:S05]  /*12000*/  BRA `(.L_x_3178) ;  /* 0x0000000000087947 */ /* 0x000fea0003800000 */
.L_x_3175:
[----:B------:R-:W-:-:S06]  /*12010*/  FMUL.FTZ R8, R21, 1.4426950216293334961 ;  /* 0x3fb8aa3b15087820 */ /* 0x000fcc0000410000 */
[----:B------:R-:W4:Y:S02]  /*12020*/  MUFU.EX2 R8, R8 ;  /* 0x0000000800087308 */ /* 0x000f240000000800 */
.L_x_3178:
[----:B------:R-:W-:Y:S05]  /*12030*/  BSYNC.RECONVERGENT B0 ;  /* 0x0000000000007941 */ /* 0x000fea0003800200 */
.L_x_3174:
        /* <DEDUP_REMOVED lines=67> */
.L_x_3186:
[----:B------:R-:W-:Y:S05]  /*12470*/  BSYNC.RECONVERGENT B3 ;  /* 0x0000000000037941 */ /* 0x000fea0003800200 */
.L_x_3185:
        /* <DEDUP_REMOVED lines=28> */
.L_x_3184:
        /* <DEDUP_REMOVED lines=18> */
.L_x_3190:
[----:B------:R-:W-:Y:S05]  /*12760*/  BSYNC.RECONVERGENT B3 ;  /* 0x0000000000037941 */ /* 0x000fea0003800200 */
.L_x_3189:
        /* <DEDUP_REMOVED lines=28> */
.L_x_3188:
        /* <DEDUP_REMOVED lines=25> */
.L_x_3192:
        /* <DEDUP_REMOVED lines=41> */
.L_x_3191:
        /* <DEDUP_REMOVED lines=55> */
.L_x_3194:
[----:B------:R-:W-:Y:S05]  /*130c0*/  BSYNC.RECONVERGENT B3 ;  /* 0x0000000000037941 */ /* 0x000fea0003800200 */
.L_x_3193:
        /* <DEDUP_REMOVED lines=28> */
.L_x_3183:
        /* <DEDUP_REMOVED lines=28> */
.L_x_3196:
[----:B------:R-:W-:Y:S05]  /*13450*/  BSYNC.RECONVERGENT B3 ;  /* 0x0000000000037941 */ /* 0x000fea0003800200 */
.L_x_3195:
        /* <DEDUP_REMOVED lines=28> */
.L_x_3182:
        /* <DEDUP_REMOVED lines=44> */
.L_x_3199:
[----:B------:R-:W-:Y:S05]  /*138e0*/  BSYNC.RECONVERGENT B3 ;  /* 0x0000000000037941 */ /* 0x000fea0003800200 */
.L_x_3198:
        /* <DEDUP_REMOVED lines=26> */
.L_x_3197:
        /* <DEDUP_REMOVED lines=14> */
.L_x_3201:
[----:B------:R-:W-:Y:S05]  /*13b70*/  BSYNC.RECONVERGENT B3 ;  /* 0x0000000000037941 */ /* 0x000fea0003800200 */
.L_x_3200:
        /* <DEDUP_REMOVED lines=26> */
.L_x_3181:
        /* <DEDUP_REMOVED lines=33> */
.L_x_3203:
[----:B------:R-:W-:Y:S05]  /*13f30*/  BSYNC.RECONVERGENT B3 ;  /* 0x0000000000037941 */ /* 0x000fea0003800200 */
.L_x_3202:
        /* <DEDUP_REMOVED lines=28> */
.L_x_3180:
        /* <DEDUP_REMOVED lines=29> */
.L_x_3205:
[----:B------:R-:W-:Y:S05]  /*142d0*/  BSYNC.RECONVERGENT B3 ;  /* 0x0000000000037941 */ /* 0x000fea0003800200 */
.L_x_3204:
        /* <DEDUP_REMOVED lines=27> */
.L_x_3187:
[----:B------:R-:W-:Y:S05]  /*14490*/  BSYNC.RECONVERGENT B2 ;  /* 0x0000000000027941 */ /* 0x000fea0003800200 */
.L_x_3179:
        /* <DEDUP_REMOVED lines=46> */
.L_x_3209:
        /* <DEDUP_REMOVED lines=8> */
.L_x_3208:
[----:B------:R-:W-:-:S04]  /*14800*/  FMUL.RZ R0, R11, 0.15915493667125701904 ;  /* 0x3e22f9830b007820 */ /* 0x000fc8000040c000 */
[----:B------:R4:W0:Y:S08]  /*14810*/  MUFU.COS R10, R0 ;  /* 0x00000000000a7308 */ /* 0x0008300000000000 */
[----:B------:R4:W0:Y:S01]  /*14820*/  MUFU.SIN R11, R0 ;  /* 0x00000000000b7308 */ /* 0x0008220000000400 */
[----:B------:R-:W-:Y:S05]  /*14830*/  BRA `(.L_x_3210) ;  /* 0x0000000000087947 */ /* 0x000fea0003800000 */
.L_x_3207:
[----:B------:R-:W-:-:S06]  /*14840*/  FMUL.FTZ R10, R21, 1.4426950216293334961 ;  /* 0x3fb8aa3b150a7820 */ /* 0x000fcc0000410000 */
[----:B------:R-:W4:Y:S02]  /*14850*/  MUFU.EX2 R10, R10 ;  /* 0x0000000a000a7308 */ /* 0x000f240000000800 */
.L_x_3210:
[----:B------:R-:W-:Y:S05]  /*14860*/  BSYNC.RECONVERGENT B0 ;  /* 0x0000000000007941 */ /* 0x000fea0003800200 */
.L_x_3206:
[----:B------:R-:W-:Y:S01]  /*14870*/  IADD3 R19, P0, PT, R19, UR4, RZ ;  /* 0x0000000413137c10 */ /* 0x000fe2000ff1e0ff */
[----:B01234-:R1:W-:Y:S03]  /*14880*/  STG.E.ENL2.256 desc[UR10][R22.64], R12, R8 ;  /* 0xf800000c1608797f */ /* 0x01f3e6000f12180a */
[C---:B------:R-:W-:Y:S02]  /*14890*/  SHF.L.U32 R0, R19.reuse, 0x2, RZ ;  /* 0x0000000213007819 */ /* 0x040fe400000006ff */
[----:B------:R-:W-:Y:S02]  /*148a0*/  IADD3.X R18, PT, PT, RZ, R18, RZ, P0, !PT ;  /* 0x00000012ff127210 */ /* 0x000fe400007fe4ff */
[----:B------:R-:W-:Y:S02]  /*148b0*/  ISETP.LT.U32.AND P1, PT, R0, UR15, PT ;  /* 0x0000000f00007c0c */ /* 0x000fe4000bf21070 */
[----:B------:R-:W-:-:S02]  /*148c0*/  LOP3.LUT P0, RZ, R19, 0xffffc000, RZ, 0xc0, !PT ;  /* 0xffffc00013ff7812 */ /* 0x000fc4000780c0ff */
[----:B------:R-:W-:Y:S02]  /*148d0*/  SHF.L.U64.HI R0, R19, 0x2, R18 ;  /* 0x0000000213007819 */ /* 0x000fe40000010212 */
[----:B------:R-:W-:Y:S02]  /*148e0*/  LOP3.LUT P0, RZ, R18, 0x3fffffff, RZ, 0xc0, P0 ;  /* 0x3fffffff12ff7812 */ /* 0x000fe4000000c0ff */
[----:B------:R-:W-:-:S13]  /*148f0*/  ISETP.LT.AND.EX P1, PT, R0, UR8, PT, P1 ;  /* 0x0000000800007c0c */ /* 0x000fda000bf21310 */
[----:B-1----:R-:W-:Y:S05]  /*14900*/  @!P0 BRA P1, `(.L_x_3211) ;  /* 0xffffff5c00ac8947 */ /* 0x002fea000083ffff */
[----:B------:R-:W-:Y:S05]  /*14910*/  EXIT ;  /* 0x000000000000794d */ /* 0x000fea0003800000 */
        .weak           $__internal_77_$__cuda_sm3x_div_rn_ftz_f32_slowpath
        .type           $__internal_77_$__cuda_sm3x_div_rn_ftz_f32_slowpath,@function
        .size           $__internal_77_$__cuda_sm3x_div_rn_ftz_f32_slowpath,(.L_x_4804 - $__internal_77_$__cuda_sm3x_div_rn_ftz_f32_slowpath)
$__internal_77_$__cuda_sm3x_div_rn_ftz_f32_slowpath:
        /* <DEDUP_REMOVED lines=32> */
.L_x_3214:
[----:B------:R-:W-:Y:S05]  /*14b20*/  BSYNC.RELIABLE B1 ;  /* 0x0000000000017941 */ /* 0x000fea0003800100 */
.L_x_3213:
        /* <DEDUP_REMOVED lines=27> */
.L_x_3220:
[----:B------:R-:W-:-:S07]  /*14ce0*/  LEA R0, R3, R0, 0x17 ;  /* 0x0000000003007211 */ /* 0x000fce00078eb8ff */
.L_x_3221:
[----:B------:R-:W-:Y:S05]  /*14cf0*/  BSYNC.RECONVERGENT B1 ;  /* 0x0000000000017941 */ /* 0x000fea0003800200 */
.L_x_3219:
[----:B------:R-:W-:Y:S05]  /*14d00*/  BRA `(.L_x_3222) ;  /* 0x0000000000207947 */ /* 0x000fea0003800000 */
.L_x_3218:
[----:B------:R-:W-:-:S04]  /*14d10*/  LOP3.LUT R17, R0, 0x80000000, R17, 0x48, !PT ;  /* 0x8000000000117812 */ /* 0x000fc800078e4811 */
[----:B------:R-:W-:Y:S01]  /*14d20*/  LOP3.LUT R0, R17, 0x7f800000, RZ, 0xfc, !PT ;  /* 0x7f80000011007812 */ /* 0x000fe200078efcff */
[----:B------:R-:W-:Y:S06]  /*14d30*/  BRA `(.L_x_3222) ;  /* 0x0000000000147947 */ /* 0x000fec0003800000 */
.L_x_3217:
[----:B------:R-:W-:Y:S01]  /*14d40*/  LOP3.LUT R0, R0, 0x80000000, R17, 0x48, !PT ;  /* 0x8000000000007812 */ /* 0x000fe200078e4811 */
[----:B------:R-:W-:Y:S06]  /*14d50*/  BRA `(.L_x_3222) ;  /* 0x00000000000c7947 */ /* 0x000fec0003800000 */
.L_x_3216:
[----:B------:R-:W0:Y:S01]  /*14d60*/  MUFU.RSQ R0, -QNAN ;  /* 0xffc0000000007908 */ /* 0x000e220000001400 */
[----:B------:R-:W-:Y:S05]  /*14d70*/  BRA `(.L_x_3222) ;  /* 0x0000000000047947 */ /* 0x000fea0003800000 */
.L_x_3215:
[----:B------:R-:W-:-:S07]  /*14d80*/  FADD.FTZ R0, R17, R0 ;  /* 0x0000000011007221 */ /* 0x000fce0000010000 */
.L_x_3222:
[----:B------:R-:W-:Y:S05]  /*14d90*/  BSYNC.RECONVERGENT B0 ;  /* 0x0000000000007941 */ /* 0x000fea0003800200 */
.L_x_3212:
[----:B------:R-:W-:-:S04]  /*14da0*/  HFMA2 R3, -RZ, RZ, 0, 0 ;  /* 0x00000000ff037431 */ /* 0x000fc800000001ff */
[----:B0-----:R-:W-:Y:S05]  /*14db0*/  RET.REL.NODEC R2 `(_ZN2at6native57_GLOBAL__N__f3eca4a2_24_ForeachBinaryOpScalar_cu_86b9896c25multi_tensor_apply_kernelINS1_18TensorListMetadataILi1EEENS1_21BinaryOpScalarFunctorIN3c107complexIfEELi1ELi1ELi0EEEJNS1_13power_functorIS8_EES8_EEEvT_T0_DpT1_) ;  /* 0xfffffeb002907950 */ /* 0x001fea0003c3ffff */
.L_x_3223:
        /* <DEDUP_REMOVED lines=12> */
.L_x_4804:


//--------------------- .text._ZN2at6native57_GLOBAL__N__f3eca4a2_24_ForeachBinaryOpScalar_cu_86b9896c25multi_tensor_apply_kernelINS1_18TensorListMetadataILi1EEENS1_21BinaryOpScalarFunctorIN3c107complexIdEELi1ELi1ELi0EEEJNS1_13power_functorIS8_EES8_EEEvT_T0_DpT1_ --------------------------
	.section	.text._ZN2at6native57_GLOBAL__N__f3eca4a2_24_ForeachBinaryOpScalar_cu_86b9896c25multi_tensor_apply_kernelINS1_18TensorListMetadataILi1EEENS1_21BinaryOpScalarFunctorIN3c107complexIdEELi1ELi1ELi0EEEJNS1_13power_functorIS8_EES8_EEEvT_T0_DpT1_,"ax",@progbits
	.align	128
.text._ZN2at6native57_GLOBAL__N__f3eca4a2_24_ForeachBinaryOpScalar_cu_86b9896c25multi_tensor_apply_kernelINS1_18TensorListMetadataILi1EEENS1_21BinaryOpScalarFunctorIN3c107complexIdEELi1ELi1ELi0EEEJNS1_13power_functorIS8_EES8_EEEvT_T0_DpT1_:
        .type           _ZN2at6native57_GLOBAL__N__f3eca4a2_24_ForeachBinaryOpScalar_cu_86b9896c25multi_tensor_apply_kernelINS1_18TensorListMetadataILi1EEENS1_21BinaryOpScalarFunctorIN3c107complexIdEELi1ELi1ELi0EEEJNS1_13power_functorIS8_EES8_EEEvT_T0_DpT1_,@function
        .size           _ZN2at6native57_GLOBAL__N__f3eca4a2_24_ForeachBinaryOpScalar_cu_86b9896c25multi_tensor_apply_kernelINS1_18TensorListMetadataILi1EEENS1_21BinaryOpScalarFunctorIN3c107complexIdEELi1ELi1ELi0EEEJNS1_13power_functorIS8_EES8_EEEvT_T0_DpT1_,(.L_x_4806 - _ZN2at6native57_GLOBAL__N__f3eca4a2_24_ForeachBinaryOpScalar_cu_86b9896c25multi_tensor_apply_kernelINS1_18TensorListMetadataILi1EEENS1_21BinaryOpScalarFunctorIN3c107complexIdEELi1ELi1ELi0EEEJNS1_13power_functorIS8_EES8_EEEvT_T0_DpT1_)
        .other          _ZN2at6native57_GLOBAL__N__f3eca4a2_24_ForeachBinaryOpScalar_cu_86b9896c25multi_tensor_apply_kernelINS1_18TensorListMetadataILi1EEENS1_21BinaryOpScalarFunctorIN3c107complexIdEELi1ELi1ELi0EEEJNS1_13power_functorIS8_EES8_EEEvT_T0_DpT1_,@"STO_CUDA_ENTRY STV_DEFAULT"
_ZN2at6native57_GLOBAL__N__f3eca4a2_24_ForeachBinaryOpScalar_cu_86b9896c25multi_tensor_apply_kernelINS1_18TensorListMetadataILi1EEENS1_21BinaryOpScalarFunctorIN3c107complexIdEELi1ELi1ELi0EEEJNS1_13power_functorIS8_EES8_EEEvT_T0_DpT1_:
        /* <DEDUP_REMOVED lines=10> */
[----:B--2---:R-:W-:Y:S02]  /*00a0*/  UIMAD.WIDE UR4, UR10, 0x10000, URZ ;  /* 0x000100000a0478a5 */ /* 0x004fe4000f8e02ff */
[----:B-1----:R-:W-:Y:S02]  /*00b0*/  UIMAD.WIDE UR6, UR10, 0x100000, UR6 ;  /* 0x001000000a0678a5 */ /* 0x002fe4000f8e0206 */
[----:B---3--:R-:W-:Y:S02]  /*00c0*/  ULOP3.LUT UR11, UR8, 0x3, URZ, 0xc0, !UPT ;  /* 0x00000003080b7892 */ /* 0x008fe4000f8ec0ff */
        /* <DEDUP_REMOVED lines=17> */
.L_x_3621:
[----:B0-----:R-:W-:Y:S02]  /*01e0*/  IADD3 R0, P1, PT, R0, UR4, RZ ;  /* 0x0000000400007c10 */ /* 0x001fe4000ff3e0ff */
[----:B------:R-:W-:Y:S02]  /*01f0*/  CS2R R10, SRZ ;  /* 0x00000000000a7805 */ /* 0x000fe4000001ff00 */
[----:B------:R-:W-:Y:S01]  /*0200*/  CS2R R8, SRZ ;  /* 0x0000000000087805 */ /* 0x000fe2000001ff00 */
[----:B-1----:R-:W-:Y:S01]  /*0210*/  USHF.L.U32 UR8, UR11, 0x4, URZ ;  /* 0x000000040b087899 */ /* 0x002fe200080006ff */
[C---:B------:R-:W-:Y:S01]  /*0220*/  ISETP.GE.U32.AND P0, PT, R0.reuse, UR14, PT ;  /* 0x0000000e00007c0c */ /* 0x040fe2000bf06070 */
[----:B------:R-:W-:Y:S01]  /*0230*/  IMAD.X R5, RZ, RZ, UR5, P1 ;  /* 0x00000005ff057e24 */ /* 0x000fe200088e06ff */
[C---:B------:R-:W-:Y:S01]  /*0240*/  IADD3 R3, P4, PT, R0.reuse, UR11, RZ ;  /* 0x0000000b00037c10 */ /* 0x040fe2000ff9e0ff */
[----:B------:R-:W-:Y:S01]  /*0250*/  USHF.R.U32.HI UR9, URZ, 0x1c, UR11 ;  /* 0x0000001cff097899 */ /* 0x000fe2000801160b */
[----:B------:R-:W-:-:S02]  /*0260*/  LEA R2, P2, R0, UR6, 0x4 ;  /* 0x0000000600027c11 */ /* 0x000fc4000f8420ff */
[----:B------:R-:W-:Y:S02]  /*0270*/  ISETP.GE.U32.AND.EX P0, PT, R5, UR15, PT, P0 ;  /* 0x0000000f05007c0c */ /* 0x000fe4000bf06100 */
[C---:B------:R-:W-:Y:S02]  /*0280*/  ISETP.GE.U32.AND P1, PT, R3.reuse, UR14, PT ;  /* 0x0000000e03007c0c */ /* 0x040fe4000bf26070 */
[----:B------:R-:W-:Y:S02]  /*0290*/  IADD3 R4, P3, PT, R3, UR11, RZ ;  /* 0x0000000b03047c10 */ /* 0x000fe4000ff7e0ff */
[--C-:B------:R-:W-:Y:S01]  /*02a0*/  LEA.HI.X R3, R0, UR7, R5.reuse, 0x4, P2 ;  /* 0x0000000700037c11 */ /* 0x100fe200090f2405 */
[----:B------:R-:W-:Y:S01]  /*02b0*/  IMAD.X R5, RZ, RZ, R5, P4 ;  /* 0x000000ffff057224 */ /* 0x000fe200020e0605 */
[C---:B------:R-:W-:Y:S02]  /*02c0*/  IADD3 R0, P4, PT, R4.reuse, UR11, RZ ;  /* 0x0000000b04007c10 */ /* 0x040fe4000ff9e0ff */
[----:B------:R-:W-:-:S02]  /*02d0*/  ISETP.GE.U32.AND P2, PT, R4, UR14, PT ;  /* 0x0000000e04007c0c */ /* 0x000fc4000bf46070 */
[----:B------:R-:W-:Y:S01]  /*02e0*/  ISETP.GE.U32.AND.EX P1, PT, R5, UR15, PT, P1 ;  /* 0x0000000f05007c0c */ /* 0x000fe2000bf26110 */
[----:B------:R-:W-:Y:S01]  /*02f0*/  IMAD.X R5, RZ, RZ, R5, P3 ;  /* 0x000000ffff057224 */ /* 0x000fe200018e0605 */
[----:B------:R-:W-:Y:S01]  /*0300*/  ISETP.GE.U32.AND P3, PT, R0, UR14, PT ;  /* 0x0000000e00007c0c */ /* 0x000fe2000bf66070 */
[----:B------:R-:W2:Y:S02]  /*0310*/  @!P0 LDG.E.128 R8, desc[UR12][R2.64] ;  /* 0x0000000c02088981 */ /* 0x000ea4000c1e1d00 */
[----:B------:R-:W-:Y:S01]  /*0320*/  IMAD.X R0, RZ, RZ, R5, P4 ;  /* 0x000000ffff007224 */ /* 0x000fe200020e0605 */
[----:B------:R-:W-:Y:S02]  /*0330*/  IADD3 R4, P4, PT, R2, UR8, RZ ;  /* 0x0000000802047c10 */ /* 0x000fe4000ff9e0ff */
[----:B------:R-:W-:Y:S02]  /*0340*/  ISETP.GE.U32.AND.EX P2, PT, R5, UR15, PT, P2 ;  /* 0x0000000f05007c0c */ /* 0x000fe4000bf46120 */
[----:B------:R-:W-:-:S02]  /*0350*/  IADD3.X R5, PT, PT, R3, UR9, RZ, P4, !PT ;  /* 0x0000000903057c10 */ /* 0x000fc4000a7fe4ff */
[----:B------:R-:W-:Y:S02]  /*0360*/  IADD3 R6, P0, PT, R4, UR8, RZ ;  /* 0x0000000804067c10 */ /* 0x000fe4000ff1e0ff */
[----:B------:R-:W-:Y:S02]  /*0370*/  ISETP.GE.U32.AND.EX P3, PT, R0, UR15, PT, P3 ;  /* 0x0000000f00007c0c */ /* 0x000fe4000bf66130 */
[----:B------:R-:W-:Y:S02]  /*0380*/  IADD3.X R7, PT, PT, R5, UR9, RZ, P0, !PT ;  /* 0x0000000905077c10 */ /* 0x000fe400087fe4ff */
[----:B------:R-:W-:Y:S02]  /*0390*/  IADD3 R12, P0, PT, R6, UR8, RZ ;  /* 0x00000008060c7c10 */ /* 0x000fe4000ff1e0ff */
[----:B------:R-:W-:Y:S02]  /*03a0*/  CS2R R30, SRZ ;  /* 0x00000000001e7805 */ /* 0x000fe4000001ff00 */
[----:B------:R-:W-:-:S02]  /*03b0*/  CS2R R28, SRZ ;  /* 0x00000000001c7805 */ /* 0x000fc4000001ff00 */
[----:B------:R-:W-:Y:S02]  /*03c0*/  CS2R R26, SRZ ;  /* 0x00000000001a7805 */ /* 0x000fe4000001ff00 */
[----:B------:R-:W-:Y:S02]  /*03d0*/  CS2R R24, SRZ ;  /* 0x0000000000187805 */ /* 0x000fe4000001ff00 */
[----:B------:R-:W-:Y:S01]  /*03e0*/  IADD3.X R13, PT, PT, R7, UR9, RZ, P0, !PT ;  /* 0x00000009070d7c10 */ /* 0x000fe200087fe4ff */
[----:B------:R0:W5:Y:S04]  /*03f0*/  @!P2 LDG.E.128 R28, desc[UR12][R6.64] ;  /* 0x0000000c061ca981 */ /* 0x000168000c1e1d00 */
[----:B------:R0:W5:Y:S01]  /*0400*/  @!P3 LDG.E.128 R24, desc[UR12][R12.64] ;  /* 0x0000000c0c18b981 */ /* 0x000162000c1e1d00 */
[----:B------:R-:W-:-:S02]  /*0410*/  CS2R R18, SRZ ;  /* 0x0000000000127805 */ /* 0x000fc4000001ff00 */
[----:B------:R-:W-:-:S06]  /*0420*/  CS2R R16, SRZ ;  /* 0x0000000000107805 */ /* 0x000fcc000001ff00 */
        /* <DEDUP_REMOVED lines=90> */
.L_x_3228:
[----:B------:R-:W-:Y:S01]  /*09d0*/  IMAD.MOV.U32 R2, RZ, RZ, 0x0 ;  /* 0x00000000ff027424 */ /* 0x000fe200078e00ff */
[----:B------:R-:W-:Y:S01]  /*09e0*/  LOP3.LUT P0, RZ, R5, 0x7fffffff, RZ, 0xc0, !PT ;  /* 0x7fffffff05ff7812 */ /* 0x000fe2000780c0ff */
[----:B------:R-:W-:-:S06]  /*09f0*/  IMAD.MOV.U32 R3, RZ, RZ, 0x7ff00000 ;  /* 0x7ff00000ff037424 */ /* 0x000fcc00078e00ff */
[----:B------:R-:W-:-:S10]  /*0a00*/  DFMA R2, R4, R2, +INF ;  /* 0x7ff000000402742b */ /* 0x000fd40000000002 */
[----:B------:R-:W-:Y:S02]  /*0a10*/  FSEL R20, R2, RZ, P0 ;  /* 0x000000ff02147208 */ /* 0x000fe40000000000 */
[----:B------:R-:W-:-:S07]  /*0a20*/  FSEL R21, R3, -QNAN , P0 ;  /* 0xfff0000003157808 */ /* 0x000fce0000000000 */
.L_x_3229:
[----:B------:R-:W-:Y:S05]  /*0a30*/  BSYNC.RECONVERGENT B0 ;  /* 0x0000000000007941 */ /* 0x000fea0003800200 */
.L_x_3227:
        /* <DEDUP_REMOVED lines=27> */
[----:B-----5:R-:W-:Y:S05]  /*0bf0*/  CALL.REL.NOINC `($__internal_78_$__cuda_sm20_div_rn_f64_full) ;  /* 0x000004f400f47944 */ /* 0x020fea0003c00000 */
.L_x_3231:
[----:B------:R-:W-:Y:S05]  /*0c00*/  BSYNC.RECONVERGENT B2 ;  /* 0x0000000000027941 */ /* 0x000fea0003800200 */
.L_x_3230:
        /* <DEDUP_REMOVED lines=91> */
.L_x_3226:
        /* <DEDUP_REMOVED lines=33> */
[----:B-----5:R-:W-:Y:S05]  /*13d0*/  CALL.REL.NOINC `($__internal_78_$__cuda_sm20_div_rn_f64_full) ;  /* 0x000004ec00fc7944 */ /* 0x020fea0003c00000 */
[----:B------:R-:W-:Y:S02]  /*13e0*/  IMAD.MOV.U32 R20, RZ, RZ, R2 ;  /* 0x000000ffff147224 */ /* 0x000fe400078e0002 */
[----:B------:R-:W-:-:S07]  /*13f0*/  IMAD.MOV.U32 R21, RZ, RZ, R3 ;  /* 0x000000ffff157224 */ /* 0x000fce00078e0003 */
.L_x_3235:
[----:B------:R-:W-:Y:S05]  /*1400*/  BSYNC.RECONVERGENT B2 ;  /* 0x0000000000027941 */ /* 0x000fea0003800200 */
.L_x_3234:
        /* <DEDUP_REMOVED lines=23> */
.L_x_3237:
[----:B------:R-:W-:Y:S05]  /*1580*/  BSYNC.RECONVERGENT B2 ;  /* 0x0000000000027941 */ /* 0x000fea0003800200 */
.L_x_3236:
        /* <DEDUP_REMOVED lines=121> */
.L_x_3239:
[----:B------:R-:W-:Y:S01]  /*1d20*/  IMAD.MOV.U32 R2, RZ, RZ, 0x0 ;  /* 0x00000000ff027424 */ /* 0x000fe200078e00ff */
[----:B------:R-:W-:Y:S01]  /*1d30*/  LOP3.LUT P0, RZ, R5, 0x7fffffff, RZ, 0xc0, !PT ;  /* 0x7fffffff05ff7812 */ /* 0x000fe2000780c0ff */
[----:B------:R-:W-:-:S06]  /*1d40*/  IMAD.MOV.U32 R3, RZ, RZ, 0x7ff00000 ;  /* 0x7ff00000ff037424 */ /* 0x000fcc00078e00ff */
[----:B------:R-:W-:-:S10]  /*1d50*/  DFMA R2, R4, R2, +INF ;  /* 0x7ff000000402742b */ /* 0x000fd40000000002 */
[----:B------:R-:W-:Y:S02]  /*1d60*/  FSEL R20, R2, RZ, P0 ;  /* 0x000000ff02147208 */ /* 0x000fe40000000000 */
[----:B------:R-:W-:-:S07]  /*1d70*/  FSEL R21, R3, -QNAN , P0 ;  /* 0xfff0000003157808 */ /* 0x000fce0000000000 */
.L_x_3240:
[----:B------:R-:W-:Y:S05]  /*1d80*/  BSYNC.RECONVERGENT B0 ;  /* 0x0000000000007941 */ /* 0x000fea0003800200 */
.L_x_3238:
        /* <DEDUP_REMOVED lines=22> */
.L_x_3242:
[----:B------:R-:W-:Y:S05]  /*1ef0*/  BSYNC.RECONVERGENT B2 ;  /* 0x0000000000027941 */ /* 0x000fea0003800200 */
.L_x_3241:
        /* <DEDUP_REMOVED lines=92> */
.L_x_3233:
        /* <DEDUP_REMOVED lines=94> */
.L_x_3244:
        /* <DEDUP_REMOVED lines=28> */
.L_x_3248:
[----:B------:R-:W-:Y:S05]  /*2c60*/  BSYNC.RECONVERGENT B3 ;  /* 0x0000000000037941 */ /* 0x000fea0003800200 */
.L_x_3247:
        /* <DEDUP_REMOVED lines=30> */
.L_x_3246:
        /* <DEDUP_REMOVED lines=78> */
.L_x_3250:
[----:B------:R-:W-:Y:S01]  /*3330*/  IMAD.MOV.U32 R2, RZ, RZ, 0x0 ;  /* 0x00000000ff027424 */ /* 0x000fe200078e00ff */
[----:B------:R-:W-:Y:S01]  /*3340*/  LOP3.LUT P0, RZ, R5, 0x7fffffff, RZ, 0xc0, !PT ;  /* 0x7fffffff05ff7812 */ /* 0x000fe2000780c0ff */
[----:B------:R-:W-:-:S06]  /*3350*/  IMAD.MOV.U32 R3, RZ, RZ, 0x7ff00000 ;  /* 0x7ff00000ff037424 */ /* 0x000fcc00078e00ff */
[----:B------:R-:W-:-:S10]  /*3360*/  DFMA R2, R4, R2, +INF ;  /* 0x7ff000000402742b */ /* 0x000fd40000000002 */
[----:B------:R-:W-:Y:S02]  /*3370*/  FSEL R2, R2, RZ, P0 ;  /* 0x000000ff02027208 */ /* 0x000fe40000000000 */
[----:B------:R-:W-:-:S07]  /*3380*/  FSEL R3, R3, -QNAN , P0 ;  /* 0xfff0000003037808 */ /* 0x000fce0000000000 */
.L_x_3249:
[----:B------:R-:W-:Y:S05]  /*3390*/  BSYNC.RECONVERGENT B2 ;  /* 0x0000000000027941 */ /* 0x000fea0003800200 */
.L_x_3245:
        /* <DEDUP_REMOVED lines=87> */
.L_x_3243:
        /* <DEDUP_REMOVED lines=141> */
.L_x_3253:
[----:B------:R-:W-:Y:S01]  /*41e0*/  IMAD.MOV.U32 R2, RZ, RZ, 0x0 ;  /* 0x00000000ff027424 */ /* 0x000fe200078e00ff */
[----:B------:R-:W-:Y:S01]  /*41f0*/  LOP3.LUT P0, RZ, R5, 0x7fffffff, RZ, 0xc0, !PT ;  /* 0x7fffffff05ff7812 */ /* 0x000fe2000780c0ff */
[----:B------:R-:W-:-:S06]  /*4200*/  IMAD.MOV.U32 R3, RZ, RZ, 0x7ff00000 ;  /* 0x7ff00000ff037424 */ /* 0x000fcc00078e00ff */
[----:B------:R-:W-:-:S10]  /*4210*/  DFMA R2, R4, R2, +INF ;  /* 0x7ff000000402742b */ /* 0x000fd40000000002 */
[----:B------:R-:W-:Y:S02]  /*4220*/  FSEL R20, R2, RZ, P0 ;  /* 0x000000ff02147208 */ /* 0x000fe40000000000 */
[----:B------:R-:W-:-:S07]  /*4230*/  FSEL R21, R3, -QNAN , P0 ;  /* 0xfff0000003157808 */ /* 0x000fce0000000000 */
.L_x_3254:
[----:B------:R-:W-:Y:S05]  /*4240*/  BSYNC.RECONVERGENT B0 ;  /* 0x0000000000007941 */ /* 0x000fea0003800200 */
.L_x_3252:
        /* <DEDUP_REMOVED lines=21> */
.L_x_3256:
[----:B------:R-:W-:Y:S05]  /*43a0*/  BSYNC.RECONVERGENT B2 ;  /* 0x0000000000027941 */ /* 0x000fea0003800200 */
.L_x_3255:
        /* <DEDUP_REMOVED lines=91> */
.L_x_3251:
        /* <DEDUP_REMOVED lines=33> */
.L_x_3261:
[----:B------:R-:W-:Y:S05]  /*4b70*/  BSYNC.RECONVERGENT B3 ;  /* 0x0000000000037941 */ /* 0x000fea0003800200 */
.L_x_3260:
        /* <DEDUP_REMOVED lines=30> */
.L_x_3259:
        /* <DEDUP_REMOVED lines=78> */
.L_x_3263:
[----:B------:R-:W-:Y:S01]  /*5240*/  IMAD.MOV.U32 R4, RZ, RZ, 0x0 ;  /* 0x00000000ff047424 */ /* 0x000fe200078e00ff */
[----:B------:R-:W-:Y:S01]  /*5250*/  LOP3.LUT P0, RZ, R3, 0x7fffffff, RZ, 0xc0, !PT ;  /* 0x7fffffff03ff7812 */ /* 0x000fe2000780c0ff */
[----:B------:R-:W-:-:S06]  /*5260*/  IMAD.MOV.U32 R5, RZ, RZ, 0x7ff00000 ;  /* 0x7ff00000ff057424 */ /* 0x000fcc00078e00ff */
[----:B------:R-:W-:-:S10]  /*5270*/  DFMA R4, R2, R4, +INF ;  /* 0x7ff000000204742b */ /* 0x000fd40000000004 */
[----:B------:R-:W-:Y:S02]  /*5280*/  FSEL R20, R4, RZ, P0 ;  /* 0x000000ff04147208 */ /* 0x000fe40000000000 */
[----:B------:R-:W-:-:S07]  /*5290*/  FSEL R21, R5, -QNAN , P0 ;  /* 0xfff0000005157808 */ /* 0x000fce0000000000 */
.L_x_3262:
[----:B------:R-:W-:Y:S05]  /*52a0*/  BSYNC.RECONVERGENT B2 ;  /* 0x0000000000027941 */ /* 0x000fea0003800200 */
.L_x_3258:
        /* <DEDUP_REMOVED lines=22> */
.L_x_3265:
[----:B------:R-:W-:Y:S05]  /*5410*/  BSYNC.RECONVERGENT B2 ;  /* 0x0000000000027941 */ /* 0x000fea0003800200 */
.L_x_3264:
        /* <DEDUP_REMOVED lines=92> */
.L_x_3257:
        /* <DEDUP_REMOVED lines=82> */
.L_x_3268:
[----:B------:R-:W-:Y:S01]  /*5f00*/  IMAD.MOV.U32 R4, RZ, RZ, 0x0 ;  /* 0x00000000ff047424 */ /* 0x000fe200078e00ff */
[----:B------:R-:W-:Y:S01]  /*5f10*/  LOP3.LUT P0, RZ, R3, 0x7fffffff, RZ, 0xc0, !PT ;  /* 0x7fffffff03ff7812 */ /* 0x000fe2000780c0ff */
[----:B------:R-:W-:-:S06]  /*5f20*/  IMAD.MOV.U32 R5, RZ, RZ, 0x7ff00000 ;  /* 0x7ff00000ff057424 */ /* 0x000fcc00078e00ff */
[----:B------:R-:W-:-:S10]  /*5f30*/  DFMA R4, R2, R4, +INF ;  /* 0x7ff000000204742b */ /* 0x000fd40000000004 */
[----:B------:R-:W-:Y:S02]  /*5f40*/  FSEL R20, R4, RZ, P0 ;  /* 0x000000ff04147208 */ /* 0x000fe40000000000 */
[----:B------:R-:W-:-:S07]  /*5f50*/  FSEL R21, R5, -QNAN , P0 ;  /* 0xfff0000005157808 */ /* 0x000fce0000000000 */
.L_x_3269:
[----:B------:R-:W-:Y:S05]  /*5f60*/  BSYNC.RECONVERGENT B0 ;  /* 0x0000000000007941 */ /* 0x000fea0003800200 */
.L_x_3267:
        /* <DEDUP_REMOVED lines=21> */
.L_x_3271:
[----:B------:R-:W-:Y:S05]  /*60c0*/  BSYNC.RECONVERGENT B2 ;  /* 0x0000000000027941 */ /* 0x000fea0003800200 */
.L_x_3270:
        /* <DEDUP_REMOVED lines=92> */
.L_x_3266:
        /* <DEDUP_REMOVED lines=16> */
[--C-:B------:R-:W-:Y:S02]  /*6790*/  DADD R38, R14, -R42.reuse ;  /* 0x000000000e267229 */ /* 0x100fe4000000082a */
[C---:B------:R-:W-:Y:S02]  /*67a0*/  DMUL R2, R6.reuse, R20 ;  /* 0x0000001406027228 */ /* 0x040fe40000000000 */
[----:B------:R-:W-:Y:S02]  /*67b0*/  DMUL R34, R6, R6 ;  /* 0x0000000606227228 */ /* 0x000fe40000000000 */
[----:B------:R-:W-:Y:S02]  /*67c0*/  DADD R48, R42, R42 ;  /* 0x000000002a307229 */ /* 0x000fe4000000002a */
[----:B------:R-:W-:-:S02]  /*67d0*/  DADD R6, R6, R6 ;  /* 0x0000000006067229 */ /* 0x000fc40000000006 */
[----:B------:R-:W-:Y:S02]  /*67e0*/  DMUL R50, R42, R12 ;  /* 0x0000000c2a327228 */ /* 0x000fe40000000000 */
[----:B------:R-:W-:Y:S02]  /*67f0*/  DMUL R14, R4, R20 ;  /* 0x00000014040e7228 */ /* 0x000fe40000000000 */
[C---:B------:R-:W-:Y:S02]  /*6800*/  DMUL R44, R38.reuse, R12 ;  /* 0x0000000c262c7228 */ /* 0x040fe40000000000 */
[----:B------:R-:W-:Y:S02]  /*6810*/  DMUL R48, R38, R48 ;  /* 0x0000003026307228 */ /* 0x000fe40000000000 */
[----:B------:R-:W-:Y:S02]  /*6820*/  DMUL R42, R42, R42 ;  /* 0x0000002a2a2a7228 */ /* 0x000fe40000000000 */
[----:B------:R-:W-:-:S02]  /*6830*/  DMUL R46, R4, R6 ;  /* 0x00000006042e7228 */ /* 0x000fc40000000000 */
[----:B------:R-:W-:Y:S02]  /*6840*/  DMUL R20, R4, R4 ;  /* 0x0000000404147228 */ /* 0x000fe40000000000 */
[----:B------:R-:W-:-:S11]  /*6850*/  DMUL R38, R38, R38 ;  /* 0x0000002626267228 */ /* 0x000fd60000000000 */
.L_x_3273:
[----:B------:R-:W-:-:S06]  /*6860*/  DSETP.GEU.AND P0, PT, R36, R54, PT ;  /* 0x000000362400722a */ /* 0x000fcc0003f0e000 */
        /* <DEDUP_REMOVED lines=14> */
[----:B------:R-:W-:-:S04]  /*6950*/  FSEL R0, R6, R50, P2 ;  /* 0x0000003206007208 */ /* 0x000fc80001000000 */
[----:B------:R-:W-:-:S06]  /*6960*/  DSETP.GEU.AND P5, PT, R12, R34, PT ;  /* 0x000000220c00722a */ /* 0x000fcc0003fae000 */
[----:B------:R-:W-:Y:S01]  /*6970*/  FSEL R57, R35, R13, P5 ;  /* 0x0000000d23397208 */ /* 0x000fe20002800000 */
[----:B------:R-:W-:Y:S01]  /*6980*/  DSETP.GEU.AND P1, PT, R6, R50, P5 ;  /* 0x000000320600722a */ /* 0x000fe20002f2e000 */
[----:B------:R-:W-:Y:S02]  /*6990*/  FSEL R56, R34, R12, P5 ;  /* 0x0000000c22387208 */ /* 0x000fe40002800000 */
[----:B------:R-:W-:Y:S02]  /*69a0*/  FSEL R13, R13, R35, P5 ;  /* 0x000000230d0d7208 */ /* 0x000fe40002800000 */
[----:B------:R-:W-:Y:S02]  /*69b0*/  FSEL R50, R12, R34, P5 ;  /* 0x000000220c327208 */ /* 0x000fe40002800000 */
[----:B------:R-:W-:Y:S01]  /*69c0*/  DSETP.GEU.AND P4, PT, R56, R42, PT ;  /* 0x0000002a3800722a */ /* 0x000fe20003f8e000 */
[----:B------:R-:W-:Y:S01]  /*69d0*/  FSEL R7, R7, R51, P2 ;  /* 0x0000003307077208 */ /* 0x000fe20001000000 */
[----:B------:R-:W-:-:S04]  /*69e0*/  IMAD.MOV.U32 R51, RZ, RZ, R13 ;  /* 0x000000ffff337224 */ /* 0x000fc800078e000d */
        /* <DEDUP_REMOVED lines=54> */
[----:B------:R-:W-:Y:S01]  /*6d50*/  IMAD.MOV.U32 R39, RZ, RZ, R41 ;  /* 0x000000ffff277224 */ /* 0x000fe200078e0029 */
[----:B------:R-:W-:Y:S06]  /*6d60*/  @!P0 BRA `(.L_x_3273) ;  /* 0xfffffff800bc8947 */ /* 0x000fec000383ffff */
[----:B------:R-:W-:Y:S05]  /*6d70*/  BSYNC.RECONVERGENT B0 ;  /* 0x0000000000007941 */ /* 0x000fea0003800200 */
.L_x_3272:
        /* <DEDUP_REMOVED lines=39> */
.L_x_3277:
[----:B------:R-:W-:Y:S05]  /*6ff0*/  BSYNC.RECONVERGENT B3 ;  /* 0x0000000000037941 */ /* 0x000fea0003800200 */
.L_x_3276:
        /* <DEDUP_REMOVED lines=30> */
.L_x_3275:
        /* <DEDUP_REMOVED lines=78> */
.L_x_3279:
[----:B------:R-:W-:Y:S01]  /*76c0*/  IMAD.MOV.U32 R4, RZ, RZ, 0x0 ;  /* 0x00000000ff047424 */ /* 0x000fe200078e00ff */
[----:B------:R-:W-:Y:S01]  /*76d0*/  LOP3.LUT P0, RZ, R3, 0x7fffffff, RZ, 0xc0, !PT ;  /* 0x7fffffff03ff7812 */ /* 0x000fe2000780c0ff */
[----:B------:R-:W-:-:S06]  /*76e0*/  IMAD.MOV.U32 R5, RZ, RZ, 0x7ff00000 ;  /* 0x7ff00000ff057424 */ /* 0x000fcc00078e00ff */
[----:B------:R-:W-:-:S10]  /*76f0*/  DFMA R4, R2, R4, +INF ;  /* 0x7ff000000204742b */ /* 0x000fd40000000004 */
[----:B------:R-:W-:Y:S02]  /*7700*/  FSEL R20, R4, RZ, P0 ;  /* 0x000000ff04147208 */ /* 0x000fe40000000000 */
[----:B------:R-:W-:-:S07]  /*7710*/  FSEL R21, R5, -QNAN , P0 ;  /* 0xfff0000005157808 */ /* 0x000fce0000000000 */
.L_x_3278:
[----:B------:R-:W-:Y:S05]  /*7720*/  BSYNC.RECONVERGENT B2 ;  /* 0x0000000000027941 */ /* 0x000fea0003800200 */
.L_x_3274:
        /* <DEDUP_REMOVED lines=22> */
.L_x_3281:
[----:B------:R-:W-:Y:S05]  /*7890*/  BSYNC.RECONVERGENT B2 ;  /* 0x0000000000027941 */ /* 0x000fea0003800200 */
.L_x_3280:
        /* <DEDUP_REMOVED lines=91> */
.L_x_3232:
[----:B------:R-:W-:Y:S05]  /*7e50*/  BSYNC.RECONVERGENT B1 ;  /* 0x0000000000017941 */ /* 0x000fea0003800200 */
.L_x_3225:
        /* <DEDUP_REMOVED lines=69> */
.L_x_3283:
        /* <DEDUP_REMOVED lines=28> */
[----:B-----5:R-:W-:Y:S05]  /*8470*/  CALL.REL.NOINC `($_ZN2at6native57_GLOBAL__N__f3eca4a2_24_ForeachBinaryOpScalar_cu_86b9896c25multi_tensor_apply_kernelINS1_18TensorListMetadataILi1EEENS1_21BinaryOpScalarFunctorIN3c107complexIdEELi1ELi1ELi0EEEJNS1_13power_functorIS8_EES8_EEEvT_T0_DpT1_$__internal_trig_reduction_slowpathd) ;  /* 0x00000484006c7944 */ /* 0x020fea0003c00000 */
[----:B------:R-:W-:Y:S02]  /*8480*/  IMAD.MOV.U32 R2, RZ, RZ, R6 ;  /* 0x000000ffff027224 */ /* 0x000fe400078e0006 */
[----:B------:R-:W-:-:S07]  /*8490*/  IMAD.MOV.U32 R3, RZ, RZ, R7 ;  /* 0x000000ffff037224 */ /* 0x000fce00078e0007 */
.L_x_3289:
[----:B------:R-:W-:Y:S05]  /*84a0*/  BSYNC.RECONVERGENT B4 ;  /* 0x0000000000047941 */ /* 0x000fea0003800200 */
.L_x_3288:
[----:B------:R-:W-:-:S07]  /*84b0*/  VIADD R0, R4, 0x1 ;  /* 0x0000000104007836 */ /* 0x000fce0000000000 */
.L_x_3287:
[----:B------:R-:W-:Y:S05]  /*84c0*/  BSYNC.RECONVERGENT B3 ;  /* 0x0000000000037941 */ /* 0x000fea0003800200 */
.L_x_3286:
        /* <DEDUP_REMOVED lines=55> */
[----:B------:R-:W-:Y:S02]  /*8840*/  IMAD.MOV.U32 R2, RZ, RZ, R6 ;  /* 0x000000ffff027224 */ /* 0x000fe400078e0006 */
[----:B------:R-:W-:-:S07]  /*8850*/  IMAD.MOV.U32 R3, RZ, RZ, R7 ;  /* 0x000000ffff037224 */ /* 0x000fce00078e0007 */
.L_x_3291:
[----:B------:R-:W-:Y:S05]  /*8860*/  BSYNC.RECONVERGENT B3 ;  /* 0x0000000000037941 */ /* 0x000fea0003800200 */
.L_x_3290:
        /* <DEDUP_REMOVED lines=30> */
.L_x_3285:
        /* <DEDUP_REMOVED lines=15> */
.L_x_3292:
        /* <DEDUP_REMOVED lines=64> */
.L_x_3295:
[----:B------:R-:W-:Y:S05]  /*8f40*/  BSYNC.RECONVERGENT B0 ;  /* 0x0000000000007941 */ /* 0x000fea0003800200 */
.L_x_3294:
        /* <DEDUP_REMOVED lines=40> */
.L_x_3299:
[----:B------:R-:W-:Y:S05]  /*91d0*/  BSYNC.RECONVERGENT B4 ;  /* 0x0000000000047941 */ /* 0x000fea0003800200 */
.L_x_3298:
[----:B------:R-:W-:-:S07]  /*91e0*/  VIADD R0, R4, 0x1 ;  /* 0x0000000104007836 */ /* 0x000fce0000000000 */
.L_x_3297:
[----:B------:R-:W-:Y:S05]  /*91f0*/  BSYNC.RECONVERGENT B3 ;  /* 0x0000000000037941 */ /* 0x000fea0003800200 */
.L_x_3296:
        /* <DEDUP_REMOVED lines=59> */
.L_x_3301:
[----:B------:R-:W-:Y:S05]  /*95b0*/  BSYNC.RECONVERGENT B3 ;  /* 0x0000000000037941 */ /* 0x000fea0003800200 */
.L_x_3300:
        /* <DEDUP_REMOVED lines=36> */
.L_x_3293:
        /* <DEDUP_REMOVED lines=61> */
.L_x_3303:
[----:B------:R-:W-:Y:S05]  /*9bd0*/  BSYNC.RECONVERGENT B0 ;  /* 0x0000000000007941 */ /* 0x000fea0003800200 */
.L_x_3302:
        /* <DEDUP_REMOVED lines=27> */
.L_x_3307:
[----:B------:R-:W-:Y:S05]  /*9d90*/  BSYNC.RECONVERGENT B4 ;  /* 0x0000000000047941 */ /* 0x000fea0003800200 */
.L_x_3306:
[----:B------:R-:W-:-:S07]  /*9da0*/  VIADD R0, R0, 0x1 ;  /* 0x0000000100007836 */ /* 0x000fce0000000000 */
.L_x_3305:
[----:B------:R-:W-:Y:S05]  /*9db0*/  BSYNC.RECONVERGENT B3 ;  /* 0x0000000000037941 */ /* 0x000fea0003800200 */
.L_x_3304:
        /* <DEDUP_REMOVED lines=57> */
.L_x_3309:
[----:B------:R-:W-:Y:S05]  /*a150*/  BSYNC.RECONVERGENT B3 ;  /* 0x0000000000037941 */ /* 0x000fea0003800200 */
.L_x_3308:
        /* <DEDUP_REMOVED lines=31> */
.L_x_3284:
[----:B------:R-:W-:Y:S05]  /*a350*/  BSYNC.RECONVERGENT B2 ;  /* 0x0000000000027941 */ /* 0x000fea0003800200 */
.L_x_3282:
        /* <DEDUP_REMOVED lines=133> */
.L_x_3317:
        /* <DEDUP_REMOVED lines=21> */
[----:B------:R-:W-:Y:S05]  /*ad00*/  CALL.REL.NOINC `($__internal_78_$__cuda_sm20_div_rn_f64_full) ;  /* 0x0000045400b07944 */ /* 0x000fea0003c00000 */
.L_x_3320:
[----:B------:R-:W-:Y:S05]  /*ad10*/  BSYNC.RECONVERGENT B3 ;  /* 0x0000000000037941 */ /* 0x000fea0003800200 */
.L_x_3319:
        /* <DEDUP_REMOVED lines=29> */
.L_x_3318:
[----:B------:R-:W-:Y:S05]  /*aef0*/  BSYNC.RECONVERGENT B2 ;  /* 0x0000000000027941 */ /* 0x000fea0003800200 */
.L_x_3316:
        /* <DEDUP_REMOVED lines=22> */
.L_x_3322:
[----:B------:R-:W-:Y:S05]  /*b060*/  BSYNC.RECONVERGENT B2 ;  /* 0x0000000000027941 */ /* 0x000fea0003800200 */
.L_x_3321:
        /* <DEDUP_REMOVED lines=84> */
.L_x_3324:
[----:B------:R-:W-:Y:S02]  /*b5b0*/  FSEL R2, RZ, 3.37028055040000000000e+12, P0 ;  /* 0x54442d18ff027808 */ /* 0x000fe40000000000 */
[----:B------:R-:W-:-:S07]  /*b5c0*/  FSEL R3, RZ, 2.1426990032196044922, P0 ;  /* 0x400921fbff037808 */ /* 0x000fce0000000000 */
.L_x_3325:
[----:B------:R-:W-:Y:S05]  /*b5d0*/  BSYNC.RECONVERGENT B0 ;  /* 0x0000000000007941 */ /* 0x000fea0003800200 */
.L_x_3323:
[----:B------:R-:W-:Y:S01]  /*b5e0*/  DADD R16, |R16|, |R18| ;  /* 0x0000000010107229 */ /* 0x000fe20000000612 */
[----:B------:R-:W-:Y:S01]  /*b5f0*/  LOP3.LUT R19, R3, 0x80000000, R19, 0xb8, !PT ;  /* 0x8000000003137812 */ /* 0x000fe200078eb813 */
[----:B------:R-:W-:-:S06]  /*b600*/  DMUL R8, R8, 0.5 ;  /* 0x3fe0000008087828 */ /* 0x000fcc0000000000 */
[----:B------:R-:W-:-:S06]  /*b610*/  DSETP.NAN.AND P0, PT, R16, R16, PT ;  /* 0x000000101000722a */ /* 0x000fcc0003f08000 */
[----:B------:R-:W-:Y:S02]  /*b620*/  FSEL R2, R16, R2, P0 ;  /* 0x0000000210027208 */ /* 0x000fe40000000000 */
[----:B------:R-:W-:Y:S01]  /*b630*/  FSEL R3, R17, R19, P0 ;  /* 0x0000001311037208 */ /* 0x000fe20000000000 */
[----:B------:R-:W-:Y:S06]  /*b640*/  BRA `(.L_x_3326) ;  /* 0x0000006400cc7947 */ /* 0x000fec0003800000 */
.L_x_3315:
        /* <DEDUP_REMOVED lines=103> */
.L_x_3329:
[----:B------:R-:W-:Y:S05]  /*bcc0*/  BSYNC.RECONVERGENT B0 ;  /* 0x0000000000007941 */ /* 0x000fea0003800200 */
.L_x_3328:
[----:B------:R-:W-:Y:S04]  /*bcd0*/  BSSY.RECONVERGENT B2, `(.L_x_3330) ;  /* 0x0000008000027945 */ /* 0x000fe80003800200 */
[----:B------:R-:W-:Y:S05]  /*bce0*/  @P4 BRA P5, `(.L_x_3331) ;  /* 0x0000000000184947 */ /* 0x000fea0002800000 */
[----:B------:R-:W-:Y:S01]  /*bcf0*/  IMAD.MOV.U32 R4, RZ, RZ, R10 ;  /* 0x000000ffff047224 */ /* 0x000fe200078e000a */
[----:B------:R-:W-:Y:S01]  /*bd00*/  MOV R0, 0xbd50 ;  /* 0x0000bd5000007802 */ /* 0x000fe20000000f00 */
[----:B------:R-:W-:Y:S02]  /*bd10*/  IMAD.MOV.U32 R5, RZ, RZ, R11 ;  /* 0x000000ffff057224 */ /* 0x000fe400078e000b */
[----:B------:R-:W-:Y:S02]  /*bd20*/  IMAD.MOV.U32 R2, RZ, RZ, R32 ;  /* 0x000000ffff027224 */ /* 0x000fe400078e0020 */
[----:B------:R-:W-:-:S07]  /*bd30*/  IMAD.MOV.U32 R3, RZ, RZ, R33 ;  /* 0x000000ffff037224 */ /* 0x000fce00078e0021 */
[----:B------:R-:W-:Y:S05]  /*bd40*/  CALL.REL.NOINC `($__internal_78_$__cuda_sm20_div_rn_f64_full) ;  /* 0x0000044400a07944 */ /* 0x000fea0003c00000 */
.L_x_3331:
[----:B------:R-:W-:Y:S05]  /*bd50*/  BSYNC.RECONVERGENT B2 ;  /* 0x0000000000027941 */ /* 0x000fea0003800200 */
.L_x_3330:
        /* <DEDUP_REMOVED lines=84> */
.L_x_3333:
[----:B------:R-:W-:Y:S02]  /*c2a0*/  FSEL R2, RZ, 3.37028055040000000000e+12, P0 ;  /* 0x54442d18ff027808 */ /* 0x000fe40000000000 */
[----:B------:R-:W-:-:S07]  /*c2b0*/  FSEL R3, RZ, 2.1426990032196044922, P0 ;  /* 0x400921fbff037808 */ /* 0x000fce0000000000 */
.L_x_3334:
[----:B------:R-:W-:Y:S05]  /*c2c0*/  BSYNC.RECONVERGENT B0 ;  /* 0x0000000000007941 */ /* 0x000fea0003800200 */
.L_x_3332:
[----:B------:R-:W-:Y:S01]  /*c2d0*/  DADD R16, |R16|, |R18| ;  /* 0x0000000010107229 */ /* 0x000fe20000000612 */
[----:B------:R-:W-:Y:S01]  /*c2e0*/  LOP3.LUT R19, R3, 0x80000000, R19, 0xb8, !PT ;  /* 0x8000000003137812 */ /* 0x000fe200078eb813 */
[----:B------:R-:W-:-:S06]  /*c2f0*/  DMUL R8, R8, 0.5 ;  /* 0x3fe0000008087828 */ /* 0x000fcc0000000000 */
[----:B------:R-:W-:-:S06]  /*c300*/  DSETP.NAN.AND P0, PT, R16, R16, PT ;  /* 0x000000101000722a */ /* 0x000fcc0003f08000 */
[----:B------:R-:W-:Y:S02]  /*c310*/  FSEL R2, R16, R2, P0 ;  /* 0x0000000210027208 */ /* 0x000fe40000000000 */
[----:B------:R-:W-:Y:S01]  /*c320*/  FSEL R3, R17, R19, P0 ;  /* 0x0000001311037208 */ /* 0x000fe20000000000 */
[----:B------:R-:W-:Y:S06]  /*c330*/  BRA `(.L_x_3326) ;  /* 0x0000005800907947 */ /* 0x000fec0003800000 */
.L_x_3327:
        /* <DEDUP_REMOVED lines=29> */
.L_x_3336:
        /* <DEDUP_REMOVED lines=82> */
.L_x_3335:
        /* <DEDUP_REMOVED lines=99> */
.L_x_3338:
        /* <DEDUP_REMOVED lines=22> */
.L_x_3341:
[----:B------:R-:W-:Y:S05]  /*d1c0*/  BSYNC.RECONVERGENT B3 ;  /* 0x0000000000037941 */ /* 0x000fea0003800200 */
.L_x_3340:
        /* <DEDUP_REMOVED lines=29> */
.L_x_3339:
[----:B------:R-:W-:Y:S05]  /*d3a0*/  BSYNC.RECONVERGENT B2 ;  /* 0x0000000000027941 */ /* 0x000fea0003800200 */
.L_x_3337:
        /* <DEDUP_REMOVED lines=22> */
.L_x_3343:
[----:B------:R-:W-:Y:S05]  /*d510*/  BSYNC.RECONVERGENT B2 ;  /* 0x0000000000027941 */ /* 0x000fea0003800200 */
.L_x_3342:
        /* <DEDUP_REMOVED lines=84> */
.L_x_3345:
[----:B------:R-:W-:Y:S02]  /*da60*/  FSEL R2, RZ, 3.37028055040000000000e+12, P0 ;  /* 0x54442d18ff027808 */ /* 0x000fe40000000000 */
[----:B------:R-:W-:-:S07]  /*da70*/  FSEL R3, RZ, 2.1426990032196044922, P0 ;  /* 0x400921fbff037808 */ /* 0x000fce0000000000 */
.L_x_3346:
[----:B------:R-:W-:Y:S05]  /*da80*/  BSYNC.RECONVERGENT B0 ;  /* 0x0000000000007941 */ /* 0x000fea0003800200 */
.L_x_3344:
[----:B------:R-:W-:Y:S01]  /*da90*/  DADD R16, |R16|, |R18| ;  /* 0x0000000010107229 */ /* 0x000fe20000000612 */
[----:B------:R-:W-:Y:S01]  /*daa0*/  LOP3.LUT R19, R3, 0x80000000, R19, 0xb8, !PT ;  /* 0x8000000003137812 */ /* 0x000fe200078eb813 */
[----:B------:R-:W-:-:S06]  /*dab0*/  DMUL R8, R8, 0.5 ;  /* 0x3fe0000008087828 */ /* 0x000fcc0000000000 */
[----:B------:R-:W-:-:S06]  /*dac0*/  DSETP.NAN.AND P0, PT, R16, R16, PT ;  /* 0x000000101000722a */ /* 0x000fcc0003f08000 */
[----:B------:R-:W-:Y:S02]  /*dad0*/  FSEL R2, R16, R2, P0 ;  /* 0x0000000210027208 */ /* 0x000fe40000000000 */
[----:B------:R-:W-:Y:S01]  /*dae0*/  FSEL R3, R17, R19, P0 ;  /* 0x0000001311037208 */ /* 0x000fe20000000000 */
[----:B------:R-:W-:Y:S06]  /*daf0*/  BRA `(.L_x_3326) ;  /* 0x0000004000a07947 */ /* 0x000fec0003800000 */
.L_x_3314:
        /* <DEDUP_REMOVED lines=136> */
.L_x_3348:
[----:B------:R-:W-:Y:S05]  /*e380*/  BSYNC.RECONVERGENT B0 ;  /* 0x0000000000007941 */ /* 0x000fea0003800200 */
.L_x_3347:
        /* <DEDUP_REMOVED lines=8> */
.L_x_3350:
[----:B------:R-:W-:Y:S05]  /*e410*/  BSYNC.RECONVERGENT B2 ;  /* 0x0000000000027941 */ /* 0x000fea0003800200 */
.L_x_3349:
        /* <DEDUP_REMOVED lines=84> */
.L_x_3352:
[----:B------:R-:W-:Y:S02]  /*e960*/  FSEL R2, RZ, 3.37028055040000000000e+12, P0 ;  /* 0x54442d18ff027808 */ /* 0x000fe40000000000 */
[----:B------:R-:W-:-:S07]  /*e970*/  FSEL R3, RZ, 2.1426990032196044922, P0 ;  /* 0x400921fbff037808 */ /* 0x000fce0000000000 */
.L_x_3353:
[----:B------:R-:W-:Y:S05]  /*e980*/  BSYNC.RECONVERGENT B0 ;  /* 0x0000000000007941 */ /* 0x000fea0003800200 */
.L_x_3351:
[----:B------:R-:W-:Y:S01]  /*e990*/  DADD R16, |R16|, |R18| ;  /* 0x0000000010107229 */ /* 0x000fe20000000612 */
[----:B------:R-:W-:-:S07]  /*e9a0*/  LOP3.LUT R19, R3, 0x80000000, R19, 0xb8, !PT ;  /* 0x8000000003137812 */ /* 0x000fce00078eb813 */
[----:B------:R-:W-:-:S06]  /*e9b0*/  DSETP.NAN.AND P0, PT, R16, R16, PT ;  /* 0x000000101000722a */ /* 0x000fcc0003f08000 */
[----:B------:R-:W-:Y:S02]  /*e9c0*/  FSEL R2, R16, R2, P0 ;  /* 0x0000000210027208 */ /* 0x000fe40000000000 */
[----:B------:R-:W-:Y:S01]  /*e9d0*/  FSEL R3, R17, R19, P0 ;  /* 0x0000001311037208 */ /* 0x000fe20000000000 */
[----:B------:R-:W-:Y:S06]  /*e9e0*/  BRA `(.L_x_3326) ;  /* 0x0000003000e47947 */ /* 0x000fec0003800000 */
.L_x_3313:
        /* <DEDUP_REMOVED lines=92> */
.L_x_3356:
        /* <DEDUP_REMOVED lines=22> */
.L_x_3359:
[----:B------:R-:W-:Y:S05]  /*f110*/  BSYNC.RECONVERGENT B3 ;  /* 0x0000000000037941 */ /* 0x000fea0003800200 */
.L_x_3358:
        /* <DEDUP_REMOVED lines=29> */
.L_x_3357:
[----:B------:R-:W-:Y:S05]  /*f2f0*/  BSYNC.RECONVERGENT B2 ;  /* 0x0000000000027941 */ /* 0x000fea0003800200 */
.L_x_3355:
        /* <DEDUP_REMOVED lines=87> */
.L_x_3354:
        /* <DEDUP_REMOVED lines=88> */
.L_x_3312:
        /* <DEDUP_REMOVED lines=22> */
[----:B------:R-:W-:Y:S05]  /*ff50*/  CALL.REL.NOINC `($__internal_78_$__cuda_sm20_div_rn_f64_full) ;  /* 0x00000404001c7944 */ /* 0x000fea0003c00000 */
[----:B------:R-:W-:Y:S02]  /*ff60*/  IMAD.MOV.U32 R8, RZ, RZ, R2 ;  /* 0x000000ffff087224 */ /* 0x000fe400078e0002 */
[----:B------:R-:W-:-:S07]  /*ff70*/  IMAD.MOV.U32 R9, RZ, RZ, R3 ;  /* 0x000000ffff097224 */ /* 0x000fce00078e0003 */
.L_x_3361:
[----:B------:R-:W-:Y:S05]  /*ff80*/  BSYNC.RECONVERGENT B2 ;  /* 0x0000000000027941 */ /* 0x000fea0003800200 */
.L_x_3360:
        /* <DEDUP_REMOVED lines=23> */
.L_x_3363:
[----:B------:R-:W-:Y:S05]  /*10100*/  BSYNC.RECONVERGENT B2 ;  /* 0x0000000000027941 */ /* 0x000fea0003800200 */
.L_x_3362:
        /* <DEDUP_REMOVED lines=140> */
.L_x_3365:
[----:B------:R-:W-:Y:S05]  /*109d0*/  BSYNC.RECONVERGENT B0 ;  /* 0x0000000000007941 */ /* 0x000fea0003800200 */
.L_x_3364:
        /* <DEDUP_REMOVED lines=8> */
.L_x_3367:
[----:B------:R-:W-:Y:S05]  /*10a60*/  BSYNC.RECONVERGENT B2 ;  /* 0x0000000000027941 */ /* 0x000fea0003800200 */
.L_x_3366:
        /* <DEDUP_REMOVED lines=84> */
.L_x_3369:
[----:B------:R-:W-:Y:S02]  /*10fb0*/  FSEL R2, RZ, 3.37028055040000000000e+12, P0 ;  /* 0x54442d18ff027808 */ /* 0x000fe40000000000 */
[----:B------:R-:W-:-:S07]  /*10fc0*/  FSEL R3, RZ, 2.1426990032196044922, P0 ;  /* 0x400921fbff037808 */ /* 0x000fce0000000000 */
.L_x_3370:
[----:B------:R-:W-:Y:S05]  /*10fd0*/  BSYNC.RECONVERGENT B0 ;  /* 0x0000000000007941 */ /* 0x000fea0003800200 */
.L_x_3368:
[----:B------:R-:W-:Y:S01]  /*10fe0*/  DADD R16, |R16|, |R18| ;  /* 0x0000000010107229 */ /* 0x000fe20000000612 */
[----:B------:R-:W-:Y:S01]  /*10ff0*/  LOP3.LUT R19, R3, 0x80000000, R19, 0xb8, !PT ;  /* 0x8000000003137812 */ /* 0x000fe200078eb813 */
[----:B------:R-:W-:-:S06]  /*11000*/  DADD R8, R8, 1 ;  /* 0x3ff0000008087429 */ /* 0x000fcc0000000000 */
[----:B------:R-:W-:-:S06]  /*11010*/  DSETP.NAN.AND P0, PT, R16, R16, PT ;  /* 0x000000101000722a */ /* 0x000fcc0003f08000 */
[----:B------:R-:W-:Y:S02]  /*11020*/  FSEL R2, R16, R2, P0 ;  /* 0x0000000210027208 */ /* 0x000fe40000000000 */
[----:B------:R-:W-:Y:S01]  /*11030*/  FSEL R3, R17, R19, P0 ;  /* 0x0000001311037208 */ /* 0x000fe20000000000 */
[----:B------:R-:W-:Y:S06]  /*11040*/  BRA `(.L_x_3326) ;  /* 0x0000000c004c7947 */ /* 0x000fec0003800000 */
.L_x_3311:
        /* <DEDUP_REMOVED lines=111> */
.L_x_3372:
[----:B------:R-:W-:Y:S05]  /*11740*/  BSYNC.RECONVERGENT B0 ;  /* 0x0000000000007941 */ /* 0x000fea0003800200 */
.L_x_3371:
[----:B------:R-:W-:Y:S04]  /*11750*/  BSSY.RECONVERGENT B2, `(.L_x_3373) ;  /* 0x0000006000027945 */ /* 0x000fe80003800200 */
[----:B------:R-:W-:Y:S05]  /*11760*/  @P4 BRA P5, `(.L_x_3374) ;  /* 0x0000000000104947 */ /* 0x000fea0002800000 */
[----:B------:R-:W-:Y:S01]  /*11770*/  IMAD.MOV.U32 R2, RZ, RZ, R10 ;  /* 0x000000ffff027224 */ /* 0x000fe200078e000a */
[----:B------:R-:W-:Y:S01]  /*11780*/  MOV R0, 0x117b0 ;  /* 0x000117b000007802 */ /* 0x000fe20000000f00 */
[----:B------:R-:W-:-:S07]  /*11790*/  IMAD.MOV.U32 R3, RZ, RZ, R11 ;  /* 0x000000ffff037224 */ /* 0x000fce00078e000b */
[----:B------:R-:W-:Y:S05]  /*117a0*/  CALL.REL.NOINC `($__internal_78_$__cuda_sm20_div_rn_f64_full) ;  /* 0x000003ec00087944 */ /* 0x000fea0003c00000 */
.L_x_3374:
[----:B------:R-:W-:Y:S05]  /*117b0*/  BSYNC.RECONVERGENT B2 ;  /* 0x0000000000027941 */ /* 0x000fea0003800200 */
.L_x_3373:
        /* <DEDUP_REMOVED lines=84> */
.L_x_3376:
[----:B------:R-:W-:Y:S02]  /*11d00*/  FSEL R2, RZ, 3.37028055040000000000e+12, P0 ;  /* 0x54442d18ff027808 */ /* 0x000fe40000000000 */
[----:B------:R-:W-:-:S07]  /*11d10*/  FSEL R3, RZ, 2.1426990032196044922, P0 ;  /* 0x400921fbff037808 */ /* 0x000fce0000000000 */
.L_x_3377:
[----:B------:R-:W-:Y:S05]  /*11d20*/  BSYNC.RECONVERGENT B0 ;  /* 0x0000000000007941 */ /* 0x000fea0003800200 */
.L_x_3375:
[----:B------:R-:W-:Y:S01]  /*11d30*/  DADD R16, |R16|, |R18| ;  /* 0x0000000010107229 */ /* 0x000fe20000000612 */
[----:B------:R-:W-:-:S07]  /*11d40*/  LOP3.LUT R19, R3, 0x80000000, R19, 0xb8, !PT ;  /* 0x8000000003137812 */ /* 0x000fce00078eb813 */
[----:B------:R-:W-:-:S06]  /*11d50*/  DSETP.NAN.AND P0, PT, R16, R16, PT ;  /* 0x000000101000722a */ /* 0x000fcc0003f08000 */
[----:B------:R-:W-:Y:S02]  /*11d60*/  FSEL R2, R16, R2, P0 ;  /* 0x0000000210027208 */ /* 0x000fe40000000000 */
[----:B------:R-:W-:-:S07]  /*11d70*/  FSEL R3, R17, R19, P0 ;  /* 0x0000001311037208 */ /* 0x000fce0000000000 */
.L_x_3326:
[----:B------:R-:W-:Y:S05]  /*11d80*/  BSYNC.RECONVERGENT B1 ;  /* 0x0000000000017941 */ /* 0x000fea0003800200 */
.L_x_3310:
        /* <DEDUP_REMOVED lines=76> */
.L_x_3384:
[----:B------:R-:W-:Y:S05]  /*12250*/  BSYNC.RECONVERGENT B0 ;  /* 0x0000000000007941 */ /* 0x000fea0003800200 */
.L_x_3383:
        /* <DEDUP_REMOVED lines=22> */
[----:B------:R-:W-:Y:S05]  /*123c0*/  CALL.REL.NOINC `($_ZN2at6native57_GLOBAL__N__f3eca4a2_24_ForeachBinaryOpScalar_cu_86b9896c25multi_tensor_apply_kernelINS1_18TensorListMetadataILi1EEENS1_21BinaryOpScalarFunctorIN3c107complexIdEELi1ELi1ELi0EEEJNS1_13power_functorIS8_EES8_EEEvT_T0_DpT1_$__internal_trig_reduction_slowpathd) ;  /* 0x000003e400987944 */ /* 0x000fea0003c00000 */
[----:B------:R-:W-:Y:S02]  /*123d0*/  IMAD.MOV.U32 R2, RZ, RZ, R6 ;  /* 0x000000ffff027224 */ /* 0x000fe400078e0006 */
[----:B------:R-:W-:-:S07]  /*123e0*/  IMAD.MOV.U32 R3, RZ, RZ, R7 ;  /* 0x000000ffff037224 */ /* 0x000fce00078e0007 */
.L_x_3388:
[----:B------:R-:W-:Y:S05]  /*123f0*/  BSYNC.RECONVERGENT B4 ;  /* 0x0000000000047941 */ /* 0x000fea0003800200 */
.L_x_3387:
[----:B------:R-:W-:Y:S01]  /*12400*/  VIADD R0, R4, 0x1 ;  /* 0x0000000104007836 */ /* 0x000fe20000000000 */
[----:B------:R-:W-:Y:S06]  /*12410*/  BRA `(.L_x_3389) ;  /* 0x0000000000087947 */ /* 0x000fec0003800000 */
.L_x_3386:
[----:B------:R-:W-:Y:S01]  /*12420*/  DMUL R2, RZ, R18 ;  /* 0x00000012ff027228 */ /* 0x000fe20000000000 */
[----:B------:R-:W-:-:S10]  /*12430*/  IMAD.MOV.U32 R0, RZ, RZ, 0x1 ;  /* 0x00000001ff007424 */ /* 0x000fd400078e00ff */
.L_x_3389:
[----:B------:R-:W-:Y:S05]  /*12440*/  BSYNC.RECONVERGENT B3 ;  /* 0x0000000000037941 */ /* 0x000fea0003800200 */
.L_x_3385:
        /* <DEDUP_REMOVED lines=53> */
[----:B------:R-:W-:Y:S02]  /*127a0*/  IMAD.MOV.U32 R2, RZ, RZ, R6 ;  /* 0x000000ffff027224 */ /* 0x000fe400078e0006 */
[----:B------:R-:W-:Y:S01]  /*127b0*/  IMAD.MOV.U32 R3, RZ, RZ, R7 ;  /* 0x000000ffff037224 */ /* 0x000fe200078e0007 */
[----:B------:R-:W-:Y:S06]  /*127c0*/  BRA `(.L_x_3392) ;  /* 0x0000000000087947 */ /* 0x000fec0003800000 */
.L_x_3391:
[----:B------:R-:W-:Y:S01]  /*127d0*/  DMUL R2, RZ, R18 ;  /* 0x00000012ff027228 */ /* 0x000fe20000000000 */
[----:B------:R-:W-:-:S10]  /*127e0*/  IMAD.MOV.U32 R0, RZ, RZ, RZ ;  /* 0x000000ffff007224 */ /* 0x000fd400078e00ff */
.L_x_3392:
[----:B------:R-:W-:Y:S05]  /*127f0*/  BSYNC.RECONVERGENT B3 ;  /* 0x0000000000037941 */ /* 0x000fea0003800200 */
.L_x_3390:
        /* <DEDUP_REMOVED lines=32> */
.L_x_3382:
        /* <DEDUP_REMOVED lines=61> */
.L_x_3395:
[----:B------:R-:W-:Y:S05]  /*12dd0*/  BSYNC.RECONVERGENT B0 ;  /* 0x0000000000007941 */ /* 0x000fea0003800200 */
.L_x_3394:
        /* <DEDUP_REMOVED lines=38> */
.L_x_3399:
[----:B------:R-:W-:Y:S05]  /*13040*/  BSYNC.RECONVERGENT B4 ;  /* 0x0000000000047941 */ /* 0x000fea0003800200 */
.L_x_3398:
[----:B------:R-:W-:Y:S01]  /*13050*/  VIADD R0, R4, 0x1 ;  /* 0x0000000104007836 */ /* 0x000fe20000000000 */
[----:B------:R-:W-:Y:S06]  /*13060*/  BRA `(.L_x_3400) ;  /* 0x0000000000087947 */ /* 0x000fec0003800000 */
.L_x_3397:
[----:B------:R-:W-:Y:S01]  /*13070*/  DMUL R2, RZ, R18 ;  /* 0x00000012ff027228 */ /* 0x000fe20000000000 */
[----:B------:R-:W-:-:S10]  /*13080*/  IMAD.MOV.U32 R0, RZ, RZ, 0x1 ;  /* 0x00000001ff007424 */ /* 0x000fd400078e00ff */
.L_x_3400:
[----:B------:R-:W-:Y:S05]  /*13090*/  BSYNC.RECONVERGENT B3 ;  /* 0x0000000000037941 */ /* 0x000fea0003800200 */
.L_x_3396:
        /* <DEDUP_REMOVED lines=58> */
.L_x_3402:
[----:B------:R-:W-:Y:S01]  /*13440*/  DMUL R2, RZ, R18 ;  /* 0x00000012ff027228 */ /* 0x000fe20000000000 */
[----:B------:R-:W-:-:S10]  /*13450*/  IMAD.MOV.U32 R0, RZ, RZ, RZ ;  /* 0x000000ffff007224 */ /* 0x000fd400078e00ff */
.L_x_3403:
[----:B------:R-:W-:Y:S05]  /*13460*/  BSYNC.RECONVERGENT B3 ;  /* 0x0000000000037941 */ /* 0x000fea0003800200 */
.L_x_3401:
        /* <DEDUP_REMOVED lines=36> */
.L_x_3381:
        /* <DEDUP_REMOVED lines=10> */
.L_x_3404:
[----:B------:R-:W-:-:S10]  /*13750*/  DADD R16, R18, -R18 ;  /* 0x0000000012107229 */ /* 0x000fd40000000812 */
[----:B------:R-:W-:Y:S02]  /*13760*/  IMAD.MOV.U32 R18, RZ, RZ, R16 ;  /* 0x000000ffff127224 */ /* 0x000fe400078e0010 */
[----:B------:R-:W-:Y:S01]  /*13770*/  IMAD.MOV.U32 R19, RZ, RZ, R17 ;  /* 0x000000ffff137224 */ /* 0x000fe200078e0011 */
[----:B------:R-:W-:Y:S06]  /*13780*/  BRA `(.L_x_3393) ;  /* 0x0000000800c87947 */ /* 0x000fec0003800000 */
.L_x_3380:
        /* <DEDUP_REMOVED lines=26> */
.L_x_3408:
[----:B------:R-:W-:Y:S05]  /*13930*/  BSYNC.RECONVERGENT B4 ;  /* 0x0000000000047941 */ /* 0x000fea0003800200 */
.L_x_3407:
[----:B------:R-:W-:Y:S01]  /*13940*/  VIADD R0, R4, 0x1 ;  /* 0x0000000104007836 */ /* 0x000fe20000000000 */
[----:B------:R-:W-:Y:S06]  /*13950*/  BRA `(.L_x_3409) ;  /* 0x0000000000087947 */ /* 0x000fec0003800000 */
.L_x_3406:
[----:B------:R-:W-:Y:S01]  /*13960*/  DMUL R2, RZ, R18 ;  /* 0x00000012ff027228 */ /* 0x000fe20000000000 */
[----:B------:R-:W-:-:S10]  /*13970*/  IMAD.MOV.U32 R0, RZ, RZ, 0x1 ;  /* 0x00000001ff007424 */ /* 0x000fd400078e00ff */
.L_x_3409:
[----:B------:R-:W-:Y:S05]  /*13980*/  BSYNC.RECONVERGENT B3 ;  /* 0x0000000000037941 */ /* 0x000fea0003800200 */
.L_x_3405:
        /* <DEDUP_REMOVED lines=56> */
.L_x_3411:
[----:B------:R-:W-:Y:S01]  /*13d10*/  DMUL R2, RZ, R18 ;  /* 0x00000012ff027228 */ /* 0x000fe20000000000 */
[----:B------:R-:W-:-:S10]  /*13d20*/  IMAD.MOV.U32 R0, RZ, RZ, RZ ;  /* 0x000000ffff007224 */ /* 0x000fd400078e00ff */
.L_x_3412:
[----:B------:R-:W-:Y:S05]  /*13d30*/  BSYNC.RECONVERGENT B3 ;  /* 0x0000000000037941 */ /* 0x000fea0003800200 */
.L_x_3410:
        /* <DEDUP_REMOVED lines=30> */
.L_x_3379:
        /* <DEDUP_REMOVED lines=57> */
.L_x_3393:
[----:B------:R-:W-:Y:S05]  /*142b0*/  BSYNC.RECONVERGENT B2 ;  /* 0x0000000000027941 */ /* 0x000fea0003800200 */
.L_x_3378:
        /* <DEDUP_REMOVED lines=133> */
.L_x_3420:
        /* <DEDUP_REMOVED lines=22> */
.L_x_3423:
[----:B------:R-:W-:Y:S05]  /*14c70*/  BSYNC.RECONVERGENT B3 ;  /* 0x0000000000037941 */ /* 0x000fea0003800200 */
.L_x_3422:
        /* <DEDUP_REMOVED lines=29> */
.L_x_3421:
[----:B------:R-:W-:Y:S05]  /*14e50*/  BSYNC.RECONVERGENT B2 ;  /* 0x0000000000027941 */ /* 0x000fea0003800200 */
.L_x_3419:
        /* <DEDUP_REMOVED lines=22> */
.L_x_3425:
[----:B------:R-:W-:Y:S05]  /*14fc0*/  BSYNC.RECONVERGENT B2 ;  /* 0x0000000000027941 */ /* 0x000fea0003800200 */
.L_x_3424:
        /* <DEDUP_REMOVED lines=84> */
.L_x_3427:
[----:B------:R-:W-:Y:S02]  /*15510*/  FSEL R2, RZ, 3.37028055040000000000e+12, P0 ;  /* 0x54442d18ff027808 */ /* 0x000fe40000000000 */
[----:B------:R-:W-:-:S07]  /*15520*/  FSEL R3, RZ, 2.1426990032196044922, P0 ;  /* 0x400921fbff037808 */ /* 0x000fce0000000000 */
.L_x_3428:
[----:B------:R-:W-:Y:S05]  /*15530*/  BSYNC.RECONVERGENT B0 ;  /* 0x0000000000007941 */ /* 0x000fea0003800200 */
.L_x_3426:
[----:B------:R-:W-:Y:S01]  /*15540*/  DADD R28, |R28|, |R30| ;  /* 0x000000001c1c7229 */ /* 0x000fe2000000061e */
[----:B------:R-:W-:Y:S01]  /*15550*/  LOP3.LUT R31, R3, 0x80000000, R31, 0xb8, !PT ;  /* 0x80000000031f7812 */ /* 0x000fe200078eb81f */
[----:B------:R-:W-:-:S06]  /*15560*/  DMUL R8, R8, 0.5 ;  /* 0x3fe0000008087828 */ /* 0x000fcc0000000000 */
[----:B------:R-:W-:-:S06]  /*15570*/  DSETP.NAN.AND P0, PT, R28, R28, PT ;  /* 0x0000001c1c00722a */ /* 0x000fcc0003f08000 */
[----:B------:R-:W-:Y:S02]  /*15580*/  FSEL R2, R28, R2, P0 ;  /* 0x000000021c027208 */ /* 0x000fe40000000000 */
[----:B------:R-:W-:Y:S01]  /*15590*/  FSEL R3, R29, R31, P0 ;  /* 0x0000001f1d037208 */ /* 0x000fe20000000000 */
[----:B------:R-:W-:Y:S06]  /*155a0*/  BRA `(.L_x_3429) ;  /* 0x0000006400cc7947 */ /* 0x000fec0003800000 */
.L_x_3418:
        /* <DEDUP_REMOVED lines=103> */
.L_x_3432:
[----:B------:R-:W-:Y:S05]  /*15c20*/  BSYNC.RECONVERGENT B0 ;  /* 0x0000000000007941 */ /* 0x000fea0003800200 */
.L_x_3431:
        /* <DEDUP_REMOVED lines=8> */
.L_x_3434:
[----:B------:R-:W-:Y:S05]  /*15cb0*/  BSYNC.RECONVERGENT B2 ;  /* 0x0000000000027941 */ /* 0x000fea0003800200 */
.L_x_3433:
        /* <DEDUP_REMOVED lines=84> */
.L_x_3436:
[----:B------:R-:W-:Y:S02]  /*16200*/  FSEL R2, RZ, 3.37028055040000000000e+12, P0 ;  /* 0x54442d18ff027808 */ /* 0x000fe40000000000 */
[----:B------:R-:W-:-:S07]  /*16210*/  FSEL R3, RZ, 2.1426990032196044922, P0 ;  /* 0x400921fbff037808 */ /* 0x000fce0000000000 */
.L_x_3437:
[----:B------:R-:W-:Y:S05]  /*16220*/  BSYNC.RECONVERGENT B0 ;  /* 0x0000000000007941 */ /* 0x000fea0003800200 */
.L_x_3435:
[----:B------:R-:W-:Y:S01]  /*16230*/  DADD R28, |R28|, |R30| ;  /* 0x000000001c1c7229 */ /* 0x000fe2000000061e */
[----:B------:R-:W-:Y:S01]  /*16240*/  LOP3.LUT R31, R3, 0x80000000, R31, 0xb8, !PT ;  /* 0x80000000031f7812 */ /* 0x000fe200078eb81f */
[----:B------:R-:W-:-:S06]  /*16250*/  DMUL R8, R8, 0.5 ;  /* 0x3fe0000008087828 */ /* 0x000fcc0000000000 */
[----:B------:R-:W-:-:S06]  /*16260*/  DSETP.NAN.AND P0, PT, R28, R28, PT ;  /* 0x0000001c1c00722a */ /* 0x000fcc0003f08000 */
[----:B------:R-:W-:Y:S02]  /*16270*/  FSEL R2, R28, R2, P0 ;  /* 0x000000021c027208 */ /* 0x000fe40000000000 */
[----:B------:R-:W-:Y:S01]  /*16280*/  FSEL R3, R29, R31, P0 ;  /* 0x0000001f1d037208 */ /* 0x000fe20000000000 */
[----:B------:R-:W-:Y:S06]  /*16290*/  BRA `(.L_x_3429) ;  /* 0x0000005800907947 */ /* 0x000fec0003800000 */
.L_x_3430:
        /* <DEDUP_REMOVED lines=29> */
.L_x_3439:
        /* <DEDUP_REMOVED lines=82> */
.L_x_3438:
        /* <DEDUP_REMOVED lines=99> */
.L_x_3441:
        /* <DEDUP_REMOVED lines=22> */
.L_x_3444:
[----:B------:R-:W-:Y:S05]  /*17120*/  BSYNC.RECONVERGENT B3 ;  /* 0x0000000000037941 */ /* 0x000fea0003800200 */
.L_x_3443:
        /* <DEDUP_REMOVED lines=29> */
.L_x_3442:
[----:B------:R-:W-:Y:S05]  /*17300*/  BSYNC.RECONVERGENT B2 ;  /* 0x0000000000027941 */ /* 0x000fea0003800200 */
.L_x_3440:
        /* <DEDUP_REMOVED lines=22> */
.L_x_3446:
[----:B------:R-:W-:Y:S05]  /*17470*/  BSYNC.RECONVERGENT B2 ;  /* 0x0000000000027941 */ /* 0x000fea0003800200 */
.L_x_3445:
        /* <DEDUP_REMOVED lines=84> */
.L_x_3448:
[----:B------:R-:W-:Y:S02]  /*179c0*/  FSEL R2, RZ, 3.37028055040000000000e+12, P0 ;  /* 0x54442d18ff027808 */ /* 0x000fe40000000000 */
[----:B------:R-:W-:-:S07]  /*179d0*/  FSEL R3, RZ, 2.1426990032196044922, P0 ;  /* 0x400921fbff037808 */ /* 0x000fce0000000000 */
.L_x_3449:
[----:B------:R-:W-:Y:S05]  /*179e0*/  BSYNC.RECONVERGENT B0 ;  /* 0x0000000000007941 */ /* 0x000fea0003800200 */
.L_x_3447:
[----:B------:R-:W-:Y:S01]  /*179f0*/  DADD R28, |R28|, |R30| ;  /* 0x000000001c1c7229 */ /* 0x000fe2000000061e */
[----:B------:R-:W-:Y:S01]  /*17a00*/  LOP3.LUT R31, R3, 0x80000000, R31, 0xb8, !PT ;  /* 0x80000000031f7812 */ /* 0x000fe200078eb81f */
[----:B------:R-:W-:-:S06]  /*17a10*/  DMUL R8, R8, 0.5 ;  /* 0x3fe0000008087828 */ /* 0x000fcc0000000000 */
[----:B------:R-:W-:-:S06]  /*17a20*/  DSETP.NAN.AND P0, PT, R28, R28, PT ;  /* 0x0000001c1c00722a */ /* 0x000fcc0003f08000 */
[----:B------:R-:W-:Y:S02]  /*17a30*/  FSEL R2, R28, R2, P0 ;  /* 0x000000021c027208 */ /* 0x000fe40000000000 */
[----:B------:R-:W-:Y:S01]  /*17a40*/  FSEL R3, R29, R31, P0 ;  /* 0x0000001f1d037208 */ /* 0x000fe20000000000 */
[----:B------:R-:W-:Y:S06]  /*17a50*/  BRA `(.L_x_3429) ;  /* 0x0000004000a07947 */ /* 0x000fec0003800000 */
.L_x_3417:
        /* <DEDUP_REMOVED lines=136> */
.L_x_3451:
[----:B------:R-:W-:Y:S05]  /*182e0*/  BSYNC.RECONVERGENT B0 ;  /* 0x0000000000007941 */ /* 0x000fea0003800200 */
.L_x_3450:
        /* <DEDUP_REMOVED lines=8> */
.L_x_3453:
[----:B------:R-:W-:Y:S05]  /*18370*/  BSYNC.RECONVERGENT B2 ;  /* 0x0000000000027941 */ /* 0x000fea0003800200 */
.L_x_3452:
        /* <DEDUP_REMOVED lines=84> */
.L_x_3455:
[----:B------:R-:W-:Y:S02]  /*188c0*/  FSEL R2, RZ, 3.37028055040000000000e+12, P0 ;  /* 0x54442d18ff027808 */ /* 0x000fe40000000000 */
[----:B------:R-:W-:-:S07]  /*188d0*/  FSEL R3, RZ, 2.1426990032196044922, P0 ;  /* 0x400921fbff037808 */ /* 0x000fce0000000000 */
.L_x_3456:
[----:B------:R-:W-:Y:S05]  /*188e0*/  BSYNC.RECONVERGENT B0 ;  /* 0x0000000000007941 */ /* 0x000fea0003800200 */
.L_x_3454:
[----:B------:R-:W-:Y:S01]  /*188f0*/  DADD R28, |R28|, |R30| ;  /* 0x000000001c1c7229 */ /* 0x000fe2000000061e */
[----:B------:R-:W-:-:S07]  /*18900*/  LOP3.LUT R31, R3, 0x80000000, R31, 0xb8, !PT ;  /* 0x80000000031f7812 */ /* 0x000fce00078eb81f */
[----:B------:R-:W-:-:S06]  /*18910*/  DSETP.NAN.AND P0, PT, R28, R28, PT ;  /* 0x0000001c1c00722a */ /* 0x000fcc0003f08000 */
[----:B------:R-:W-:Y:S02]  /*18920*/  FSEL R2, R28, R2, P0 ;  /* 0x000000021c027208 */ /* 0x000fe40000000000 */
[----:B------:R-:W-:Y:S01]  /*18930*/  FSEL R3, R29, R31, P0 ;  /* 0x0000001f1d037208 */ /* 0x000fe20000000000 */
[----:B------:R-:W-:Y:S06]  /*18940*/  BRA `(.L_x_3429) ;  /* 0x0000003000e47947 */ /* 0x000fec0003800000 */
.L_x_3416:
        /* <DEDUP_REMOVED lines=92> */
.L_x_3459:
        /* <DEDUP_REMOVED lines=22> */
.L_x_3462:
[----:B------:R-:W-:Y:S05]  /*19070*/  BSYNC.RECONVERGENT B3 ;  /* 0x0000000000037941 */ /* 0x000fea0003800200 */
.L_x_3461:
        /* <DEDUP_REMOVED lines=29> */
.L_x_3460:
[----:B------:R-:W-:Y:S05]  /*19250*/  BSYNC.RECONVERGENT B2 ;  /* 0x0000000000027941 */ /* 0x000fea0003800200 */
.L_x_3458:
        /* <DEDUP_REMOVED lines=87> */
.L_x_3457:
        /* <DEDUP_REMOVED lines=88> */
.L_x_3415:
        /* <DEDUP_REMOVED lines=25> */
.L_x_3464:
[----:B------:R-:W-:Y:S05]  /*19ee0*/  BSYNC.RECONVERGENT B2 ;  /* 0x0000000000027941 */ /* 0x000fea0003800200 */
.L_x_3463:
        /* <DEDUP_REMOVED lines=23> */
.L_x_3466:
[----:B------:R-:W-:Y:S05]  /*1a060*/  BSYNC.RECONVERGENT B2 ;  /* 0x0000000000027941 */ /* 0x000fea0003800200 */
.L_x_3465:
        /* <DEDUP_REMOVED lines=140> */
.L_x_3468:
[----:B------:R-:W-:Y:S05]  /*1a930*/  BSYNC.RECONVERGENT B0 ;  /* 0x0000000000007941 */ /* 0x000fea0003800200 */
.L_x_3467:
        /* <DEDUP_REMOVED lines=8> */
.L_x_3470:
[----:B------:R-:W-:Y:S05]  /*1a9c0*/  BSYNC.RECONVERGENT B2 ;  /* 0x0000000000027941 */ /* 0x000fea0003800200 */
.L_x_3469:
        /* <DEDUP_REMOVED lines=84> */
.L_x_3472:
[----:B------:R-:W-:Y:S02]  /*1af10*/  FSEL R2, RZ, 3.37028055040000000000e+12, P0 ;  /* 0x54442d18ff027808 */ /* 0x000fe40000000000 */
[----:B------:R-:W-:-:S07]  /*1af20*/  FSEL R3, RZ, 2.1426990032196044922, P0 ;  /* 0x400921fbff037808 */ /* 0x000fce0000000000 */
.L_x_3473:
[----:B------:R-:W-:Y:S05]  /*1af30*/  BSYNC.RECONVERGENT B0 ;  /* 0x0000000000007941 */ /* 0x000fea0003800200 */
.L_x_3471:
[----:B------:R-:W-:Y:S01]  /*1af40*/  DADD R28, |R28|, |R30| ;  /* 0x000000001c1c7229 */ /* 0x000fe2000000061e */
[----:B------:R-:W-:Y:S01]  /*1af50*/  LOP3.LUT R31, R3, 0x80000000, R31, 0xb8, !PT ;  /* 0x80000000031f7812 */ /* 0x000fe200078eb81f */
[----:B------:R-:W-:-:S06]  /*1af60*/  DADD R8, R8, 1 ;  /* 0x3ff0000008087429 */ /* 0x000fcc0000000000 */
[----:B------:R-:W-:-:S06]  /*1af70*/  DSETP.NAN.AND P0, PT, R28, R28, PT ;  /* 0x0000001c1c00722a */ /* 0x000fcc0003f08000 */
[----:B------:R-:W-:Y:S02]  /*1af80*/  FSEL R2, R28, R2, P0 ;  /* 0x000000021c027208 */ /* 0x000fe40000000000 */
[----:B------:R-:W-:Y:S01]  /*1af90*/  FSEL R3, R29, R31, P0 ;  /* 0x0000001f1d037208 */ /* 0x000fe20000000000 */
[----:B------:R-:W-:Y:S06]  /*1afa0*/  BRA `(.L_x_3429) ;  /* 0x0000000c004c7947 */ /* 0x000fec0003800000 */
.L_x_3414:
        /* <DEDUP_REMOVED lines=111> */
.L_x_3475:
[----:B------:R-:W-:Y:S05]  /*1b6a0*/  BSYNC.RECONVERGENT B0 ;  /* 0x0000000000007941 */ /* 0x000fea0003800200 */
.L_x_3474:
[----:B------:R-:W-:Y:S04]  /*1b6b0*/  BSSY.RECONVERGENT B2, `(.L_x_3476) ;  /* 0x0000006000027945 */ /* 0x000fe80003800200 */
[----:B------:R-:W-:Y:S05]  /*1b6c0*/  @P4 BRA P5, `(.L_x_3477) ;  /* 0x0000000000104947 */ /* 0x000fea0002800000 */
[----:B------:R-:W-:Y:S01]  /*1b6d0*/  IMAD.MOV.U32 R2, RZ, RZ, R10 ;  /* 0x000000ffff027224 */ /* 0x000fe200078e000a */
[----:B------:R-:W-:Y:S01]  /*1b6e0*/  MOV R0, 0x1b710 ;  /* 0x0001b71000007802 */ /* 0x000fe20000000f00 */
[----:B------:R-:W-:-:S07]  /*1b6f0*/  IMAD.MOV.U32 R3, RZ, RZ, R11 ;  /* 0x000000ffff037224 */ /* 0x000fce00078e000b */
[----:B------:R-:W-:Y:S05]  /*1b700*/  CALL.REL.NOINC `($__internal_78_$__cuda_sm20_div_rn_f64_full) ;  /* 0x0000034c00307944 */ /* 0x000fea0003c00000 */
.L_x_3477:
[----:B------:R-:W-:Y:S05]  /*1b710*/  BSYNC.RECONVERGENT B2 ;  /* 0x0000000000027941 */ /* 0x000fea0003800200 */
.L_x_3476:
        /* <DEDUP_REMOVED lines=84> */
.L_x_3479:
[----:B------:R-:W-:Y:S02]  /*1bc60*/  FSEL R2, RZ, 3.37028055040000000000e+12, P0 ;  /* 0x54442d18ff027808 */ /* 0x000fe40000000000 */
[----:B------:R-:W-:-:S07]  /*1bc70*/  FSEL R3, RZ, 2.1426990032196044922, P0 ;  /* 0x400921fbff037808 */ /* 0x000fce0000000000 */
.L_x_3480:
[----:B------:R-:W-:Y:S05]  /*1bc80*/  BSYNC.RECONVERGENT B0 ;  /* 0x0000000000007941 */ /* 0x000fea0003800200 */
.L_x_3478:
[----:B------:R-:W-:Y:S01]  /*1bc90*/  DADD R28, |R28|, |R30| ;  /* 0x000000001c1c7229 */ /* 0x000fe2000000061e */
[----:B------:R-:W-:-:S07]  /*1bca0*/  LOP3.LUT R31, R3, 0x80000000, R31, 0xb8, !PT ;  /* 0x80000000031f7812 */ /* 0x000fce00078eb81f */
[----:B------:R-:W-:-:S06]  /*1bcb0*/  DSETP.NAN.AND P0, PT, R28, R28, PT ;  /* 0x0000001c1c00722a */ /* 0x000fcc0003f08000 */
[----:B------:R-:W-:Y:S02]  /*1bcc0*/  FSEL R2, R28, R2, P0 ;  /* 0x000000021c027208 */ /* 0x000fe40000000000 */
[----:B------:R-:W-:-:S07]  /*1bcd0*/  FSEL R3, R29, R31, P0 ;  /* 0x0000001f1d037208 */ /* 0x000fce0000000000 */
.L_x_3429:
[----:B------:R-:W-:Y:S05]  /*1bce0*/  BSYNC.RECONVERGENT B1 ;  /* 0x0000000000017941 */ /* 0x000fea0003800200 */
.L_x_3413:
        /* <DEDUP_REMOVED lines=76> */
.L_x_3487:
[----:B------:R-:W-:Y:S05]  /*1c1b0*/  BSYNC.RECONVERGENT B0 ;  /* 0x0000000000007941 */ /* 0x000fea0003800200 */
.L_x_3486:
        /* <DEDUP_REMOVED lines=25> */
.L_x_3491:
[----:B------:R-:W-:Y:S05]  /*1c350*/  BSYNC.RECONVERGENT B4 ;  /* 0x0000000000047941 */ /* 0x000fea0003800200 */
.L_x_3490:
[----:B------:R-:W-:Y:S01]  /*1c360*/  VIADD R0, R4, 0x1 ;  /* 0x0000000104007836 */ /* 0x000fe20000000000 */
[----:B------:R-:W-:Y:S06]  /*1c370*/  BRA `(.L_x_3492) ;  /* 0x0000000000087947 */ /* 0x000fec0003800000 */
.L_x_3489:
[----:B------:R-:W-:Y:S01]  /*1c380*/  DMUL R2, RZ, R30 ;  /* 0x0000001eff027228 */ /* 0x000fe20000000000 */
[----:B------:R-:W-:-:S10]  /*1c390*/  IMAD.MOV.U32 R0, RZ, RZ, 0x1 ;  /* 0x00000001ff007424 */ /* 0x000fd400078e00ff */
.L_x_3492:
[----:B------:R-:W-:Y:S05]  /*1c3a0*/  BSYNC.RECONVERGENT B3 ;  /* 0x0000000000037941 */ /* 0x000fea0003800200 */
.L_x_3488:
        /* <DEDUP_REMOVED lines=56> */
.L_x_3494:
[----:B------:R-:W-:Y:S01]  /*1c730*/  DMUL R2, RZ, R30 ;  /* 0x0000001eff027228 */ /* 0x000fe20000000000 */
[----:B------:R-:W-:-:S10]  /*1c740*/  IMAD.MOV.U32 R0, RZ, RZ, RZ ;  /* 0x000000ffff007224 */ /* 0x000fd400078e00ff */
.L_x_3495:
[----:B------:R-:W-:Y:S05]  /*1c750*/  BSYNC.RECONVERGENT B3 ;  /* 0x0000000000037941 */ /* 0x000fea0003800200 */
.L_x_3493:
        /* <DEDUP_REMOVED lines=32> */
.L_x_3485:
        /* <DEDUP_REMOVED lines=61> */
.L_x_3498:
[----:B------:R-:W-:Y:S05]  /*1cd30*/  BSYNC.RECONVERGENT B0 ;  /* 0x0000000000007941 */ /* 0x000fea0003800200 */
.L_x_3497:
        /* <DEDUP_REMOVED lines=38> */
.L_x_3502:
[----:B------:R-:W-:Y:S05]  /*1cfa0*/  BSYNC.RECONVERGENT B4 ;  /* 0x0000000000047941 */ /* 0x000fea0003800200 */
.L_x_3501:
[----:B------:R-:W-:Y:S01]  /*1cfb0*/  VIADD R0, R4, 0x1 ;  /* 0x0000000104007836 */ /* 0x000fe20000000000 */
[----:B------:R-:W-:Y:S06]  /*1cfc0*/  BRA `(.L_x_3503) ;  /* 0x0000000000087947 */ /* 0x000fec0003800000 */
.L_x_3500:
[----:B------:R-:W-:Y:S01]  /*1cfd0*/  DMUL R2, RZ, R30 ;  /* 0x0000001eff027228 */ /* 0x000fe20000000000 */
[----:B------:R-:W-:-:S10]  /*1cfe0*/  IMAD.MOV.U32 R0, RZ, RZ, 0x1 ;  /* 0x00000001ff007424 */ /* 0x000fd400078e00ff */
.L_x_3503:
[----:B------:R-:W-:Y:S05]  /*1cff0*/  BSYNC.RECONVERGENT B3 ;  /* 0x0000000000037941 */ /* 0x000fea0003800200 */
.L_x_3499:
        /* <DEDUP_REMOVED lines=58> */
.L_x_3505:
[----:B------:R-:W-:Y:S01]  /*1d3a0*/  DMUL R2, RZ, R30 ;  /* 0x0000001eff027228 */ /* 0x000fe20000000000 */
[----:B------:R-:W-:-:S10]  /*1d3b0*/  IMAD.MOV.U32 R0, RZ, RZ, RZ ;  /* 0x000000ffff007224 */ /* 0x000fd400078e00ff */
.L_x_3506:
[----:B------:R-:W-:Y:S05]  /*1d3c0*/  BSYNC.RECONVERGENT B3 ;  /* 0x0000000000037941 */ /* 0x000fea0003800200 */
.L_x_3504:
        /* <DEDUP_REMOVED lines=36> */
.L_x_3484:
        /* <DEDUP_REMOVED lines=10> */
.L_x_3507:
[----:B------:R-:W-:-:S10]  /*1d6b0*/  DADD R28, R30, -R30 ;  /* 0x000000001e1c7229 */ /* 0x000fd4000000081e */
[----:B------:R-:W-:Y:S02]  /*1d6c0*/  IMAD.MOV.U32 R30, RZ, RZ, R28 ;  /* 0x000000ffff1e7224 */ /* 0x000fe400078e001c */
[----:B------:R-:W-:Y:S01]  /*1d6d0*/  IMAD.MOV.U32 R31, RZ, RZ, R29 ;  /* 0x000000ffff1f7224 */ /* 0x000fe200078e001d */
[----:B------:R-:W-:Y:S06]  /*1d6e0*/  BRA `(.L_x_3496) ;  /* 0x0000000800c87947 */ /* 0x000fec0003800000 */
.L_x_3483:
        /* <DEDUP_REMOVED lines=26> */
.L_x_3511:
[----:B------:R-:W-:Y:S05]  /*1d890*/  BSYNC.RECONVERGENT B4 ;  /* 0x0000000000047941 */ /* 0x000fea0003800200 */
.L_x_3510:
[----:B------:R-:W-:Y:S01]  /*1d8a0*/  VIADD R0, R4, 0x1 ;  /* 0x0000000104007836 */ /* 0x000fe20000000000 */
[----:B------:R-:W-:Y:S06]  /*1d8b0*/  BRA `(.L_x_3512) ;  /* 0x0000000000087947 */ /* 0x000fec0003800000 */
.L_x_3509:
[----:B------:R-:W-:Y:S01]  /*1d8c0*/  DMUL R2, RZ, R30 ;  /* 0x0000001eff027228 */ /* 0x000fe20000000000 */
[----:B------:R-:W-:-:S10]  /*1d8d0*/  IMAD.MOV.U32 R0, RZ, RZ, 0x1 ;  /* 0x00000001ff007424 */ /* 0x000fd400078e00ff */
.L_x_3512:
[----:B------:R-:W-:Y:S05]  /*1d8e0*/  BSYNC.RECONVERGENT B3 ;  /* 0x0000000000037941 */ /* 0x000fea0003800200 */
.L_x_3508:
        /* <DEDUP_REMOVED lines=56> */
.L_x_3514:
[----:B------:R-:W-:Y:S01]  /*1dc70*/  DMUL R2, RZ, R30 ;  /* 0x0000001eff027228 */ /* 0x000fe20000000000 */
[----:B------:R-:W-:-:S10]  /*1dc80*/  IMAD.MOV.U32 R0, RZ, RZ, RZ ;  /* 0x000000ffff007224 */ /* 0x000fd400078e00ff */
.L_x_3515:
[----:B------:R-:W-:Y:S05]  /*1dc90*/  BSYNC.RECONVERGENT B3 ;  /* 0x0000000000037941 */ /* 0x000fea0003800200 */
.L_x_3513:
        /* <DEDUP_REMOVED lines=30> */
.L_x_3482:
        /* <DEDUP_REMOVED lines=57> */
.L_x_3496:
[----:B------:R-:W-:Y:S05]  /*1e210*/  BSYNC.RECONVERGENT B2 ;  /* 0x0000000000027941 */ /* 0x000fea0003800200 */
.L_x_3481:
        /* <DEDUP_REMOVED lines=133> */
.L_x_3523:
        /* <DEDUP_REMOVED lines=22> */
.L_x_3526:
[----:B------:R-:W-:Y:S05]  /*1ebd0*/  BSYNC.RECONVERGENT B3 ;  /* 0x0000000000037941 */ /* 0x000fea0003800200 */
.L_x_3525:
        /* <DEDUP_REMOVED lines=29> */
.L_x_3524:
[----:B------:R-:W-:Y:S05]  /*1edb0*/  BSYNC.RECONVERGENT B2 ;  /* 0x0000000000027941 */ /* 0x000fea0003800200 */
.L_x_3522:
        /* <DEDUP_REMOVED lines=22> */
.L_x_3528:
[----:B------:R-:W-:Y:S05]  /*1ef20*/  BSYNC.RECONVERGENT B2 ;  /* 0x0000000000027941 */ /* 0x000fea0003800200 */
.L_x_3527:
        /* <DEDUP_REMOVED lines=84> */
.L_x_3530:
[----:B------:R-:W-:Y:S02]  /*1f470*/  FSEL R2, RZ, 3.37028055040000000000e+12, P0 ;  /* 0x54442d18ff027808 */ /* 0x000fe40000000000 */
[----:B------:R-:W-:-:S07]  /*1f480*/  FSEL R3, RZ, 2.1426990032196044922, P0 ;  /* 0x400921fbff037808 */ /* 0x000fce0000000000 */
.L_x_3531:
[----:B------:R-:W-:Y:S05]  /*1f490*/  BSYNC.RECONVERGENT B0 ;  /* 0x0000000000007941 */ /* 0x000fea0003800200 */
.L_x_3529:
[----:B------:R-:W-:Y:S01]  /*1f4a0*/  DADD R24, |R24|, |R26| ;  /* 0x0000000018187229 */ /* 0x000fe2000000061a */
[----:B------:R-:W-:Y:S01]  /*1f4b0*/  LOP3.LUT R27, R3, 0x80000000, R27, 0xb8, !PT ;  /* 0x80000000031b7812 */ /* 0x000fe200078eb81b */
[----:B------:R-:W-:-:S06]  /*1f4c0*/  DMUL R8, R8, 0.5 ;  /* 0x3fe0000008087828 */ /* 0x000fcc0000000000 */
[----:B------:R-:W-:-:S06]  /*1f4d0*/  DSETP.NAN.AND P0, PT, R24, R24, PT ;  /* 0x000000181800722a */ /* 0x000fcc0003f08000 */
[----:B------:R-:W-:Y:S02]  /*1f4e0*/  FSEL R2, R24, R2, P0 ;  /* 0x0000000218027208 */ /* 0x000fe40000000000 */
[----:B------:R-:W-:Y:S01]  /*1f4f0*/  FSEL R3, R25, R27, P0 ;  /* 0x0000001b19037208 */ /* 0x000fe20000000000 */
[----:B------:R-:W-:Y:S06]  /*1f500*/  BRA `(.L_x_3532) ;  /* 0x0000006400cc7947 */ /* 0x000fec0003800000 */
.L_x_3521:
        /* <DEDUP_REMOVED lines=103> */
.L_x_3535:
[----:B------:R-:W-:Y:S05]  /*1fb80*/  BSYNC.RECONVERGENT B0 ;  /* 0x0000000000007941 */ /* 0x000fea0003800200 */
.L_x_3534:
        /* <DEDUP_REMOVED lines=8> */
.L_x_3537:
[----:B------:R-:W-:Y:S05]  /*1fc10*/  BSYNC.RECONVERGENT B2 ;  /* 0x0000000000027941 */ /* 0x000fea0003800200 */
.L_x_3536:
        /* <DEDUP_REMOVED lines=84> */
.L_x_3539:
[----:B------:R-:W-:Y:S02]  /*20160*/  FSEL R2, RZ, 3.37028055040000000000e+12, P0 ;  /* 0x54442d18ff027808 */ /* 0x000fe40000000000 */
[----:B------:R-:W-:-:S07]  /*20170*/  FSEL R3, RZ, 2.1426990032196044922, P0 ;  /* 0x400921fbff037808 */ /* 0x000fce0000000000 */
.L_x_3540:
[----:B------:R-:W-:Y:S05]  /*20180*/  BSYNC.RECONVERGENT B0 ;  /* 0x0000000000007941 */ /* 0x000fea0003800200 */
.L_x_3538:
[----:B------:R-:W-:Y:S01]  /*20190*/  DADD R24, |R24|, |R26| ;  /* 0x0000000018187229 */ /* 0x000fe2000000061a */
[----:B------:R-:W-:Y:S01]  /*201a0*/  LOP3.LUT R27, R3, 0x80000000, R27, 0xb8, !PT ;  /* 0x80000000031b7812 */ /* 0x000fe200078eb81b */
[----:B------:R-:W-:-:S06]  /*201b0*/  DMUL R8, R8, 0.5 ;  /* 0x3fe0000008087828 */ /* 0x000fcc0000000000 */
[----:B------:R-:W-:-:S06]  /*201c0*/  DSETP.NAN.AND P0, PT, R24, R24, PT ;  /* 0x000000181800722a */ /* 0x000fcc0003f08000 */
[----:B------:R-:W-:Y:S02]  /*201d0*/  FSEL R2, R24, R2, P0 ;  /* 0x0000000218027208 */ /* 0x000fe40000000000 */
[----:B------:R-:W-:Y:S01]  /*201e0*/  FSEL R3, R25, R27, P0 ;  /* 0x0000001b19037208 */ /* 0x000fe20000000000 */
[----:B------:R-:W-:Y:S06]  /*201f0*/  BRA `(.L_x_3532) ;  /* 0x0000005800907947 */ /* 0x000fec0003800000 */
.L_x_3533:
        /* <DEDUP_REMOVED lines=29> */
.L_x_3542:
        /* <DEDUP_REMOVED lines=82> */
.L_x_3541:
        /* <DEDUP_REMOVED lines=99> */
.L_x_3544:
        /* <DEDUP_REMOVED lines=22> */
.L_x_3547:
[----:B------:R-:W-:Y:S05]  /*21080*/  BSYNC.RECONVERGENT B3 ;  /* 0x0000000000037941 */ /* 0x000fea0003800200 */
.L_x_3546:
        /* <DEDUP_REMOVED lines=29> */
.L_x_3545:
[----:B------:R-:W-:Y:S05]  /*21260*/  BSYNC.RECONVERGENT B2 ;  /* 0x0000000000027941 */ /* 0x000fea0003800200 */
.L_x_3543:
        /* <DEDUP_REMOVED lines=22> */
.L_x_3549:
[----:B------:R-:W-:Y:S05]  /*213d0*/  BSYNC.RECONVERGENT B2 ;  /* 0x0000000000027941 */ /* 0x000fea0003800200 */
.L_x_3548:
        /* <DEDUP_REMOVED lines=84> */
.L_x_3551:
[----:B------:R-:W-:Y:S02]  /*21920*/  FSEL R2, RZ, 3.37028055040000000000e+12, P0 ;  /* 0x54442d18ff027808 */ /* 0x000fe40000000000 */
[----:B------:R-:W-:-:S07]  /*21930*/  FSEL R3, RZ, 2.1426990032196044922, P0 ;  /* 0x400921fbff037808 */ /* 0x000fce0000000000 */
.L_x_3552:
[----:B------:R-:W-:Y:S05]  /*21940*/  BSYNC.RECONVERGENT B0 ;  /* 0x0000000000007941 */ /* 0x000fea0003800200 */
.L_x_3550:
[----:B------:R-:W-:Y:S01]  /*21950*/  DADD R24, |R24|, |R26| ;  /* 0x0000000018187229 */ /* 0x000fe2000000061a */
[----:B------:R-:W-:Y:S01]  /*21960*/  LOP3.LUT R27, R3, 0x80000000, R27, 0xb8, !PT ;  /* 0x80000000031b7812 */ /* 0x000fe200078eb81b */
[----:B------:R-:W-:-:S06]  /*21970*/  DMUL R8, R8, 0.5 ;  /* 0x3fe0000008087828 */ /* 0x000fcc0000000000 */
[----:B------:R-:W-:-:S06]  /*21980*/  DSETP.NAN.AND P0, PT, R24, R24, PT ;  /* 0x000000181800722a */ /* 0x000fcc0003f08000 */
[----:B------:R-:W-:Y:S02]  /*21990*/  FSEL R2, R24, R2, P0 ;  /* 0x0000000218027208 */ /* 0x000fe40000000000 */
[----:B------:R-:W-:Y:S01]  /*219a0*/  FSEL R3, R25, R27, P0 ;  /* 0x0000001b19037208 */ /* 0x000fe20000000000 */
[----:B------:R-:W-:Y:S06]  /*219b0*/  BRA `(.L_x_3532) ;  /* 0x0000004000a07947 */ /* 0x000fec0003800000 */
.L_x_3520:
        /* <DEDUP_REMOVED lines=136> */
.L_x_3554:
[----:B------:R-:W-:Y:S05]  /*22240*/  BSYNC.RECONVERGENT B0 ;  /* 0x0000000000007941 */ /* 0x000fea0003800200 */
.L_x_3553:
        /* <DEDUP_REMOVED lines=8> */
.L_x_3556:
[----:B------:R-:W-:Y:S05]  /*222d0*/  BSYNC.RECONVERGENT B2 ;  /* 0x0000000000027941 */ /* 0x000fea0003800200 */
.L_x_3555:
        /* <DEDUP_REMOVED lines=84> */
.L_x_3558:
[----:B------:R-:W-:Y:S02]  /*22820*/  FSEL R2, RZ, 3.37028055040000000000e+12, P0 ;  /* 0x54442d18ff027808 */ /* 0x000fe40000000000 */
[----:B------:R-:W-:-:S07]  /*22830*/  FSEL R3, RZ, 2.1426990032196044922, P0 ;  /* 0x400921fbff037808 */ /* 0x000fce0000000000 */
.L_x_3559:
[----:B------:R-:W-:Y:S05]  /*22840*/  BSYNC.RECONVERGENT B0 ;  /* 0x0000000000007941 */ /* 0x000fea0003800200 */
.L_x_3557:
[----:B------:R-:W-:Y:S01]  /*22850*/  DADD R24, |R24|, |R26| ;  /* 0x0000000018187229 */ /* 0x000fe2000000061a */
[----:B------:R-:W-:-:S07]  /*22860*/  LOP3.LUT R27, R3, 0x80000000, R27, 0xb8, !PT ;  /* 0x80000000031b7812 */ /* 0x000fce00078eb81b */
[----:B------:R-:W-:-:S06]  /*22870*/  DSETP.NAN.AND P0, PT, R24, R24, PT ;  /* 0x000000181800722a */ /* 0x000fcc0003f08000 */
[----:B------:R-:W-:Y:S02]  /*22880*/  FSEL R2, R24, R2, P0 ;  /* 0x0000000218027208 */ /* 0x000fe40000000000 */
[----:B------:R-:W-:Y:S01]  /*22890*/  FSEL R3, R25, R27, P0 ;  /* 0x0000001b19037208 */ /* 0x000fe20000000000 */
[----:B------:R-:W-:Y:S06]  /*228a0*/  BRA `(.L_x_3532) ;  /* 0x0000003000e47947 */ /* 0x000fec0003800000 */
.L_x_3519:
        /* <DEDUP_REMOVED lines=92> */
.L_x_3562:
        /* <DEDUP_REMOVED lines=22> */
.L_x_3565:
[----:B------:R-:W-:Y:S05]  /*22fd0*/  BSYNC.RECONVERGENT B3 ;  /* 0x0000000000037941 */ /* 0x000fea0003800200 */
.L_x_3564:
        /* <DEDUP_REMOVED lines=29> */
.L_x_3563:
[----:B------:R-:W-:Y:S05]  /*231b0*/  BSYNC.RECONVERGENT B2 ;  /* 0x0000000000027941 */ /* 0x000fea0003800200 */
.L_x_3561:
        /* <DEDUP_REMOVED lines=87> */
.L_x_3560:
        /* <DEDUP_REMOVED lines=88> */
.L_x_3518:
        /* <DEDUP_REMOVED lines=25> */
.L_x_3567:
[----:B------:R-:W-:Y:S05]  /*23e40*/  BSYNC.RECONVERGENT B2 ;  /* 0x0000000000027941 */ /* 0x000fea0003800200 */
.L_x_3566:
        /* <DEDUP_REMOVED lines=23> */
.L_x_3569:
[----:B------:R-:W-:Y:S05]  /*23fc0*/  BSYNC.RECONVERGENT B2 ;  /* 0x0000000000027941 */ /* 0x000fea0003800200 */
.L_x_3568:
        /* <DEDUP_REMOVED lines=140> */
.L_x_3571:
[----:B------:R-:W-:Y:S05]  /*24890*/  BSYNC.RECONVERGENT B0 ;  /* 0x0000000000007941 */ /* 0x000fea0003800200 */
.L_x_3570:
        /* <DEDUP_REMOVED lines=8> */
.L_x_3573:
[----:B------:R-:W-:Y:S05]  /*24920*/  BSYNC.RECONVERGENT B2 ;  /* 0x0000000000027941 */ /* 0x000fea0003800200 */
.L_x_3572:
        /* <DEDUP_REMOVED lines=84> */
.L_x_3575:
[----:B------:R-:W-:Y:S02]  /*24e70*/  FSEL R2, RZ, 3.37028055040000000000e+12, P0 ;  /* 0x54442d18ff027808 */ /* 0x000fe40000000000 */
[----:B------:R-:W-:-:S07]  /*24e80*/  FSEL R3, RZ, 2.1426990032196044922, P0 ;  /* 0x400921fbff037808 */ /* 0x000fce0000000000 */
.L_x_3576:
[----:B------:R-:W-:Y:S05]  /*24e90*/  BSYNC.RECONVERGENT B0 ;  /* 0x0000000000007941 */ /* 0x000fea0003800200 */
.L_x_3574:
[----:B------:R-:W-:Y:S01]  /*24ea0*/  DADD R24, |R24|, |R26| ;  /* 0x0000000018187229 */ /* 0x000fe2000000061a */
[----:B------:R-:W-:Y:S01]  /*24eb0*/  LOP3.LUT R27, R3, 0x80000000, R27, 0xb8, !PT ;  /* 0x80000000031b7812 */ /* 0x000fe200078eb81b */
[----:B------:R-:W-:-:S06]  /*24ec0*/  DADD R8, R8, 1 ;  /* 0x3ff0000008087429 */ /* 0x000fcc0000000000 */
[----:B------:R-:W-:-:S06]  /*24ed0*/  DSETP.NAN.AND P0, PT, R24, R24, PT ;  /* 0x000000181800722a */ /* 0x000fcc0003f08000 */
[----:B------:R-:W-:Y:S02]  /*24ee0*/  FSEL R2, R24, R2, P0 ;  /* 0x0000000218027208 */ /* 0x000fe40000000000 */
[----:B------:R-:W-:Y:S01]  /*24ef0*/  FSEL R3, R25, R27, P0 ;  /* 0x0000001b19037208 */ /* 0x000fe20000000000 */
[----:B------:R-:W-:Y:S06]  /*24f00*/  BRA `(.L_x_3532) ;  /* 0x0000000c004c7947 */ /* 0x000fec0003800000 */
.L_x_3517:
        /* <DEDUP_REMOVED lines=111> */
.L_x_3578:
[----:B------:R-:W-:Y:S05]  /*25600*/  BSYNC.RECONVERGENT B0 ;  /* 0x0000000000007941 */ /* 0x000fea0003800200 */
.L_x_3577:
[----:B------:R-:W-:Y:S04]  /*25610*/  BSSY.RECONVERGENT B2, `(.L_x_3579) ;  /* 0x0000006000027945 */ /* 0x000fe80003800200 */
[----:B------:R-:W-:Y:S05]  /*25620*/  @P4 BRA P5, `(.L_x_3580) ;  /* 0x0000000000104947 */ /* 0x000fea0002800000 */
[----:B------:R-:W-:Y:S01]  /*25630*/  IMAD.MOV.U32 R2, RZ, RZ, R10 ;  /* 0x000000ffff027224 */ /* 0x000fe200078e000a */
[----:B------:R-:W-:Y:S01]  /*25640*/  MOV R0, 0x25670 ;  /* 0x0002567000007802 */ /* 0x000fe20000000f00 */
[----:B------:R-:W-:-:S07]  /*25650*/  IMAD.MOV.U32 R3, RZ, RZ, R11 ;  /* 0x000000ffff037224 */ /* 0x000fce00078e000b */
[----:B------:R-:W-:Y:S05]  /*25660*/  CALL.REL.NOINC `($__internal_78_$__cuda_sm20_div_rn_f64_full) ;  /* 0x000002ac00587944 */ /* 0x000fea0003c00000 */
.L_x_3580:
[----:B------:R-:W-:Y:S05]  /*25670*/  BSYNC.RECONVERGENT B2 ;  /* 0x0000000000027941 */ /* 0x000fea0003800200 */
.L_x_3579:
        /* <DEDUP_REMOVED lines=84> */
.L_x_3582:
[----:B------:R-:W-:Y:S02]  /*25bc0*/  FSEL R2, RZ, 3.37028055040000000000e+12, P0 ;  /* 0x54442d18ff027808 */ /* 0x000fe40000000000 */
[----:B------:R-:W-:-:S07]  /*25bd0*/  FSEL R3, RZ, 2.1426990032196044922, P0 ;  /* 0x400921fbff037808 */ /* 0x000fce0000000000 */
.L_x_3583:
[----:B------:R-:W-:Y:S05]  /*25be0*/  BSYNC.RECONVERGENT B0 ;  /* 0x0000000000007941 */ /* 0x000fea0003800200 */
.L_x_3581:
[----:B------:R-:W-:Y:S01]  /*25bf0*/  DADD R24, |R24|, |R26| ;  /* 0x0000000018187229 */ /* 0x000fe2000000061a */
[----:B------:R-:W-:-:S07]  /*25c00*/  LOP3.LUT R27, R3, 0x80000000, R27, 0xb8, !PT ;  /* 0x80000000031b7812 */ /* 0x000fce00078eb81b */
[----:B------:R-:W-:-:S06]  /*25c10*/  DSETP.NAN.AND P0, PT, R24, R24, PT ;  /* 0x000000181800722a */ /* 0x000fcc0003f08000 */
[----:B------:R-:W-:Y:S02]  /*25c20*/  FSEL R2, R24, R2, P0 ;  /* 0x0000000218027208 */ /* 0x000fe40000000000 */
[----:B------:R-:W-:-:S07]  /*25c30*/  FSEL R3, R25, R27, P0 ;  /* 0x0000001b19037208 */ /* 0x000fce0000000000 */
.L_x_3532:
[----:B------:R-:W-:Y:S05]  /*25c40*/  BSYNC.RECONVERGENT B1 ;  /* 0x0000000000017941 */ /* 0x000fea0003800200 */
.L_x_3516:
        /* <DEDUP_REMOVED lines=76> */
.L_x_3590:
[----:B------:R-:W-:Y:S05]  /*26110*/  BSYNC.RECONVERGENT B0 ;  /* 0x0000000000007941 */ /* 0x000fea0003800200 */
.L_x_3589:
        /* <DEDUP_REMOVED lines=25> */
.L_x_3594:
[----:B------:R-:W-:Y:S05]  /*262b0*/  BSYNC.RECONVERGENT B4 ;  /* 0x0000000000047941 */ /* 0x000fea0003800200 */
.L_x_3593:
[----:B------:R-:W-:Y:S01]  /*262c0*/  VIADD R0, R4, 0x1 ;  /* 0x0000000104007836 */ /* 0x000fe20000000000 */
[----:B------:R-:W-:Y:S06]  /*262d0*/  BRA `(.L_x_3595) ;  /* 0x0000000000087947 */ /* 0x000fec0003800000 */
.L_x_3592:
[----:B------:R-:W-:Y:S01]  /*262e0*/  DMUL R2, RZ, R26 ;  /* 0x0000001aff027228 */ /* 0x000fe20000000000 */
[----:B------:R-:W-:-:S10]  /*262f0*/  IMAD.MOV.U32 R0, RZ, RZ, 0x1 ;  /* 0x00000001ff007424 */ /* 0x000fd400078e00ff */
.L_x_3595:
[----:B------:R-:W-:Y:S05]  /*26300*/  BSYNC.RECONVERGENT B3 ;  /* 0x0000000000037941 */ /* 0x000fea0003800200 */
.L_x_3591:
        /* <DEDUP_REMOVED lines=56> */
.L_x_3597:
[----:B------:R-:W-:Y:S01]  /*26690*/  DMUL R2, RZ, R26 ;  /* 0x0000001aff027228 */ /* 0x000fe20000000000 */
[----:B------:R-:W-:-:S10]  /*266a0*/  IMAD.MOV.U32 R0, RZ, RZ, RZ ;  /* 0x000000ffff007224 */ /* 0x000fd400078e00ff */
.L_x_3598:
[----:B------:R-:W-:Y:S05]  /*266b0*/  BSYNC.RECONVERGENT B3 ;  /* 0x0000000000037941 */ /* 0x000fea0003800200 */
.L_x_3596:
        /* <DEDUP_REMOVED lines=32> */
.L_x_3588:
        /* <DEDUP_REMOVED lines=61> */
.L_x_3601:
[----:B------:R-:W-:Y:S05]  /*26c90*/  BSYNC.RECONVERGENT B0 ;  /* 0x0000000000007941 */ /* 0x000fea0003800200 */
.L_x_3600:
        /* <DEDUP_REMOVED lines=38> */
.L_x_3605:
[----:B------:R-:W-:Y:S05]  /*26f00*/  BSYNC.RECONVERGENT B4 ;  /* 0x0000000000047941 */ /* 0x000fea0003800200 */
.L_x_3604:
[----:B------:R-:W-:Y:S01]  /*26f10*/  VIADD R0, R4, 0x1 ;  /* 0x0000000104007836 */ /* 0x000fe20000000000 */
[----:B------:R-:W-:Y:S06]  /*26f20*/  BRA `(.L_x_3606) ;  /* 0x0000000000087947 */ /* 0x000fec0003800000 */
.L_x_3603:
[----:B------:R-:W-:Y:S01]  /*26f30*/  DMUL R2, RZ, R26 ;  /* 0x0000001aff027228 */ /* 0x000fe20000000000 */
[----:B------:R-:W-:-:S10]  /*26f40*/  IMAD.MOV.U32 R0, RZ, RZ, 0x1 ;  /* 0x00000001ff007424 */ /* 0x000fd400078e00ff */
.L_x_3606:
[----:B------:R-:W-:Y:S05]  /*26f50*/  BSYNC.RECONVERGENT B3 ;  /* 0x0000000000037941 */ /* 0x000fea0003800200 */
.L_x_3602:
        /* <DEDUP_REMOVED lines=58> */
.L_x_3608:
[----:B------:R-:W-:Y:S01]  /*27300*/  DMUL R2, RZ, R26 ;  /* 0x0000001aff027228 */ /* 0x000fe20000000000 */
[----:B------:R-:W-:-:S10]  /*27310*/  IMAD.MOV.U32 R0, RZ, RZ, RZ ;  /* 0x000000ffff007224 */ /* 0x000fd400078e00ff */
.L_x_3609:
[----:B------:R-:W-:Y:S05]  /*27320*/  BSYNC.RECONVERGENT B3 ;  /* 0x0000000000037941 */ /* 0x000fea0003800200 */
.L_x_3607:
        /* <DEDUP_REMOVED lines=36> */
.L_x_3587:
        /* <DEDUP_REMOVED lines=10> */
.L_x_3610:
[----:B------:R-:W-:-:S10]  /*27610*/  DADD R24, R26, -R26 ;  /* 0x000000001a187229 */ /* 0x000fd4000000081a */
[----:B------:R-:W-:Y:S02]  /*27620*/  IMAD.MOV.U32 R26, RZ, RZ, R24 ;  /* 0x000000ffff1a7224 */ /* 0x000fe400078e0018 */
[----:B------:R-:W-:Y:S01]  /*27630*/  IMAD.MOV.U32 R27, RZ, RZ, R25 ;  /* 0x000000ffff1b7224 */ /* 0x000fe200078e0019 */
[----:B------:R-:W-:Y:S06]  /*27640*/  BRA `(.L_x_3599) ;  /* 0x0000000800c87947 */ /* 0x000fec0003800000 */
.L_x_3586:
        /* <DEDUP_REMOVED lines=26> */
.L_x_3614:
[----:B------:R-:W-:Y:S05]  /*277f0*/  BSYNC.RECONVERGENT B4 ;  /* 0x0000000000047941 */ /* 0x000fea0003800200 */
.L_x_3613:
[----:B------:R-:W-:Y:S01]  /*27800*/  VIADD R0, R4, 0x1 ;  /* 0x0000000104007836 */ /* 0x000fe20000000000 */
[----:B------:R-:W-:Y:S06]  /*27810*/  BRA `(.L_x_3615) ;  /* 0x0000000000087947 */ /* 0x000fec0003800000 */
.L_x_3612:
[----:B------:R-:W-:Y:S01]  /*27820*/  DMUL R2, RZ, R26 ;  /* 0x0000001aff027228 */ /* 0x000fe20000000000 */
[----:B------:R-:W-:-:S10]  /*27830*/  IMAD.MOV.U32 R0, RZ, RZ, 0x1 ;  /* 0x00000001ff007424 */ /* 0x000fd400078e00ff */
.L_x_3615:
[----:B------:R-:W-:Y:S05]  /*27840*/  BSYNC.RECONVERGENT B3 ;  /* 0x0000000000037941 */ /* 0x000fea0003800200 */
.L_x_3611:
        /* <DEDUP_REMOVED lines=56> */
.L_x_3617:
[----:B------:R-:W-:Y:S01]  /*27bd0*/  DMUL R2, RZ, R26 ;  /* 0x0000001aff027228 */ /* 0x000fe20000000000 */
[----:B------:R-:W-:-:S10]  /*27be0*/  IMAD.MOV.U32 R0, RZ, RZ, RZ ;  /* 0x000000ffff007224 */ /* 0x000fd400078e00ff */
.L_x_3618:
[----:B------:R-:W-:Y:S05]  /*27bf0*/  BSYNC.RECONVERGENT B3 ;  /* 0x0000000000037941 */ /* 0x000fea0003800200 */
.L_x_3616:
        /* <DEDUP_REMOVED lines=30> */
.L_x_3585:
        /* <DEDUP_REMOVED lines=57> */
.L_x_3599:
[----:B------:R-:W-:Y:S05]  /*28170*/  BSYNC.RECONVERGENT B2 ;  /* 0x0000000000027941 */ /* 0x000fea0003800200 */
.L_x_3584:
[----:B------:R-:W0:Y:S01]  /*28180*/  S2R R0, SR_TID.X ;  /* 0x0000000000007919 */ /* 0x000e220000002100 */
[----:B------:R-:W-:Y:S01]  /*28190*/  IMAD.U32 R7, RZ, RZ, UR11 ;  /* 0x0000000bff077e24 */ /* 0x000fe2000f8e00ff */
[----:B------:R-:W-:Y:S01]  /*281a0*/  BSSY.RECONVERGENT B0, `(.L_x_3619) ;  /* 0x000002f000007945 */ /* 0x000fe20003800200 */
[----:B------:R-:W-:Y:S02]  /*281b0*/  IMAD.U32 R5, RZ, RZ, UR11 ;  /* 0x0000000bff057e24 */ /* 0x000fe4000f8e00ff */
[----:B------:R-:W-:Y:S02]  /*281c0*/  IMAD.U32 R12, RZ, RZ, UR11 ;  /* 0x0000000bff0c7e24 */ /* 0x000fe4000f8e00ff */
[----:B------:R-:W-:Y:S01]  /*281d0*/  IMAD.U32 R14, RZ, RZ, UR11 ;  /* 0x0000000bff0e7e24 */ /* 0x000fe2000f8e00ff */
[----:B0-----:R-:W-:-:S04]  /*281e0*/  IADD3 R10, P0, PT, R0, UR4, RZ ;  /* 0x00000004000a7c10 */ /* 0x001fc8000ff1e0ff */
[----:B------:R-:W-:Y:S01]  /*281f0*/  IADD3 R2, P1, PT, R10, UR11, RZ ;  /* 0x0000000b0a027c10 */ /* 0x000fe2000ff3e0ff */
[----:B------:R-:W-:-:S03]  /*28200*/  IMAD.X R11, RZ, RZ, UR5, P0 ;  /* 0x00000005ff0b7e24 */ /* 0x000fc600080e06ff */
[C---:B------:R-:W-:Y:S01]  /*28210*/  IADD3 R8, P2, PT, R2.reuse, UR11, RZ ;  /* 0x0000000b02087c10 */ /* 0x040fe2000ff5e0ff */
[----:B------:R-:W-:Y:S01]  /*28220*/  IMAD.X R3, RZ, RZ, R11, P1 ;  /* 0x000000ffff037224 */ /* 0x000fe200008e060b */
[----:B------:R-:W-:Y:S02]  /*28230*/  ISETP.GE.U32.AND P0, PT, R2, UR14, PT ;  /* 0x0000000e02007c0c */ /* 0x000fe4000bf06070 */
[----:B------:R-:W-:Y:S01]  /*28240*/  ISETP.GE.U32.AND P1, PT, R10, UR14, PT ;  /* 0x0000000e0a007c0c */ /* 0x000fe2000bf26070 */
[----:B------:R-:W-:Y:S01]  /*28250*/  IMAD.X R9, RZ, RZ, R3, P2 ;  /* 0x000000ffff097224 */ /* 0x000fe200010e0603 */
[----:B------:R-:W-:Y:S02]  /*28260*/  ISETP.GE.U32.AND P2, PT, R8, UR14, PT ;  /* 0x0000000e08007c0c */ /* 0x000fe4000bf46070 */
[----:B------:R-:W-:Y:S02]  /*28270*/  ISETP.GE.U32.AND.EX P0, PT, R3, UR15, PT, P0 ;  /* 0x0000000f03007c0c */ /* 0x000fe4000bf06100 */
[----:B------:R-:W-:-:S02]  /*28280*/  ISETP.GE.U32.AND.EX P1, PT, R11, UR15, PT, P1 ;  /* 0x0000000f0b007c0c */ /* 0x000fc4000bf26110 */
[----:B------:R-:W-:-:S09]  /*28290*/  ISETP.GE.U32.AND.EX P2, PT, R9, UR15, PT, P2 ;  /* 0x0000000f09007c0c */ /* 0x000fd2000bf46120 */
[C---:B------:R-:W-:Y:S02]  /*282a0*/  @!P0 LEA R4, P6, R10.reuse, UR6, 0x4 ;  /* 0x000000060a048c11 */ /* 0x040fe4000f8c20ff */
[C---:B------:R-:W-:Y:S02]  /*282b0*/  @!P1 LEA R2, P5, R10.reuse, UR6, 0x4 ;  /* 0x000000060a029c11 */ /* 0x040fe4000f8a20ff */
[----:B------:R-:W-:Y:S01]  /*282c0*/  @!P2 IMAD.SHL.U32 R7, R7, 0x10, RZ ;  /* 0x000000100707a824 */ /* 0x000fe200078e00ff */
[C---:B------:R-:W-:Y:S02]  /*282d0*/  @!P2 LEA R6, P3, R10.reuse, UR6, 0x4 ;  /* 0x000000060a06ac11 */ /* 0x040fe4000f8620ff */
[----:B------:R-:W-:Y:S02]  /*282e0*/  @!P0 LEA R4, P4, R5, R4, 0x4 ;  /* 0x0000000405048211 */ /* 0x000fe400078820ff */
[C-C-:B------:R-:W-:Y:S02]  /*282f0*/  @!P1 LEA.HI.X R3, R10.reuse, UR7, R11.reuse, 0x4, P5 ;  /* 0x000000070a039c11 */ /* 0x140fe4000a8f240b */
[----:B------:R-:W-:-:S02]  /*28300*/  @!P0 LEA.HI.X R5, R10, UR7, R11, 0x4, P6 ;  /* 0x000000070a058c11 */ /* 0x000fc4000b0f240b */
[----:B------:R-:W-:Y:S01]  /*28310*/  @!P2 IADD3 R6, P5, P6, R7, R6, R7 ;  /* 0x000000060706a210 */ /* 0x000fe20007ebe007 */
[----:B------:R0:W-:Y:S01]  /*28320*/  @!P1 STG.E.128 desc[UR12][R2.64], R20 ;  /* 0x0000001402009986 */ /* 0x0001e2000c101d0c */
[----:B------:R-:W-:Y:S02]  /*28330*/  @!P2 SHF.R.U32.HI R12, RZ, 0x1c, R12 ;  /* 0x0000001cff0ca819 */ /* 0x000fe4000001160c */
[----:B------:R-:W-:Y:S02]  /*28340*/  @!P2 LEA.HI.X R7, R10, UR7, R11, 0x4, P3 ;  /* 0x000000070a07ac11 */ /* 0x000fe400098f240b */
[----:B------:R-:W-:Y:S02]  /*28350*/  @!P0 LEA.HI.X R5, R14, R5, RZ, 0x4, P4 ;  /* 0x000000050e058211 */ /* 0x000fe400020f24ff */
[----:B------:R-:W-:Y:S02]  /*28360*/  @!P2 IADD3.X R7, PT, PT, R12, R7, R12, P5, P6 ;  /* 0x000000070c07a210 */ /* 0x000fe40002fec40c */
[----:B------:R-:W-:Y:S01]  /*28370*/  IADD3 R8, P1, PT, R8, UR11, RZ ;  /* 0x0000000b08087c10 */ /* 0x000fe2000ff3e0ff */
[----:B------:R0:W-:Y:S03]  /*28380*/  @!P0 STG.E.128 desc[UR12][R4.64], R16 ;  /* 0x0000001004008986 */ /* 0x0001e6000c101d0c */
[----:B------:R-:W-:Y:S01]  /*28390*/  ISETP.GE.U32.AND P0, PT, R8, UR14, PT ;  /* 0x0000000e08007c0c */ /* 0x000fe2000bf06070 */
[----:B------:R0:W-:Y:S01]  /*283a0*/  @!P2 STG.E.128 desc[UR12][R6.64], R28 ;  /* 0x0000001c0600a986 */ /* 0x0001e2000c101d0c */
[----:B------:R-:W-:-:S05]  /*283b0*/  IMAD.X R8, RZ, RZ, R9, P1 ;  /* 0x000000ffff087224 */ /* 0x000fca00008e0609 */
[----:B------:R-:W-:-:S13]  /*283c0*/  ISETP.GE.U32.AND.EX P0, PT, R8, UR15, PT, P0 ;  /* 0x0000000f08007c0c */ /* 0x000fda000bf06100 */
[----:B0-----:R-:W-:Y:S05]  /*283d0*/  @P0 BRA `(.L_x_3620) ;  /* 0x00000000002c0947 */ /* 0x001fea0003800000 */
[----:B------:R-:W-:Y:S01]  /*283e0*/  USHF.L.U32 UR8, UR11, 0x4, URZ ;  /* 0x000000040b087899 */ /* 0x000fe200080006ff */
[----:B------:R-:W-:Y:S01]  /*283f0*/  LEA R2, P0, R10, UR6, 0x4 ;  /* 0x000000060a027c11 */ /* 0x000fe2000f8020ff */
[----:B------:R-:W-:-:S03]  /*28400*/  USHF.R.U32.HI UR9, URZ, 0x1c, UR11 ;  /* 0x0000001cff097899 */ /* 0x000fc6000801160b */
[----:B------:R-:W-:Y:S01]  /*28410*/  LEA.HI.X R10, R10, UR7, R11, 0x4, P0 ;  /* 0x000000070a0a7c11 */ /* 0x000fe200080f240b */
[----:B------:R-:W-:Y:S02]  /*28420*/  IMAD.U32 R3, RZ, RZ, UR8 ;  /* 0x00000008ff037e24 */ /* 0x000fe4000f8e00ff */
[----:B------:R-:W-:-:S03]  /*28430*/  IMAD.U32 R5, RZ, RZ, UR9 ;  /* 0x00000009ff057e24 */ /* 0x000fc6000f8e00ff */
[----:B------:R-:W-:-:S04]  /*28440*/  IADD3 R2, P0, P1, R2, UR8, R3 ;  /* 0x0000000802027c10 */ /* 0x000fc8000f91e003 */
[----:B------:R-:W-:Y:S02]  /*28450*/  IADD3.X R10, PT, PT, R10, UR9, R5, P0, P1 ;  /* 0x000000090a0a7c10 */ /* 0x000fe400087e2405 */
[----:B------:R-:W-:-:S04]  /*28460*/  IADD3 R2, P0, PT, R2, UR8, RZ ;  /* 0x0000000802027c10 */ /* 0x000fc8000ff1e0ff */
[----:B------:R-:W-:-:S05]  /*28470*/  IADD3.X R3, PT, PT, R10, UR9, RZ, P0, !PT ;  /* 0x000000090a037c10 */ /* 0x000fca00087fe4ff */
[----:B------:R0:W-:Y:S04]  /*28480*/  STG.E.128 desc[UR12][R2.64], R24 ;  /* 0x0000001802007986 */ /* 0x0001e8000c101d0c */
.L_x_3620:
[----:B------:R-:W-:Y:S05]  /*28490*/  BSYNC.RECONVERGENT B0 ;  /* 0x0000000000007941 */ /* 0x000fea0003800200 */
.L_x_3619:
[----:B------:R-:W1:Y:S02]  /*284a0*/  LDCU UR8, c[0x0][0x360] ;  /* 0x00006c00ff0877ac */ /* 0x000e640008000800 */
[----:B-1----:R-:W-:-:S04]  /*284b0*/  ULEA UR4, UP0, UR8, UR4, 0x2 ;  /* 0x0000000408047291 */ /* 0x002fc8000f8010ff */
[----:B------:R-:W-:Y:S02]  /*284c0*/  UIADD3.X UR5, UPT, UPT, URZ, UR5, URZ, UP0, !UPT ;  /* 0x00000005ff057290 */ /* 0x000fe400087fe4ff */
[----:B------:R-:W-:-:S04]  /*284d0*/  UISETP.GE.U32.AND UP0, UPT, UR4, UR14, UPT ;  /* 0x0000000e0400728c */ /* 0x000fc8000bf06070 */
[----:B------:R-:W-:-:S09]  /*284e0*/  UISETP.GE.U32.AND.EX UP0, UPT, UR5, UR15, UPT, UP0 ;  /* 0x0000000f0500728c */ /* 0x000fd2000bf06100 */
[----:B------:R-:W-:Y:S05]  /*284f0*/  BRA.U !UP0, `(.L_x_3621) ;  /* 0xfffffd7d08387547 */ /* 0x000fea000b83ffff */
[----:B------:R-:W-:Y:S05]  /*28500*/  EXIT ;  /* 0x000000000000794d */ /* 0x000fea0003800000 */
.L_x_3224:
[----:B------:R-:W0:Y:S02]  /*28510*/  S2R R33, SR_TID.X ;  /* 0x0000000000217919 */ /* 0x000e240000002100 */
[----:B0-----:R-:W-:-:S03]  /*28520*/  IMAD.WIDE.U32 R2, R33, 0x4, RZ ;  /* 0x0000000421027825 */ /* 0x001fc600078e00ff */
[----:B------:R-:W-:-:S04]  /*28530*/  ISETP.GE.U32.AND P0, PT, R2, UR10, PT ;  /* 0x0000000a02007c0c */ /* 0x000fc8000bf06070 */
[----:B------:R-:W-:-:S13]  /*28540*/  ISETP.GE.AND.EX P0, PT, R3, UR8, PT, P0 ;  /* 0x0000000803007c0c */ /* 0x000fda000bf06300 */
[----:B------:R-:W-:Y:S05]  /*28550*/  @P0 EXIT ;  /* 0x000000000000094d */ /* 0x000fea0003800000 */
[----:B------:R-:W-:-:S07]  /*28560*/  IMAD.MOV.U32 R32, RZ, RZ, RZ ;  /* 0x000000ffff207224 */ /* 0x000fce00078e00ff */
.L_x_4016:
        /* <DEDUP_REMOVED lines=93> */
.L_x_3625:
[----:B------:R-:W-:Y:S01]  /*28b40*/  IMAD.MOV.U32 R2, RZ, RZ, 0x0 ;  /* 0x00000000ff027424 */ /* 0x000fe200078e00ff */
[----:B------:R-:W-:Y:S01]  /*28b50*/  LOP3.LUT P0, RZ, R5, 0x7fffffff, RZ, 0xc0, !PT ;  /* 0x7fffffff05ff7812 */ /* 0x000fe2000780c0ff */
[----:B------:R-:W-:-:S06]  /*28b60*/  IMAD.MOV.U32 R3, RZ, RZ, 0x7ff00000 ;  /* 0x7ff00000ff037424 */ /* 0x000fcc00078e00ff */
[----:B------:R-:W-:-:S10]  /*28b70*/  DFMA R2, R4, R2, +INF ;  /* 0x7ff000000402742b */ /* 0x000fd40000000002 */
[----:B------:R-:W-:Y:S02]  /*28b80*/  FSEL R20, R2, RZ, P0 ;  /* 0x000000ff02147208 */ /* 0x000fe40000000000 */
[----:B------:R-:W-:-:S07]  /*28b90*/  FSEL R21, R3, -QNAN , P0 ;  /* 0xfff0000003157808 */ /* 0x000fce0000000000 */
.L_x_3626:
[----:B------:R-:W-:Y:S05]  /*28ba0*/  BSYNC.RECONVERGENT B0 ;  /* 0x0000000000007941 */ /* 0x000fea0003800200 */
.L_x_3624:
        /* <DEDUP_REMOVED lines=28> */
.L_x_3628:
[----:B------:R-:W-:Y:S05]  /*28d70*/  BSYNC.RECONVERGENT B2 ;  /* 0x0000000000027941 */ /* 0x000fea0003800200 */
.L_x_3627:
        /* <DEDUP_REMOVED lines=91> */
.L_x_3623:
        /* <DEDUP_REMOVED lines=36> */
.L_x_3632:
[----:B------:R-:W-:Y:S05]  /*29570*/  BSYNC.RECONVERGENT B2 ;  /* 0x0000000000027941 */ /* 0x000fea0003800200 */
.L_x_3631:
        /* <DEDUP_REMOVED lines=23> */
.L_x_3634:
[----:B------:R-:W-:Y:S05]  /*296f0*/  BSYNC.RECONVERGENT B2 ;  /* 0x0000000000027941 */ /* 0x000fea0003800200 */
.L_x_3633:
        /* <DEDUP_REMOVED lines=121> */
.L_x_3636:
[----:B------:R-:W-:Y:S01]  /*29e90*/  IMAD.MOV.U32 R2, RZ, RZ, 0x0 ;  /* 0x00000000ff027424 */ /* 0x000fe200078e00ff */
[----:B------:R-:W-:Y:S01]  /*29ea0*/  LOP3.LUT P0, RZ, R5, 0x7fffffff, RZ, 0xc0, !PT ;  /* 0x7fffffff05ff7812 */ /* 0x000fe2000780c0ff */
[----:B------:R-:W-:-:S06]  /*29eb0*/  IMAD.MOV.U32 R3, RZ, RZ, 0x7ff00000 ;  /* 0x7ff00000ff037424 */ /* 0x000fcc00078e00ff */
[----:B------:R-:W-:-:S10]  /*29ec0*/  DFMA R2, R4, R2, +INF ;  /* 0x7ff000000402742b */ /* 0x000fd40000000002 */
[----:B------:R-:W-:Y:S02]  /*29ed0*/  FSEL R20, R2, RZ, P0 ;  /* 0x000000ff02147208 */ /* 0x000fe40000000000 */
[----:B------:R-:W-:-:S07]  /*29ee0*/  FSEL R21, R3, -QNAN , P0 ;  /* 0xfff0000003157808 */ /* 0x000fce0000000000 */
.L_x_3637:
[----:B------:R-:W-:Y:S05]  /*29ef0*/  BSYNC.RECONVERGENT B0 ;  /* 0x0000000000007941 */ /* 0x000fea0003800200 */
.L_x_3635:
        /* <DEDUP_REMOVED lines=22> */
.L_x_3639:
[----:B------:R-:W-:Y:S05]  /*2a060*/  BSYNC.RECONVERGENT B2 ;  /* 0x0000000000027941 */ /* 0x000fea0003800200 */
.L_x_3638:
        /* <DEDUP_REMOVED lines=92> */
.L_x_3630:
        /* <DEDUP_REMOVED lines=94> */
.L_x_3641:
        /* <DEDUP_REMOVED lines=28> */
.L_x_3645:
[----:B------:R-:W-:Y:S05]  /*2add0*/  BSYNC.RECONVERGENT B3 ;  /* 0x0000000000037941 */ /* 0x000fea0003800200 */
.L_x_3644:
        /* <DEDUP_REMOVED lines=30> */
.L_x_3643:
        /* <DEDUP_REMOVED lines=77> */
.L_x_3647:
[----:B------:R-:W-:Y:S01]  /*2b490*/  IMAD.MOV.U32 R4, RZ, RZ, 0x0 ;  /* 0x00000000ff047424 */ /* 0x000fe200078e00ff */
[----:B------:R-:W-:Y:S01]  /*2b4a0*/  LOP3.LUT P0, RZ, R3, 0x7fffffff, RZ, 0xc0, !PT ;  /* 0x7fffffff03ff7812 */ /* 0x000fe2000780c0ff */
[----:B------:R-:W-:-:S06]  /*2b4b0*/  IMAD.MOV.U32 R5, RZ, RZ, 0x7ff00000 ;  /* 0x7ff00000ff057424 */ /* 0x000fcc00078e00ff */
[----:B------:R-:W-:-:S10]  /*2b4c0*/  DFMA R4, R2, R4, +INF ;  /* 0x7ff000000204742b */ /* 0x000fd40000000004 */
[----:B------:R-:W-:Y:S02]  /*2b4d0*/  FSEL R2, R4, RZ, P0 ;  /* 0x000000ff04027208 */ /* 0x000fe40000000000 */
[----:B------:R-:W-:-:S07]  /*2b4e0*/  FSEL R3, R5, -QNAN , P0 ;  /* 0xfff0000005037808 */ /* 0x000fce0000000000 */
.L_x_3646:
[----:B------:R-:W-:Y:S05]  /*2b4f0*/  BSYNC.RECONVERGENT B2 ;  /* 0x0000000000027941 */ /* 0x000fea0003800200 */
.L_x_3642:
        /* <DEDUP_REMOVED lines=87> */
.L_x_3640:
        /* <DEDUP_REMOVED lines=39> */
[----:B------:R-:W-:-:S04]  /*2bce0*/  SEL R4, R12, R6, P2 ;  /* 0x000000060c047207 */ /* 0x000fc80001000000 */
[C---:B------:R-:W-:Y:S02]  /*2bcf0*/  DMUL R20, R14.reuse, R2 ;  /* 0x000000020e147228 */ /* 0x040fe40000000000 */
        /* <DEDUP_REMOVED lines=101> */
.L_x_3650:
[----:B------:R-:W-:Y:S01]  /*2c350*/  IMAD.MOV.U32 R2, RZ, RZ, 0x0 ;  /* 0x00000000ff027424 */ /* 0x000fe200078e00ff */
[----:B------:R-:W-:Y:S01]  /*2c360*/  LOP3.LUT P0, RZ, R5, 0x7fffffff, RZ, 0xc0, !PT ;  /* 0x7fffffff05ff7812 */ /* 0x000fe2000780c0ff */
[----:B------:R-:W-:-:S06]  /*2c370*/  IMAD.MOV.U32 R3, RZ, RZ, 0x7ff00000 ;  /* 0x7ff00000ff037424 */ /* 0x000fcc00078e00ff */
[----:B------:R-:W-:-:S10]  /*2c380*/  DFMA R2, R4, R2, +INF ;  /* 0x7ff000000402742b */ /* 0x000fd40000000002 */
[----:B------:R-:W-:Y:S02]  /*2c390*/  FSEL R20, R2, RZ, P0 ;  /* 0x000000ff02147208 */ /* 0x000fe40000000000 */
[----:B------:R-:W-:-:S07]  /*2c3a0*/  FSEL R21, R3, -QNAN , P0 ;  /* 0xfff0000003157808 */ /* 0x000fce0000000000 */
.L_x_3651:
[----:B------:R-:W-:Y:S05]  /*2c3b0*/  BSYNC.RECONVERGENT B0 ;  /* 0x0000000000007941 */ /* 0x000fea0003800200 */
.L_x_3649:
        /* <DEDUP_REMOVED lines=21> */
.L_x_3653:
[----:B------:R-:W-:Y:S05]  /*2c510*/  BSYNC.RECONVERGENT B2 ;  /* 0x0000000000027941 */ /* 0x000fea0003800200 */
.L_x_3652:
        /* <DEDUP_REMOVED lines=91> */
.L_x_3648:
        /* <DEDUP_REMOVED lines=33> */
.L_x_3658:
[----:B------:R-:W-:Y:S05]  /*2cce0*/  BSYNC.RECONVERGENT B3 ;  /* 0x0000000000037941 */ /* 0x000fea0003800200 */
.L_x_3657:
        /* <DEDUP_REMOVED lines=30> */
.L_x_3656:
        /* <DEDUP_REMOVED lines=77> */
.L_x_3660:
[----:B------:R-:W-:Y:S01]  /*2d3a0*/  IMAD.MOV.U32 R4, RZ, RZ, 0x0 ;  /* 0x00000000ff047424 */ /* 0x000fe200078e00ff */
[----:B------:R-:W-:Y:S01]  /*2d3b0*/  LOP3.LUT P0, RZ, R3, 0x7fffffff, RZ, 0xc0, !PT ;  /* 0x7fffffff03ff7812 */ /* 0x000fe2000780c0ff */
[----:B------:R-:W-:-:S06]  /*2d3c0*/  IMAD.MOV.U32 R5, RZ, RZ, 0x7ff00000 ;  /* 0x7ff00000ff057424 */ /* 0x000fcc00078e00ff */
[----:B------:R-:W-:-:S10]  /*2d3d0*/  DFMA R4, R2, R4, +INF ;  /* 0x7ff000000204742b */ /* 0x000fd40000000004 */
[----:B------:R-:W-:Y:S02]  /*2d3e0*/  FSEL R20, R4, RZ, P0 ;  /* 0x000000ff04147208 */ /* 0x000fe40000000000 */
[----:B------:R-:W-:-:S07]  /*2d3f0*/  FSEL R21, R5, -QNAN , P0 ;  /* 0xfff0000005157808 */ /* 0x000fce0000000000 */
.L_x_3659:
[----:B------:R-:W-:Y:S05]  /*2d400*/  BSYNC.RECONVERGENT B2 ;  /* 0x0000000000027941 */ /* 0x000fea0003800200 */
.L_x_3655:
        /* <DEDUP_REMOVED lines=22> */
.L_x_3662:
[----:B------:R-:W-:Y:S05]  /*2d570*/  BSYNC.RECONVERGENT B2 ;  /* 0x0000000000027941 */ /* 0x000fea0003800200 */
.L_x_3661:
        /* <DEDUP_REMOVED lines=92> */
.L_x_3654:
        /* <DEDUP_REMOVED lines=82> */
.L_x_3665:
[----:B------:R-:W-:Y:S01]  /*2e060*/  IMAD.MOV.U32 R4, RZ, RZ, 0x0 ;  /* 0x00000000ff047424 */ /* 0x000fe200078e00ff */
[----:B------:R-:W-:Y:S01]  /*2e070*/  LOP3.LUT P0, RZ, R3, 0x7fffffff, RZ, 0xc0, !PT ;  /* 0x7fffffff03ff7812 */ /* 0x000fe2000780c0ff */
[----:B------:R-:W-:-:S06]  /*2e080*/  IMAD.MOV.U32 R5, RZ, RZ, 0x7ff00000 ;  /* 0x7ff00000ff057424 */ /* 0x000fcc00078e00ff */
[----:B------:R-:W-:-:S10]  /*2e090*/  DFMA R4, R2, R4, +INF ;  /* 0x7ff000000204742b */ /* 0x000fd40000000004 */
[----:B------:R-:W-:Y:S02]  /*2e0a0*/  FSEL R20, R4, RZ, P0 ;  /* 0x000000ff04147208 */ /* 0x000fe40000000000 */
[----:B------:R-:W-:-:S07]  /*2e0b0*/  FSEL R21, R5, -QNAN , P0 ;  /* 0xfff0000005157808 */ /* 0x000fce0000000000 */
.L_x_3666:
[----:B------:R-:W-:Y:S05]  /*2e0c0*/  BSYNC.RECONVERGENT B0 ;  /* 0x0000000000007941 */ /* 0x000fea0003800200 */
.L_x_3664:
        /* <DEDUP_REMOVED lines=21> */
.L_x_3668:
[----:B------:R-:W-:Y:S05]  /*2e220*/  BSYNC.RECONVERGENT B2 ;  /* 0x0000000000027941 */ /* 0x000fea0003800200 */
.L_x_3667:
        /* <DEDUP_REMOVED lines=92> */
.L_x_3663:
        /* <DEDUP_REMOVED lines=19> */
[C---:B------:R-:W-:Y:S02]  /*2e920*/  DMUL R2, R4.reuse, R14 ;  /* 0x0000000e04027228 */ /* 0x040fe40000000000 */
        /* <DEDUP_REMOVED lines=9> */
.L_x_3670:
        /* <DEDUP_REMOVED lines=81> */
.L_x_3669:
        /* <DEDUP_REMOVED lines=39> */
.L_x_3674:
[----:B------:R-:W-:Y:S05]  /*2f140*/  BSYNC.RECONVERGENT B3 ;  /* 0x0000000000037941 */ /* 0x000fea0003800200 */
.L_x_3673:
        /* <DEDUP_REMOVED lines=30> */
.L_x_3672:
        /* <DEDUP_REMOVED lines=77> */
.L_x_3676:
[----:B------:R-:W-:Y:S01]  /*2f800*/  IMAD.MOV.U32 R4, RZ, RZ, 0x0 ;  /* 0x00000000ff047424 */ /* 0x000fe200078e00ff */
[----:B------:R-:W-:Y:S01]  /*2f810*/  LOP3.LUT P0, RZ, R3, 0x7fffffff, RZ, 0xc0, !PT ;  /* 0x7fffffff03ff7812 */ /* 0x000fe2000780c0ff */
[----:B------:R-:W-:-:S06]  /*2f820*/  IMAD.MOV.U32 R5, RZ, RZ, 0x7ff00000 ;  /* 0x7ff00000ff057424 */ /* 0x000fcc00078e00ff */
[----:B------:R-:W-:-:S10]  /*2f830*/  DFMA R4, R2, R4, +INF ;  /* 0x7ff000000204742b */ /* 0x000fd40000000004 */
[----:B------:R-:W-:Y:S02]  /*2f840*/  FSEL R20, R4, RZ, P0 ;  /* 0x000000ff04147208 */ /* 0x000fe40000000000 */
[----:B------:R-:W-:-:S07]  /*2f850*/  FSEL R21, R5, -QNAN , P0 ;  /* 0xfff0000005157808 */ /* 0x000fce0000000000 */
.L_x_3675:
[----:B------:R-:W-:Y:S05]  /*2f860*/  BSYNC.RECONVERGENT B2 ;  /* 0x0000000000027941 */ /* 0x000fea0003800200 */
.L_x_3671:
        /* <DEDUP_REMOVED lines=22> */
.L_x_3678:
[----:B------:R-:W-:Y:S05]  /*2f9d0*/  BSYNC.RECONVERGENT B2 ;  /* 0x0000000000027941 */ /* 0x000fea0003800200 */
.L_x_3677:
        /* <DEDUP_REMOVED lines=91> */
.L_x_3629:
[----:B------:R-:W-:Y:S05]  /*2ff90*/  BSYNC.RECONVERGENT B1 ;  /* 0x0000000000017941 */ /* 0x000fea0003800200 */
.L_x_3622:
        /* <DEDUP_REMOVED lines=69> */
.L_x_3680:
        /* <DEDUP_REMOVED lines=31> */
.L_x_3686:
[----:B------:R-:W-:Y:S05]  /*305e0*/  BSYNC.RECONVERGENT B4 ;  /* 0x0000000000047941 */ /* 0x000fea0003800200 */
.L_x_3685:
[----:B------:R-:W-:-:S07]  /*305f0*/  VIADD R0, R4, 0x1 ;  /* 0x0000000104007836 */ /* 0x000fce0000000000 */
.L_x_3684:
[----:B------:R-:W-:Y:S05]  /*30600*/  BSYNC.RECONVERGENT B3 ;  /* 0x0000000000037941 */ /* 0x000fea0003800200 */
.L_x_3683:
        /* <DEDUP_REMOVED lines=57> */
.L_x_3688:
[----:B------:R-:W-:Y:S05]  /*309a0*/  BSYNC.RECONVERGENT B3 ;  /* 0x0000000000037941 */ /* 0x000fea0003800200 */
.L_x_3687:
        /* <DEDUP_REMOVED lines=30> */
.L_x_3682:
        /* <DEDUP_REMOVED lines=15> */
.L_x_3689:
[----:B------:R-:W-:-:S05]  /*30c80*/  VIADD R0, R3, 0xbf79d1be ;  /* 0xbf79d1be03007836 */ /* 0x000fca0000000000 */
[----:B------:R-:W-:-:S13]  /*30c90*/  ISETP.GT.U32.AND P0, PT, R0, 0x108aa2, PT ;  /* 0x00108aa20000780c */ /* 0x000fda0003f04070 */
[----:B------:R-:W-:Y:S05]  /*30ca0*/  @P0 BRA `(.L_x_3690) ;  /* 0x0000000c00280947 */ /* 0x000fea0003800000 */
[----:B------:R-:W-:Y:S01]  /*30cb0*/  UMOV UR4, 0x19ba0da4 ;  /* 0x19ba0da400047882 */ /* 0x000fe20000000000 */
[----:B------:R-:W-:Y:S01]  /*30cc0*/  UMOV UR5, 0x40937be3 ;  /* 0x40937be300057882 */ /* 0x000fe20000000000 */
[----:B------:R-:W-:Y:S01]  /*30cd0*/  BSSY.RECONVERGENT B0, `(.L_x_3691) ;  /* 0x000003c000007945 */ /* 0x000fe20003800200 */
[----:B------:R-:W-:Y:S01]  /*30ce0*/  DADD R4, R2, -UR4 ;  /* 0x8000000402047e29 */ /* 0x000fe20008000000 */
[----:B------:R-:W-:Y:S01]  /*30cf0*/  UMOV UR4, 0xfefa39ef ;  /* 0xfefa39ef00047882 */ /* 0x000fe20000000000 */
[----:B------:R-:W-:Y:S01]  /*30d00*/  IMAD.MOV.U32 R2, RZ, RZ, 0x652b82fe ;  /* 0x652b82feff027424 */ /* 0x000fe200078e00ff */
[----:B------:R-:W-:Y:S01]  /*30d10*/  UMOV UR5, 0x3fe62e42 ;  /* 0x3fe62e4200057882 */ /* 0x000fe20000000000 */
[----:B------:R-:W-:-:S06]  /*30d20*/  IMAD.MOV.U32 R3, RZ, RZ, 0x3ff71547 ;  /* 0x3ff71547ff037424 */ /* 0x000fcc00078e00ff */
[----:B------:R-:W-:Y:S01]  /*30d30*/  DFMA R2, R4, R2, 6.75539944105574400000e+15 ;  /* 0x433800000402742b */ /* 0x000fe20000000002 */
[----:B------:R-:W-:-:S07]  /*30d40*/  FSETP.GEU.FTZ.AND P0, PT, |R5|, 4.1917929649353027344, PT ;  /* 0x4086232b0500780b */ /* 0x000fce0003f1e200 */
        /* <DEDUP_REMOVED lines=52> */
.L_x_3692:
[----:B------:R-:W-:Y:S05]  /*31090*/  BSYNC.RECONVERGENT B0 ;  /* 0x0000000000007941 */ /* 0x000fea0003800200 */
.L_x_3691:
        /* <DEDUP_REMOVED lines=40> */
.L_x_3696:
[----:B------:R-:W-:Y:S05]  /*31320*/  BSYNC.RECONVERGENT B4 ;  /* 0x0000000000047941 */ /* 0x000fea0003800200 */
.L_x_3695:
[----:B------:R-:W-:-:S07]  /*31330*/  VIADD R0, R4, 0x1 ;  /* 0x0000000104007836 */ /* 0x000fce0000000000 */
.L_x_3694:
[----:B------:R-:W-:Y:S05]  /*31340*/  BSYNC.RECONVERGENT B3 ;  /* 0x0000000000037941 */ /* 0x000fea0003800200 */
.L_x_3693:
        /* <DEDUP_REMOVED lines=59> */
.L_x_3698:
[----:B------:R-:W-:Y:S05]  /*31700*/  BSYNC.RECONVERGENT B3 ;  /* 0x0000000000037941 */ /* 0x000fea0003800200 */
.L_x_3697:
        /* <DEDUP_REMOVED lines=36> */
.L_x_3690:
        /* <DEDUP_REMOVED lines=61> */
.L_x_3700:
[----:B------:R-:W-:Y:S05]  /*31d20*/  BSYNC.RECONVERGENT B0 ;  /* 0x0000000000007941 */ /* 0x000fea0003800200 */
.L_x_3699:
        /* <DEDUP_REMOVED lines=27> */
.L_x_3704:
[----:B------:R-:W-:Y:S05]  /*31ee0*/  BSYNC.RECONVERGENT B4 ;  /* 0x0000000000047941 */ /* 0x000fea0003800200 */
.L_x_3703:
[----:B------:R-:W-:-:S07]  /*31ef0*/  VIADD R0, R0, 0x1 ;  /* 0x0000000100007836 */ /* 0x000fce0000000000 */
.L_x_3702:
[----:B------:R-:W-:Y:S05]  /*31f00*/  BSYNC.RECONVERGENT B3 ;  /* 0x0000000000037941 */ /* 0x000fea0003800200 */
.L_x_3701:
        /* <DEDUP_REMOVED lines=57> */
.L_x_3706:
[----:B------:R-:W-:Y:S05]  /*322a0*/  BSYNC.RECONVERGENT B3 ;  /* 0x0000000000037941 */ /* 0x000fea0003800200 */
.L_x_3705:
        /* <DEDUP_REMOVED lines=31> */
.L_x_3681:
[----:B------:R-:W-:Y:S05]  /*324a0*/  BSYNC.RECONVERGENT B2 ;  /* 0x0000000000027941 */ /* 0x000fea0003800200 */
.L_x_3679:
        /* <DEDUP_REMOVED lines=133> */
.L_x_3714:
        /* <DEDUP_REMOVED lines=22> */
.L_x_3717:
[----:B------:R-:W-:Y:S05]  /*32e60*/  BSYNC.RECONVERGENT B3 ;  /* 0x0000000000037941 */ /* 0x000fea0003800200 */
.L_x_3716:
        /* <DEDUP_REMOVED lines=29> */
.L_x_3715:
[----:B------:R-:W-:Y:S05]  /*33040*/  BSYNC.RECONVERGENT B2 ;  /* 0x0000000000027941 */ /* 0x000fea0003800200 */
.L_x_3713:
        /* <DEDUP_REMOVED lines=22> */
.L_x_3719:
[----:B------:R-:W-:Y:S05]  /*331b0*/  BSYNC.RECONVERGENT B2 ;  /* 0x0000000000027941 */ /* 0x000fea0003800200 */
.L_x_3718:
        /* <DEDUP_REMOVED lines=84> */
.L_x_3721:
[----:B------:R-:W-:Y:S02]  /*33700*/  FSEL R2, RZ, 3.37028055040000000000e+12, P0 ;  /* 0x54442d18ff027808 */ /* 0x000fe40000000000 */
[----:B------:R-:W-:-:S07]  /*33710*/  FSEL R3, RZ, 2.1426990032196044922, P0 ;  /* 0x400921fbff037808 */ /* 0x000fce0000000000 */
.L_x_3722:
[----:B------:R-:W-:Y:S05]  /*33720*/  BSYNC.RECONVERGENT B0 ;  /* 0x0000000000007941 */ /* 0x000fea0003800200 */
.L_x_3720:
[----:B------:R-:W-:Y:S01]  /*33730*/  DADD R16, |R16|, |R18| ;  /* 0x0000000010107229 */ /* 0x000fe20000000612 */
[----:B------:R-:W-:Y:S01]  /*33740*/  LOP3.LUT R19, R3, 0x80000000, R19, 0xb8, !PT ;  /* 0x8000000003137812 */ /* 0x000fe200078eb813 */
[----:B------:R-:W-:-:S06]  /*33750*/  DMUL R8, R8, 0.5 ;  /* 0x3fe0000008087828 */ /* 0x000fcc0000000000 */
[----:B------:R-:W-:-:S06]  /*33760*/  DSETP.NAN.AND P0, PT, R16, R16, PT ;  /* 0x000000101000722a */ /* 0x000fcc0003f08000 */
[----:B------:R-:W-:Y:S02]  /*33770*/  FSEL R2, R16, R2, P0 ;  /* 0x0000000210027208 */ /* 0x000fe40000000000 */
[----:B------:R-:W-:Y:S01]  /*33780*/  FSEL R3, R17, R19, P0 ;  /* 0x0000001311037208 */ /* 0x000fe20000000000 */
[----:B------:R-:W-:Y:S06]  /*33790*/  BRA `(.L_x_3723) ;  /* 0x0000006400c47947 */ /* 0x000fec0003800000 */
.L_x_3712:
        /* <DEDUP_REMOVED lines=8> */
[----:B------:R-:W-:Y:S01]  /*33820*/  ISETP.GT.AND P0, PT, R5, 0xfffff, PT ;  /* 0x000fffff0500780c */ /* 0x000fe20003f04270 */
[----:B------:R-:W-:Y:S01]  /*33830*/  IMAD.MOV.U32 R15, RZ, RZ, R5 ;  /* 0x000000ffff0f7224 */ /* 0x000fe200078e0005 */
[----:B------:R-:W-:Y:S01]  /*33840*/  BSSY.RECONVERGENT B0, `(.L_x_3725) ;  /* 0x000005b000007945 */ /* 0x000fe20003800200 */
[----:B------:R-:W-:Y:S01]  /*33850*/  IMAD.MOV.U32 R14, RZ, RZ, R4 ;  /* 0x000000ffff0e7224 */ /* 0x000fe200078e0004 */
[----:B------:R-:W-:-:S09]  /*33860*/  FSETP.GEU.AND P5, PT, |R11|, 6.5827683646048100446e-37, PT ;  /* 0x036000000b00780b */ /* 0x000fd20003fae200 */
[----:B------:R-:W-:Y:S02]  /*33870*/  @!P0 DMUL R4, R4, 1.80143985094819840000e+16 ;  /* 0x4350000004048828 */ /* 0x000fe40000000000 */
[----:B0-----:R-:W-:-:S08]  /*33880*/  DFMA R6, -R40, R2, 1 ;  /* 0x3ff000002806742b */ /* 0x001fd00000000102 */
[----:B------:R-:W-:Y:S01]  /*33890*/  DFMA R6, R6, R6, R6 ;  /* 0x000000060606722b */ /* 0x000fe20000000006 */
[----:B------:R-:W-:Y:S02]  /*338a0*/  @!P0 IMAD.MOV.U32 R15, RZ, RZ, R5 ;  /* 0x000000ffff0f8224 */ /* 0x000fe400078e0005 */
[----:B------:R-:W-:Y:S02]  /*338b0*/  @!P0 IMAD.MOV.U32 R14, RZ, RZ, R4 ;  /* 0x000000ffff0e8224 */ /* 0x000fe400078e0004 */
[----:B------:R-:W-:-:S03]  /*338c0*/  VIADD R0, R15, 0xffffffff ;  /* 0xffffffff0f007836 */ /* 0x000fc60000000000 */
[----:B------:R-:W-:Y:S02]  /*338d0*/  DFMA R6, R2, R6, R2 ;  /* 0x000000060206722b */ /* 0x000fe40000000002 */
[----:B------:R-:W-:-:S06]  /*338e0*/  ISETP.GE.U32.AND P2, PT, R0, 0x7fefffff, PT ;  /* 0x7fefffff0000780c */ /* 0x000fcc0003f46070 */
[----:B------:R-:W-:-:S07]  /*338f0*/  DFMA R2, -R40, R6, 1 ;  /* 0x3ff000002802742b */ /* 0x000fce0000000106 */
[----:B------:R-:W-:Y:S01]  /*33900*/  @P2 LOP3.LUT P3, RZ, R5, 0x7fffffff, RZ, 0xc0, !PT ;  /* 0x7fffffff05ff2812 */ /* 0x000fe2000786c0ff */
[----:B------:R-:W-:Y:S01]  /*33910*/  DFMA R2, R6, R2, R6 ;  /* 0x000000020602722b */ /* 0x000fe20000000006 */
[----:B------:R-:W-:Y:S02]  /*33920*/  @P2 IMAD.MOV.U32 R6, RZ, RZ, 0x0 ;  /* 0x00000000ff062424 */ /* 0x000fe400078e00ff */
[----:B------:R-:W-:-:S05]  /*33930*/  @P2 IMAD.MOV.U32 R7, RZ, RZ, 0x7ff00000 ;  /* 0x7ff00000ff072424 */ /* 0x000fca00078e00ff */
[----:B------:R-:W-:Y:S02]  /*33940*/  DMUL R8, R10, R2 ;  /* 0x000000020a087228 */ /* 0x000fe40000000000 */
[----:B------:R-:W-:-:S06]  /*33950*/  @P2 DFMA R6, R4, R6, +INF ;  /* 0x7ff000000406242b */ /* 0x000fcc0000000006 */
        /* <DEDUP_REMOVED lines=39> */
[----:B------:R-:W-:Y:S02]  /*33bd0*/  DADD R38, R14, R14 ;  /* 0x000000000e267229 */ /* 0x000fe4000000000e */
[----:B------:R-:W-:Y:S01]  /*33be0*/  DADD R14, R42, -UR14 ;  /* 0x8000000e2a0e7e29 */ /* 0x000fe20008000000 */
[----:B------:R-:W-:Y:S01]  /*33bf0*/  UMOV UR14, 0xfefa39ef ;  /* 0xfefa39ef000e7882 */ /* 0x000fe20000000000 */
[----:B------:R-:W-:Y:S01]  /*33c00*/  UMOV UR15, 0x3fe62e42 ;  /* 0x3fe62e42000f7882 */ /* 0x000fe20000000000 */
[----:B------:R-:W-:Y:S01]  /*33c10*/  DFMA R36, R12, R36, UR4 ;  /* 0x000000040c247e2b */ /* 0x000fe20008000024 */
[----:B------:R-:W-:Y:S01]  /*33c20*/  UMOV UR4, 0xa9ab0956 ;  /* 0xa9ab095600047882 */ /* 0x000fe20000000000 */
[----:B------:R-:W-:Y:S01]  /*33c30*/  UMOV UR5, 0x3f1745cb ;  /* 0x3f1745cb00057882 */ /* 0x000fe20000000000 */
[----:B------:R-:W-:-:S02]  /*33c40*/  DFMA R38, R4, -R8, R38 ;  /* 0x800000080426722b */ /* 0x000fc40000000026 */
        /* <DEDUP_REMOVED lines=26> */
.L_x_3726:
[----:B------:R-:W-:Y:S05]  /*33df0*/  BSYNC.RECONVERGENT B0 ;  /* 0x0000000000007941 */ /* 0x000fea0003800200 */
.L_x_3725:
[----:B------:R-:W-:Y:S04]  /*33e00*/  BSSY.RECONVERGENT B2, `(.L_x_3727) ;  /* 0x0000008000027945 */ /* 0x000fe80003800200 */
[----:B------:R-:W-:Y:S05]  /*33e10*/  @P4 BRA P5, `(.L_x_3728) ;  /* 0x0000000000184947 */ /* 0x000fea0002800000 */
[----:B------:R-:W-:Y:S01]  /*33e20*/  IMAD.MOV.U32 R4, RZ, RZ, R10 ;  /* 0x000000ffff047224 */ /* 0x000fe200078e000a */
[----:B------:R-:W-:Y:S01]  /*33e30*/  MOV R0, 0x33e80 ;  /* 0x00033e8000007802 */ /* 0x000fe20000000f00 */
[----:B------:R-:W-:Y:S02]  /*33e40*/  IMAD.MOV.U32 R5, RZ, RZ, R11 ;  /* 0x000000ffff057224 */ /* 0x000fe400078e000b */
[----:B------:R-:W-:Y:S02]  /*33e50*/  IMAD.MOV.U32 R2, RZ, RZ, R40 ;  /* 0x000000ffff027224 */ /* 0x000fe400078e0028 */
[----:B------:R-:W-:-:S07]  /*33e60*/  IMAD.MOV.U32 R3, RZ, RZ, R41 ;  /* 0x000000ffff037224 */ /* 0x000fce00078e0029 */
[----:B-----5:R-:W-:Y:S05]  /*33e70*/  CALL.REL.NOINC `($__internal_78_$__cuda_sm20_div_rn_f64_full) ;  /* 0x000001c400547944 */ /* 0x020fea0003c00000 */
.L_x_3728:
[----:B------:R-:W-:Y:S05]  /*33e80*/  BSYNC.RECONVERGENT B2 ;  /* 0x0000000000027941 */ /* 0x000fea0003800200 */
.L_x_3727:
        /* <DEDUP_REMOVED lines=84> */
.L_x_3730:
[----:B------:R-:W-:Y:S02]  /*343d0*/  FSEL R2, RZ, 3.37028055040000000000e+12, P0 ;  /* 0x54442d18ff027808 */ /* 0x000fe40000000000 */
[----:B------:R-:W-:-:S07]  /*343e0*/  FSEL R3, RZ, 2.1426990032196044922, P0 ;  /* 0x400921fbff037808 */ /* 0x000fce0000000000 */
.L_x_3731:
[----:B------:R-:W-:Y:S05]  /*343f0*/  BSYNC.RECONVERGENT B0 ;  /* 0x0000000000007941 */ /* 0x000fea0003800200 */
.L_x_3729:
[----:B------:R-:W-:Y:S01]  /*34400*/  DADD R16, |R16|, |R18| ;  /* 0x0000000010107229 */ /* 0x000fe20000000612 */
[----:B------:R-:W-:Y:S01]  /*34410*/  LOP3.LUT R19, R3, 0x80000000, R19, 0xb8, !PT ;  /* 0x8000000003137812 */ /* 0x000fe200078eb813 */
[----:B------:R-:W-:-:S06]  /*34420*/  DMUL R8, R8, 0.5 ;  /* 0x3fe0000008087828 */ /* 0x000fcc0000000000 */
[----:B------:R-:W-:-:S06]  /*34430*/  DSETP.NAN.AND P0, PT, R16, R16, PT ;  /* 0x000000101000722a */ /* 0x000fcc0003f08000 */
[----:B------:R-:W-:Y:S02]  /*34440*/  FSEL R2, R16, R2, P0 ;  /* 0x0000000210027208 */ /* 0x000fe40000000000 */
[----:B------:R-:W-:Y:S01]  /*34450*/  FSEL R3, R17, R19, P0 ;  /* 0x0000001311037208 */ /* 0x000fe20000000000 */
[----:B------:R-:W-:Y:S06]  /*34460*/  BRA `(.L_x_3723) ;  /* 0x0000005800907947 */ /* 0x000fec0003800000 */
.L_x_3724:
        /* <DEDUP_REMOVED lines=29> */
.L_x_3733:
        /* <DEDUP_REMOVED lines=81> */
.L_x_3732:
        /* <DEDUP_REMOVED lines=99> */
.L_x_3735:
        /* <DEDUP_REMOVED lines=22> */
.L_x_3738:
[----:B------:R-:W-:Y:S05]  /*352e0*/  BSYNC.RECONVERGENT B3 ;  /* 0x0000000000037941 */ /* 0x000fea0003800200 */
.L_x_3737:
        /* <DEDUP_REMOVED lines=29> */
.L_x_3736:
[----:B------:R-:W-:Y:S05]  /*354c0*/  BSYNC.RECONVERGENT B2 ;  /* 0x0000000000027941 */ /* 0x000fea0003800200 */
.L_x_3734:
        /* <DEDUP_REMOVED lines=22> */
.L_x_3740:
[----:B------:R-:W-:Y:S05]  /*35630*/  BSYNC.RECONVERGENT B2 ;  /* 0x0000000000027941 */ /* 0x000fea0003800200 */
.L_x_3739:
        /* <DEDUP_REMOVED lines=84> */
.L_x_3742:
[----:B------:R-:W-:Y:S02]  /*35b80*/  FSEL R2, RZ, 3.37028055040000000000e+12, P0 ;  /* 0x54442d18ff027808 */ /* 0x000fe40000000000 */
[----:B------:R-:W-:-:S07]  /*35b90*/  FSEL R3, RZ, 2.1426990032196044922, P0 ;  /* 0x400921fbff037808 */ /* 0x000fce0000000000 */
.L_x_3743:
[----:B------:R-:W-:Y:S05]  /*35ba0*/  BSYNC.RECONVERGENT B0 ;  /* 0x0000000000007941 */ /* 0x000fea0003800200 */
.L_x_3741:
[----:B------:R-:W-:Y:S01]  /*35bb0*/  DADD R16, |R16|, |R18| ;  /* 0x0000000010107229 */ /* 0x000fe20000000612 */
[----:B------:R-:W-:Y:S01]  /*35bc0*/  LOP3.LUT R19, R3, 0x80000000, R19, 0xb8, !PT ;  /* 0x8000000003137812 */ /* 0x000fe200078eb813 */
[----:B------:R-:W-:-:S06]  /*35bd0*/  DMUL R8, R8, 0.5 ;  /* 0x3fe0000008087828 */ /* 0x000fcc0000000000 */
[----:B------:R-:W-:-:S06]  /*35be0*/  DSETP.NAN.AND P0, PT, R16, R16, PT ;  /* 0x000000101000722a */ /* 0x000fcc0003f08000 */
[----:B------:R-:W-:Y:S02]  /*35bf0*/  FSEL R2, R16, R2, P0 ;  /* 0x0000000210027208 */ /* 0x000fe40000000000 */
[----:B------:R-:W-:Y:S01]  /*35c00*/  FSEL R3, R17, R19, P0 ;  /* 0x0000001311037208 */ /* 0x000fe20000000000 */
[----:B------:R-:W-:Y:S06]  /*35c10*/  BRA `(.L_x_3723) ;  /* 0x0000004000a47947 */ /* 0x000fec0003800000 */
.L_x_3711:
        /* <DEDUP_REMOVED lines=137> */
.L_x_3745:
[----:B------:R-:W-:Y:S05]  /*364b0*/  BSYNC.RECONVERGENT B0 ;  /* 0x0000000000007941 */ /* 0x000fea0003800200 */
.L_x_3744:
        /* <DEDUP_REMOVED lines=8> */
.L_x_3747:
[----:B------:R-:W-:Y:S05]  /*36540*/  BSYNC.RECONVERGENT B2 ;  /* 0x0000000000027941 */ /* 0x000fea0003800200 */
.L_x_3746:
        /* <DEDUP_REMOVED lines=84> */
.L_x_3749:
[----:B------:R-:W-:Y:S02]  /*36a90*/  FSEL R2, RZ, 3.37028055040000000000e+12, P0 ;  /* 0x54442d18ff027808 */ /* 0x000fe40000000000 */
[----:B------:R-:W-:-:S07]  /*36aa0*/  FSEL R3, RZ, 2.1426990032196044922, P0 ;  /* 0x400921fbff037808 */ /* 0x000fce0000000000 */
.L_x_3750:
[----:B------:R-:W-:Y:S05]  /*36ab0*/  BSYNC.RECONVERGENT B0 ;  /* 0x0000000000007941 */ /* 0x000fea0003800200 */
.L_x_3748:
[----:B------:R-:W-:Y:S01]  /*36ac0*/  DADD R16, |R16|, |R18| ;  /* 0x0000000010107229 */ /* 0x000fe20000000612 */
[----:B------:R-:W-:-:S07]  /*36ad0*/  LOP3.LUT R19, R3, 0x80000000, R19, 0xb8, !PT ;  /* 0x8000000003137812 */ /* 0x000fce00078eb813 */
[----:B------:R-:W-:-:S06]  /*36ae0*/  DSETP.NAN.AND P0, PT, R16, R16, PT ;  /* 0x000000101000722a */ /* 0x000fcc0003f08000 */
[----:B------:R-:W-:Y:S02]  /*36af0*/  FSEL R2, R16, R2, P0 ;  /* 0x0000000210027208 */ /* 0x000fe40000000000 */
[----:B------:R-:W-:Y:S01]  /*36b00*/  FSEL R3, R17, R19, P0 ;  /* 0x0000001311037208 */ /* 0x000fe20000000000 */
[----:B------:R-:W-:Y:S06]  /*36b10*/  BRA `(.L_x_3723) ;  /* 0x0000003000e47947 */ /* 0x000fec0003800000 */
.L_x_3710:
        /* <DEDUP_REMOVED lines=92> */
.L_x_3753:
        /* <DEDUP_REMOVED lines=22> */
.L_x_3756:
[----:B------:R-:W-:Y:S05]  /*37240*/  BSYNC.RECONVERGENT B3 ;  /* 0x0000000000037941 */ /* 0x000fea0003800200 */
.L_x_3755:
        /* <DEDUP_REMOVED lines=29> */
.L_x_3754:
[----:B------:R-:W-:Y:S05]  /*37420*/  BSYNC.RECONVERGENT B2 ;  /* 0x0000000000027941 */ /* 0x000fea0003800200 */
.L_x_3752:
        /* <DEDUP_REMOVED lines=87> */
.L_x_3751:
        /* <DEDUP_REMOVED lines=88> */
.L_x_3709:
        /* <DEDUP_REMOVED lines=25> */
.L_x_3758:
[----:B------:R-:W-:Y:S05]  /*380b0*/  BSYNC.RECONVERGENT B2 ;  /* 0x0000000000027941 */ /* 0x000fea0003800200 */
.L_x_3757:
        /* <DEDUP_REMOVED lines=23> */
.L_x_3760:
[----:B------:R-:W-:Y:S05]  /*38230*/  BSYNC.RECONVERGENT B2 ;  /* 0x0000000000027941 */ /* 0x000fea0003800200 */
.L_x_3759:
        /* <DEDUP_REMOVED lines=140> */
.L_x_3762:
[----:B------:R-:W-:Y:S05]  /*38b00*/  BSYNC.RECONVERGENT B0 ;  /* 0x0000000000007941 */ /* 0x000fea0003800200 */
.L_x_3761:
        /* <DEDUP_REMOVED lines=8> */
.L_x_3764:
[----:B------:R-:W-:Y:S05]  /*38b90*/  BSYNC.RECONVERGENT B2 ;  /* 0x0000000000027941 */ /* 0x000fea0003800200 */
.L_x_3763:
        /* <DEDUP_REMOVED lines=84> */
.L_x_3766:
[----:B------:R-:W-:Y:S02]  /*390e0*/  FSEL R2, RZ, 3.37028055040000000000e+12, P0 ;  /* 0x54442d18ff027808 */ /* 0x000fe40000000000 */
[----:B------:R-:W-:-:S07]  /*390f0*/  FSEL R3, RZ, 2.1426990032196044922, P0 ;  /* 0x400921fbff037808 */ /* 0x000fce0000000000 */
.L_x_3767:
[----:B------:R-:W-:Y:S05]  /*39100*/  BSYNC.RECONVERGENT B0 ;  /* 0x0000000000007941 */ /* 0x000fea0003800200 */
.L_x_3765:
[----:B------:R-:W-:Y:S01]  /*39110*/  DADD R16, |R16|, |R18| ;  /* 0x0000000010107229 */ /* 0x000fe20000000612 */
[----:B------:R-:W-:Y:S01]  /*39120*/  LOP3.LUT R19, R3, 0x80000000, R19, 0xb8, !PT ;  /* 0x8000000003137812 */ /* 0x000fe200078eb813 */
[----:B------:R-:W-:-:S06]  /*39130*/  DADD R8, R8, 1 ;  /* 0x3ff0000008087429 */ /* 0x000fcc0000000000 */
[----:B------:R-:W-:-:S06]  /*39140*/  DSETP.NAN.AND P0, PT, R16, R16, PT ;  /* 0x000000101000722a */ /* 0x000fcc0003f08000 */
[----:B------:R-:W-:Y:S02]  /*39150*/  FSEL R2, R16, R2, P0 ;  /* 0x0000000210027208 */ /* 0x000fe40000000000 */
[----:B------:R-:W-:Y:S01]  /*39160*/  FSEL R3, R17, R19, P0 ;  /* 0x0000001311037208 */ /* 0x000fe20000000000 */
[----:B------:R-:W-:Y:S06]  /*39170*/  BRA `(.L_x_3723) ;  /* 0x0000000c004c7947 */ /* 0x000fec0003800000 */
.L_x_3708:
        /* <DEDUP_REMOVED lines=111> */
.L_x_3769:
[----:B------:R-:W-:Y:S05]  /*39870*/  BSYNC.RECONVERGENT B0 ;  /* 0x0000000000007941 */ /* 0x000fea0003800200 */
.L_x_3768:
[----:B------:R-:W-:Y:S04]  /*39880*/  BSSY.RECONVERGENT B2, `(.L_x_3770) ;  /* 0x0000006000027945 */ /* 0x000fe80003800200 */
[----:B------:R-:W-:Y:S05]  /*39890*/  @P4 BRA P5, `(.L_x_3771) ;  /* 0x0000000000104947 */ /* 0x000fea0002800000 */
[----:B------:R-:W-:Y:S01]  /*398a0*/  IMAD.MOV.U32 R2, RZ, RZ, R10 ;  /* 0x000000ffff027224 */ /* 0x000fe200078e000a */
[----:B------:R-:W-:Y:S01]  /*398b0*/  MOV R0, 0x398e0 ;  /* 0x000398e000007802 */ /* 0x000fe20000000f00 */
[----:B------:R-:W-:-:S07]  /*398c0*/  IMAD.MOV.U32 R3, RZ, RZ, R11 ;  /* 0x000000ffff037224 */ /* 0x000fce00078e000b */
[----:B-----5:R-:W-:Y:S05]  /*398d0*/  CALL.REL.NOINC `($__internal_78_$__cuda_sm20_div_rn_f64_full) ;  /* 0x0000016800bc7944 */ /* 0x020fea0003c00000 */
.L_x_3771:
[----:B------:R-:W-:Y:S05]  /*398e0*/  BSYNC.RECONVERGENT B2 ;  /* 0x0000000000027941 */ /* 0x000fea0003800200 */
.L_x_3770:
        /* <DEDUP_REMOVED lines=84> */
.L_x_3773:
[----:B------:R-:W-:Y:S02]  /*39e30*/  FSEL R2, RZ, 3.37028055040000000000e+12, P0 ;  /* 0x54442d18ff027808 */ /* 0x000fe40000000000 */
[----:B------:R-:W-:-:S07]  /*39e40*/  FSEL R3, RZ, 2.1426990032196044922, P0 ;  /* 0x400921fbff037808 */ /* 0x000fce0000000000 */
.L_x_3774:
[----:B------:R-:W-:Y:S05]  /*39e50*/  BSYNC.RECONVERGENT B0 ;  /* 0x0000000000007941 */ /* 0x000fea0003800200 */
.L_x_3772:
[----:B------:R-:W-:Y:S01]  /*39e60*/  DADD R16, |R16|, |R18| ;  /* 0x0000000010107229 */ /* 0x000fe20000000612 */
[----:B------:R-:W-:-:S07]  /*39e70*/  LOP3.LUT R19, R3, 0x80000000, R19, 0xb8, !PT ;  /* 0x8000000003137812 */ /* 0x000fce00078eb813 */
[----:B------:R-:W-:-:S06]  /*39e80*/  DSETP.NAN.AND P0, PT, R16, R16, PT ;  /* 0x000000101000722a */ /* 0x000fcc0003f08000 */
[----:B------:R-:W-:Y:S02]  /*39e90*/  FSEL R2, R16, R2, P0 ;  /* 0x0000000210027208 */ /* 0x000fe40000000000 */
[----:B------:R-:W-:-:S07]  /*39ea0*/  FSEL R3, R17, R19, P0 ;  /* 0x0000001311037208 */ /* 0x000fce0000000000 */
.L_x_3723:
[----:B------:R-:W-:Y:S05]  /*39eb0*/  BSYNC.RECONVERGENT B1 ;  /* 0x0000000000017941 */ /* 0x000fea0003800200 */
.L_x_3707:
        /* <DEDUP_REMOVED lines=77> */
.L_x_3781:
[----:B------:R-:W-:Y:S05]  /*3a390*/  BSYNC.RECONVERGENT B0 ;  /* 0x0000000000007941 */ /* 0x000fea0003800200 */
.L_x_3780:
        /* <DEDUP_REMOVED lines=25> */
.L_x_3785:
[----:B------:R-:W-:Y:S05]  /*3a530*/  BSYNC.RECONVERGENT B4 ;  /* 0x0000000000047941 */ /* 0x000fea0003800200 */
.L_x_3784:
[----:B------:R-:W-:Y:S01]  /*3a540*/  VIADD R0, R4, 0x1 ;  /* 0x0000000104007836 */ /* 0x000fe20000000000 */
[----:B------:R-:W-:Y:S06]  /*3a550*/  BRA `(.L_x_3786) ;  /* 0x0000000000087947 */ /* 0x000fec0003800000 */
.L_x_3783:
[----:B------:R-:W-:Y:S01]  /*3a560*/  DMUL R2, RZ, R18 ;  /* 0x00000012ff027228 */ /* 0x000fe20000000000 */
[----:B------:R-:W-:-:S10]  /*3a570*/  IMAD.MOV.U32 R0, RZ, RZ, 0x1 ;  /* 0x00000001ff007424 */ /* 0x000fd400078e00ff */
.L_x_3786:
[----:B------:R-:W-:Y:S05]  /*3a580*/  BSYNC.RECONVERGENT B3 ;  /* 0x0000000000037941 */ /* 0x000fea0003800200 */
.L_x_3782:
        /* <DEDUP_REMOVED lines=54> */
[----:B------:R-:W-:Y:S01]  /*3a8f0*/  IMAD.MOV.U32 R3, RZ, RZ, R7 ;  /* 0x000000ffff037224 */ /* 0x000fe200078e0007 */
[----:B------:R-:W-:Y:S06]  /*3a900*/  BRA `(.L_x_3789) ;  /* 0x0000000000087947 */ /* 0x000fec0003800000 */
.L_x_3788:
[----:B------:R-:W-:Y:S01]  /*3a910*/  DMUL R2, RZ, R18 ;  /* 0x00000012ff027228 */ /* 0x000fe20000000000 */
[----:B------:R-:W-:-:S10]  /*3a920*/  IMAD.MOV.U32 R0, RZ, RZ, RZ ;  /* 0x000000ffff007224 */ /* 0x000fd400078e00ff */
.L_x_3789:
[----:B------:R-:W-:Y:S05]  /*3a930*/  BSYNC.RECONVERGENT B3 ;  /* 0x0000000000037941 */ /* 0x000fea0003800200 */
.L_x_3787:
        /* <DEDUP_REMOVED lines=32> */
.L_x_3779:
        /* <DEDUP_REMOVED lines=62> */
.L_x_3792:
[----:B------:R-:W-:Y:S05]  /*3af20*/  BSYNC.RECONVERGENT B0 ;  /* 0x0000000000007941 */ /* 0x000fea0003800200 */
.L_x_3791:
        /* <DEDUP_REMOVED lines=38> */
.L_x_3796:
[----:B------:R-:W-:Y:S05]  /*3b190*/  BSYNC.RECONVERGENT B4 ;  /* 0x0000000000047941 */ /* 0x000fea0003800200 */
.L_x_3795:
[----:B------:R-:W-:Y:S01]  /*3b1a0*/  VIADD R0, R4, 0x1 ;  /* 0x0000000104007836 */ /* 0x000fe20000000000 */
[----:B------:R-:W-:Y:S06]  /*3b1b0*/  BRA `(.L_x_3797) ;  /* 0x0000000000087947 */ /* 0x000fec0003800000 */
.L_x_3794:
[----:B------:R-:W-:Y:S01]  /*3b1c0*/  DMUL R2, RZ, R18 ;  /* 0x00000012ff027228 */ /* 0x000fe20000000000 */
[----:B------:R-:W-:-:S10]  /*3b1d0*/  IMAD.MOV.U32 R0, RZ, RZ, 0x1 ;  /* 0x00000001ff007424 */ /* 0x000fd400078e00ff */
.L_x_3797:
[----:B------:R-:W-:Y:S05]  /*3b1e0*/  BSYNC.RECONVERGENT B3 ;  /* 0x0000000000037941 */ /* 0x000fea0003800200 */
.L_x_3793:
        /* <DEDUP_REMOVED lines=58> */
.L_x_3799:
[----:B------:R-:W-:Y:S01]  /*3b590*/  DMUL R2, RZ, R18 ;  /* 0x00000012ff027228 */ /* 0x000fe20000000000 */
[----:B------:R-:W-:-:S10]  /*3b5a0*/  IMAD.MOV.U32 R0, RZ, RZ, RZ ;  /* 0x000000ffff007224 */ /* 0x000fd400078e00ff */
.L_x_3800:
[----:B------:R-:W-:Y:S05]  /*3b5b0*/  BSYNC.RECONVERGENT B3 ;  /* 0x0000000000037941 */ /* 0x000fea0003800200 */
.L_x_3798:
        /* <DEDUP_REMOVED lines=36> */
.L_x_3778:
        /* <DEDUP_REMOVED lines=10> */
.L_x_3801:
[----:B------:R-:W-:-:S10]  /*3b8a0*/  DADD R16, R18, -R18 ;  /* 0x0000000012107229 */ /* 0x000fd40000000812 */
[----:B------:R-:W-:Y:S02]  /*3b8b0*/  IMAD.MOV.U32 R18, RZ, RZ, R16 ;  /* 0x000000ffff127224 */ /* 0x000fe400078e0010 */
[----:B------:R-:W-:Y:S01]  /*3b8c0*/  IMAD.MOV.U32 R19, RZ, RZ, R17 ;  /* 0x000000ffff137224 */ /* 0x000fe200078e0011 */
[----:B------:R-:W-:Y:S06]  /*3b8d0*/  BRA `(.L_x_3790) ;  /* 0x0000000800cc7947 */ /* 0x000fec0003800000 */
.L_x_3777:
        /* <DEDUP_REMOVED lines=26> */
.L_x_3805:
[----:B------:R-:W-:Y:S05]  /*3ba80*/  BSYNC.RECONVERGENT B4 ;  /* 0x0000000000047941 */ /* 0x000fea0003800200 */
.L_x_3804:
[----:B------:R-:W-:Y:S01]  /*3ba90*/  VIADD R0, R4, 0x1 ;  /* 0x0000000104007836 */ /* 0x000fe20000000000 */
[----:B------:R-:W-:Y:S06]  /*3baa0*/  BRA `(.L_x_3806) ;  /* 0x0000000000087947 */ /* 0x000fec0003800000 */
.L_x_3803:
[----:B------:R-:W-:Y:S01]  /*3bab0*/  DMUL R2, RZ, R18 ;  /* 0x00000012ff027228 */ /* 0x000fe20000000000 */
[----:B------:R-:W-:-:S10]  /*3bac0*/  IMAD.MOV.U32 R0, RZ, RZ, 0x1 ;  /* 0x00000001ff007424 */ /* 0x000fd400078e00ff */
.L_x_3806:
[----:B------:R-:W-:Y:S05]  /*3bad0*/  BSYNC.RECONVERGENT B3 ;  /* 0x0000000000037941 */ /* 0x000fea0003800200 */
.L_x_3802:
        /* <DEDUP_REMOVED lines=56> */
.L_x_3808:
[----:B------:R-:W-:Y:S01]  /*3be60*/  DMUL R2, RZ, R18 ;  /* 0x00000012ff027228 */ /* 0x000fe20000000000 */
[----:B------:R-:W-:-:S10]  /*3be70*/  IMAD.MOV.U32 R0, RZ, RZ, RZ ;  /* 0x000000ffff007224 */ /* 0x000fd400078e00ff */
.L_x_3809:
[----:B------:R-:W-:Y:S05]  /*3be80*/  BSYNC.RECONVERGENT B3 ;  /* 0x0000000000037941 */ /* 0x000fea0003800200 */
.L_x_3807:
        /* <DEDUP_REMOVED lines=30> */
.L_x_3776:
        /* <DEDUP_REMOVED lines=58> */
.L_x_3790:
[----:B------:R-:W-:Y:S05]  /*3c410*/  BSYNC.RECONVERGENT B2 ;  /* 0x0000000000027941 */ /* 0x000fea0003800200 */
.L_x_3775:
        /* <DEDUP_REMOVED lines=133> */
.L_x_3817:
        /* <DEDUP_REMOVED lines=22> */
.L_x_3820:
[----:B------:R-:W-:Y:S05]  /*3cdd0*/  BSYNC.RECONVERGENT B3 ;  /* 0x0000000000037941 */ /* 0x000fea0003800200 */
.L_x_3819:
        /* <DEDUP_REMOVED lines=29> */
.L_x_3818:
[----:B------:R-:W-:Y:S05]  /*3cfb0*/  BSYNC.RECONVERGENT B2 ;  /* 0x0000000000027941 */ /* 0x000fea0003800200 */
.L_x_3816:
        /* <DEDUP_REMOVED lines=22> */
.L_x_3822:
[----:B------:R-:W-:Y:S05]  /*3d120*/  BSYNC.RECONVERGENT B2 ;  /* 0x0000000000027941 */ /* 0x000fea0003800200 */
.L_x_3821:
        /* <DEDUP_REMOVED lines=84> */
.L_x_3824:
[----:B------:R-:W-:Y:S02]  /*3d670*/  FSEL R2, RZ, 3.37028055040000000000e+12, P0 ;  /* 0x54442d18ff027808 */ /* 0x000fe40000000000 */
[----:B------:R-:W-:-:S07]  /*3d680*/  FSEL R3, RZ, 2.1426990032196044922, P0 ;  /* 0x400921fbff037808 */ /* 0x000fce0000000000 */
.L_x_3825:
[----:B------:R-:W-:Y:S05]  /*3d690*/  BSYNC.RECONVERGENT B0 ;  /* 0x0000000000007941 */ /* 0x000fea0003800200 */
.L_x_3823:
[----:B------:R-:W-:Y:S01]  /*3d6a0*/  DADD R28, |R28|, |R30| ;  /* 0x000000001c1c7229 */ /* 0x000fe2000000061e */
[----:B------:R-:W-:Y:S01]  /*3d6b0*/  LOP3.LUT R31, R3, 0x80000000, R31, 0xb8, !PT ;  /* 0x80000000031f7812 */ /* 0x000fe200078eb81f */
[----:B------:R-:W-:-:S06]  /*3d6c0*/  DMUL R8, R8, 0.5 ;  /* 0x3fe0000008087828 */ /* 0x000fcc0000000000 */
[----:B------:R-:W-:-:S06]  /*3d6d0*/  DSETP.NAN.AND P0, PT, R28, R28, PT ;  /* 0x0000001c1c00722a */ /* 0x000fcc0003f08000 */
[----:B------:R-:W-:Y:S02]  /*3d6e0*/  FSEL R2, R28, R2, P0 ;  /* 0x000000021c027208 */ /* 0x000fe40000000000 */
[----:B------:R-:W-:Y:S01]  /*3d6f0*/  FSEL R3, R29, R31, P0 ;  /* 0x0000001f1d037208 */ /* 0x000fe20000000000 */
[----:B------:R-:W-:Y:S06]  /*3d700*/  BRA `(.L_x_3826) ;  /* 0x0000006400c47947 */ /* 0x000fec0003800000 */
.L_x_3815:
        /* <DEDUP_REMOVED lines=101> */
.L_x_3829:
[----:B------:R-:W-:Y:S05]  /*3dd60*/  BSYNC.RECONVERGENT B0 ;  /* 0x0000000000007941 */ /* 0x000fea0003800200 */
.L_x_3828:
        /* <DEDUP_REMOVED lines=8> */
.L_x_3831:
[----:B------:R-:W-:Y:S05]  /*3ddf0*/  BSYNC.RECONVERGENT B2 ;  /* 0x0000000000027941 */ /* 0x000fea0003800200 */
.L_x_3830:
        /* <DEDUP_REMOVED lines=84> */
.L_x_3833:
[----:B------:R-:W-:Y:S02]  /*3e340*/  FSEL R2, RZ, 3.37028055040000000000e+12, P0 ;  /* 0x54442d18ff027808 */ /* 0x000fe40000000000 */
[----:B------:R-:W-:-:S07]  /*3e350*/  FSEL R3, RZ, 2.1426990032196044922, P0 ;  /* 0x400921fbff037808 */ /* 0x000fce0000000000 */
.L_x_3834:
[----:B------:R-:W-:Y:S05]  /*3e360*/  BSYNC.RECONVERGENT B0 ;  /* 0x0000000000007941 */ /* 0x000fea0003800200 */
.L_x_3832:
[----:B------:R-:W-:Y:S01]  /*3e370*/  DADD R28, |R28|, |R30| ;  /* 0x000000001c1c7229 */ /* 0x000fe2000000061e */
[----:B------:R-:W-:Y:S01]  /*3e380*/  LOP3.LUT R31, R3, 0x80000000, R31, 0xb8, !PT ;  /* 0x80000000031f7812 */ /* 0x000fe200078eb81f */
[----:B------:R-:W-:-:S06]  /*3e390*/  DMUL R8, R8, 0.5 ;  /* 0x3fe0000008087828 */ /* 0x000fcc0000000000 */
[----:B------:R-:W-:-:S06]  /*3e3a0*/  DSETP.NAN.AND P0, PT, R28, R28, PT ;  /* 0x0000001c1c00722a */ /* 0x000fcc0003f08000 */
[----:B------:R-:W-:Y:S02]  /*3e3b0*/  FSEL R2, R28, R2, P0 ;  /* 0x000000021c027208 */ /* 0x000fe40000000000 */
[----:B------:R-:W-:Y:S01]  /*3e3c0*/  FSEL R3, R29, R31, P0 ;  /* 0x0000001f1d037208 */ /* 0x000fe20000000000 */
[----:B------:R-:W-:Y:S06]  /*3e3d0*/  BRA `(.L_x_3826) ;  /* 0x0000005800907947 */ /* 0x000fec0003800000 */
.L_x_3827:
        /* <DEDUP_REMOVED lines=29> */
.L_x_3836:
        /* <DEDUP_REMOVED lines=81> */
.L_x_3835:
        /* <DEDUP_REMOVED lines=99> */
.L_x_3838:
        /* <DEDUP_REMOVED lines=22> */
.L_x_3841:
[----:B------:R-:W-:Y:S05]  /*3f250*/  BSYNC.RECONVERGENT B3 ;  /* 0x0000000000037941 */ /* 0x000fea0003800200 */
.L_x_3840:
        /* <DEDUP_REMOVED lines=29> */
.L_x_3839:
[----:B------:R-:W-:Y:S05]  /*3f430*/  BSYNC.RECONVERGENT B2 ;  /* 0x0000000000027941 */ /* 0x000fea0003800200 */
.L_x_3837:
        /* <DEDUP_REMOVED lines=22> */
.L_x_3843:
[----:B------:R-:W-:Y:S05]  /*3f5a0*/  BSYNC.RECONVERGENT B2 ;  /* 0x0000000000027941 */ /* 0x000fea0003800200 */
.L_x_3842:
        /* <DEDUP_REMOVED lines=84> */
.L_x_3845:
[----:B------:R-:W-:Y:S02]  /*3faf0*/  FSEL R2, RZ, 3.37028055040000000000e+12, P0 ;  /* 0x54442d18ff027808 */ /* 0x000fe40000000000 */
[----:B------:R-:W-:-:S07]  /*3fb00*/  FSEL R3, RZ, 2.1426990032196044922, P0 ;  /* 0x400921fbff037808 */ /* 0x000fce0000000000 */
.L_x_3846:
[----:B------:R-:W-:Y:S05]  /*3fb10*/  BSYNC.RECONVERGENT B0 ;  /* 0x0000000000007941 */ /* 0x000fea0003800200 */
.L_x_3844:
[----:B------:R-:W-:Y:S01]  /*3fb20*/  DADD R28, |R28|, |R30| ;  /* 0x000000001c1c7229 */ /* 0x000fe2000000061e */
[----:B------:R-:W-:Y:S01]  /*3fb30*/  LOP3.LUT R31, R3, 0x80000000, R31, 0xb8, !PT ;  /* 0x80000000031f7812 */ /* 0x000fe200078eb81f */
[----:B------:R-:W-:-:S06]  /*3fb40*/  DMUL R8, R8, 0.5 ;  /* 0x3fe0000008087828 */ /* 0x000fcc0000000000 */
[----:B------:R-:W-:-:S06]  /*3fb50*/  DSETP.NAN.AND P0, PT, R28, R28, PT ;  /* 0x0000001c1c00722a */ /* 0x000fcc0003f08000 */
[----:B------:R-:W-:Y:S02]  /*3fb60*/  FSEL R2, R28, R2, P0 ;  /* 0x000000021c027208 */ /* 0x000fe40000000000 */
[----:B------:R-:W-:Y:S01]  /*3fb70*/  FSEL R3, R29, R31, P0 ;  /* 0x0000001f1d037208 */ /* 0x000fe20000000000 */
[----:B------:R-:W-:Y:S06]  /*3fb80*/  BRA `(.L_x_3826) ;  /* 0x0000004000a47947 */ /* 0x000fec0003800000 */
.L_x_3814:
        /* <DEDUP_REMOVED lines=137> */
.L_x_3848:
[----:B------:R-:W-:Y:S05]  /*40420*/  BSYNC.RECONVERGENT B0 ;  /* 0x0000000000007941 */ /* 0x000fea0003800200 */
.L_x_3847:
        /* <DEDUP_REMOVED lines=8> */
.L_x_3850:
[----:B------:R-:W-:Y:S05]  /*404b0*/  BSYNC.RECONVERGENT B2 ;  /* 0x0000000000027941 */ /* 0x000fea0003800200 */
.L_x_3849:
        /* <DEDUP_REMOVED lines=84> */
.L_x_3852:
[----:B------:R-:W-:Y:S02]  /*40a00*/  FSEL R2, RZ, 3.37028055040000000000e+12, P0 ;  /* 0x54442d18ff027808 */ /* 0x000fe40000000000 */
[----:B------:R-:W-:-:S07]  /*40a10*/  FSEL R3, RZ, 2.1426990032196044922, P0 ;  /* 0x400921fbff037808 */ /* 0x000fce0000000000 */
.L_x_3853:
[----:B------:R-:W-:Y:S05]  /*40a20*/  BSYNC.RECONVERGENT B0 ;  /* 0x0000000000007941 */ /* 0x000fea0003800200 */
.L_x_3851:
[----:B------:R-:W-:Y:S01]  /*40a30*/  DADD R28, |R28|, |R30| ;  /* 0x000000001c1c7229 */ /* 0x000fe2000000061e */
[----:B------:R-:W-:-:S07]  /*40a40*/  LOP3.LUT R31, R3, 0x80000000, R31, 0xb8, !PT ;  /* 0x80000000031f7812 */ /* 0x000fce00078eb81f */
[----:B------:R-:W-:-:S06]  /*40a50*/  DSETP.NAN.AND P0, PT, R28, R28, PT ;  /* 0x0000001c1c00722a */ /* 0x000fcc0003f08000 */
[----:B------:R-:W-:Y:S02]  /*40a60*/  FSEL R2, R28, R2, P0 ;  /* 0x000000021c027208 */ /* 0x000fe40000000000 */
[----:B------:R-:W-:Y:S01]  /*40a70*/  FSEL R3, R29, R31, P0 ;  /* 0x0000001f1d037208 */ /* 0x000fe20000000000 */
[----:B------:R-:W-:Y:S06]  /*40a80*/  BRA `(.L_x_3826) ;  /* 0x0000003000e47947 */ /* 0x000fec0003800000 */
.L_x_3813:
        /* <DEDUP_REMOVED lines=92> */
.L_x_3856:
        /* <DEDUP_REMOVED lines=22> */
.L_x_3859:
[----:B------:R-:W-:Y:S05]  /*411b0*/  BSYNC.RECONVERGENT B3 ;  /* 0x0000000000037941 */ /* 0x000fea0003800200 */
.L_x_3858:
        /* <DEDUP_REMOVED lines=29> */
.L_x_3857:
[----:B------:R-:W-:Y:S05]  /*41390*/  BSYNC.RECONVERGENT B2 ;  /* 0x0000000000027941 */ /* 0x000fea0003800200 */
.L_x_3855:
        /* <DEDUP_REMOVED lines=87> */
.L_x_3854:
        /* <DEDUP_REMOVED lines=88> */
.L_x_3812:
        /* <DEDUP_REMOVED lines=25> */
.L_x_3861:
[----:B------:R-:W-:Y:S05]  /*42020*/  BSYNC.RECONVERGENT B2 ;  /* 0x0000000000027941 */ /* 0x000fea0003800200 */
.L_x_3860:
        /* <DEDUP_REMOVED lines=23> */
.L_x_3863:
[----:B------:R-:W-:Y:S05]  /*421a0*/  BSYNC.RECONVERGENT B2 ;  /* 0x0000000000027941 */ /* 0x000fea0003800200 */
.L_x_3862:
        /* <DEDUP_REMOVED lines=140> */
.L_x_3865:
[----:B------:R-:W-:Y:S05]  /*42a70*/  BSYNC.RECONVERGENT B0 ;  /* 0x0000000000007941 */ /* 0x000fea0003800200 */
.L_x_3864:
        /* <DEDUP_REMOVED lines=8> */
.L_x_3867:
[----:B------:R-:W-:Y:S05]  /*42b00*/  BSYNC.RECONVERGENT B2 ;  /* 0x0000000000027941 */ /* 0x000fea0003800200 */
.L_x_3866:
        /* <DEDUP_REMOVED lines=84> */
.L_x_3869:
[----:B------:R-:W-:Y:S02]  /*43050*/  FSEL R2, RZ, 3.37028055040000000000e+12, P0 ;  /* 0x54442d18ff027808 */ /* 0x000fe40000000000 */
[----:B------:R-:W-:-:S07]  /*43060*/  FSEL R3, RZ, 2.1426990032196044922, P0 ;  /* 0x400921fbff037808 */ /* 0x000fce0000000000 */
.L_x_3870:
[----:B------:R-:W-:Y:S05]  /*43070*/  BSYNC.RECONVERGENT B0 ;  /* 0x0000000000007941 */ /* 0x000fea0003800200 */
.L_x_3868:
[----:B------:R-:W-:Y:S01]  /*43080*/  DADD R28, |R28|, |R30| ;  /* 0x000000001c1c7229 */ /* 0x000fe2000000061e */
[----:B------:R-:W-:Y:S01]  /*43090*/  LOP3.LUT R31, R3, 0x80000000, R31, 0xb8, !PT ;  /* 0x80000000031f7812 */ /* 0x000fe200078eb81f */
[----:B------:R-:W-:-:S06]  /*430a0*/  DADD R8, R8, 1 ;  /* 0x3ff0000008087429 */ /* 0x000fcc0000000000 */
[----:B------:R-:W-:-:S06]  /*430b0*/  DSETP.NAN.AND P0, PT, R28, R28, PT ;  /* 0x0000001c1c00722a */ /* 0x000fcc0003f08000 */
[----:B------:R-:W-:Y:S02]  /*430c0*/  FSEL R2, R28, R2, P0 ;  /* 0x000000021c027208 */ /* 0x000fe40000000000 */
[----:B------:R-:W-:Y:S01]  /*430d0*/  FSEL R3, R29, R31, P0 ;  /* 0x0000001f1d037208 */ /* 0x000fe20000000000 */
[----:B------:R-:W-:Y:S06]  /*430e0*/  BRA `(.L_x_3826) ;  /* 0x0000000c004c7947 */ /* 0x000fec0003800000 */
.L_x_3811:
        /* <DEDUP_REMOVED lines=111> */
.L_x_3872:
[----:B------:R-:W-:Y:S05]  /*437e0*/  BSYNC.RECONVERGENT B0 ;  /* 0x0000000000007941 */ /* 0x000fea0003800200 */
.L_x_3871:
[----:B------:R-:W-:Y:S04]  /*437f0*/  BSSY.RECONVERGENT B2, `(.L_x_3873) ;  /* 0x0000006000027945 */ /* 0x000fe80003800200 */
[----:B------:R-:W-:Y:S05]  /*43800*/  @P4 BRA P5, `(.L_x_3874) ;  /* 0x0000000000104947 */ /* 0x000fea0002800000 */
[----:B------:R-:W-:Y:S01]  /*43810*/  IMAD.MOV.U32 R2, RZ, RZ, R10 ;  /* 0x000000ffff027224 */ /* 0x000fe200078e000a */
[----:B------:R-:W-:Y:S01]  /*43820*/  MOV R0, 0x43850 ;  /* 0x0004385000007802 */ /* 0x000fe20000000f00 */
[----:B------:R-:W-:-:S07]  /*43830*/  IMAD.MOV.U32 R3, RZ, RZ, R11 ;  /* 0x000000ffff037224 */ /* 0x000fce00078e000b */
[----:B------:R-:W-:Y:S05]  /*43840*/  CALL.REL.NOINC `($__internal_78_$__cuda_sm20_div_rn_f64_full) ;  /* 0x000000c800e07944 */ /* 0x000fea0003c00000 */
.L_x_3874:
[----:B------:R-:W-:Y:S05]  /*43850*/  BSYNC.RECONVERGENT B2 ;  /* 0x0000000000027941 */ /* 0x000fea0003800200 */
.L_x_3873:
        /* <DEDUP_REMOVED lines=84> */
.L_x_3876:
[----:B------:R-:W-:Y:S02]  /*43da0*/  FSEL R2, RZ, 3.37028055040000000000e+12, P0 ;  /* 0x54442d18ff027808 */ /* 0x000fe40000000000 */
[----:B------:R-:W-:-:S07]  /*43db0*/  FSEL R3, RZ, 2.1426990032196044922, P0 ;  /* 0x400921fbff037808 */ /* 0x000fce0000000000 */
.L_x_3877:
[----:B------:R-:W-:Y:S05]  /*43dc0*/  BSYNC.RECONVERGENT B0 ;  /* 0x0000000000007941 */ /* 0x000fea0003800200 */
.L_x_3875:
[----:B------:R-:W-:Y:S01]  /*43dd0*/  DADD R28, |R28|, |R30| ;  /* 0x000000001c1c7229 */ /* 0x000fe2000000061e */
[----:B------:R-:W-:-:S07]  /*43de0*/  LOP3.LUT R31, R3, 0x80000000, R31, 0xb8, !PT ;  /* 0x80000000031f7812 */ /* 0x000fce00078eb81f */
[----:B------:R-:W-:-:S06]  /*43df0*/  DSETP.NAN.AND P0, PT, R28, R28, PT ;  /* 0x0000001c1c00722a */ /* 0x000fcc0003f08000 */
[----:B------:R-:W-:Y:S02]  /*43e00*/  FSEL R2, R28, R2, P0 ;  /* 0x000000021c027208 */ /* 0x000fe40000000000 */
[----:B------:R-:W-:-:S07]  /*43e10*/  FSEL R3, R29, R31, P0 ;  /* 0x0000001f1d037208 */ /* 0x000fce0000000000 */
.L_x_3826:
[----:B------:R-:W-:Y:S05]  /*43e20*/  BSYNC.RECONVERGENT B1 ;  /* 0x0000000000017941 */ /* 0x000fea0003800200 */
.L_x_3810:
        /* <DEDUP_REMOVED lines=77> */
.L_x_3884:
[----:B------:R-:W-:Y:S05]  /*44300*/  BSYNC.RECONVERGENT B0 ;  /* 0x0000000000007941 */ /* 0x000fea0003800200 */
.L_x_3883:
        /* <DEDUP_REMOVED lines=25> */
.L_x_3888:
[----:B------:R-:W-:Y:S05]  /*444a0*/  BSYNC.RECONVERGENT B4 ;  /* 0x0000000000047941 */ /* 0x000fea0003800200 */
.L_x_3887:
[----:B------:R-:W-:Y:S01]  /*444b0*/  VIADD R0, R4, 0x1 ;  /* 0x0000000104007836 */ /* 0x000fe20000000000 */
[----:B------:R-:W-:Y:S06]  /*444c0*/  BRA `(.L_x_3889) ;  /* 0x0000000000087947 */ /* 0x000fec0003800000 */
.L_x_3886:
[----:B------:R-:W-:Y:S01]  /*444d0*/  DMUL R2, RZ, R30 ;  /* 0x0000001eff027228 */ /* 0x000fe20000000000 */
[----:B------:R-:W-:-:S10]  /*444e0*/  IMAD.MOV.U32 R0, RZ, RZ, 0x1 ;  /* 0x00000001ff007424 */ /* 0x000fd400078e00ff */
.L_x_3889:
[----:B------:R-:W-:Y:S05]  /*444f0*/  BSYNC.RECONVERGENT B3 ;  /* 0x0000000000037941 */ /* 0x000fea0003800200 */
.L_x_3885:
        /* <DEDUP_REMOVED lines=56> */
.L_x_3891:
[----:B------:R-:W-:Y:S01]  /*44880*/  DMUL R2, RZ, R30 ;  /* 0x0000001eff027228 */ /* 0x000fe20000000000 */
[----:B------:R-:W-:-:S10]  /*44890*/  IMAD.MOV.U32 R0, RZ, RZ, RZ ;  /* 0x000000ffff007224 */ /* 0x000fd400078e00ff */
.L_x_3892:
[----:B------:R-:W-:Y:S05]  /*448a0*/  BSYNC.RECONVERGENT B3 ;  /* 0x0000000000037941 */ /* 0x000fea0003800200 */
.L_x_3890:
        /* <DEDUP_REMOVED lines=32> */
.L_x_3882:
        /* <DEDUP_REMOVED lines=62> */
.L_x_3895:
[----:B------:R-:W-:Y:S05]  /*44e90*/  BSYNC.RECONVERGENT B0 ;  /* 0x0000000000007941 */ /* 0x000fea0003800200 */
.L_x_3894:
        /* <DEDUP_REMOVED lines=38> */
.L_x_3899:
[----:B------:R-:W-:Y:S05]  /*45100*/  BSYNC.RECONVERGENT B4 ;  /* 0x0000000000047941 */ /* 0x000fea0003800200 */
.L_x_3898:
[----:B------:R-:W-:Y:S01]  /*45110*/  VIADD R0, R4, 0x1 ;  /* 0x0000000104007836 */ /* 0x000fe20000000000 */
[----:B------:R-:W-:Y:S06]  /*45120*/  BRA `(.L_x_3900) ;  /* 0x0000000000087947 */ /* 0x000fec0003800000 */
.L_x_3897:
[----:B------:R-:W-:Y:S01]  /*45130*/  DMUL R2, RZ, R30 ;  /* 0x0000001eff027228 */ /* 0x000fe20000000000 */
[----:B------:R-:W-:-:S10]  /*45140*/  IMAD.MOV.U32 R0, RZ, RZ, 0x1 ;  /* 0x00000001ff007424 */ /* 0x000fd400078e00ff */
.L_x_3900:
[----:B------:R-:W-:Y:S05]  /*45150*/  BSYNC.RECONVERGENT B3 ;  /* 0x0000000000037941 */ /* 0x000fea0003800200 */
.L_x_3896:
        /* <DEDUP_REMOVED lines=58> */
.L_x_3902:
[----:B------:R-:W-:Y:S01]  /*45500*/  DMUL R2, RZ, R30 ;  /* 0x0000001eff027228 */ /* 0x000fe20000000000 */
[----:B------:R-:W-:-:S10]  /*45510*/  IMAD.MOV.U32 R0, RZ, RZ, RZ ;  /* 0x000000ffff007224 */ /* 0x000fd400078e00ff */
.L_x_3903:
[----:B------:R-:W-:Y:S05]  /*45520*/  BSYNC.RECONVERGENT B3 ;  /* 0x0000000000037941 */ /* 0x000fea0003800200 */
.L_x_3901:
        /* <DEDUP_REMOVED lines=36> */
.L_x_3881:
        /* <DEDUP_REMOVED lines=10> */
.L_x_3904:
[----:B------:R-:W-:-:S10]  /*45810*/  DADD R28, R30, -R30 ;  /* 0x000000001e1c7229 */ /* 0x000fd4000000081e */
[----:B------:R-:W-:Y:S02]  /*45820*/  IMAD.MOV.U32 R30, RZ, RZ, R28 ;  /* 0x000000ffff1e7224 */ /* 0x000fe400078e001c */
[----:B------:R-:W-:Y:S01]  /*45830*/  IMAD.MOV.U32 R31, RZ, RZ, R29 ;  /* 0x000000ffff1f7224 */ /* 0x000fe200078e001d */
[----:B------:R-:W-:Y:S06]  /*45840*/  BRA `(.L_x_3893) ;  /* 0x0000000800cc7947 */ /* 0x000fec0003800000 */
.L_x_3880:
        /* <DEDUP_REMOVED lines=26> */
.L_x_3908:
[----:B------:R-:W-:Y:S05]  /*459f0*/  BSYNC.RECONVERGENT B4 ;  /* 0x0000000000047941 */ /* 0x000fea0003800200 */
.L_x_3907:
[----:B------:R-:W-:Y:S01]  /*45a00*/  VIADD R0, R4, 0x1 ;  /* 0x0000000104007836 */ /* 0x000fe20000000000 */
[----:B------:R-:W-:Y:S06]  /*45a10*/  BRA `(.L_x_3909) ;  /* 0x0000000000087947 */ /* 0x000fec0003800000 */
.L_x_3906:
[----:B------:R-:W-:Y:S01]  /*45a20*/  DMUL R2, RZ, R30 ;  /* 0x0000001eff027228 */ /* 0x000fe20000000000 */
[----:B------:R-:W-:-:S10]  /*45a30*/  IMAD.MOV.U32 R0, RZ, RZ, 0x1 ;  /* 0x00000001ff007424 */ /* 0x000fd400078e00ff */
.L_x_3909:
[----:B------:R-:W-:Y:S05]  /*45a40*/  BSYNC.RECONVERGENT B3 ;  /* 0x0000000000037941 */ /* 0x000fea0003800200 */
.L_x_3905:
        /* <DEDUP_REMOVED lines=56> */
.L_x_3911:
[----:B------:R-:W-:Y:S01]  /*45dd0*/  DMUL R2, RZ, R30 ;  /* 0x0000001eff027228 */ /* 0x000fe20000000000 */
[----:B------:R-:W-:-:S10]  /*45de0*/  IMAD.MOV.U32 R0, RZ, RZ, RZ ;  /* 0x000000ffff007224 */ /* 0x000fd400078e00ff */
.L_x_3912:
[----:B------:R-:W-:Y:S05]  /*45df0*/  BSYNC.RECONVERGENT B3 ;  /* 0x0000000000037941 */ /* 0x000fea0003800200 */
.L_x_3910:
        /* <DEDUP_REMOVED lines=30> */
.L_x_3879:
        /* <DEDUP_REMOVED lines=58> */
.L_x_3893:
[----:B------:R-:W-:Y:S05]  /*46380*/  BSYNC.RECONVERGENT B2 ;  /* 0x0000000000027941 */ /* 0x000fea0003800200 */
.L_x_3878:
        /* <DEDUP_REMOVED lines=133> */
.L_x_3920:
        /* <DEDUP_REMOVED lines=22> */
.L_x_3923:
[----:B------:R-:W-:Y:S05]  /*46d40*/  BSYNC.RECONVERGENT B3 ;  /* 0x0000000000037941 */ /* 0x000fea0003800200 */
.L_x_3922:
        /* <DEDUP_REMOVED lines=29> */
.L_x_3921:
[----:B------:R-:W-:Y:S05]  /*46f20*/  BSYNC.RECONVERGENT B2 ;  /* 0x0000000000027941 */ /* 0x000fea0003800200 */
.L_x_3919:
        /* <DEDUP_REMOVED lines=22> */
.L_x_3925:
[----:B------:R-:W-:Y:S05]  /*47090*/  BSYNC.RECONVERGENT B2 ;  /* 0x0000000000027941 */ /* 0x000fea0003800200 */
.L_x_3924:
        /* <DEDUP_REMOVED lines=84> */
.L_x_3927:
[----:B------:R-:W-:Y:S02]  /*475e0*/  FSEL R2, RZ, 3.37028055040000000000e+12, P0 ;  /* 0x54442d18ff027808 */ /* 0x000fe40000000000 */
[----:B------:R-:W-:-:S07]  /*475f0*/  FSEL R3, RZ, 2.1426990032196044922, P0 ;  /* 0x400921fbff037808 */ /* 0x000fce0000000000 */
.L_x_3928:
[----:B------:R-:W-:Y:S05]  /*47600*/  BSYNC.RECONVERGENT B0 ;  /* 0x0000000000007941 */ /* 0x000fea0003800200 */
.L_x_3926:
[----:B------:R-:W-:Y:S01]  /*47610*/  DADD R24, |R24|, |R26| ;  /* 0x0000000018187229 */ /* 0x000fe2000000061a */
[----:B------:R-:W-:Y:S01]  /*47620*/  LOP3.LUT R27, R3, 0x80000000, R27, 0xb8, !PT ;  /* 0x80000000031b7812 */ /* 0x000fe200078eb81b */
[----:B------:R-:W-:-:S06]  /*47630*/  DMUL R8, R8, 0.5 ;  /* 0x3fe0000008087828 */ /* 0x000fcc0000000000 */
[----:B------:R-:W-:-:S06]  /*47640*/  DSETP.NAN.AND P0, PT, R24, R24, PT ;  /* 0x000000181800722a */ /* 0x000fcc0003f08000 */
[----:B------:R-:W-:Y:S02]  /*47650*/  FSEL R2, R24, R2, P0 ;  /* 0x0000000218027208 */ /* 0x000fe40000000000 */
[----:B------:R-:W-:Y:S01]  /*47660*/  FSEL R3, R25, R27, P0 ;  /* 0x0000001b19037208 */ /* 0x000fe20000000000 */
[----:B------:R-:W-:Y:S06]  /*47670*/  BRA `(.L_x_3929) ;  /* 0x0000006400c47947 */ /* 0x000fec0003800000 */
.L_x_3918:
        /* <DEDUP_REMOVED lines=101> */
.L_x_3932:
[----:B------:R-:W-:Y:S05]  /*47cd0*/  BSYNC.RECONVERGENT B0 ;  /* 0x0000000000007941 */ /* 0x000fea0003800200 */
.L_x_3931:
        /* <DEDUP_REMOVED lines=8> */
.L_x_3934:
[----:B------:R-:W-:Y:S05]  /*47d60*/  BSYNC.RECONVERGENT B2 ;  /* 0x0000000000027941 */ /* 0x000fea0003800200 */
.L_x_3933:
        /* <DEDUP_REMOVED lines=84> */
.L_x_3936:
[----:B------:R-:W-:Y:S02]  /*482b0*/  FSEL R2, RZ, 3.37028055040000000000e+12, P0 ;  /* 0x54442d18ff027808 */ /* 0x000fe40000000000 */
[----:B------:R-:W-:-:S07]  /*482c0*/  FSEL R3, RZ, 2.1426990032196044922, P0 ;  /* 0x400921fbff037808 */ /* 0x000fce0000000000 */
.L_x_3937:
[----:B------:R-:W-:Y:S05]  /*482d0*/  BSYNC.RECONVERGENT B0 ;  /* 0x0000000000007941 */ /* 0x000fea0003800200 */
.L_x_3935:
[----:B------:R-:W-:Y:S01]  /*482e0*/  DADD R24, |R24|, |R26| ;  /* 0x0000000018187229 */ /* 0x000fe2000000061a */
[----:B------:R-:W-:Y:S01]  /*482f0*/  LOP3.LUT R27, R3, 0x80000000, R27, 0xb8, !PT ;  /* 0x80000000031b7812 */ /* 0x000fe200078eb81b */
[----:B------:R-:W-:-:S06]  /*48300*/  DMUL R8, R8, 0.5 ;  /* 0x3fe0000008087828 */ /* 0x000fcc0000000000 */
[----:B------:R-:W-:-:S06]  /*48310*/  DSETP.NAN.AND P0, PT, R24, R24, PT ;  /* 0x000000181800722a */ /* 0x000fcc0003f08000 */
[----:B------:R-:W-:Y:S02]  /*48320*/  FSEL R2, R24, R2, P0 ;  /* 0x0000000218027208 */ /* 0x000fe40000000000 */
[----:B------:R-:W-:Y:S01]  /*48330*/  FSEL R3, R25, R27, P0 ;  /* 0x0000001b19037208 */ /* 0x000fe20000000000 */
[----:B------:R-:W-:Y:S06]  /*48340*/  BRA `(.L_x_3929) ;  /* 0x0000005800907947 */ /* 0x000fec0003800000 */
.L_x_3930:
        /* <DEDUP_REMOVED lines=29> */
.L_x_3939:
        /* <DEDUP_REMOVED lines=81> */
.L_x_3938:
        /* <DEDUP_REMOVED lines=99> */
.L_x_3941:
        /* <DEDUP_REMOVED lines=22> */
.L_x_3944:
[----:B------:R-:W-:Y:S05]  /*491c0*/  BSYNC.RECONVERGENT B3 ;  /* 0x0000000000037941 */ /* 0x000fea0003800200 */
.L_x_3943:
        /* <DEDUP_REMOVED lines=29> */
.L_x_3942:
[----:B------:R-:W-:Y:S05]  /*493a0*/  BSYNC.RECONVERGENT B2 ;  /* 0x0000000000027941 */ /* 0x000fea0003800200 */
.L_x_3940:
        /* <DEDUP_REMOVED lines=22> */
.L_x_3946:
[----:B------:R-:W-:Y:S05]  /*49510*/  BSYNC.RECONVERGENT B2 ;  /* 0x0000000000027941 */ /* 0x000fea0003800200 */
.L_x_3945:
        /* <DEDUP_REMOVED lines=84> */
.L_x_3948:
[----:B------:R-:W-:Y:S02]  /*49a60*/  FSEL R2, RZ, 3.37028055040000000000e+12, P0 ;  /* 0x54442d18ff027808 */ /* 0x000fe40000000000 */
[----:B------:R-:W-:-:S07]  /*49a70*/  FSEL R3, RZ, 2.1426990032196044922, P0 ;  /* 0x400921fbff037808 */ /* 0x000fce0000000000 */
.L_x_3949:
[----:B------:R-:W-:Y:S05]  /*49a80*/  BSYNC.RECONVERGENT B0 ;  /* 0x0000000000007941 */ /* 0x000fea0003800200 */
.L_x_3947:
[----:B------:R-:W-:Y:S01]  /*49a90*/  DADD R24, |R24|, |R26| ;  /* 0x0000000018187229 */ /* 0x000fe2000000061a */
[----:B------:R-:W-:Y:S01]  /*49aa0*/  LOP3.LUT R27, R3, 0x80000000, R27, 0xb8, !PT ;  /* 0x80000000031b7812 */ /* 0x000fe200078eb81b */
[----:B------:R-:W-:-:S06]  /*49ab0*/  DMUL R8, R8, 0.5 ;  /* 0x3fe0000008087828 */ /* 0x000fcc0000000000 */
[----:B------:R-:W-:-:S06]  /*49ac0*/  DSETP.NAN.AND P0, PT, R24, R24, PT ;  /* 0x000000181800722a */ /* 0x000fcc0003f08000 */
[----:B------:R-:W-:Y:S02]  /*49ad0*/  FSEL R2, R24, R2, P0 ;  /* 0x0000000218027208 */ /* 0x000fe40000000000 */
[----:B------:R-:W-:Y:S01]  /*49ae0*/  FSEL R3, R25, R27, P0 ;  /* 0x0000001b19037208 */ /* 0x000fe20000000000 */
[----:B------:R-:W-:Y:S06]  /*49af0*/  BRA `(.L_x_3929) ;  /* 0x0000004000a47947 */ /* 0x000fec0003800000 */
.L_x_3917:
        /* <DEDUP_REMOVED lines=137> */
.L_x_3951:
[----:B------:R-:W-:Y:S05]  /*4a390*/  BSYNC.RECONVERGENT B0 ;  /* 0x0000000000007941 */ /* 0x000fea0003800200 */
.L_x_3950:
        /* <DEDUP_REMOVED lines=8> */
.L_x_3953:
[----:B------:R-:W-:Y:S05]  /*4a420*/  BSYNC.RECONVERGENT B2 ;  /* 0x0000000000027941 */ /* 0x000fea0003800200 */
.L_x_3952:
        /* <DEDUP_REMOVED lines=84> */
.L_x_3955:
[----:B------:R-:W-:Y:S02]  /*4a970*/  FSEL R2, RZ, 3.37028055040000000000e+12, P0 ;  /* 0x54442d18ff027808 */ /* 0x000fe40000000000 */
[----:B------:R-:W-:-:S07]  /*4a980*/  FSEL R3, RZ, 2.1426990032196044922, P0 ;  /* 0x400921fbff037808 */ /* 0x000fce0000000000 */
.L_x_3956:
[----:B------:R-:W-:Y:S05]  /*4a990*/  BSYNC.RECONVERGENT B0 ;  /* 0x0000000000007941 */ /* 0x000fea0003800200 */
.L_x_3954:
[----:B------:R-:W-:Y:S01]  /*4a9a0*/  DADD R24, |R24|, |R26| ;  /* 0x0000000018187229 */ /* 0x000fe2000000061a */
[----:B------:R-:W-:-:S07]  /*4a9b0*/  LOP3.LUT R27, R3, 0x80000000, R27, 0xb8, !PT ;  /* 0x80000000031b7812 */ /* 0x000fce00078eb81b */
[----:B------:R-:W-:-:S06]  /*4a9c0*/  DSETP.NAN.AND P0, PT, R24, R24, PT ;  /* 0x000000181800722a */ /* 0x000fcc0003f08000 */
[----:B------:R-:W-:Y:S02]  /*4a9d0*/  FSEL R2, R24, R2, P0 ;  /* 0x0000000218027208 */ /* 0x000fe40000000000 */
[----:B------:R-:W-:Y:S01]  /*4a9e0*/  FSEL R3, R25, R27, P0 ;  /* 0x0000001b19037208 */ /* 0x000fe20000000000 */
[----:B------:R-:W-:Y:S06]  /*4a9f0*/  BRA `(.L_x_3929) ;  /* 0x0000003000e47947 */ /* 0x000fec0003800000 */
.L_x_3916:
        /* <DEDUP_REMOVED lines=92> */
.L_x_3959:
        /* <DEDUP_REMOVED lines=22> */
.L_x_3962:
[----:B------:R-:W-:Y:S05]  /*4b120*/  BSYNC.RECONVERGENT B3 ;  /* 0x0000000000037941 */ /* 0x000fea0003800200 */
.L_x_3961:
        /* <DEDUP_REMOVED lines=29> */
.L_x_3960:
[----:B------:R-:W-:Y:S05]  /*4b300*/  BSYNC.RECONVERGENT B2 ;  /* 0x0000000000027941 */ /* 0x000fea0003800200 */
.L_x_3958:
        /* <DEDUP_REMOVED lines=87> */
.L_x_3957:
        /* <DEDUP_REMOVED lines=88> */
.L_x_3915:
        /* <DEDUP_REMOVED lines=25> */
.L_x_3964:
[----:B------:R-:W-:Y:S05]  /*4bf90*/  BSYNC.RECONVERGENT B2 ;  /* 0x0000000000027941 */ /* 0x000fea0003800200 */
.L_x_3963:
        /* <DEDUP_REMOVED lines=23> */
.L_x_3966:
[----:B------:R-:W-:Y:S05]  /*4c110*/  BSYNC.RECONVERGENT B2 ;  /* 0x0000000000027941 */ /* 0x000fea0003800200 */
.L_x_3965:
        /* <DEDUP_REMOVED lines=140> */
.L_x_3968:
[----:B------:R-:W-:Y:S05]  /*4c9e0*/  BSYNC.RECONVERGENT B0 ;  /* 0x0000000000007941 */ /* 0x000fea0003800200 */
.L_x_3967:
        /* <DEDUP_REMOVED lines=8> */
.L_x_3970:
[----:B------:R-:W-:Y:S05]  /*4ca70*/  BSYNC.RECONVERGENT B2 ;  /* 0x0000000000027941 */ /* 0x000fea0003800200 */
.L_x_3969:
        /* <DEDUP_REMOVED lines=84> */
.L_x_3972:
[----:B------:R-:W-:Y:S02]  /*4cfc0*/  FSEL R2, RZ, 3.37028055040000000000e+12, P0 ;  /* 0x54442d18ff027808 */ /* 0x000fe40000000000 */
[----:B------:R-:W-:-:S07]  /*4cfd0*/  FSEL R3, RZ, 2.1426990032196044922, P0 ;  /* 0x400921fbff037808 */ /* 0x000fce0000000000 */
.L_x_3973:
[----:B------:R-:W-:Y:S05]  /*4cfe0*/  BSYNC.RECONVERGENT B0 ;  /* 0x0000000000007941 */ /* 0x000fea0003800200 */
.L_x_3971:
[----:B------:R-:W-:Y:S01]  /*4cff0*/  DADD R24, |R24|, |R26| ;  /* 0x0000000018187229 */ /* 0x000fe2000000061a */
[----:B------:R-:W-:Y:S01]  /*4d000*/  LOP3.LUT R27, R3, 0x80000000, R27, 0xb8, !PT ;  /* 0x80000000031b7812 */ /* 0x000fe200078eb81b */
[----:B------:R-:W-:-:S06]  /*4d010*/  DADD R8, R8, 1 ;  /* 0x3ff0000008087429 */ /* 0x000fcc0000000000 */
[----:B------:R-:W-:-:S06]  /*4d020*/  DSETP.NAN.AND P0, PT, R24, R24, PT ;  /* 0x000000181800722a */ /* 0x000fcc0003f08000 */
[----:B------:R-:W-:Y:S02]  /*4d030*/  FSEL R2, R24, R2, P0 ;  /* 0x0000000218027208 */ /* 0x000fe40000000000 */
[----:B------:R-:W-:Y:S01]  /*4d040*/  FSEL R3, R25, R27, P0 ;  /* 0x0000001b19037208 */ /* 0x000fe20000000000 */
[----:B------:R-:W-:Y:S06]  /*4d050*/  BRA `(.L_x_3929) ;  /* 0x0000000c004c7947 */ /* 0x000fec0003800000 */
.L_x_3914:
        /* <DEDUP_REMOVED lines=111> */
.L_x_3975:
[----:B------:R-:W-:Y:S05]  /*4d750*/  BSYNC.RECONVERGENT B0 ;  /* 0x0000000000007941 */ /* 0x000fea0003800200 */
.L_x_3974:
[----:B------:R-:W-:Y:S04]  /*4d760*/  BSSY.RECONVERGENT B2, `(.L_x_3976) ;  /* 0x0000006000027945 */ /* 0x000fe80003800200 */
[----:B------:R-:W-:Y:S05]  /*4d770*/  @P4 BRA P5, `(.L_x_3977) ;  /* 0x0000000000104947 */ /* 0x000fea0002800000 */
[----:B------:R-:W-:Y:S01]  /*4d780*/  IMAD.MOV.U32 R2, RZ, RZ, R10 ;  /* 0x000000ffff027224 */ /* 0x000fe200078e000a */
[----:B------:R-:W-:Y:S01]  /*4d790*/  MOV R0, 0x4d7c0 ;  /* 0x0004d7c000007802 */ /* 0x000fe20000000f00 */
[----:B------:R-:W-:-:S07]  /*4d7a0*/  IMAD.MOV.U32 R3, RZ, RZ, R11 ;  /* 0x000000ffff037224 */ /* 0x000fce00078e000b */
[----:B------:R-:W-:Y:S05]  /*4d7b0*/  CALL.REL.NOINC `($__internal_78_$__cuda_sm20_div_rn_f64_full) ;  /* 0x0000002c00047944 */ /* 0x000fea0003c00000 */
.L_x_3977:
[----:B------:R-:W-:Y:S05]  /*4d7c0*/  BSYNC.RECONVERGENT B2 ;  /* 0x0000000000027941 */ /* 0x000fea0003800200 */
.L_x_3976:
        /* <DEDUP_REMOVED lines=84> */
.L_x_3979:
[----:B------:R-:W-:Y:S02]  /*4dd10*/  FSEL R2, RZ, 3.37028055040000000000e+12, P0 ;  /* 0x54442d18ff027808 */ /* 0x000fe40000000000 */
[----:B------:R-:W-:-:S07]  /*4dd20*/  FSEL R3, RZ, 2.1426990032196044922, P0 ;  /* 0x400921fbff037808 */ /* 0x000fce0000000000 */
.L_x_3980:
[----:B------:R-:W-:Y:S05]  /*4dd30*/  BSYNC.RECONVERGENT B0 ;  /* 0x0000000000007941 */ /* 0x000fea0003800200 */
.L_x_3978:
[----:B------:R-:W-:Y:S01]  /*4dd40*/  DADD R24, |R24|, |R26| ;  /* 0x0000000018187229 */ /* 0x000fe2000000061a */
[----:B------:R-:W-:-:S07]  /*4dd50*/  LOP3.LUT R27, R3, 0x80000000, R27, 0xb8, !PT ;  /* 0x80000000031b7812 */ /* 0x000fce00078eb81b */
[----:B------:R-:W-:-:S06]  /*4dd60*/  DSETP.NAN.AND P0, PT, R24, R24, PT ;  /* 0x000000181800722a */ /* 0x000fcc0003f08000 */
[----:B------:R-:W-:Y:S02]  /*4dd70*/  FSEL R2, R24, R2, P0 ;  /* 0x0000000218027208 */ /* 0x000fe40000000000 */
[----:B------:R-:W-:-:S07]  /*4dd80*/  FSEL R3, R25, R27, P0 ;  /* 0x0000001b19037208 */ /* 0x000fce0000000000 */
.L_x_3929:
[----:B------:R-:W-:Y:S05]  /*4dd90*/  BSYNC.RECONVERGENT B1 ;  /* 0x0000000000017941 */ /* 0x000fea0003800200 */
.L_x_3913:
        /* <DEDUP_REMOVED lines=77> */
.L_x_3987:
[----:B------:R-:W-:Y:S05]  /*4e270*/  BSYNC.RECONVERGENT B0 ;  /* 0x0000000000007941 */ /* 0x000fea0003800200 */
.L_x_3986:
        /* <DEDUP_REMOVED lines=25> */
.L_x_3991:
[----:B------:R-:W-:Y:S05]  /*4e410*/  BSYNC.RECONVERGENT B4 ;  /* 0x0000000000047941 */ /* 0x000fea0003800200 */
.L_x_3990:
[----:B------:R-:W-:Y:S01]  /*4e420*/  VIADD R0, R4, 0x1 ;  /* 0x0000000104007836 */ /* 0x000fe20000000000 */
[----:B------:R-:W-:Y:S06]  /*4e430*/  BRA `(.L_x_3992) ;  /* 0x0000000000087947 */ /* 0x000fec0003800000 */
.L_x_3989:
[----:B------:R-:W-:Y:S01]  /*4e440*/  DMUL R2, RZ, R26 ;  /* 0x0000001aff027228 */ /* 0x000fe20000000000 */
[----:B------:R-:W-:-:S10]  /*4e450*/  IMAD.MOV.U32 R0, RZ, RZ, 0x1 ;  /* 0x00000001ff007424 */ /* 0x000fd400078e00ff */
.L_x_3992:
[----:B------:R-:W-:Y:S05]  /*4e460*/  BSYNC.RECONVERGENT B3 ;  /* 0x0000000000037941 */ /* 0x000fea0003800200 */
.L_x_3988:
        /* <DEDUP_REMOVED lines=56> */
.L_x_3994:
[----:B------:R-:W-:Y:S01]  /*4e7f0*/  DMUL R2, RZ, R26 ;  /* 0x0000001aff027228 */ /* 0x000fe20000000000 */
[----:B------:R-:W-:-:S10]  /*4e800*/  IMAD.MOV.U32 R0, RZ, RZ, RZ ;  /* 0x000000ffff007224 */ /* 0x000fd400078e00ff */
.L_x_3995:
[----:B------:R-:W-:Y:S05]  /*4e810*/  BSYNC.RECONVERGENT B3 ;  /* 0x0000000000037941 */ /* 0x000fea0003800200 */
.L_x_3993:
        /* <DEDUP_REMOVED lines=32> */
.L_x_3985:
        /* <DEDUP_REMOVED lines=62> */
.L_x_3998:
[----:B------:R-:W-:Y:S05]  /*4ee00*/  BSYNC.RECONVERGENT B0 ;  /* 0x0000000000007941 */ /* 0x000fea0003800200 */
.L_x_3997:
        /* <DEDUP_REMOVED lines=38> */
.L_x_4002:
[----:B------:R-:W-:Y:S05]  /*4f070*/  BSYNC.RECONVERGENT B4 ;  /* 0x0000000000047941 */ /* 0x000fea0003800200 */
.L_x_4001:
[----:B------:R-:W-:Y:S01]  /*4f080*/  VIADD R0, R4, 0x1 ;  /* 0x0000000104007836 */ /* 0x000fe20000000000 */
[----:B------:R-:W-:Y:S06]  /*4f090*/  BRA `(.L_x_4003) ;  /* 0x0000000000087947 */ /* 0x000fec0003800000 */
.L_x_4000:
[----:B------:R-:W-:Y:S01]  /*4f0a0*/  DMUL R2, RZ, R26 ;  /* 0x0000001aff027228 */ /* 0x000fe20000000000 */
[----:B------:R-:W-:-:S10]  /*4f0b0*/  IMAD.MOV.U32 R0, RZ, RZ, 0x1 ;  /* 0x00000001ff007424 */ /* 0x000fd400078e00ff */
.L_x_4003:
[----:B------:R-:W-:Y:S05]  /*4f0c0*/  BSYNC.RECONVERGENT B3 ;  /* 0x0000000000037941 */ /* 0x000fea0003800200 */
.L_x_3999:
        /* <DEDUP_REMOVED lines=58> */
.L_x_4005:
[----:B------:R-:W-:Y:S01]  /*4f470*/  DMUL R2, RZ, R26 ;  /* 0x0000001aff027228 */ /* 0x000fe20000000000 */
[----:B------:R-:W-:-:S10]  /*4f480*/  IMAD.MOV.U32 R0, RZ, RZ, RZ ;  /* 0x000000ffff007224 */ /* 0x000fd400078e00ff */
.L_x_4006:
[----:B------:R-:W-:Y:S05]  /*4f490*/  BSYNC.RECONVERGENT B3 ;  /* 0x0000000000037941 */ /* 0x000fea0003800200 */
.L_x_4004:
        /* <DEDUP_REMOVED lines=36> */
.L_x_3984:
        /* <DEDUP_REMOVED lines=10> */
.L_x_4007:
[----:B------:R-:W-:-:S10]  /*4f780*/  DADD R24, R26, -R26 ;  /* 0x000000001a187229 */ /* 0x000fd4000000081a */
[----:B------:R-:W-:Y:S02]  /*4f790*/  IMAD.MOV.U32 R26, RZ, RZ, R24 ;  /* 0x000000ffff1a7224 */ /* 0x000fe400078e0018 */
[----:B------:R-:W-:Y:S01]  /*4f7a0*/  IMAD.MOV.U32 R27, RZ, RZ, R25 ;  /* 0x000000ffff1b7224 */ /* 0x000fe200078e0019 */
[----:B------:R-:W-:Y:S06]  /*4f7b0*/  BRA `(.L_x_3996) ;  /* 0x0000000800cc7947 */ /* 0x000fec0003800000 */
.L_x_3983:
        /* <DEDUP_REMOVED lines=26> */
.L_x_4011:
[----:B------:R-:W-:Y:S05]  /*4f960*/  BSYNC.RECONVERGENT B4 ;  /* 0x0000000000047941 */ /* 0x000fea0003800200 */
.L_x_4010:
[----:B------:R-:W-:Y:S01]  /*4f970*/  VIADD R0, R4, 0x1 ;  /* 0x0000000104007836 */ /* 0x000fe20000000000 */
[----:B------:R-:W-:Y:S06]  /*4f980*/  BRA `(.L_x_4012) ;  /* 0x0000000000087947 */ /* 0x000fec0003800000 */
.L_x_4009:
[----:B------:R-:W-:Y:S01]  /*4f990*/  DMUL R2, RZ, R26 ;  /* 0x0000001aff027228 */ /* 0x000fe20000000000 */
[----:B------:R-:W-:-:S10]  /*4f9a0*/  IMAD.MOV.U32 R0, RZ, RZ, 0x1 ;  /* 0x00000001ff007424 */ /* 0x000fd400078e00ff */
.L_x_4012:
[----:B------:R-:W-:Y:S05]  /*4f9b0*/  BSYNC.RECONVERGENT B3 ;  /* 0x0000000000037941 */ /* 0x000fea0003800200 */
.L_x_4008:
        /* <DEDUP_REMOVED lines=56> */
.L_x_4014:
[----:B------:R-:W-:Y:S01]  /*4fd40*/  DMUL R2, RZ, R26 ;  /* 0x0000001aff027228 */ /* 0x000fe20000000000 */
[----:B------:R-:W-:-:S10]  /*4fd50*/  IMAD.MOV.U32 R0, RZ, RZ, RZ ;  /* 0x000000ffff007224 */ /* 0x000fd400078e00ff */
.L_x_4015:
[----:B------:R-:W-:Y:S05]  /*4fd60*/  BSYNC.RECONVERGENT B3 ;  /* 0x0000000000037941 */ /* 0x000fea0003800200 */
.L_x_4013:
        /* <DEDUP_REMOVED lines=30> */
.L_x_3982:
        /* <DEDUP_REMOVED lines=58> */
.L_x_3996:
[----:B------:R-:W-:Y:S05]  /*502f0*/  BSYNC.RECONVERGENT B2 ;  /* 0x0000000000027941 */ /* 0x000fea0003800200 */
.L_x_3981:
[----:B------:R-:W0:Y:S01]  /*50300*/  LDCU UR4, c[0x0][0x360] ;  /* 0x00006c00ff0477ac */ /* 0x000e220008000800 */
        /* <DEDUP_REMOVED lines=12> */
        .weak           $__internal_78_$__cuda_sm20_div_rn_f64_full
        .type           $__internal_78_$__cuda_sm20_div_rn_f64_full,@function
        .size           $__internal_78_$__cuda_sm20_div_rn_f64_full,($_ZN2at6native57_GLOBAL__N__f3eca4a2_24_ForeachBinaryOpScalar_cu_86b9896c25multi_tensor_apply_kernelINS1_18TensorListMetadataILi1EEENS1_21BinaryOpScalarFunctorIN3c107complexIdEELi1ELi1ELi0EEEJNS1_13power_functorIS8_EES8_EEEvT_T0_DpT1_$__internal_trig_reduction_slowpathd - $__internal_78_$__cuda_sm20_div_rn_f64_full)
$__internal_78_$__cuda_sm20_div_rn_f64_full:
        /* <DEDUP_REMOVED lines=18> */
[----:B------:R-:W-:Y:S01]  /*504f0*/  @!P2 LOP3.LUT R5, R15, 0x7ff00000, RZ, 0xc0, !PT ;  /* 0x7ff000000f05a812 */ /* 0x000fe200078ec0ff */
[----:B------:R-:W-:Y:S01]  /*50500*/  @!P0 IMAD.MOV.U32 R42, RZ, RZ, RZ ;  /* 0x000000ffff2a8224 */ /* 0x000fe200078e00ff */
[----:B------:R-:W-:-:S04]  /*50510*/  @!P0 LOP3.LUT R7, R13, 0x7ff00000, RZ, 0xc0, !PT ;  /* 0x7ff000000d078812 */ /* 0x000fc800078ec0ff */
[----:B------:R-:W-:-:S04]  /*50520*/  @!P0 ISETP.GE.U32.AND P3, PT, R2, R7, PT ;  /* 0x000000070200820c */ /* 0x000fc80003f66070 */
[----:B------:R-:W-:Y:S01]  /*50530*/  @!P0 SEL R4, R3, 0x63400000, !P3 ;  /* 0x6340000003048807 */ /* 0x000fe20005800000 */
[----:B0-----:R-:W-:-:S03]  /*50540*/  DFMA R38, R44, -R14, 1 ;  /* 0x3ff000002c26742b */ /* 0x001fc6000000080e */
[----:B------:R-:W-:-:S04]  /*50550*/  @!P0 LOP3.LUT R4, R4, 0x80000000, R37, 0xf8, !PT ;  /* 0x8000000004048812 */ /* 0x000fc800078ef825 */
[----:B------:R-:W-:Y:S01]  /*50560*/  @!P0 LOP3.LUT R43, R4, 0x100000, RZ, 0xfc, !PT ;  /* 0x00100000042b8812 */ /* 0x000fe200078efcff */
[----:B------:R-:W-:Y:S01]  /*50570*/  IMAD.MOV.U32 R4, RZ, RZ, R2 ;  /* 0x000000ffff047224 */ /* 0x000fe200078e0002 */
[----:B------:R-:W-:-:S08]  /*50580*/  DFMA R38, R38, R38, R38 ;  /* 0x000000262626722b */ /* 0x000fd00000000026 */
[----:B------:R-:W-:Y:S01]  /*50590*/  DFMA R44, R44, R38, R44 ;  /* 0x000000262c2c722b */ /* 0x000fe2000000002c */
[----:B------:R-:W-:Y:S01]  /*505a0*/  LOP3.LUT R39, R6, 0x800fffff, R37, 0xf8, !PT ;  /* 0x800fffff06277812 */ /* 0x000fe200078ef825 */
[----:B------:R-:W-:-:S06]  /*505b0*/  IMAD.MOV.U32 R38, RZ, RZ, R36 ;  /* 0x000000ffff267224 */ /* 0x000fcc00078e0024 */
[----:B------:R-:W-:Y:S02]  /*505c0*/  DFMA R6, R44, -R14, 1 ;  /* 0x3ff000002c06742b */ /* 0x000fe4000000080e */
[----:B------:R-:W-:-:S06]  /*505d0*/  @!P0 DFMA R38, R38, 2, -R42 ;  /* 0x400000002626882b */ /* 0x000fcc000000082a */
[----:B------:R-:W-:Y:S01]  /*505e0*/  DFMA R44, R44, R6, R44 ;  /* 0x000000062c2c722b */ /* 0x000fe2000000002c */
[----:B------:R-:W-:-:S03]  /*505f0*/  VIADD R7, R5, 0xffffffff ;  /* 0xffffffff05077836 */ /* 0x000fc60000000000 */
        /* <DEDUP_REMOVED lines=37> */
.L_x_4018:
        /* <DEDUP_REMOVED lines=17> */
.L_x_4021:
[----:B------:R-:W-:Y:S01]  /*50960*/  LOP3.LUT R3, R13, 0x80000, RZ, 0xfc, !PT ;  /* 0x000800000d037812 */ /* 0x000fe200078efcff */
[----:B------:R-:W-:-:S04]  /*50970*/  IMAD.MOV.U32 R42, RZ, RZ, R12 ;  /* 0x000000ffff2a7224 */ /* 0x000fc800078e000c */
[----:B------:R-:W-:Y:S01]  /*50980*/  IMAD.MOV.U32 R43, RZ, RZ, R3 ;  /* 0x000000ffff2b7224 */ /* 0x000fe200078e0003 */
[----:B------:R-:W-:Y:S06]  /*50990*/  BRA `(.L_x_4019) ;  /* 0x00000000000c7947 */ /* 0x000fec0003800000 */
.L_x_4020:
[----:B------:R-:W-:Y:S01]  /*509a0*/  LOP3.LUT R3, R37, 0x80000, RZ, 0xfc, !PT ;  /* 0x0008000025037812 */ /* 0x000fe200078efcff */
[----:B------:R-:W-:-:S04]  /*509b0*/  IMAD.MOV.U32 R42, RZ, RZ, R36 ;  /* 0x000000ffff2a7224 */ /* 0x000fc800078e0024 */
[----:B------:R-:W-:-:S07]  /*509c0*/  IMAD.MOV.U32 R43, RZ, RZ, R3 ;  /* 0x000000ffff2b7224 */ /* 0x000fce00078e0003 */
.L_x_4019:
[----:B------:R-:W-:Y:S05]  /*509d0*/  BSYNC.RECONVERGENT B0 ;  /* 0x0000000000007941 */ /* 0x000fea0003800200 */
.L_x_4017:
[----:B------:R-:W-:Y:S02]  /*509e0*/  IMAD.MOV.U32 R4, RZ, RZ, R0 ;  /* 0x000000ffff047224 */ /* 0x000fe400078e0000 */
[----:B------:R-:W-:Y:S02]  /*509f0*/  IMAD.MOV.U32 R5, RZ, RZ, 0x0 ;  /* 0x00000000ff057424 */ /* 0x000fe400078e00ff */
[----:B------:R-:W-:Y:S02]  /*50a00*/  IMAD.MOV.U32 R2, RZ, RZ, R42 ;  /* 0x000000ffff027224 */ /* 0x000fe400078e002a */
[----:B------:R-:W-:Y:S01]  /*50a10*/  IMAD.MOV.U32 R3, RZ, RZ, R43 ;  /* 0x000000ffff037224 */ /* 0x000fe200078e002b */
[----:B------:R-:W-:Y:S06]  /*50a20*/  RET.REL.NODEC R4 `(_ZN2at6native57_GLOBAL__N__f3eca4a2_24_ForeachBinaryOpScalar_cu_86b9896c25multi_tensor_apply_kernelINS1_18TensorListMetadataILi1EEENS1_21BinaryOpScalarFunctorIN3c107complexIdEELi1ELi1ELi0EEEJNS1_13power_functorIS8_EES8_EEEvT_T0_DpT1_) ;  /* 0xfffffaf404747950 */ /* 0x000fec0003c3ffff */
        .type           $_ZN2at6native57_GLOBAL__N__f3eca4a2_24_ForeachBinaryOpScalar_cu_86b9896c25multi_tensor_apply_kernelINS1_18TensorListMetadataILi1EEENS1_21BinaryOpScalarFunctorIN3c107complexIdEELi1ELi1ELi0EEEJNS1_13power_functorIS8_EES8_EEEvT_T0_DpT1_$__internal_trig_reduction_slowpathd,@function
        .size           $_ZN2at6native57_GLOBAL__N__f3eca4a2_24_ForeachBinaryOpScalar_cu_86b9896c25multi_tensor_apply_kernelINS1_18TensorListMetadataILi1EEENS1_21BinaryOpScalarFunctorIN3c107complexIdEELi1ELi1ELi0EEEJNS1_13power_functorIS8_EES8_EEEvT_T0_DpT1_$__internal_trig_reduction_slowpathd,(.L_x_4806 - $_ZN2at6native57_GLOBAL__N__f3eca4a2_24_ForeachBinaryOpScalar_cu_86b9896c25multi_tensor_apply_kernelINS1_18TensorListMetadataILi1EEENS1_21BinaryOpScalarFunctorIN3c107complexIdEELi1ELi1ELi0EEEJNS1_13power_functorIS8_EES8_EEEvT_T0_DpT1_$__internal_trig_reduction_slowpathd)
$_ZN2at6native57_GLOBAL__N__f3eca4a2_24_ForeachBinaryOpScalar_cu_86b9896c25multi_tensor_apply_kernelINS1_18TensorListMetadataILi1EEENS1_21BinaryOpScalarFunctorIN3c107complexIdEELi1ELi1ELi0EEEJNS1_13power_functorIS8_EES8_EEEvT_T0_DpT1_$__internal_trig_reduction_slowpathd:
        /* <DEDUP_REMOVED lines=23> */
.L_x_4026:
        /* <DEDUP_REMOVED lines=29> */
.L_x_4025:
[----:B------:R-:W-:-:S07]  /*50d70*/  IMAD.MOV.U32 R8, RZ, RZ, R7 ;  /* 0x000000ffff087224 */ /* 0x000fce00078e0007 */
.L_x_4024:
[----:B------:R-:W-:Y:S05]  /*50d80*/  BSYNC.RECONVERGENT B0 ;  /* 0x0000000000007941 */ /* 0x000fea0003800200 */
.L_x_4023:
        /* <DEDUP_REMOVED lines=60> */
.L_x_4028:
[----:B------:R-:W-:Y:S05]  /*51150*/  BSYNC.RECONVERGENT B0 ;  /* 0x0000000000007941 */ /* 0x000fea0003800200 */
.L_x_4027:
        /* <DEDUP_REMOVED lines=36> */
.L_x_4022:
[----:B------:R-:W-:Y:S02]  /*513a0*/  IMAD.MOV.U32 R13, RZ, RZ, 0x0 ;  /* 0x00000000ff0d7424 */ /* 0x000fe400078e00ff */
[----:B------:R-:W-:Y:S02]  /*513b0*/  IMAD.MOV.U32 R7, RZ, RZ, R14 ;  /* 0x000000ffff077224 */ /* 0x000fe400078e000e */
[----:B------:R-:W-:Y:S05]  /*513c0*/  RET.REL.NODEC R12 `(_ZN2at6native57_GLOBAL__N__f3eca4a2_24_ForeachBinaryOpScalar_cu_86b9896c25multi_tensor_apply_kernelINS1_18TensorListMetadataILi1EEENS1_21BinaryOpScalarFunctorIN3c107complexIdEELi1ELi1ELi0EEEJNS1_13power_functorIS8_EES8_EEEvT_T0_DpT1_) ;  /* 0xfffffaec0c0c7950 */ /* 0x000fea0003c3ffff */
.L_x_4029:
        /* <DEDUP_REMOVED lines=11> */
.L_x_4806:


//--------------------- .text._ZN2at6native57_GLOBAL__N__f3eca4a2_24_ForeachBinaryOpScalar_cu_86b9896c25multi_tensor_apply_kernelINS1_18TensorListMetadataILi1EEENS1_21BinaryOpScalarFunctorIfLi1ELi1ELi0EEEJNS1_13power_functorIfEEfEEEvT_T0_DpT1_ --------------------------
	.section	.text._ZN2at6native57_GLOBAL__N__f3eca4a2_24_ForeachBinaryOpScalar_cu_86b9896c25multi_tensor_apply_kernelINS1_18TensorListMetadataILi1EEENS1_21BinaryOpScalarFunctorIfLi1ELi1ELi0EEEJNS1_13power_functorIfEEfEEEvT_T0_DpT1_,"ax",@progbits
	.align	128
.text._ZN2at6native57_GLOBAL__N__f3eca4a2_24_ForeachBinaryOpScalar_cu_86b9896c25multi_tensor_apply_kernelINS1_18TensorListMetadataILi1EEENS1_21BinaryOpScalarFunctorIfLi1ELi1ELi0EEEJNS1_13power_functorIfEEfEEEvT_T0_DpT1_:
        .type           _ZN2at6native57_GLOBAL__N__f3eca4a2_24_ForeachBinaryOpScalar_cu_86b9896c25multi_tensor_apply_kernelINS1_18TensorListMetadataILi1EEENS1_21BinaryOpScalarFunctorIfLi1ELi1ELi0EEEJNS1_13power_functorIfEEfEEEvT_T0_DpT1_,@function
        .size           _ZN2at6native57_GLOBAL__N__f3eca4a2_24_ForeachBinaryOpScalar_cu_86b9896c25multi_tensor_apply_kernelINS1_18TensorListMetadataILi1EEENS1_21BinaryOpScalarFunctorIfLi1ELi1ELi0EEEJNS1_13power_functorIfEEfEEEvT_T0_DpT1_,(.L_x_4809 - _ZN2at6native57_GLOBAL__N__f3eca4a2_24_ForeachBinaryOpScalar_cu_86b9896c25multi_tensor_apply_kernelINS1_18TensorListMetadataILi1EEENS1_21BinaryOpScalarFunctorIfLi1ELi1ELi0EEEJNS1_13power_functorIfEEfEEEvT_T0_DpT1_)
        .other          _ZN2at6native57_GLOBAL__N__f3eca4a2_24_ForeachBinaryOpScalar_cu_86b9896c25multi_tensor_apply_kernelINS1_18TensorListMetadataILi1EEENS1_21BinaryOpScalarFunctorIfLi1ELi1ELi0EEEJNS1_13power_functorIfEEfEEEvT_T0_DpT1_,@"STO_CUDA_ENTRY STV_DEFAULT"
_ZN2at6native57_GLOBAL__N__f3eca4a2_24_ForeachBinaryOpScalar_cu_86b9896c25multi_tensor_apply_kernelINS1_18TensorListMetadataILi1EEENS1_21BinaryOpScalarFunctorIfLi1ELi1ELi0EEEJNS1_13power_functorIfEEfEEEvT_T0_DpT1_:
        /* <DEDUP_REMOVED lines=35> */
[----:B------:R-:W-:Y:S05]  /*0230*/  CALL.REL.NOINC `($__internal_79_$__cuda_sm20_div_u16) ;  /* 0x0000000c004c7944 */ /* 0x000fea0003c00000 */
[----:B------:R-:W0:Y:S01]  /*0240*/  S2R R12, SR_TID.X ;  /* 0x00000000000c7919 */ /* 0x000e220000002100 */
[----:B------:R-:W-:Y:S01]  /*0250*/  ISETP.GE.U32.AND P0, PT, R14, R5, PT ;  /* 0x000000050e00720c */ /* 0x000fe20003f06070 */
[----:B------:R-:W-:Y:S01]  /*0260*/  IMAD.MOV.U32 R15, RZ, RZ, RZ ;  /* 0x000000ffff0f7224 */ /* 0x000fe200078e00ff */
[----:B------:R-:W-:Y:S02]  /*0270*/  LOP3.LUT R4, R8, 0x1, RZ, 0xc0, !PT ;  /* 0x0000000108047812 */ /* 0x000fe400078ec0ff */
[----:B------:R-:W-:Y:S01]  /*0280*/  ISETP.GE.U32.AND.EX P0, PT, R13, RZ, PT, P0 ;  /* 0x000000ff0d00720c */ /* 0x000fe20003f06100 */
[----:B------:R-:W-:Y:S01]  /*0290*/  IMAD.MOV.U32 R13, RZ, RZ, RZ ;  /* 0x000000ffff0d7224 */ /* 0x000fe200078e00ff */
[----:B------:R-:W-:-:S11]  /*02a0*/  ISETP.NE.U32.AND P4, PT, R4, 0x1, PT ;  /* 0x000000010400780c */ /* 0x000fd60003f85070 */
        /* <DEDUP_REMOVED lines=9> */
.L_x_4032:
[----:B0-----:R-:W-:Y:S01]  /*0340*/  IADD3 R23, P0, PT, R12, R15, RZ ;  /* 0x0000000f0c177210 */ /* 0x001fe20007f1e0ff */
[----:B------:R-:W-:Y:S02]  /*0350*/  IMAD.MOV.U32 R19, RZ, RZ, RZ ;  /* 0x000000ffff137224 */ /* 0x000fe400078e00ff */
[----:B------:R-:W-:Y:S01]  /*0360*/  IMAD.MOV.U32 R20, RZ, RZ, RZ ;  /* 0x000000ffff147224 */ /* 0x000fe200078e00ff */
[----:B------:R-:W-:Y:S01]  /*0370*/  IADD3 R4, P3, PT, R11, R23, RZ ;  /* 0x000000170b047210 */ /* 0x000fe20007f7e0ff */
[----:B------:R-:W-:Y:S01]  /*0380*/  IMAD.X R25, RZ, RZ, R13, P0 ;  /* 0x000000ffff197224 */ /* 0x000fe200000e060d */
[----:B------:R-:W-:Y:S02]  /*0390*/  ISETP.GE.U32.AND P0, PT, R23, R0, PT ;  /* 0x000000001700720c */ /* 0x000fe40003f06070 */
[----:B------:R-:W-:Y:S01]  /*03a0*/  IADD3 R5, P1, PT, R11, R4, RZ ;  /* 0x000000040b057210 */ /* 0x000fe20007f3e0ff */
[----:B------:R-:W-:Y:S01]  /*03b0*/  IMAD.X R21, RZ, RZ, R25, P3 ;  /* 0x000000ffff157224 */ /* 0x000fe200018e0619 */
[----:B------:R-:W-:-:S02]  /*03c0*/  ISETP.GE.U32.AND P2, PT, R4, R0, PT ;  /* 0x000000000400720c */ /* 0x000fc40003f46070 */
[----:B------:R-:W-:Y:S01]  /*03d0*/  ISETP.GE.U32.AND P3, PT, R5, R0, PT ;  /* 0x000000000500720c */ /* 0x000fe20003f66070 */
[----:B------:R-:W-:Y:S01]  /*03e0*/  IMAD.X R7, RZ, RZ, R21, P1 ;  /* 0x000000ffff077224 */ /* 0x000fe200008e0615 */
[----:B------:R-:W-:Y:S02]  /*03f0*/  IADD3 R5, P5, PT, R11, R5, RZ ;  /* 0x000000050b057210 */ /* 0x000fe40007fbe0ff */
[----:B------:R-:W-:Y:S02]  /*0400*/  LEA R4, P6, R23, R2, 0x2 ;  /* 0x0000000217047211 */ /* 0x000fe400078c10ff */
[----:B------:R-:W-:Y:S01]  /*0410*/  ISETP.GE.AND.EX P0, PT, R25, R10, PT, P0 ;  /* 0x0000000a1900720c */ /* 0x000fe20003f06300 */
[----:B------:R-:W-:Y:S01]  /*0420*/  IMAD.X R9, RZ, RZ, R7, P5 ;  /* 0x000000ffff097224 */ /* 0x000fe200028e0607 */
[----:B------:R-:W-:Y:S02]  /*0430*/  ISETP.GE.U32.AND P1, PT, R5, R0, PT ;  /* 0x000000000500720c */ /* 0x000fe40003f26070 */
[----:B------:R-:W-:-:S02]  /*0440*/  LEA.HI.X R5, R23, R3, R25, 0x2, P6 ;  /* 0x0000000317057211 */ /* 0x000fc400030f1419 */
[-C--:B------:R-:W-:Y:S02]  /*0450*/  ISETP.GE.AND.EX P2, PT, R21, R10.reuse, PT, P2 ;  /* 0x0000000a1500720c */ /* 0x080fe40003f46320 */
[-C--:B------:R-:W-:Y:S01]  /*0460*/  ISETP.GE.AND.EX P3, PT, R7, R10.reuse, PT, P3 ;  /* 0x0000000a0700720c */ /* 0x080fe20003f66330 */
[----:B------:R-:W-:Y:S01]  /*0470*/  IMAD.WIDE.U32 R6, R11, 0x4, R4 ;  /* 0x000000040b067825 */ /* 0x000fe200078e0004 */
[----:B------:R-:W-:-:S03]  /*0480*/  ISETP.GE.AND.EX P5, PT, R9, R10, PT, P1 ;  /* 0x0000000a0900720c */ /* 0x000fc60003fa6310 */
[----:B------:R-:W-:Y:S01]  /*0490*/  IMAD.MOV.U32 R22, RZ, RZ, RZ ;  /* 0x000000ffff167224 */ /* 0x000fe200078e00ff */
[----:B------:R-:W2:Y:S01]  /*04a0*/  @!P0 LDG.E R19, desc[UR6][R4.64] ;  /* 0x0000000604138981 */ /* 0x000ea2000c1e1900 */
[----:B------:R-:W-:-:S04]  /*04b0*/  IMAD.WIDE.U32 R8, R11, 0x4, R6 ;  /* 0x000000040b087825 */ /* 0x000fc800078e0006 */
[----:B------:R-:W3:Y:S01]  /*04c0*/  @!P2 LDG.E R20, desc[UR6][R6.64] ;  /* 0x000000060614a981 */ /* 0x000ee2000c1e1900 */
[----:B------:R-:W-:-:S03]  /*04d0*/  IMAD.MOV.U32 R24, RZ, RZ, RZ ;  /* 0x000000ffff187224 */ /* 0x000fc600078e00ff */
[----:B------:R-:W4:Y:S01]  /*04e0*/  @!P3 LDG.E R22, desc[UR6][R8.64] ;  /* 0x000000060816b981 */ /* 0x000f22000c1e1900 */
[----:B------:R-:W-:-:S05]  /*04f0*/  @!P5 IMAD.WIDE.U32 R16, R11, 0x4, R8 ;  /* 0x000000040b10d825 */ /* 0x000fca00078e0008 */
[----:B------:R0:W5:Y:S01]  /*0500*/  @!P5 LDG.E R24, desc[UR6][R16.64] ;  /* 0x000000061018d981 */ /* 0x000162000c1e1900 */
[----:B--2---:R-:W1:Y:S08]  /*0510*/  MUFU.LG2 R19, R19 ;  /* 0x0000001300137308 */ /* 0x004e700000000c00 */
[----:B---3--:R-:W2:Y:S08]  /*0520*/  MUFU.LG2 R20, R20 ;  /* 0x0000001400147308 */ /* 0x008eb00000000c00 */
[----:B----4-:R-:W3:Y:S01]  /*0530*/  MUFU.LG2 R22, R22 ;  /* 0x0000001600167308 */ /* 0x010ee20000000c00 */
[----:B-1----:R-:W-:Y:S01]  /*0540*/  FMUL.FTZ R29, R19, UR8 ;  /* 0x00000008131d7c20 */ /* 0x002fe20008410000 */
[----:B------:R-:W-:-:S05]  /*0550*/  IMAD.SHL.U32 R19, R11, 0x4, RZ ;  /* 0x000000040b137824 */ /* 0x000fca00078e00ff */
[----:B0-----:R-:W-:Y:S01]  /*0560*/  IADD3 R17, P6, PT, R19, R23, RZ ;  /* 0x0000001713117210 */ /* 0x001fe20007fde0ff */
[----:B------:R-:W0:Y:S01]  /*0570*/  @!P0 MUFU.EX2 R29, R29 ;  /* 0x0000001d001d8308 */ /* 0x000e220000000800 */
[----:B--2---:R-:W-:Y:S01]  /*0580*/  FMUL.FTZ R27, R20, UR8 ;  /* 0x00000008141b7c20 */ /* 0x004fe20008410000 */
[----:B------:R-:W-:Y:S01]  /*0590*/  IMAD.IADD R20, R11, 0x1, R23 ;  /* 0x000000010b147824 */ /* 0x000fe200078e0217 */
[----:B------:R-:W-:Y:S01]  /*05a0*/  ISETP.GE.U32.AND P1, PT, R17, R0, PT ;  /* 0x000000001100720c */ /* 0x000fe20003f26070 */
[----:B------:R-:W-:Y:S02]  /*05b0*/  IMAD.X R25, RZ, RZ, R25, P6 ;  /* 0x000000ffff197224 */ /* 0x000fe400030e0619 */
[----:B------:R-:W-:Y:S02]  /*05c0*/  @!P5 IMAD.WIDE.U32 R16, R11, 0x4, R8 ;  /* 0x000000040b10d825 */ /* 0x000fe400078e0008 */
[----:B-----5:R-:W1:Y:S02]  /*05d0*/  MUFU.LG2 R24, R24 ;  /* 0x0000001800187308 */ /* 0x020e640000000c00 */
[----:B---3--:R-:W-:Y:S01]  /*05e0*/  FMUL.FTZ R18, R22, UR8 ;  /* 0x0000000816127c20 */ /* 0x008fe20008410000 */
[----:B------:R-:W-:Y:S01]  /*05f0*/  ISETP.GE.AND.EX P1, PT, R25, R10, PT, P1 ;  /* 0x0000000a1900720c */ /* 0x000fe20003f26310 */
[----:B------:R-:W-:-:S04]  /*0600*/  IMAD.U32 R22, R23, 0x4, R2 ;  /* 0x0000000417167824 */ /* 0x000fc800078e0002 */
[----:B------:R-:W2:Y:S01]  /*0610*/  MUFU.EX2 R27, R27 ;  /* 0x0000001b001b7308 */ /* 0x000ea20000000800 */
[----:B0-----:R-:W-:Y:S01]  /*0620*/  @!P0 STG.E desc[UR6][R4.64], R29 ;  /* 0x0000001d04008986 */ /* 0x001fe2000c101906 */
[----:B------:R-:W-:-:S05]  /*0630*/  IADD3 R25, P0, PT, R19, R20, RZ ;  /* 0x0000001413197210 */ /* 0x000fca0007f1e0ff */
[----:B------:R-:W-:Y:S01]  /*0640*/  IMAD.X R23, RZ, RZ, R21, P0 ;  /* 0x000000ffff177224 */ /* 0x000fe200000e0615 */
[----:B------:R-:W0:Y:S01]  /*0650*/  MUFU.EX2 R18, R18 ;  /* 0x0000001200127308 */ /* 0x000e220000000800 */
[----:B-1----:R-:W-:Y:S01]  /*0660*/  FMUL.FTZ R26, R24, UR8 ;  /* 0x00000008181a7c20 */ /* 0x002fe20008410000 */
[----:B------:R-:W-:-:S04]  /*0670*/  LEA R20, P0, R25, R2, 0x2 ;  /* 0x0000000219147211 */ /* 0x000fc800078010ff */
[C---:B------:R-:W-:Y:S02]  /*0680*/  LEA.HI.X R21, R25.reuse, R3, R23, 0x2, P0 ;  /* 0x0000000319157211 */ /* 0x040fe400000f1417 */
[----:B------:R-:W1:Y:S01]  /*0690*/  @!P5 MUFU.EX2 R26, R26 ;  /* 0x0000001a001ad308 */ /* 0x000e620000000800 */
[----:B--2---:R2:W-:Y:S01]  /*06a0*/  @!P2 STG.E desc[UR6][R6.64], R27 ;  /* 0x0000001b0600a986 */ /* 0x0045e2000c101906 */
[----:B------:R-:W-:-:S04]  /*06b0*/  ISETP.GE.U32.AND P2, PT, R25, R0, PT ;  /* 0x000000001900720c */ /* 0x000fc80003f46070 */
[----:B------:R-:W-:Y:S01]  /*06c0*/  ISETP.GE.AND.EX P2, PT, R23, R10, PT, P2 ;  /* 0x0000000a1700720c */ /* 0x000fe20003f46320 */
[----:B0-----:R0:W-:Y:S01]  /*06d0*/  @!P3 STG.E desc[UR6][R8.64], R18 ;  /* 0x000000120800b986 */ /* 0x0011e2000c101906 */
[----:B------:R-:W-:-:S04]  /*06e0*/  IADD3 R24, P3, PT, R11, R25, RZ ;  /* 0x000000190b187210 */ /* 0x000fc80007f7e0ff */
[----:B------:R-:W-:Y:S01]  /*06f0*/  ISETP.GE.U32.AND P0, PT, R24, R0, PT ;  /* 0x000000001800720c */ /* 0x000fe20003f06070 */
[----:B--2---:R-:W-:Y:S01]  /*0700*/  IMAD.X R7, RZ, RZ, R23, P3 ;  /* 0x000000ffff077224 */ /* 0x004fe200018e0617 */
[----:B------:R-:W-:Y:S01]  /*0710*/  IADD3 R25, P6, PT, R11, R24, RZ ;  /* 0x000000180b197210 */ /* 0x000fe20007fde0ff */
[----:B-1----:R1:W-:Y:S01]  /*0720*/  @!P5 STG.E desc[UR6][R16.64], R26 ;  /* 0x0000001a1000d986 */ /* 0x0023e2000c101906 */
[----:B------:R-:W-:Y:S02]  /*0730*/  LEA R22, P5, R19, R22, 0x2 ;  /* 0x0000001613167211 */ /* 0x000fe400078a10ff */
[----:B------:R-:W-:Y:S01]  /*0740*/  ISETP.GE.AND.EX P0, PT, R7, R10, PT, P0 ;  /* 0x0000000a0700720c */ /* 0x000fe20003f06300 */
[----:B------:R-:W-:Y:S01]  /*0750*/  IMAD.X R7, RZ, RZ, R7, P6 ;  /* 0x000000ffff077224 */ /* 0x000fe200030e0607 */
[----:B------:R-:W-:Y:S01]  /*0760*/  ISETP.GE.U32.AND P3, PT, R25, R0, PT ;  /* 0x000000001900720c */ /* 0x000fe20003f66070 */
[----:B0-----:R-:W-:Y:S01]  /*0770*/  IMAD.WIDE.U32 R8, R11, 0x4, R20 ;  /* 0x000000040b087825 */ /* 0x001fe200078e0014 */
[----:B------:R-:W-:-:S02]  /*0780*/  LEA.HI.X R23, R19, R5, RZ, 0x2, P5 ;  /* 0x0000000513177211 */ /* 0x000fc400028f14ff */
[----:B------:R-:W-:Y:S01]  /*0790*/  ISETP.GE.AND.EX P3, PT, R7, R10, PT, P3 ;  /* 0x0000000a0700720c */ /* 0x000fe20003f66330 */
[----:B------:R-:W-:Y:S01]  /*07a0*/  IMAD.MOV.U32 R18, RZ, RZ, RZ ;  /* 0x000000ffff127224 */ /* 0x000fe200078e00ff */
[----:B-1----:R-:W-:Y:S01]  /*07b0*/  CS2R R16, SRZ ;  /* 0x0000000000107805 */ /* 0x002fe2000001ff00 */
[----:B------:R-:W-:Y:S02]  /*07c0*/  IMAD.MOV.U32 R24, RZ, RZ, RZ ;  /* 0x000000ffff187224 */ /* 0x000fe400078e00ff */
[C---:B------:R-:W-:Y:S02]  /*07d0*/  IMAD.WIDE.U32 R6, R11.reuse, 0x4, R8 ;  /* 0x000000040b067825 */ /* 0x040fe400078e0008 */
[----:B------:R-:W2:Y:S04]  /*07e0*/  @!P0 LDG.E R18, desc[UR6][R8.64] ;  /* 0x0000000608128981 */ /* 0x000ea8000c1e1900 */
[----:B------:R0:W3:Y:S04]  /*07f0*/  @!P2 LDG.E R17, desc[UR6][R20.64] ;  /* 0x000000061411a981 */ /* 0x0000e8000c1e1900 */
[----:B------:R-:W4:Y:S04]  /*0800*/  @!P1 LDG.E R16, desc[UR6][R22.64] ;  /* 0x0000000616109981 */ /* 0x000f28000c1e1900 */
[----:B------:R-:W5:Y:S01]  /*0810*/  @!P3 LDG.E R24, desc[UR6][R6.64] ;  /* 0x000000060618b981 */ /* 0x000f62000c1e1900 */
[----:B0-----:R-:W-:Y:S01]  /*0820*/  @!P2 IADD3 R20, P5, P6, R11, R15, R12 ;  /* 0x0000000f0b14a210 */ /* 0x001fe20007ebe00c */
[----:B------:R-:W-:-:S04]  /*0830*/  UIADD3 UR4, UP0, UPT, UR4, 0x2, URZ ;  /* 0x0000000204047890 */ /* 0x000fc8000ff1e0ff */
[----:B------:R-:W-:Y:S01]  /*0840*/  UIADD3.X UR5, UPT, UPT, URZ, UR5, URZ, UP0, !UPT ;  /* 0x00000005ff057290 */ /* 0x000fe200087fe4ff */
[----:B--2---:R-:W-:Y:S08]  /*0850*/  MUFU.LG2 R18, R18 ;  /* 0x0000001200127308 */ /* 0x004ff00000000c00 */
[----:B---3--:R-:W0:Y:S08]  /*0860*/  MUFU.LG2 R17, R17 ;  /* 0x0000001100117308 */ /* 0x008e300000000c00 */
[----:B----4-:R-:W1:Y:S08]  /*0870*/  MUFU.LG2 R16, R16 ;  /* 0x0000001000107308 */ /* 0x010e700000000c00 */
[----:B-----5:R-:W2:Y:S01]  /*0880*/  MUFU.LG2 R24, R24 ;  /* 0x0000001800187308 */ /* 0x020ea20000000c00 */
[----:B0-----:R-:W-:Y:S01]  /*0890*/  FMUL.FTZ R23, R17, UR8 ;  /* 0x0000000811177c20 */ /* 0x001fe20008410000 */
[----:B------:R-:W-:Y:S01]  /*08a0*/  FMUL.FTZ R25, R18, UR8 ;  /* 0x0000000812197c20 */ /* 0x000fe20008410000 */
[----:B-1----:R-:W-:-:S05]  /*08b0*/  FMUL.FTZ R22, R16, UR8 ;  /* 0x0000000810167c20 */ /* 0x002fca0008410000 */
[----:B------:R-:W-:Y:S01]  /*08c0*/  MUFU.EX2 R23, R23 ;  /* 0x0000001700177308 */ /* 0x000fe20000000800 */
[----:B------:R-:W-:Y:S01]  /*08d0*/  @!P2 IADD3.X R16, PT, PT, RZ, R13, RZ, P5, P6 ;  /* 0x0000000dff10a210 */ /* 0x000fe20002fec4ff */
[----:B--2---:R-:W-:-:S06]  /*08e0*/  FMUL.FTZ R27, R24, UR8 ;  /* 0x00000008181b7c20 */ /* 0x004fcc0008410000 */
[----:B------:R-:W0:Y:S01]  /*08f0*/  @!P1 MUFU.EX2 R21, R22 ;  /* 0x0000001600159308 */ /* 0x000e220000000800 */
[C---:B------:R-:W-:Y:S02]  /*0900*/  @!P2 IADD3 R17, P6, PT, R19.reuse, R20, RZ ;  /* 0x000000141311a210 */ /* 0x040fe40007fde0ff */
[----:B------:R-:W-:-:S05]  /*0910*/  @!P1 LEA R4, P5, R19, R4, 0x2 ;  /* 0x0000000413049211 */ /* 0x000fca00078a10ff */
[----:B------:R-:W1:Y:S01]  /*0920*/  MUFU.EX2 R25, R25 ;  /* 0x0000001900197308 */ /* 0x000e620000000800 */
[----:B------:R-:W-:Y:S01]  /*0930*/  @!P1 LEA.HI.X R5, R19, R5, RZ, 0x2, P5 ;  /* 0x0000000513059211 */ /* 0x000fe200028f14ff */
[----:B------:R-:W-:-:S06]  /*0940*/  @!P2 IMAD.X R18, RZ, RZ, R16, P6 ;  /* 0x000000ffff12a224 */ /* 0x000fcc00030e0610 */
[----:B------:R-:W2:Y:S01]  /*0950*/  @!P3 MUFU.EX2 R27, R27 ;  /* 0x0000001b001bb308 */ /* 0x000ea20000000800 */
[----:B------:R-:W-:-:S04]  /*0960*/  @!P2 LEA R16, P5, R17, R2, 0x2 ;  /* 0x000000021110a211 */ /* 0x000fc800078a10ff */
[----:B------:R-:W-:Y:S01]  /*0970*/  @!P2 LEA.HI.X R17, R17, R3, R18, 0x2, P5 ;  /* 0x000000031111a211 */ /* 0x000fe200028f1412 */
[----:B0-----:R3:W-:Y:S04]  /*0980*/  @!P1 STG.E desc[UR6][R4.64], R21 ;  /* 0x0000001504009986 */ /* 0x0017e8000c101906 */
[----:B------:R3:W-:Y:S04]  /*0990*/  @!P2 STG.E desc[UR6][R16.64], R23 ;  /* 0x000000171000a986 */ /* 0x0007e8000c101906 */
[----:B-1----:R3:W-:Y:S01]  /*09a0*/  @!P0 STG.E desc[UR6][R8.64], R25 ;  /* 0x0000001908008986 */ /* 0x0027e2000c101906 */
[----:B------:R-:W-:-:S03]  /*09b0*/  ISETP.NE.U32.AND P0, PT, R14, UR4, PT ;  /* 0x000000040e007c0c */ /* 0x000fc6000bf05070 */
[----:B--2---:R3:W-:Y:S01]  /*09c0*/  @!P3 STG.E desc[UR6][R6.64], R27 ;  /* 0x0000001b0600b986 */ /* 0x0047e2000c101906 */
[----:B------:R-:W-:Y:S02]  /*09d0*/  ISETP.NE.AND.EX P0, PT, RZ, UR5, PT, P0 ;  /* 0x00000005ff007c0c */ /* 0x000fe4000bf05300 */
[----:B------:R-:W-:-:S04]  /*09e0*/  LEA R15, P1, R19, R15, 0x1 ;  /* 0x0000000f130f7211 */ /* 0x000fc800078208ff */
[----:B------:R-:W-:-:S07]  /*09f0*/  LEA.HI.X R13, R19, R13, RZ, 0x1, P1 ;  /* 0x0000000d130d7211 */ /* 0x000fce00008f0cff */
[----:B---3--:R-:W-:Y:S05]  /*0a00*/  @P0 BRA `(.L_x_4032) ;  /* 0xfffffff8004c0947 */ /* 0x008fea000383ffff */
.L_x_4031:
[----:B------:R-:W-:Y:S05]  /*0a10*/  @!P4 EXIT ;  /* 0x000000000000c94d */ /* 0x000fea0003800000 */
[----:B0-----:R-:W-:Y:S01]  /*0a20*/  IADD3 R15, P0, PT, R12, R15, RZ ;  /* 0x0000000f0c0f7210 */ /* 0x001fe20007f1e0ff */
[C---:B------:R-:W-:Y:S01]  /*0a30*/  IMAD.SHL.U32 R9, R11.reuse, 0x4, RZ ;  /* 0x000000040b097824 */ /* 0x040fe200078e00ff */
[----:B------:R-:W0:Y:S02]  /*0a40*/  LDCU UR4, c[0x0][0x10ac] ;  /* 0x00021580ff0477ac */ /* 0x000e240008000800 */
[----:B------:R-:W-:Y:S01]  /*0a50*/  IADD3 R4, P3, PT, R11, R15, RZ ;  /* 0x0000000f0b047210 */ /* 0x000fe20007f7e0ff */
[----:B------:R-:W-:Y:S01]  /*0a60*/  IMAD.X R13, RZ, RZ, R13, P0 ;  /* 0x000000ffff0d7224 */ /* 0x000fe200000e060d */
[C---:B------:R-:W-:Y:S02]  /*0a70*/  LEA R2, P2, R15.reuse, R2, 0x2 ;  /* 0x000000020f027211 */ /* 0x040fe400078410ff */
[----:B------:R-:W-:Y:S01]  /*0a80*/  ISETP.GE.U32.AND P0, PT, R15, R0, PT ;  /* 0x000000000f00720c */ /* 0x000fe20003f06070 */
[----:B------:R-:W-:Y:S01]  /*0a90*/  IMAD.X R5, RZ, RZ, R13, P3 ;  /* 0x000000ffff057224 */ /* 0x000fe200018e060d */
[----:B------:R-:W-:-:S02]  /*0aa0*/  IADD3 R8, P3, PT, R11, R4, RZ ;  /* 0x000000040b087210 */ /* 0x000fc40007f7e0ff */
[----:B------:R-:W-:Y:S02]  /*0ab0*/  LEA.HI.X R3, R15, R3, R13, 0x2, P2 ;  /* 0x000000030f037211 */ /* 0x000fe400010f140d */
[----:B------:R-:W-:Y:S01]  /*0ac0*/  ISETP.GE.U32.AND P1, PT, R4, R0, PT ;  /* 0x000000000400720c */ /* 0x000fe20003f26070 */
[----:B------:R-:W-:Y:S01]  /*0ad0*/  IMAD.X R17, RZ, RZ, R5, P3 ;  /* 0x000000ffff117224 */ /* 0x000fe200018e0605 */
[----:B------:R-:W-:Y:S01]  /*0ae0*/  ISETP.GE.AND.EX P0, PT, R13, R10, PT, P0 ;  /* 0x0000000a0d00720c */ /* 0x000fe20003f06300 */
[----:B------:R-:W-:Y:S01]  /*0af0*/  IMAD.WIDE.U32 R6, R11, 0x4, R2 ;  /* 0x000000040b067825 */ /* 0x000fe200078e0002 */
[----:B------:R-:W-:Y:S02]  /*0b00*/  ISETP.GE.U32.AND P2, PT, R8, R0, PT ;  /* 0x000000000800720c */ /* 0x000fe40003f46070 */
[----:B------:R-:W-:Y:S02]  /*0b10*/  CS2R R12, SRZ ;  /* 0x00000000000c7805 */ /* 0x000fe4000001ff00 */
[----:B------:R-:W-:-:S02]  /*0b20*/  ISETP.GE.AND.EX P1, PT, R5, R10, PT, P1 ;  /* 0x0000000a0500720c */ /* 0x000fc40003f26310 */
[----:B------:R-:W-:Y:S02]  /*0b30*/  ISETP.GE.AND.EX P2, PT, R17, R10, PT, P2 ;  /* 0x0000000a1100720c */ /* 0x000fe40003f46320 */
[----:B------:R-:W-:Y:S02]  /*0b40*/  SHF.R.U32.HI R15, RZ, 0x1e, R11 ;  /* 0x0000001eff0f7819 */ /* 0x000fe4000001160b */
[----:B------:R-:W-:Y:S02]  /*0b50*/  IADD3 R4, P3, PT, R6, R9, RZ ;  /* 0x0000000906047210 */ /* 0x000fe40007f7e0ff */
[----:B------:R-:W-:Y:S01]  /*0b60*/  IADD3 R19, P4, PT, R11, R8, RZ ;  /* 0x000000080b137210 */ /* 0x000fe20007f9e0ff */
[----:B------:R-:W-:Y:S01]  /*0b70*/  IMAD.MOV.U32 R11, RZ, RZ, RZ ;  /* 0x000000ffff0b7224 */ /* 0x000fe200078e00ff */
[----:B------:R-:W2:Y:S01]  /*0b80*/  @!P0 LDG.E R12, desc[UR6][R2.64] ;  /* 0x00000006020c8981 */ /* 0x000ea2000c1e1900 */
[----:B------:R-:W-:-:S03]  /*0b90*/  IMAD.X R5, R7, 0x1, R15, P3 ;  /* 0x0000000107057824 */ /* 0x000fc600018e060f */
[----:B------:R-:W3:Y:S01]  /*0ba0*/  @!P1 LDG.E R13, desc[UR6][R6.64] ;  /* 0x00000006060d9981 */ /* 0x000ee2000c1e1900 */
[----:B------:R-:W-:Y:S01]  /*0bb0*/  IMAD.X R17, RZ, RZ, R17, P4 ;  /* 0x000000ffff117224 */ /* 0x000fe200020e0611 */
[----:B------:R-:W-:Y:S02]  /*0bc0*/  ISETP.GE.U32.AND P3, PT, R19, R0, PT ;  /* 0x000000001300720c */ /* 0x000fe40003f66070 */
[----:B------:R-:W4:Y:S01]  /*0bd0*/  @!P2 LDG.E R11, desc[UR6][R4.64] ;  /* 0x00000006040ba981 */ /* 0x000f22000c1e1900 */
[----:B------:R-:W-:Y:S01]  /*0be0*/  IADD3 R8, P4, PT, R9, R4, RZ ;  /* 0x0000000409087210 */ /* 0x000fe20007f9e0ff */
[----:B------:R-:W-:Y:S01]  /*0bf0*/  IMAD.MOV.U32 R0, RZ, RZ, RZ ;  /* 0x000000ffff007224 */ /* 0x000fe200078e00ff */
[----:B------:R-:W-:-:S03]  /*0c00*/  ISETP.GE.AND.EX P3, PT, R17, R10, PT, P3 ;  /* 0x0000000a1100720c */ /* 0x000fc60003f66330 */
[----:B------:R-:W-:-:S10]  /*0c10*/  IMAD.X R9, R15, 0x1, R5, P4 ;  /* 0x000000010f097824 */ /* 0x000fd400020e0605 */
[----:B------:R-:W5:Y:S01]  /*0c20*/  @!P3 LDG.E R0, desc[UR6][R8.64] ;  /* 0x000000060800b981 */ /* 0x000f62000c1e1900 */
[----:B--2---:R-:W0:Y:S08]  /*0c30*/  MUFU.LG2 R12, R12 ;  /* 0x0000000c000c7308 */ /* 0x004e300000000c00 */
[----:B---3--:R-:W1:Y:S08]  /*0c40*/  MUFU.LG2 R13, R13 ;  /* 0x0000000d000d7308 */ /* 0x008e700000000c00 */
[----:B----4-:R-:W2:Y:S01]  /*0c50*/  MUFU.LG2 R11, R11 ;  /* 0x0000000b000b7308 */ /* 0x010ea20000000c00 */
[----:B0-----:R-:W-:-:S07]  /*0c60*/  FMUL.FTZ R15, R12, UR4 ;  /* 0x000000040c0f7c20 */ /* 0x001fce0008410000 */
[----:B------:R-:W0:Y:S01]  /*0c70*/  @!P0 MUFU.EX2 R15, R15 ;  /* 0x0000000f000f8308 */ /* 0x000e220000000800 */
[----:B-1----:R-:W-:-:S07]  /*0c80*/  FMUL.FTZ R10, R13, UR4 ;  /* 0x000000040d0a7c20 */ /* 0x002fce0008410000 */
[----:B------:R-:W1:Y:S01]  /*0c90*/  MUFU.EX2 R17, R10 ;  /* 0x0000000a00117308 */ /* 0x000e620000000800 */
[----:B--2---:R-:W-:-:S07]  /*0ca0*/  FMUL.FTZ R14, R11, UR4 ;  /* 0x000000040b0e7c20 */ /* 0x004fce0008410000 */
[----:B-----5:R-:W2:Y:S01]  /*0cb0*/  MUFU.LG2 R0, R0 ;  /* 0x0000000000007308 */ /* 0x020ea20000000c00 */
[----:B0-----:R0:W-:Y:S07]  /*0cc0*/  @!P0 STG.E desc[UR6][R2.64], R15 ;  /* 0x0000000f02008986 */ /* 0x0011ee000c101906 */
[----:B------:R-:W3:Y:S01]  /*0cd0*/  MUFU.EX2 R19, R14 ;  /* 0x0000000e00137308 */ /* 0x000ee20000000800 */
[----:B-1----:R0:W-:Y:S01]  /*0ce0*/  @!P1 STG.E desc[UR6][R6.64], R17 ;  /* 0x0000001106009986 */ /* 0x0021e2000c101906 */
[----:B--2---:R-:W-:-:S03]  /*0cf0*/  FMUL.FTZ R11, R0, UR4 ;  /* 0x00000004000b7c20 */ /* 0x004fc60008410000 */
[----:B---3--:R0:W-:Y:S01]  /*0d00*/  @!P2 STG.E desc[UR6][R4.64], R19 ;  /* 0x000000130400a986 */ /* 0x0081e2000c101906 */
[----:B------:R-:W-:Y:S05]  /*0d10*/  @P3 EXIT ;  /* 0x000000000000394d */ /* 0x000fea0003800000 */
[----:B0-----:R-:W0:Y:S02]  /*0d20*/  MUFU.EX2 R3, R11 ;  /* 0x0000000b00037308 */ /* 0x001e240000000800 */
[----:B0-----:R-:W-:Y:S01]  /*0d30*/  STG.E desc[UR6][R8.64], R3 ;  /* 0x0000000308007986 */ /* 0x001fe2000c101906 */
[----:B------:R-:W-:Y:S05]  /*0d40*/  EXIT ;  /* 0x000000000000794d */ /* 0x000fea0003800000 */
.L_x_4030:
        /* <DEDUP_REMOVED lines=8> */
.L_x_4033:
[----:B--2---:R-:W-:-:S04]  /*0dd0*/  LEA R12, P0, R15, R2, 0x4 ;  /* 0x000000020f0c7211 */ /* 0x004fc800078020ff */
[----:B------:R-:W-:-:S05]  /*0de0*/  LEA.HI.X R13, R15, R3, R16, 0x4, P0 ;  /* 0x000000030f0d7211 */ /* 0x000fca00000f2410 */
[----:B------:R-:W2:Y:S01]  /*0df0*/  LDG.E.128 R4, desc[UR6][R12.64] ;  /* 0x000000060c047981 */ /* 0x000ea2000c1e1d00 */
[----:B0-----:R-:W-:-:S05]  /*0e00*/  IADD3 R15, P0, PT, R15, UR4, RZ ;  /* 0x000000040f0f7c10 */ /* 0x001fca000ff1e0ff */
[----:B------:R-:W-:Y:S01]  /*0e10*/  IMAD.X R16, RZ, RZ, R16, P0 ;  /* 0x000000ffff107224 */ /* 0x000fe200000e0610 */
[----:B------:R-:W-:-:S04]  /*0e20*/  LOP3.LUT P0, RZ, R15, 0xffffc000, RZ, 0xc0, !PT ;  /* 0xffffc0000fff7812 */ /* 0x000fc8000780c0ff */
[----:B------:R-:W-:Y:S01]  /*0e30*/  LOP3.LUT P0, RZ, R16, 0x3fffffff, RZ, 0xc0, P0 ;  /* 0x3fffffff10ff7812 */ /* 0x000fe2000000c0ff */
[----:B--2---:R-:W1:Y:S08]  /*0e40*/  MUFU.LG2 R4, R4 ;  /* 0x0000000400047308 */ /* 0x004e700000000c00 */
[----:B------:R-:W0:Y:S08]  /*0e50*/  MUFU.LG2 R5, R5 ;  /* 0x0000000500057308 */ /* 0x000e300000000c00 */
[----:B------:R-:W2:Y:S01]  /*0e60*/  MUFU.LG2 R6, R6 ;  /* 0x0000000600067308 */ /* 0x000ea20000000c00 */
[----:B-1----:R-:W-:-:S07]  /*0e70*/  FMUL.FTZ R8, R4, UR5 ;  /* 0x0000000504087c20 */ /* 0x002fce0008410000 */
[----:B------:R-:W1:Y:S01]  /*0e80*/  MUFU.LG2 R7, R7 ;  /* 0x0000000700077308 */ /* 0x000e620000000c00 */
[----:B0-----:R-:W-:Y:S01]  /*0e90*/  FMUL.FTZ R9, R5, UR5 ;  /* 0x0000000505097c20 */ /* 0x001fe20008410000 */
[----:B------:R-:W-:-:S05]  /*0ea0*/  IMAD.SHL.U32 R5, R15, 0x4, RZ ;  /* 0x000000040f057824 */ /* 0x000fca00078e00ff */
[----:B------:R-:W-:Y:S01]  /*0eb0*/  ISETP.LT.U32.AND P1, PT, R5, R0, PT ;  /* 0x000000000500720c */ /* 0x000fe20003f21070 */
[----:B------:R-:W-:Y:S01]  /*0ec0*/  MUFU.EX2 R8, R8 ;  /* 0x0000000800087308 */ /* 0x000fe20000000800 */
[----:B--2---:R-:W-:Y:S01]  /*0ed0*/  FMUL.FTZ R10, R6, UR5 ;  /* 0x00000005060a7c20 */ /* 0x004fe20008410000 */
[----:B------:R-:W-:-:S04]  /*0ee0*/  SHF.L.U64.HI R5, R15, 0x2, R16 ;  /* 0x000000020f057819 */ /* 0x000fc80000010210 */
[----:B------:R-:W-:Y:S02]  /*0ef0*/  ISETP.LT.AND.EX P1, PT, R5, R14, PT, P1 ;  /* 0x0000000e0500720c */ /* 0x000fe40003f21310 */
[----:B------:R-:W-:Y:S01]  /*0f00*/  MUFU.EX2 R9, R9 ;  /* 0x0000000900097308 */ /* 0x000fe20000000800 */
[----:B-1----:R-:W-:-:S07]  /*0f10*/  FMUL.FTZ R11, R7, UR5 ;  /* 0x00000005070b7c20 */ /* 0x002fce0008410000 */
[----:B------:R-:W-:Y:S08]  /*0f20*/  MUFU.EX2 R10, R10 ;  /* 0x0000000a000a7308 */ /* 0x000ff00000000800 */
[----:B------:R-:W0:Y:S02]  /*0f30*/  MUFU.EX2 R11, R11 ;  /* 0x0000000b000b7308 */ /* 0x000e240000000800 */
[----:B0-----:R2:W-:Y:S01]  /*0f40*/  STG.E.128 desc[UR6][R12.64], R8 ;  /* 0x000000080c007986 */ /* 0x0015e2000c101d06 */
[----:B------:R-:W-:Y:S05]  /*0f50*/  @!P0 BRA P1, `(.L_x_4033) ;  /* 0xfffffffc009c8947 */ /* 0x000fea000083ffff */
[----:B------:R-:W-:Y:S05]  /*0f60*/  EXIT ;  /* 0x000000000000794d */ /* 0x000fea0003800000 */
        .weak           $__internal_79_$__cuda_sm20_div_u16
        .type           $__internal_79_$__cuda_sm20_div_u16,@function
        .size           $__internal_79_$__cuda_sm20_div_u16,(.L_x_4809 - $__internal_79_$__cuda_sm20_div_u16)
$__internal_79_$__cuda_sm20_div_u16:
        /* <DEDUP_REMOVED lines=18> */
[----:B------:R-:W-:Y:S06]  /*1090*/  RET.REL.NODEC R6 `(_ZN2at6native57_GLOBAL__N__f3eca4a2_24_ForeachBinaryOpScalar_cu_86b9896c25multi_tensor_apply_kernelINS1_18TensorListMetadataILi1EEENS1_21BinaryOpScalarFunctorIfLi1ELi1ELi0EEEJNS1_13power_functorIfEEfEEEvT_T0_DpT1_) ;  /* 0xffffffec06d87950 */ /* 0x000fec0003c3ffff */
.L_x_4034:
        /* <DEDUP_REMOVED lines=14> */
.L_x_4809:


//--------------------- .text._ZN2at6native57_GLOBAL__N__f3eca4a2_24_ForeachBinaryOpScalar_cu_86b9896c25multi_tensor_apply_kernelINS1_18TensorListMetadataILi1EEENS1_21BinaryOpScalarFunctorIdLi1ELi1ELi0EEEJNS1_13power_functorIdEEdEEEvT_T0_DpT1_ --------------------------
	.section	.text._ZN2at6native57_GLOBAL__N__f3eca4a2_24_ForeachBinaryOpScalar_cu_86b9896c25multi_tensor_apply_kernelINS1_18TensorListMetadataILi1EEENS1_21BinaryOpScalarFunctorIdLi1ELi1ELi0EEEJNS1_13power_functorIdEEdEEEvT_T0_DpT1_,"ax",@progbits
	.align	128
.text._ZN2at6native57_GLOBAL__N__f3eca4a2_24_ForeachBinaryOpScalar_cu_86b9896c25multi_tensor_apply_kernelINS1_18TensorListMetadataILi1EEENS1_21BinaryOpScalarFunctorIdLi1ELi1ELi0EEEJNS1_13power_functorIdEEdEEEvT_T0_DpT1_:
        .type           _ZN2at6native57_GLOBAL__N__f3eca4a2_24_ForeachBinaryOpScalar_cu_86b9896c25multi_tensor_apply_kernelINS1_18TensorListMetadataILi1EEENS1_21BinaryOpScalarFunctorIdLi1ELi1ELi0EEEJNS1_13power_functorIdEEdEEEvT_T0_DpT1_,@function
        .size           _ZN2at6native57_GLOBAL__N__f3eca4a2_24_ForeachBinaryOpScalar_cu_86b9896c25multi_tensor_apply_kernelINS1_18TensorListMetadataILi1EEENS1_21BinaryOpScalarFunctorIdLi1ELi1ELi0EEEJNS1_13power_functorIdEEdEEEvT_T0_DpT1_,(.L_x_4811 - _ZN2at6native57_GLOBAL__N__f3eca4a2_24_ForeachBinaryOpScalar_cu_86b9896c25multi_tensor_apply_kernelINS1_18TensorListMetadataILi1EEENS1_21BinaryOpScalarFunctorIdLi1ELi1ELi0EEEJNS1_13power_functorIdEEdEEEvT_T0_DpT1_)
        .other          _ZN2at6native57_GLOBAL__N__f3eca4a2_24_ForeachBinaryOpScalar_cu_86b9896c25multi_tensor_apply_kernelINS1_18TensorListMetadataILi1EEENS1_21BinaryOpScalarFunctorIdLi1ELi1ELi0EEEJNS1_13power_functorIdEEdEEEvT_T0_DpT1_,@"STO_CUDA_ENTRY STV_DEFAULT"
_ZN2at6native57_GLOBAL__N__f3eca4a2_24_ForeachBinaryOpScalar_cu_86b9896c25multi_tensor_apply_kernelINS1_18TensorListMetadataILi1EEENS1_21BinaryOpScalarFunctorIdLi1ELi1ELi0EEEJNS1_13power_functorIdEEdEEEvT_T0_DpT1_:
        /* <DEDUP_REMOVED lines=10> */
[----:B0-----:R-:W-:Y:S01]  /*00a0*/  UIMAD.WIDE UR6, UR8, 0x80000, UR6 ;  /* 0x00080000080678a5 */ /* 0x001fe2000f8e0206 */
[----:B------:R-:W0:Y:S01]  /*00b0*/  LDCU.64 UR8, c[0x0][0x10b0] ;  /* 0x00021600ff0877ac */ /* 0x000e220008000a00 */
[----:B---3--:R-:W-:Y:S02]  /*00c0*/  ULOP3.LUT UR12, UR4, 0x3, URZ, 0xc0, !UPT ;  /* 0x00000003040c7892 */ /* 0x008fe4000f8ec0ff */
[----:B------:R-:W-:Y:S02]  /*00d0*/  UIADD3 UR18, UP1, UPT, UR4, -UR10, URZ ;  /* 0x8000000a04127290 */ /* 0x000fe4000ff3e0ff */
[----:B------:R-:W-:-:S02]  /*00e0*/  ULOP3.LUT UP0, URZ, UR12, 0x1f, UR6, 0xf8, !UPT ;  /* 0x0000001f0cff7892 */ /* 0x000fc4000f80f806 */
[----:B------:R-:W-:Y:S02]  /*00f0*/  UIADD3.X UR4, UPT, UPT, UR5, ~UR11, URZ, UP1, !UPT ;  /* 0x8000000b05047290 */ /* 0x000fe40008ffe4ff */
[----:B------:R-:W-:-:S09]  /*0100*/  ULOP3.LUT UP0, URZ, URZ, URZ, URZ, 0xfc, UP0 ;  /* 0x000000ffffff7292 */ /* 0x000fd2000800fcff */
[----:B01----:R-:W-:Y:S05]  /*0110*/  BRA.U !UP0, `(.L_x_4035) ;  /* 0x0000001908307547 */ /* 0x003fea000b800000 */
[----:B------:R-:W-:-:S04]  /*0120*/  UISETP.GE.U32.AND UP0, UPT, UR18, 0x1, UPT ;  /* 0x000000011200788c */ /* 0x000fc8000bf06070 */
[----:B------:R-:W-:-:S06]  /*0130*/  UISETP.GE.AND.EX UP0, UPT, UR4, URZ, UPT, UP0 ;  /* 0x000000ff0400728c */ /* 0x000fcc000bf06300 */
[----:B------:R-:W-:-:S13]  /*0140*/  PLOP3.LUT P0, PT, PT, PT, UP0, 0x80, 0x8 ;  /* 0x000000000008781c */ /* 0x000fda0003f0f008 */
[----:B------:R-:W-:Y:S05]  /*0150*/  @!P0 EXIT ;  /* 0x000000000000894d */ /* 0x000fea0003800000 */
[----:B------:R-:W0:Y:S01]  /*0160*/  LDCU.64 UR10, c[0x0][0x10b0] ;  /* 0x00021600ff0a77ac */ /* 0x000e220008000a00 */
[----:B------:R-:W1:Y:S01]  /*0170*/  LDC.64 R2, c[0x0][0x10b0] ;  /* 0x00042c00ff027b82 */ /* 0x000e620000000a00 */
[----:B------:R-:W2:Y:S01]  /*0180*/  S2R R20, SR_TID.X ;  /* 0x0000000000147919 */ /* 0x000ea20000002100 */
[----:B------:R-:W3:Y:S01]  /*0190*/  LDCU UR20, c[0x0][0x360] ;  /* 0x00006c00ff1477ac */ /* 0x000ee20008000800 */
[----:B------:R-:W4:Y:S01]  /*01a0*/  LDCU UR21, c[0x0][0x10b4] ;  /* 0x00021680ff1577ac */ /* 0x000f220008000800 */
[----:B------:R-:W1:Y:S01]  /*01b0*/  LDCU.64 UR16, c[0x0][0x10b0] ;  /* 0x00021600ff1077ac */ /* 0x000e620008000a00 */
[----:B0-----:R-:W-:Y:S02]  /*01c0*/  USHF.R.U32.HI UR5, URZ, 0x14, UR11 ;  /* 0x00000014ff057899 */ /* 0x001fe4000801160b */
[----:B------:R-:W-:Y:S02]  /*01d0*/  UISETP.GE.AND UP1, UPT, UR11, URZ, UPT ;  /* 0x000000ff0b00728c */ /* 0x000fe4000bf26270 */
[----:B------:R-:W-:-:S02]  /*01e0*/  ULOP3.LUT UR5, UR5, 0x7ff, URZ, 0xc0, !UPT ;  /* 0x000007ff05057892 */ /* 0x000fc4000f8ec0ff */
[----:B------:R-:W-:Y:S01]  /*01f0*/  USEL UR24, URZ, 0x7ff00000, !UP1 ;  /* 0x7ff00000ff187887 */ /* 0x000fe2000c800000 */
[----:B-1----:R0:W1:Y:S01]  /*0200*/  FRND.F64.TRUNC R16, R2 ;  /* 0x0000000200107313 */ /* 0x002062000030d800 */
[----:B------:R-:W-:-:S04]  /*0210*/  UIADD3 UR5, UPT, UPT, UR5, -0x3f4, URZ ;  /* 0xfffffc0c05057890 */ /* 0x000fc8000fffe0ff */
[----:B------:R-:W-:Y:S02]  /*0220*/  USHF.L.U32 UR19, UR10, UR5, URZ ;  /* 0x000000050a137299 */ /* 0x000fe400080006ff */
[----:B------:R-:W-:Y:S02]  /*0230*/  USHF.L.U64.HI UR10, UR10, UR5, UR11 ;  /* 0x000000050a0a7299 */ /* 0x000fe4000801020b */
[----:B------:R-:W-:Y:S01]  /*0240*/  UISETP.NE.U32.AND UP0, UPT, UR19, URZ, UPT ;  /* 0x000000ff1300728c */ /* 0x000fe2000bf05070 */
[----:B------:R-:W-:-:S03]  /*0250*/  UMOV UR5, URZ ;  /* 0x000000ff00057c82 */ /* 0x000fc60008000000 */
[----:B------:R-:W-:-:S06]  /*0260*/  UISETP.NE.AND.EX UP0, UPT, UR10, -0x80000000, UPT, UP0 ;  /* 0x800000000a00788c */ /* 0x000fcc000bf05300 */
[----:B------:R-:W-:Y:S01]  /*0270*/  PLOP3.LUT P1, PT, PT, PT, UP0, 0x80, 0x8 ;  /* 0x000000000008781c */ /* 0x000fe20003f2f008 */
[----:B------:R-:W-:-:S04]  /*0280*/  UISETP.LT.U32.AND UP0, UPT, UR18, 0x10000, UPT ;  /* 0x000100001200788c */ /* 0x000fc8000bf01070 */
[----:B------:R-:W-:-:S04]  /*0290*/  UISETP.LT.U32.AND.EX UP0, UPT, UR4, URZ, UPT, UP0 ;  /* 0x000000ff0400728c */ /* 0x000fc8000bf01100 */
[----:B------:R-:W-:Y:S02]  /*02a0*/  USEL UR23, UR4, URZ, UP0 ;  /* 0x000000ff04177287 */ /* 0x000fe40008000000 */
[----:B------:R-:W-:Y:S02]  /*02b0*/  USEL UR22, UR18, 0x10000, UP0 ;  /* 0x0001000012167887 */ /* 0x000fe40008000000 */
[----:B------:R-:W-:Y:S01]  /*02c0*/  DSETP.NEU.AND P1, PT, |R2|, 0.5, !P1 ;  /* 0x3fe000000200742a */ /* 0x000fe20004f2d200 */
[----:B01234-:R-:W-:-:S13]  /*02d0*/  UMOV UR4, URZ ;  /* 0x000000ff00047c82 */ /* 0x01ffda0008000000 */
.L_x_4074:
[----:B------:R-:W-:Y:S02]  /*02e0*/  IADD3 R20, P2, PT, R20, UR4, RZ ;  /* 0x0000000414147c10 */ /* 0x000fe4000ff5e0ff */
[----:B0-----:R-:W-:Y:S02]  /*02f0*/  CS2R R14, SRZ ;  /* 0x00000000000e7805 */ /* 0x001fe4000001ff00 */
[C---:B------:R-:W-:Y:S01]  /*0300*/  ISETP.GE.U32.AND P0, PT, R20.reuse, UR22, PT ;  /* 0x0000001614007c0c */ /* 0x040fe2000bf06070 */
[----:B---3--:R-:W-:Y:S01]  /*0310*/  IMAD.X R5, RZ, RZ, UR5, P2 ;  /* 0x00000005ff057e24 */ /* 0x008fe200090e06ff */
[----:B-12---:R-:W-:-:S04]  /*0320*/  LEA R2, P2, R20, UR6, 0x3 ;  /* 0x0000000614027c11 */ /* 0x006fc8000f8418ff */
[----:B------:R-:W-:Y:S02]  /*0330*/  ISETP.GE.U32.AND.EX P0, PT, R5, UR23, PT, P0 ;  /* 0x0000001705007c0c */ /* 0x000fe4000bf06100 */
[----:B------:R-:W-:-:S11]  /*0340*/  LEA.HI.X R3, R20, UR7, R5, 0x3, P2 ;  /* 0x0000000714037c11 */ /* 0x000fd600090f1c05 */
[----:B------:R0:W2:Y:S01]  /*0350*/  @!P0 LDG.E.64 R14, desc[UR14][R2.64] ;  /* 0x0000000e020e8981 */ /* 0x0000a2000c1e1b00 */
[----:B------:R-:W-:Y:S01]  /*0360*/  IADD3 R20, P0, PT, R20, UR20, RZ ;  /* 0x0000001414147c10 */ /* 0x000fe2000ff1e0ff */
[----:B------:R-:W-:Y:S01]  /*0370*/  IMAD.U32 R13, RZ, RZ, UR20 ;  /* 0x00000014ff0d7e24 */ /* 0x000fe2000f8e00ff */
[----:B------:R-:W-:Y:S01]  /*0380*/  CS2R R8, SRZ ;  /* 0x0000000000087805 */ /* 0x000fe2000001ff00 */
[----:B------:R-:W-:Y:S02]  /*0390*/  USHF.L.U32 UR11, UR20, 0x3, URZ ;  /* 0x00000003140b7899 */ /* 0x000fe400080006ff */
[----:B------:R-:W-:Y:S01]  /*03a0*/  IADD3 R4, P2, PT, R20, UR20, RZ ;  /* 0x0000001414047c10 */ /* 0x000fe2000ff5e0ff */
[----:B------:R-:W-:Y:S01]  /*03b0*/  IMAD.X R5, RZ, RZ, R5, P0 ;  /* 0x000000ffff057224 */ /* 0x000fe200000e0605 */
[----:B------:R-:W-:Y:S01]  /*03c0*/  USHF.R.U32.HI UR12, URZ, 0x1d, UR20 ;  /* 0x0000001dff0c7899 */ /* 0x000fe20008011614 */
[----:B------:R-:W-:Y:S01]  /*03d0*/  IMAD.WIDE.U32 R12, R13, 0x8, R2 ;  /* 0x000000080d0c7825 */ /* 0x000fe200078e0002 */
[----:B------:R-:W-:-:S03]  /*03e0*/  IADD3 R0, P3, PT, R4, UR20, RZ ;  /* 0x0000001404007c10 */ /* 0x000fc6000ff7e0ff */
[----:B------:R-:W-:Y:S01]  /*03f0*/  IMAD.X R6, RZ, RZ, R5, P2 ;  /* 0x000000ffff067224 */ /* 0x000fe200010e0605 */
[----:B------:R-:W-:Y:S02]  /*0400*/  ISETP.GE.U32.AND P2, PT, R20, UR22, PT ;  /* 0x0000001614007c0c */ /* 0x000fe4000bf46070 */
[----:B------:R-:W-:Y:S01]  /*0410*/  ISETP.GE.U32.AND P0, PT, R0, UR22, PT ;  /* 0x0000001600007c0c */ /* 0x000fe2000bf06070 */
[----:B------:R-:W-:Y:S01]  /*0420*/  IMAD.X R0, RZ, RZ, R6, P3 ;  /* 0x000000ffff007224 */ /* 0x000fe200018e0606 */
[----:B------:R-:W-:Y:S02]  /*0430*/  ISETP.GE.U32.AND.EX P2, PT, R5, UR23, PT, P2 ;  /* 0x0000001705007c0c */ /* 0x000fe4000bf46120 */
[----:B------:R-:W-:Y:S02]  /*0440*/  ISETP.GE.U32.AND P3, PT, R4, UR22, PT ;  /* 0x0000001604007c0c */ /* 0x000fe4000bf66070 */
[----:B------:R-:W-:Y:S02]  /*0450*/  CS2R R4, SRZ ;  /* 0x0000000000047805 */ /* 0x000fe4000001ff00 */
[----:B------:R-:W-:-:S02]  /*0460*/  ISETP.GE.U32.AND.EX P0, PT, R0, UR23, PT, P0 ;  /* 0x0000001700007c0c */ /* 0x000fc4000bf06100 */
[----:B------:R-:W-:Y:S02]  /*0470*/  ISETP.GE.U32.AND.EX P3, PT, R6, UR23, PT, P3 ;  /* 0x0000001706007c0c */ /* 0x000fe4000bf66130 */
[----:B------:R-:W-:Y:S02]  /*0480*/  CS2R R6, SRZ ;  /* 0x0000000000067805 */ /* 0x000fe4000001ff00 */
[----:B0-----:R-:W-:-:S04]  /*0490*/  IADD3 R2, P4, PT, R12, UR11, RZ ;  /* 0x0000000b0c027c10 */ /* 0x001fc8000ff9e0ff */
[----:B------:R-:W-:Y:S01]  /*04a0*/  IADD3.X R3, PT, PT, R13, UR12, RZ, P4, !PT ;  /* 0x0000000c0d037c10 */ /* 0x000fe2000a7fe4ff */
[----:B------:R-:W5:Y:S02]  /*04b0*/  @!P2 LDG.E.64 R8, desc[UR14][R12.64] ;  /* 0x0000000e0c08a981 */ /* 0x000f64000c1e1b00 */
[----:B------:R-:W-:Y:S02]  /*04c0*/  @!P0 IADD3 R10, P4, PT, R2, UR11, RZ ;  /* 0x0000000b020a8c10 */ /* 0x000fe4000ff9e0ff */
[----:B------:R0:W5:Y:S02]  /*04d0*/  @!P3 LDG.E.64 R6, desc[UR14][R2.64] ;  /* 0x0000000e0206b981 */ /* 0x000164000c1e1b00 */
[----:B------:R-:W-:Y:S01]  /*04e0*/  @!P0 IADD3.X R11, PT, PT, R3, UR12, RZ, P4, !PT ;  /* 0x0000000c030b8c10 */ /* 0x000fe2000a7fe4ff */
[----:B------:R-:W-:Y:S04]  /*04f0*/  BSSY.RECONVERGENT B0, `(.L_x_4036) ;  /* 0x000001e000007945 */ /* 0x000fe80003800200 */
[----:B------:R1:W5:Y:S01]  /*0500*/  @!P0 LDG.E.64 R4, desc[UR14][R10.64] ;  /* 0x0000000e0a048981 */ /* 0x000362000c1e1b00 */
[----:B--2---:R-:W-:-:S14]  /*0510*/  DSETP.NEU.AND P2, PT, R14, RZ, PT ;  /* 0x000000ff0e00722a */ /* 0x004fdc0003f4d000 */
[----:B------:R-:W2:Y:S01]  /*0520*/  @!P2 LDC R0, c[0x0][0x10b4] ;  /* 0x00042d00ff00ab82 */ /* 0x000ea20000000800 */
[----:B------:R-:W-:Y:S01]  /*0530*/  @!P2 PLOP3.LUT P0, PT, P1, PT, PT, 0x80, 0x8 ;  /* 0x000000000008a81c */ /* 0x000fe20000f0f070 */
[----:B0-----:R-:W-:Y:S01]  /*0540*/  @!P2 IMAD.MOV.U32 R2, RZ, RZ, RZ ;  /* 0x000000ffff02a224 */ /* 0x001fe200078e00ff */
[----:B--2---:R-:W-:Y:S02]  /*0550*/  ISETP.GE.OR P3, PT, R0, RZ, P2 ;  /* 0x000000ff0000720c */ /* 0x004fe40001766670 */
[----:B------:R-:W-:-:S11]  /*0560*/  @!P2 SEL R0, R15, RZ, P1 ;  /* 0x000000ff0f00a207 */ /* 0x000fd60000800000 */
[----:B------:R-:W-:-:S05]  /*0570*/  @!P3 LOP3.LUT R0, R0, 0x7ff00000, RZ, 0xfc, !PT ;  /* 0x7ff000000000b812 */ /* 0x000fca00078efcff */
[----:B------:R-:W-:Y:S01]  /*0580*/  @!P2 IMAD.MOV.U32 R3, RZ, RZ, R0 ;  /* 0x000000ffff03a224 */ /* 0x000fe200078e0000 */
[----:B-1----:R-:W-:Y:S06]  /*0590*/  @!P2 BRA `(.L_x_4037) ;  /* 0x00000000004ca947 */ /* 0x002fec0003800000 */
[----:B------:R-:W-:Y:S01]  /*05a0*/  DADD R32, -RZ, |R14| ;  /* 0x00000000ff207229 */ /* 0x000fe2000000050e */
[----:B------:R-:W-:Y:S01]  /*05b0*/  BSSY.RECONVERGENT B1, `(.L_x_4038) ;  /* 0x0000003000017945 */ /* 0x000fe20003800200 */
[----:B------:R-:W-:-:S09]  /*05c0*/  MOV R0, 0x5e0 ;  /* 0x000005e000007802 */ /* 0x000fd20000000f00 */
[----:B-----5:R-:W-:Y:S05]  /*05d0*/  CALL.REL.NOINC `($_ZN2at6native57_GLOBAL__N__f3eca4a2_24_ForeachBinaryOpScalar_cu_86b9896c25multi_tensor_apply_kernelINS1_18TensorListMetadataILi1EEENS1_21BinaryOpScalarFunctorIdLi1ELi1ELi0EEEJNS1_13power_functorIdEEdEEEvT_T0_DpT1_$__internal_accurate_pow) ;  /* 0x0000002400e07944 */ /* 0x020fea0003c00000 */
[----:B------:R-:W-:Y:S05]  /*05e0*/  BSYNC.RECONVERGENT B1 ;  /* 0x0000000000017941 */ /* 0x000fea0003800200 */
.L_x_4038:
        /* <DEDUP_REMOVED lines=14> */
.L_x_4037:
[----:B------:R-:W-:Y:S05]  /*06d0*/  BSYNC.RECONVERGENT B0 ;  /* 0x0000000000007941 */ /* 0x000fea0003800200 */
.L_x_4036:
        /* <DEDUP_REMOVED lines=20> */
.L_x_4041:
[----:B------:R-:W-:-:S14]  /*0820*/  DSETP.NEU.AND P2, PT, |R14|, +INF , PT ;  /* 0x7ff000000e00742a */ /* 0x000fdc0003f4d200 */
[----:B------:R-:W-:Y:S05]  /*0830*/  @P2 BRA `(.L_x_4040) ;  /* 0x0000000000242947 */ /* 0x000fea0003800000 */
[----:B------:R-:W-:Y:S01]  /*0840*/  ULOP3.LUT UR12, UR21, 0x7fffffff, URZ, 0xc0, !UPT ;  /* 0x7fffffff150c7892 */ /* 0x000fe2000f8ec0ff */
[----:B------:R-:W-:Y:S01]  /*0850*/  ISETP.GE.AND P2, PT, R15, RZ, PT ;  /* 0x000000ff0f00720c */ /* 0x000fe20003f46270 */
[----:B------:R-:W-:Y:S02]  /*0860*/  UIADD3 UR11, UPT, UPT, UR24, -0x80000000, URZ ;  /* 0x80000000180b7890 */ /* 0x000fe4000fffe0ff */
[----:B------:R-:W-:-:S04]  /*0870*/  UISETP.NE.AND UP0, UPT, UR12, 0x3fe00000, UPT ;  /* 0x3fe000000c00788c */ /* 0x000fc8000bf05270 */
[----:B------:R-:W-:-:S06]  /*0880*/  USEL UR11, UR11, UR24, UP0 ;  /* 0x000000180b0b7287 */ /* 0x000fcc0008000000 */
[----:B------:R-:W-:-:S05]  /*0890*/  IMAD.U32 R2, RZ, RZ, UR11 ;  /* 0x0000000bff027e24 */ /* 0x000fca000f8e00ff */
[----:B------:R-:W-:-:S04]  /*08a0*/  SEL R2, R2, UR24, P0 ;  /* 0x0000001802027c07 */ /* 0x000fc80008000000 */
[----:B------:R-:W-:Y:S01]  /*08b0*/  SEL R3, R2, UR24, !P2 ;  /* 0x0000001802037c07 */ /* 0x000fe2000d000000 */
[----:B------:R-:W-:-:S07]  /*08c0*/  IMAD.MOV.U32 R2, RZ, RZ, RZ ;  /* 0x000000ffff027224 */ /* 0x000fce00078e00ff */
.L_x_4040:
[----:B------:R-:W-:Y:S05]  /*08d0*/  BSYNC.RECONVERGENT B0 ;  /* 0x0000000000007941 */ /* 0x000fea0003800200 */
.L_x_4039:
[----:B-----5:R-:W-:Y:S01]  /*08e0*/  DSETP.NEU.AND P0, PT, R8, RZ, PT ;  /* 0x000000ff0800722a */ /* 0x020fe20003f0d000 */
[----:B------:R-:W-:-:S13]  /*08f0*/  BSSY.RECONVERGENT B0, `(.L_x_4042) ;  /* 0x000001d000007945 */ /* 0x000fda0003800200 */
[----:B------:R-:W-:Y:S05]  /*0900*/  @!P0 BRA `(.L_x_4043) ;  /* 0x0000000000588947 */ /* 0x000fea0003800000 */
[----:B------:R-:W-:Y:S01]  /*0910*/  DADD R32, -RZ, |R8| ;  /* 0x00000000ff207229 */ /* 0x000fe20000000508 */
[----:B------:R-:W-:Y:S01]  /*0920*/  BSSY.RECONVERGENT B1, `(.L_x_4044) ;  /* 0x0000003000017945 */ /* 0x000fe20003800200 */
[----:B------:R-:W-:-:S09]  /*0930*/  MOV R0, 0x950 ;  /* 0x0000095000007802 */ /* 0x000fd20000000f00 */
[----:B------:R-:W-:Y:S05]  /*0940*/  CALL.REL.NOINC `($_ZN2at6native57_GLOBAL__N__f3eca4a2_24_ForeachBinaryOpScalar_cu_86b9896c25multi_tensor_apply_kernelINS1_18TensorListMetadataILi1EEENS1_21BinaryOpScalarFunctorIdLi1ELi1ELi0EEEJNS1_13power_functorIdEEdEEEvT_T0_DpT1_$__internal_accurate_pow) ;  /* 0x0000002400047944 */ /* 0x000fea0003c00000 */
[----:B------:R-:W-:Y:S05]  /*0950*/  BSYNC.RECONVERGENT B1 ;  /* 0x0000000000017941 */ /* 0x000fea0003800200 */
.L_x_4044:
        /* <DEDUP_REMOVED lines=17> */
.L_x_4043:
[----:B------:R-:W-:Y:S01]  /*0a70*/  ISETP.LE.AND P2, PT, RZ, UR21, PT ;  /* 0x00000015ff007c0c */ /* 0x000fe2000bf43270 */
[----:B------:R-:W-:Y:S01]  /*0a80*/  IMAD.MOV.U32 R10, RZ, RZ, RZ ;  /* 0x000000ffff0a7224 */ /* 0x000fe200078e00ff */
[----:B------:R-:W-:Y:S02]  /*0a90*/  SEL R11, R9, RZ, P1 ;  /* 0x000000ff090b7207 */ /* 0x000fe40000800000 */
[----:B------:R-:W-:-:S09]  /*0aa0*/  PLOP3.LUT P0, PT, P1, PT, PT, 0x80, 0x8 ;  /* 0x000000000008781c */ /* 0x000fd20000f0f070 */
[----:B------:R-:W-:-:S07]  /*0ab0*/  @!P2 LOP3.LUT R11, R11, 0x7ff00000, RZ, 0xfc, !PT ;  /* 0x7ff000000b0ba812 */ /* 0x000fce00078efcff */
.L_x_4045:
[----:B------:R-:W-:Y:S05]  /*0ac0*/  BSYNC.RECONVERGENT B0 ;  /* 0x0000000000007941 */ /* 0x000fea0003800200 */
.L_x_4042:
        /* <DEDUP_REMOVED lines=19> */
[----:B------:R-:W-:Y:S01]  /*0c00*/  IMAD.MOV.U32 R10, RZ, RZ, RZ ;  /* 0x000000ffff0a7224 */ /* 0x000fe200078e00ff */
[----:B------:R-:W-:Y:S06]  /*0c10*/  BRA `(.L_x_4047) ;  /* 0x0000000000247947 */ /* 0x000fec0003800000 */
.L_x_4049:
        /* <DEDUP_REMOVED lines=8> */
.L_x_4048:
[----:B------:R-:W-:-:S11]  /*0ca0*/  DADD R10, R8, R18 ;  /* 0x00000000080a7229 */ /* 0x000fd60000000012 */
.L_x_4047:
[----:B------:R-:W-:Y:S05]  /*0cb0*/  BSYNC.RECONVERGENT B0 ;  /* 0x0000000000007941 */ /* 0x000fea0003800200 */
.L_x_4046:
[----:B------:R-:W-:Y:S01]  /*0cc0*/  DSETP.NEU.AND P0, PT, R6, RZ, PT ;  /* 0x000000ff0600722a */ /* 0x000fe20003f0d000 */
[----:B------:R-:W-:-:S13]  /*0cd0*/  BSSY.RECONVERGENT B0, `(.L_x_4050) ;  /* 0x000001d000007945 */ /* 0x000fda0003800200 */
[----:B------:R-:W-:Y:S05]  /*0ce0*/  @!P0 BRA `(.L_x_4051) ;  /* 0x0000000000588947 */ /* 0x000fea0003800000 */
[----:B------:R-:W-:Y:S01]  /*0cf0*/  DADD R32, -RZ, |R6| ;  /* 0x00000000ff207229 */ /* 0x000fe20000000506 */
[----:B------:R-:W-:Y:S01]  /*0d00*/  BSSY.RECONVERGENT B1, `(.L_x_4052) ;  /* 0x0000003000017945 */ /* 0x000fe20003800200 */
[----:B------:R-:W-:-:S09]  /*0d10*/  MOV R0, 0xd30 ;  /* 0x00000d3000007802 */ /* 0x000fd20000000f00 */
[----:B------:R-:W-:Y:S05]  /*0d20*/  CALL.REL.NOINC `($_ZN2at6native57_GLOBAL__N__f3eca4a2_24_ForeachBinaryOpScalar_cu_86b9896c25multi_tensor_apply_kernelINS1_18TensorListMetadataILi1EEENS1_21BinaryOpScalarFunctorIdLi1ELi1ELi0EEEJNS1_13power_functorIdEEdEEEvT_T0_DpT1_$__internal_accurate_pow) ;  /* 0x00000020000c7944 */ /* 0x000fea0003c00000 */
[----:B------:R-:W-:Y:S05]  /*0d30*/  BSYNC.RECONVERGENT B1 ;  /* 0x0000000000017941 */ /* 0x000fea0003800200 */
.L_x_4052:
        /* <DEDUP_REMOVED lines=17> */
.L_x_4051:
[----:B------:R-:W-:Y:S01]  /*0e50*/  ISETP.LE.AND P2, PT, RZ, UR21, PT ;  /* 0x00000015ff007c0c */ /* 0x000fe2000bf43270 */
[----:B------:R-:W-:Y:S01]  /*0e60*/  IMAD.MOV.U32 R12, RZ, RZ, RZ ;  /* 0x000000ffff0c7224 */ /* 0x000fe200078e00ff */
[----:B------:R-:W-:Y:S02]  /*0e70*/  SEL R13, R7, RZ, P1 ;  /* 0x000000ff070d7207 */ /* 0x000fe40000800000 */
[----:B------:R-:W-:-:S09]  /*0e80*/  PLOP3.LUT P0, PT, P1, PT, PT, 0x80, 0x8 ;  /* 0x000000000008781c */ /* 0x000fd20000f0f070 */
[----:B------:R-:W-:-:S07]  /*0e90*/  @!P2 LOP3.LUT R13, R13, 0x7ff00000, RZ, 0xfc, !PT ;  /* 0x7ff000000d0da812 */ /* 0x000fce00078efcff */
.L_x_4053:
[----:B------:R-:W-:Y:S05]  /*0ea0*/  BSYNC.RECONVERGENT B0 ;  /* 0x0000000000007941 */ /* 0x000fea0003800200 */
.L_x_4050:
        /* <DEDUP_REMOVED lines=21> */
.L_x_4057:
        /* <DEDUP_REMOVED lines=8> */
.L_x_4056:
[----:B------:R-:W-:-:S11]  /*1080*/  DADD R12, R6, R18 ;  /* 0x00000000060c7229 */ /* 0x000fd60000000012 */
.L_x_4055:
[----:B------:R-:W-:Y:S05]  /*1090*/  BSYNC.RECONVERGENT B0 ;  /* 0x0000000000007941 */ /* 0x000fea0003800200 */
.L_x_4054:
        /* <DEDUP_REMOVED lines=8> */
.L_x_4060:
        /* <DEDUP_REMOVED lines=17> */
.L_x_4059:
[----:B------:R-:W-:Y:S01]  /*1230*/  ISETP.LE.AND P2, PT, RZ, UR21, PT ;  /* 0x00000015ff007c0c */ /* 0x000fe2000bf43270 */
[----:B------:R-:W-:Y:S01]  /*1240*/  IMAD.MOV.U32 R22, RZ, RZ, RZ ;  /* 0x000000ffff167224 */ /* 0x000fe200078e00ff */
[----:B------:R-:W-:Y:S02]  /*1250*/  SEL R23, R5, RZ, P1 ;  /* 0x000000ff05177207 */ /* 0x000fe40000800000 */
[----:B------:R-:W-:-:S09]  /*1260*/  PLOP3.LUT P0, PT, P1, PT, PT, 0x80, 0x8 ;  /* 0x000000000008781c */ /* 0x000fd20000f0f070 */
[----:B------:R-:W-:-:S07]  /*1270*/  @!P2 LOP3.LUT R23, R23, 0x7ff00000, RZ, 0xfc, !PT ;  /* 0x7ff000001717a812 */ /* 0x000fce00078efcff */
.L_x_4061:
[----:B------:R-:W-:Y:S05]  /*1280*/  BSYNC.RECONVERGENT B0 ;  /* 0x0000000000007941 */ /* 0x000fea0003800200 */
.L_x_4058:
        /* <DEDUP_REMOVED lines=21> */
.L_x_4065:
        /* <DEDUP_REMOVED lines=8> */
.L_x_4064:
[----:B------:R-:W-:-:S11]  /*1460*/  DADD R22, R4, R18 ;  /* 0x0000000004167229 */ /* 0x000fd60000000012 */
.L_x_4063:
[----:B------:R-:W-:Y:S05]  /*1470*/  BSYNC.RECONVERGENT B0 ;  /* 0x0000000000007941 */ /* 0x000fea0003800200 */
.L_x_4062:
[----:B------:R-:W0:Y:S01]  /*1480*/  S2R R20, SR_TID.X ;  /* 0x0000000000147919 */ /* 0x000e220000002100 */
[----:B------:R-:W1:Y:S01]  /*1490*/  LDCU UR11, c[0x0][0x360] ;  /* 0x00006c00ff0b77ac */ /* 0x000e620008000800 */
[----:B------:R-:W-:Y:S01]  /*14a0*/  DSETP.NEU.AND P5, PT, R4, 1, PT ;  /* 0x3ff000000400742a */ /* 0x000fe20003fad000 */
[----:B------:R-:W-:Y:S01]  /*14b0*/  BSSY.RECONVERGENT B0, `(.L_x_4066) ;  /* 0x000001d000007945 */ /* 0x000fe20003800200 */
[----:B0-----:R-:W-:-:S04]  /*14c0*/  IADD3 R21, P2, PT, R20, UR4, RZ ;  /* 0x0000000414157c10 */ /* 0x001fc8000ff5e0ff */
[C---:B-1----:R-:W-:Y:S01]  /*14d0*/  IADD3 R24, P0, PT, R21.reuse, UR11, RZ ;  /* 0x0000000b15187c10 */ /* 0x042fe2000ff1e0ff */
[----:B------:R-:W-:Y:S01]  /*14e0*/  IMAD.X R0, RZ, RZ, UR5, P2 ;  /* 0x00000005ff007e24 */ /* 0x000fe200090e06ff */
[----:B------:R-:W-:Y:S02]  /*14f0*/  ISETP.GE.U32.AND P4, PT, R21, UR22, PT ;  /* 0x0000001615007c0c */ /* 0x000fe4000bf86070 */
[----:B------:R-:W-:Y:S01]  /*1500*/  IADD3 R26, P2, PT, R24, UR11, RZ ;  /* 0x0000000b181a7c10 */ /* 0x000fe2000ff5e0ff */
[----:B------:R-:W-:Y:S01]  /*1510*/  IMAD.X R25, RZ, RZ, R0, P0 ;  /* 0x000000ffff197224 */ /* 0x000fe200000e0600 */
[----:B------:R-:W-:Y:S02]  /*1520*/  ISETP.GE.U32.AND.EX P4, PT, R0, UR23, PT, P4 ;  /* 0x0000001700007c0c */ /* 0x000fe4000bf86140 */
[C---:B------:R-:W-:Y:S01]  /*1530*/  IADD3 R4, P6, PT, R26.reuse, UR11, RZ ;  /* 0x0000000b1a047c10 */ /* 0x040fe2000ffde0ff */
[----:B------:R-:W-:Y:S01]  /*1540*/  IMAD.X R5, RZ, RZ, R25, P2 ;  /* 0x000000ffff057224 */ /* 0x000fe200010e0619 */
[----:B------:R-:W-:-:S02]  /*1550*/  ISETP.GE.U32.AND P3, PT, R26, UR22, PT ;  /* 0x000000161a007c0c */ /* 0x000fc4000bf66070 */
[----:B------:R-:W-:Y:S01]  /*1560*/  ISETP.GE.U32.AND P2, PT, R4, UR22, PT ;  /* 0x0000001604007c0c */ /* 0x000fe2000bf46070 */
[----:B------:R-:W-:Y:S01]  /*1570*/  IMAD.X R4, RZ, RZ, R5, P6 ;  /* 0x000000ffff047224 */ /* 0x000fe200030e0605 */
[----:B------:R-:W-:Y:S02]  /*1580*/  ISETP.GE.U32.AND P0, PT, R24, UR22, PT ;  /* 0x0000001618007c0c */ /* 0x000fe4000bf06070 */
[----:B------:R-:W-:Y:S02]  /*1590*/  ISETP.GE.U32.AND.EX P3, PT, R5, UR23, PT, P3 ;  /* 0x0000001705007c0c */ /* 0x000fe4000bf66130 */
[----:B------:R-:W-:Y:S02]  /*15a0*/  ISETP.GE.U32.AND.EX P2, PT, R4, UR23, PT, P2 ;  /* 0x0000001704007c0c */ /* 0x000fe4000bf46120 */
[----:B------:R-:W-:Y:S02]  /*15b0*/  FSEL R4, R22, RZ, P5 ;  /* 0x000000ff16047208 */ /* 0x000fe40002800000 */
[----:B------:R-:W-:Y:S01]  /*15c0*/  FSEL R5, R23, 1.875, P5 ;  /* 0x3ff0000017057808 */ /* 0x000fe20002800000 */
[----:B------:R-:W-:Y:S01]  /*15d0*/  DSETP.NEU.AND P5, PT, R18, RZ, PT ;  /* 0x000000ff1200722a */ /* 0x000fe20003fad000 */
[----:B------:R-:W-:Y:S01]  /*15e0*/  ISETP.GE.U32.AND.EX P0, PT, R25, UR23, PT, P0 ;  /* 0x0000001719007c0c */ /* 0x000fe2000bf06100 */
[----:B------:R-:W-:-:S12]  /*15f0*/  @P4 BRA `(.L_x_4067) ;  /* 0x0000000000204947 */ /* 0x000fd80003800000 */
[----:B------:R-:W-:Y:S01]  /*1600*/  DSETP.NEU.AND P4, PT, R14, 1, PT ;  /* 0x3ff000000e00742a */ /* 0x000fe20003f8d000 */
[----:B------:R-:W-:-:S05]  /*1610*/  LEA R14, P6, R21, UR6, 0x3 ;  /* 0x00000006150e7c11 */ /* 0x000fca000f8c18ff */
[----:B------:R-:W-:Y:S02]  /*1620*/  FSEL R2, R2, RZ, P4 ;  /* 0x000000ff02027208 */ /* 0x000fe40002000000 */
[----:B------:R-:W-:Y:S02]  /*1630*/  FSEL R3, R3, 1.875, P4 ;  /* 0x3ff0000003037808 */ /* 0x000fe40002000000 */
[----:B------:R-:W-:Y:S02]  /*1640*/  LEA.HI.X R15, R21, UR7, R0, 0x3, P6 ;  /* 0x00000007150f7c11 */ /* 0x000fe4000b0f1c00 */
[----:B------:R-:W-:Y:S02]  /*1650*/  FSEL R2, R2, RZ, P5 ;  /* 0x000000ff02027208 */ /* 0x000fe40002800000 */
[----:B------:R-:W-:-:S05]  /*1660*/  FSEL R3, R3, 1.875, P5 ;  /* 0x3ff0000003037808 */ /* 0x000fca0002800000 */
[----:B------:R0:W-:Y:S02]  /*1670*/  STG.E.64 desc[UR14][R14.64], R2 ;  /* 0x000000020e007986 */ /* 0x0001e4000c101b0e */
.L_x_4067:
[----:B------:R-:W-:Y:S05]  /*1680*/  BSYNC.RECONVERGENT B0 ;  /* 0x0000000000007941 */ /* 0x000fea0003800200 */
.L_x_4066:
[----:B------:R-:W-:Y:S04]  /*1690*/  BSSY.RECONVERGENT B0, `(.L_x_4068) ;  /* 0x000000d000007945 */ /* 0x000fe80003800200 */
[----:B------:R-:W-:Y:S05]  /*16a0*/  @P0 BRA `(.L_x_4069) ;  /* 0x00000000002c0947 */ /* 0x000fea0003800000 */
[----:B0-----:R-:W0:Y:S01]  /*16b0*/  LDC R14, c[0x0][0x360] ;  /* 0x0000d800ff0e7b82 */ /* 0x001e220000000800 */
[----:B------:R-:W-:Y:S01]  /*16c0*/  DSETP.NEU.AND P0, PT, R8, 1, PT ;  /* 0x3ff000000800742a */ /* 0x000fe20003f0d000 */
[----:B------:R-:W-:-:S05]  /*16d0*/  LEA R8, P4, R21, UR6, 0x3 ;  /* 0x0000000615087c11 */ /* 0x000fca000f8818ff */
[----:B------:R-:W-:Y:S02]  /*16e0*/  FSEL R2, R10, RZ, P0 ;  /* 0x000000ff0a027208 */ /* 0x000fe40000000000 */
[----:B------:R-:W-:Y:S02]  /*16f0*/  FSEL R10, R11, 1.875, P0 ;  /* 0x3ff000000b0a7808 */ /* 0x000fe40000000000 */
[----:B------:R-:W-:Y:S02]  /*1700*/  LEA.HI.X R9, R21, UR7, R0, 0x3, P4 ;  /* 0x0000000715097c11 */ /* 0x000fe4000a0f1c00 */
[----:B------:R-:W-:Y:S02]  /*1710*/  FSEL R2, R2, RZ, P5 ;  /* 0x000000ff02027208 */ /* 0x000fe40002800000 */
[----:B------:R-:W-:Y:S02]  /*1720*/  FSEL R3, R10, 1.875, P5 ;  /* 0x3ff000000a037808 */ /* 0x000fe40002800000 */
[----:B0-----:R-:W-:-:S04]  /*1730*/  LEA R8, P0, R14, R8, 0x3 ;  /* 0x000000080e087211 */ /* 0x001fc800078018ff */
[----:B------:R-:W-:-:S05]  /*1740*/  LEA.HI.X R9, R14, R9, RZ, 0x3, P0 ;  /* 0x000000090e097211 */ /* 0x000fca00000f1cff */
[----:B------:R1:W-:Y:S04]  /*1750*/  STG.E.64 desc[UR14][R8.64], R2 ;  /* 0x0000000208007986 */ /* 0x0003e8000c101b0e */
.L_x_4069:
[----:B------:R-:W-:Y:S05]  /*1760*/  BSYNC.RECONVERGENT B0 ;  /* 0x0000000000007941 */ /* 0x000fea0003800200 */
.L_x_4068:
[----:B------:R-:W-:Y:S04]  /*1770*/  BSSY.RECONVERGENT B0, `(.L_x_4070) ;  /* 0x0000010000007945 */ /* 0x000fe80003800200 */
[----:B------:R-:W-:Y:S05]  /*1780*/  @P3 BRA `(.L_x_4071) ;  /* 0x0000000000383947 */ /* 0x000fea0003800000 */
[----:B------:R-:W-:Y:S01]  /*1790*/  USHF.L.U32 UR12, UR11, 0x3, URZ ;  /* 0x000000030b0c7899 */ /* 0x000fe200080006ff */
[----:B------:R-:W-:Y:S01]  /*17a0*/  DSETP.NEU.AND P0, PT, R6, 1, PT ;  /* 0x3ff000000600742a */ /* 0x000fe20003f0d000 */
[----:B------:R-:W-:Y:S01]  /*17b0*/  USHF.R.U32.HI UR13, URZ, 0x1d, UR11 ;  /* 0x0000001dff0d7899 */ /* 0x000fe2000801160b */
[----:B------:R-:W-:-:S03]  /*17c0*/  LEA R6, P4, R21, UR6, 0x3 ;  /* 0x0000000615067c11 */ /* 0x000fc6000f8818ff */
[----:B------:R-:W-:Y:S01]  /*17d0*/  IMAD.U32 R7, RZ, RZ, UR12 ;  /* 0x0000000cff077e24 */ /* 0x000fe2000f8e00ff */
[----:B01----:R-:W-:Y:S01]  /*17e0*/  FSEL R2, R12, RZ, P0 ;  /* 0x000000ff0c027208 */ /* 0x003fe20000000000 */
[----:B------:R-:W-:Y:S01]  /*17f0*/  IMAD.U32 R8, RZ, RZ, UR13 ;  /* 0x0000000dff087e24 */ /* 0x000fe2000f8e00ff */
[----:B------:R-:W-:Y:S02]  /*1800*/  FSEL R12, R13, 1.875, P0 ;  /* 0x3ff000000d0c7808 */ /* 0x000fe40000000000 */
[----:B------:R-:W-:Y:S02]  /*1810*/  IADD3 R6, P0, P3, R6, UR12, R7 ;  /* 0x0000000c06067c10 */ /* 0x000fe4000fb1e007 */
[----:B------:R-:W-:Y:S02]  /*1820*/  LEA.HI.X R7, R21, UR7, R0, 0x3, P4 ;  /* 0x0000000715077c11 */ /* 0x000fe4000a0f1c00 */
[----:B------:R-:W-:Y:S02]  /*1830*/  FSEL R2, R2, RZ, P5 ;  /* 0x000000ff02027208 */ /* 0x000fe40002800000 */
[----:B------:R-:W-:-:S02]  /*1840*/  FSEL R3, R12, 1.875, P5 ;  /* 0x3ff000000c037808 */ /* 0x000fc40002800000 */
[----:B------:R-:W-:-:S05]  /*1850*/  IADD3.X R7, PT, PT, R7, UR13, R8, P0, P3 ;  /* 0x0000000d07077c10 */ /* 0x000fca00087e6408 */
[----:B------:R2:W-:Y:S02]  /*1860*/  STG.E.64 desc[UR14][R6.64], R2 ;  /* 0x0000000206007986 */ /* 0x0005e4000c101b0e */
.L_x_4071:
[----:B------:R-:W-:Y:S05]  /*1870*/  BSYNC.RECONVERGENT B0 ;  /* 0x0000000000007941 */ /* 0x000fea0003800200 */
.L_x_4070:
[----:B------:R-:W-:Y:S01]  /*1880*/  BSSY.RECONVERGENT B0, `(.L_x_4072) ;  /* 0x000000f000007945 */ /* 0x000fe20003800200 */
[----:B------:R-:W-:Y:S02]  /*1890*/  FSEL R4, R4, RZ, P5 ;  /* 0x000000ff04047208 */ /* 0x000fe40002800000 */
[----:B------:R-:W-:Y:S01]  /*18a0*/  FSEL R5, R5, 1.875, P5 ;  /* 0x3ff0000005057808 */ /* 0x000fe20002800000 */
[----:B------:R-:W-:Y:S06]  /*18b0*/  @P2 BRA `(.L_x_4073) ;  /* 0x00000000002c2947 */ /* 0x000fec0003800000 */
[----:B------:R-:W-:Y:S01]  /*18c0*/  USHF.L.U32 UR12, UR11, 0x3, URZ ;  /* 0x000000030b0c7899 */ /* 0x000fe200080006ff */
[----:B012---:R-:W-:Y:S01]  /*18d0*/  LEA R2, P0, R21, UR6, 0x3 ;  /* 0x0000000615027c11 */ /* 0x007fe2000f8018ff */
        /* <DEDUP_REMOVED lines=8> */
[----:B------:R3:W-:Y:S04]  /*1960*/  STG.E.64 desc[UR14][R2.64], R4 ;  /* 0x0000000402007986 */ /* 0x0007e8000c101b0e */
.L_x_4073:
[----:B------:R-:W-:Y:S05]  /*1970*/  BSYNC.RECONVERGENT B0 ;  /* 0x0000000000007941 */ /* 0x000fea0003800200 */
.L_x_4072:
[----:B------:R-:W-:-:S04]  /*1980*/  ULEA UR4, UP0, UR11, UR4, 0x2 ;  /* 0x000000040b047291 */ /* 0x000fc8000f8010ff */
[----:B------:R-:W-:Y:S02]  /*1990*/  UIADD3.X UR5, UPT, UPT, URZ, UR5, URZ, UP0, !UPT ;  /* 0x00000005ff057290 */ /* 0x000fe400087fe4ff */
[----:B------:R-:W-:-:S04]  /*19a0*/  UISETP.GE.U32.AND UP0, UPT, UR4, UR22, UPT ;  /* 0x000000160400728c */ /* 0x000fc8000bf06070 */
[----:B------:R-:W-:-:S09]  /*19b0*/  UISETP.GE.U32.AND.EX UP0, UPT, UR5, UR23, UPT, UP0 ;  /* 0x000000170500728c */ /* 0x000fd2000bf06100 */
[----:B------:R-:W-:Y:S05]  /*19c0*/  BRA.U !UP0, `(.L_x_4074) ;  /* 0xffffffe908447547 */ /* 0x000fea000b83ffff */
[----:B------:R-:W-:Y:S05]  /*19d0*/  EXIT ;  /* 0x000000000000794d */ /* 0x000fea0003800000 */
.L_x_4035:
[----:B------:R-:W0:Y:S02]  /*19e0*/  S2R R2, SR_TID.X ;  /* 0x0000000000027919 */ /* 0x000e240000002100 */
[----:B0-----:R-:W-:-:S03]  /*19f0*/  IMAD.WIDE.U32 R4, R2, 0x4, RZ ;  /* 0x0000000402047825 */ /* 0x001fc600078e00ff */
[----:B------:R-:W-:-:S04]  /*1a00*/  ISETP.GE.U32.AND P0, PT, R4, UR18, PT ;  /* 0x0000001204007c0c */ /* 0x000fc8000bf06070 */
[----:B------:R-:W-:-:S13]  /*1a10*/  ISETP.GE.AND.EX P0, PT, R5, UR4, PT, P0 ;  /* 0x0000000405007c0c */ /* 0x000fda000bf06300 */
[----:B------:R-:W-:Y:S05]  /*1a20*/  @P0 EXIT ;  /* 0x000000000000094d */ /* 0x000fea0003800000 */
        /* <DEDUP_REMOVED lines=12> */
[----:B------:R-:W-:-:S04]  /*1af0*/  UISETP.NE.U32.AND UP0, UPT, UR19, URZ, UPT ;  /* 0x000000ff1300728c */ /* 0x000fc8000bf05070 */
[----:B------:R-:W-:-:S06]  /*1b00*/  UISETP.NE.AND.EX UP0, UPT, UR5, -0x80000000, UPT, UP0 ;  /* 0x800000000500788c */ /* 0x000fcc000bf05300 */
[----:B------:R-:W-:Y:S01]  /*1b10*/  PLOP3.LUT P0, PT, PT, PT, UP0, 0x80, 0x8 ;  /* 0x000000000008781c */ /* 0x000fe20003f0f008 */
[----:B------:R-:W-:-:S04]  /*1b20*/  UISETP.GE.AND UP0, UPT, UR11, URZ, UPT ;  /* 0x000000ff0b00728c */ /* 0x000fc8000bf06270 */
[----:B------:R-:W-:-:S08]  /*1b30*/  USEL UR11, URZ, 0x7ff00000, !UP0 ;  /* 0x7ff00000ff0b7887 */ /* 0x000fd0000c000000 */
[----:B0123--:R-:W-:-:S14]  /*1b40*/  DSETP.NEU.AND P0, PT, |R6|, 0.5, !P0 ;  /* 0x3fe000000600742a */ /* 0x00ffdc000470d200 */
.L_x_4106:
[----:B0-----:R-:W-:-:S04]  /*1b50*/  LEA R12, P1, R2, UR6, 0x5 ;  /* 0x00000006020c7c11 */ /* 0x001fc8000f8228ff */
        /* <DEDUP_REMOVED lines=14> */
[----:B------:R-:W-:Y:S05]  /*1c40*/  CALL.REL.NOINC `($_ZN2at6native57_GLOBAL__N__f3eca4a2_24_ForeachBinaryOpScalar_cu_86b9896c25multi_tensor_apply_kernelINS1_18TensorListMetadataILi1EEENS1_21BinaryOpScalarFunctorIdLi1ELi1ELi0EEEJNS1_13power_functorIdEEdEEEvT_T0_DpT1_$__internal_accurate_pow) ;  /* 0x0000001000447944 */ /* 0x000fea0003c00000 */
[----:B------:R-:W-:Y:S05]  /*1c50*/  BSYNC.RECONVERGENT B2 ;  /* 0x0000000000027941 */ /* 0x000fea0003800200 */
.L_x_4078:
        /* <DEDUP_REMOVED lines=14> */
.L_x_4077:
[----:B------:R-:W-:Y:S05]  /*1d40*/  BSYNC.RECONVERGENT B1 ;  /* 0x0000000000017941 */ /* 0x000fea0003800200 */
.L_x_4076:
        /* <DEDUP_REMOVED lines=20> */
.L_x_4081:
        /* <DEDUP_REMOVED lines=11> */
.L_x_4080:
[----:B------:R-:W-:Y:S05]  /*1f40*/  BSYNC.RECONVERGENT B1 ;  /* 0x0000000000017941 */ /* 0x000fea0003800200 */
.L_x_4079:
        /* <DEDUP_REMOVED lines=8> */
.L_x_4084:
        /* <DEDUP_REMOVED lines=17> */
.L_x_4083:
[----:B------:R-:W-:Y:S01]  /*20e0*/  ISETP.LE.AND P2, PT, RZ, UR20, PT ;  /* 0x00000014ff007c0c */ /* 0x000fe2000bf43270 */
[----:B------:R-:W-:Y:S01]  /*20f0*/  IMAD.MOV.U32 R8, RZ, RZ, RZ ;  /* 0x000000ffff087224 */ /* 0x000fe200078e00ff */
[----:B------:R-:W-:Y:S02]  /*2100*/  SEL R9, R15, RZ, P0 ;  /* 0x000000ff0f097207 */ /* 0x000fe40000000000 */
[----:B------:R-:W-:-:S09]  /*2110*/  PLOP3.LUT P1, PT, P0, PT, PT, 0x80, 0x8 ;  /* 0x000000000008781c */ /* 0x000fd2000072f070 */
[----:B------:R-:W-:-:S07]  /*2120*/  @!P2 LOP3.LUT R9, R9, 0x7ff00000, RZ, 0xfc, !PT ;  /* 0x7ff000000909a812 */ /* 0x000fce00078efcff */
.L_x_4085:
[----:B------:R-:W-:Y:S05]  /*2130*/  BSYNC.RECONVERGENT B1 ;  /* 0x0000000000017941 */ /* 0x000fea0003800200 */
.L_x_4082:
        /* <DEDUP_REMOVED lines=21> */
.L_x_4089:
        /* <DEDUP_REMOVED lines=8> */
.L_x_4088:
[----:B------:R-:W-:-:S11]  /*2310*/  DADD R8, R14, R22 ;  /* 0x000000000e087229 */ /* 0x000fd60000000016 */
.L_x_4087:
[----:B------:R-:W-:Y:S05]  /*2320*/  BSYNC.RECONVERGENT B1 ;  /* 0x0000000000017941 */ /* 0x000fea0003800200 */
.L_x_4086:
        /* <DEDUP_REMOVED lines=8> */
.L_x_4092:
        /* <DEDUP_REMOVED lines=17> */
.L_x_4091:
[----:B------:R-:W-:Y:S01]  /*24c0*/  ISETP.LE.AND P2, PT, RZ, UR20, PT ;  /* 0x00000014ff007c0c */ /* 0x000fe2000bf43270 */
[----:B------:R-:W-:Y:S01]  /*24d0*/  IMAD.MOV.U32 R10, RZ, RZ, RZ ;  /* 0x000000ffff0a7224 */ /* 0x000fe200078e00ff */
[----:B------:R-:W-:Y:S02]  /*24e0*/  SEL R11, R17, RZ, P0 ;  /* 0x000000ff110b7207 */ /* 0x000fe40000000000 */
[----:B------:R-:W-:-:S09]  /*24f0*/  PLOP3.LUT P1, PT, P0, PT, PT, 0x80, 0x8 ;  /* 0x000000000008781c */ /* 0x000fd2000072f070 */
[----:B------:R-:W-:-:S07]  /*2500*/  @!P2 LOP3.LUT R11, R11, 0x7ff00000, RZ, 0xfc, !PT ;  /* 0x7ff000000b0ba812 */ /* 0x000fce00078efcff */
.L_x_4093:
[----:B------:R-:W-:Y:S05]  /*2510*/  BSYNC.RECONVERGENT B1 ;  /* 0x0000000000017941 */ /* 0x000fea0003800200 */
.L_x_4090:
        /* <DEDUP_REMOVED lines=21> */
.L_x_4097:
        /* <DEDUP_REMOVED lines=8> */
.L_x_4096:
[----:B------:R-:W-:-:S11]  /*26f0*/  DADD R10, R16, R22 ;  /* 0x00000000100a7229 */ /* 0x000fd60000000016 */
.L_x_4095:
[----:B------:R-:W-:Y:S05]  /*2700*/  BSYNC.RECONVERGENT B1 ;  /* 0x0000000000017941 */ /* 0x000fea0003800200 */
.L_x_4094:
        /* <DEDUP_REMOVED lines=8> */
.L_x_4100:
        /* <DEDUP_REMOVED lines=17> */
.L_x_4099:
[----:B------:R-:W-:Y:S01]  /*28a0*/  ISETP.LE.AND P2, PT, RZ, UR20, PT ;  /* 0x00000014ff007c0c */ /* 0x000fe2000bf43270 */
[----:B------:R-:W-:Y:S01]  /*28b0*/  IMAD.MOV.U32 R20, RZ, RZ, RZ ;  /* 0x000000ffff147224 */ /* 0x000fe200078e00ff */
[----:B------:R-:W-:Y:S02]  /*28c0*/  SEL R21, R19, RZ, P0 ;  /* 0x000000ff13157207 */ /* 0x000fe40000000000 */
[----:B------:R-:W-:-:S09]  /*28d0*/  PLOP3.LUT P1, PT, P0, PT, PT, 0x80, 0x8 ;  /* 0x000000000008781c */ /* 0x000fd2000072f070 */
[----:B------:R-:W-:-:S07]  /*28e0*/  @!P2 LOP3.LUT R21, R21, 0x7ff00000, RZ, 0xfc, !PT ;  /* 0x7ff000001515a812 */ /* 0x000fce00078efcff */
.L_x_4101:
[----:B------:R-:W-:Y:S05]  /*28f0*/  BSYNC.RECONVERGENT B1 ;  /* 0x0000000000017941 */ /* 0x000fea0003800200 */
.L_x_4098:
        /* <DEDUP_REMOVED lines=21> */
.L_x_4105:
        /* <DEDUP_REMOVED lines=8> */
.L_x_4104:
[----:B------:R-:W-:-:S11]  /*2ad0*/  DADD R20, R18, R22 ;  /* 0x0000000012147229 */ /* 0x000fd60000000016 */
.L_x_4103:
[----:B------:R-:W-:Y:S05]  /*2ae0*/  BSYNC.RECONVERGENT B1 ;  /* 0x0000000000017941 */ /* 0x000fea0003800200 */
.L_x_4102:
[----:B------:R-:W0:Y:S01]  /*2af0*/  LDCU UR10, c[0x0][0x360] ;  /* 0x00006c00ff0a77ac */ /* 0x000e220008000800 */
[----:B------:R-:W-:Y:S02]  /*2b00*/  DSETP.NEU.AND P1, PT, R18, 1, PT ;  /* 0x3ff000001200742a */ /* 0x000fe40003f2d000 */
[----:B------:R-:W-:Y:S02]  /*2b10*/  DSETP.NEU.AND P2, PT, R12, 1, PT ;  /* 0x3ff000000c00742a */ /* 0x000fe40003f4d000 */
[----:B------:R-:W-:Y:S02]  /*2b20*/  DSETP.NEU.AND P3, PT, R14, 1, PT ;  /* 0x3ff000000e00742a */ /* 0x000fe40003f6d000 */
[----:B------:R-:W-:Y:S02]  /*2b30*/  DSETP.NEU.AND P5, PT, R22, RZ, PT ;  /* 0x000000ff1600722a */ /* 0x000fe40003fad000 */
[----:B------:R-:W-:Y:S01]  /*2b40*/  DSETP.NEU.AND P4, PT, R16, 1, PT ;  /* 0x3ff000001000742a */ /* 0x000fe20003f8d000 */
[----:B------:R-:W-:-:S02]  /*2b50*/  FSEL R14, R6, RZ, P2 ;  /* 0x000000ff060e7208 */ /* 0x000fc40001000000 */
[----:B------:R-:W-:Y:S02]  /*2b60*/  FSEL R16, R20, RZ, P1 ;  /* 0x000000ff14107208 */ /* 0x000fe40000800000 */
[----:B------:R-:W-:Y:S02]  /*2b70*/  FSEL R17, R21, 1.875, P1 ;  /* 0x3ff0000015117808 */ /* 0x000fe40000800000 */
[----:B------:R-:W-:Y:S02]  /*2b80*/  LEA R6, P1, R2, UR6, 0x5 ;  /* 0x0000000602067c11 */ /* 0x000fe4000f8228ff */
[----:B------:R-:W-:Y:S02]  /*2b90*/  FSEL R15, R7, 1.875, P2 ;  /* 0x3ff00000070f7808 */ /* 0x000fe40001000000 */
[----:B------:R-:W-:Y:S02]  /*2ba0*/  FSEL R0, R8, RZ, P3 ;  /* 0x000000ff08007208 */ /* 0x000fe40001800000 */
[----:B------:R-:W-:-:S02]  /*2bb0*/  FSEL R8, R9, 1.875, P3 ;  /* 0x3ff0000009087808 */ /* 0x000fc40001800000 */
[----:B------:R-:W-:Y:S02]  /*2bc0*/  LEA.HI.X R7, R2, UR7, R3, 0x5, P1 ;  /* 0x0000000702077c11 */ /* 0x000fe400088f2c03 */
[----:B------:R-:W-:Y:S02]  /*2bd0*/  FSEL R14, R14, RZ, P5 ;  /* 0x000000ff0e0e7208 */ /* 0x000fe40002800000 */
[----:B------:R-:W-:Y:S02]  /*2be0*/  FSEL R16, R16, RZ, P5 ;  /* 0x000000ff10107208 */ /* 0x000fe40002800000 */
[----:B------:R-:W-:Y:S02]  /*2bf0*/  FSEL R17, R17, 1.875, P5 ;  /* 0x3ff0000011117808 */ /* 0x000fe40002800000 */
[----:B0-----:R-:W-:Y:S02]  /*2c00*/  IADD3 R2, P1, PT, R2, UR10, RZ ;  /* 0x0000000a02027c10 */ /* 0x001fe4000ff3e0ff */
[----:B------:R-:W-:-:S02]  /*2c10*/  FSEL R12, R10, RZ, P4 ;  /* 0x000000ff0a0c7208 */ /* 0x000fc40002000000 */
[----:B------:R-:W-:Y:S01]  /*2c20*/  FSEL R13, R11, 1.875, P4 ;  /* 0x3ff000000b0d7808 */ /* 0x000fe20002000000 */
[----:B------:R-:W-:Y:S01]  /*2c30*/  IMAD.X R3, RZ, RZ, R3, P1 ;  /* 0x000000ffff037224 */ /* 0x000fe200008e0603 */
[----:B------:R-:W-:Y:S01]  /*2c40*/  FSEL R11, R8, 1.875, P5 ;  /* 0x3ff00000080b7808 */ /* 0x000fe20002800000 */
[----:B------:R-:W-:Y:S01]  /*2c50*/  IMAD.MOV.U32 R8, RZ, RZ, R14 ;  /* 0x000000ffff087224 */ /* 0x000fe200078e000e */
[----:B------:R-:W-:Y:S01]  /*2c60*/  FSEL R9, R15, 1.875, P5 ;  /* 0x3ff000000f097808 */ /* 0x000fe20002800000 */
[----:B------:R-:W-:Y:S01]  /*2c70*/  IMAD.MOV.U32 R14, RZ, RZ, R16 ;  /* 0x000000ffff0e7224 */ /* 0x000fe200078e0010 */
[----:B------:R-:W-:Y:S01]  /*2c80*/  FSEL R10, R0, RZ, P5 ;  /* 0x000000ff000a7208 */ /* 0x000fe20002800000 */
[----:B------:R-:W-:Y:S01]  /*2c90*/  IMAD.MOV.U32 R15, RZ, RZ, R17 ;  /* 0x000000ffff0f7224 */ /* 0x000fe200078e0011 */
[----:B------:R-:W-:Y:S01]  /*2ca0*/  FSEL R12, R12, RZ, P5 ;  /* 0x000000ff0c0c7208 */ /* 0x000fe20002800000 */
[----:B------:R-:W-:Y:S01]  /*2cb0*/  IMAD.SHL.U32 R0, R2, 0x4, RZ ;  /* 0x0000000402007824 */ /* 0x000fe200078e00ff */
[----:B------:R-:W-:-:S02]  /*2cc0*/  FSEL R13, R13, 1.875, P5 ;  /* 0x3ff000000d0d7808 */ /* 0x000fc40002800000 */
[----:B------:R-:W-:Y:S02]  /*2cd0*/  LOP3.LUT P1, RZ, R2, 0xffffc000, RZ, 0xc0, !PT ;  /* 0xffffc00002ff7812 */ /* 0x000fe4000782c0ff */
[----:B------:R-:W-:Y:S01]  /*2ce0*/  ISETP.LT.U32.AND P2, PT, R0, UR18, PT ;  /* 0x0000001200007c0c */ /* 0x000fe2000bf41070 */
[----:B------:R0:W-:Y:S01]  /*2cf0*/  STG.E.ENL2.256 desc[UR14][R6.64], R8, R12 ;  /* 0xf8000008060c797f */ /* 0x0001e2000f12180e */
[----:B------:R-:W-:Y:S02]  /*2d00*/  SHF.L.U64.HI R0, R2, 0x2, R3 ;  /* 0x0000000202007819 */ /* 0x000fe40000010203 */
[----:B------:R-:W-:Y:S02]  /*2d10*/  LOP3.LUT P1, RZ, R3, 0x3fffffff, RZ, 0xc0, P1 ;  /* 0x3fffffff03ff7812 */ /* 0x000fe4000082c0ff */
[----:B------:R-:W-:-:S13]  /*2d20*/  ISETP.LT.AND.EX P2, PT, R0, UR4, PT, P2 ;  /* 0x0000000400007c0c */ /* 0x000fda000bf41320 */
[----:B------:R-:W-:Y:S05]  /*2d30*/  @!P1 BRA P2, `(.L_x_4106) ;  /* 0xffffffec00849947 */ /* 0x000fea000103ffff */
[----:B------:R-:W-:Y:S05]  /*2d40*/  BSYNC.RECONVERGENT B0 ;  /* 0x0000000000007941 */ /* 0x000fea0003800200 */
.L_x_4075:
[----:B------:R-:W-:Y:S05]  /*2d50*/  EXIT ;  /* 0x000000000000794d */ /* 0x000fea0003800000 */
        .type           $_ZN2at6native57_GLOBAL__N__f3eca4a2_24_ForeachBinaryOpScalar_cu_86b9896c25multi_tensor_apply_kernelINS1_18TensorListMetadataILi1EEENS1_21BinaryOpScalarFunctorIdLi1ELi1ELi0EEEJNS1_13power_functorIdEEdEEEvT_T0_DpT1_$__internal_accurate_pow,@function
        .size           $_ZN2at6native57_GLOBAL__N__f3eca4a2_24_ForeachBinaryOpScalar_cu_86b9896c25multi_tensor_apply_kernelINS1_18TensorListMetadataILi1EEENS1_21BinaryOpScalarFunctorIdLi1ELi1ELi0EEEJNS1_13power_functorIdEEdEEEvT_T0_DpT1_$__internal_accurate_pow,(.L_x_4811 - $_ZN2at6native57_GLOBAL__N__f3eca4a2_24_ForeachBinaryOpScalar_cu_86b9896c25multi_tensor_apply_kernelINS1_18TensorListMetadataILi1EEENS1_21BinaryOpScalarFunctorIdLi1ELi1ELi0EEEJNS1_13power_functorIdEEdEEEvT_T0_DpT1_$__internal_accurate_pow)
$_ZN2at6native57_GLOBAL__N__f3eca4a2_24_ForeachBinaryOpScalar_cu_86b9896c25multi_tensor_apply_kernelINS1_18TensorListMetadataILi1EEENS1_21BinaryOpScalarFunctorIdLi1ELi1ELi0EEEJNS1_13power_functorIdEEdEEEvT_T0_DpT1_$__internal_accurate_pow:
[----:B------:R-:W-:Y:S01]  /*2d60*/  ISETP.GT.U32.AND P2, PT, R33, 0xfffff, PT ;  /* 0x000fffff2100780c */ /* 0x000fe20003f44070 */
[--C-:B------:R-:W-:Y:S01]  /*2d70*/  IMAD.MOV.U32 R20, RZ, RZ, R33.reuse ;  /* 0x000000ffff147224 */ /* 0x100fe200078e0021 */
[----:B------:R-:W-:Y:S01]  /*2d80*/  UMOV UR12, 0x7d2cafe2 ;  /* 0x7d2cafe2000c7882 */ /* 0x000fe20000000000 */
[----:B------:R-:W-:Y:S01]  /*2d90*/  IMAD.MOV.U32 R24, RZ, RZ, 0x41ad3b5a ;  /* 0x41ad3b5aff187424 */ /* 0x000fe200078e00ff */
[----:B------:R-:W-:Y:S01]  /*2da0*/  UMOV UR13, 0x3eb0f5ff ;  /* 0x3eb0f5ff000d7882 */ /* 0x000fe20000000000 */
[----:B------:R-:W-:Y:S01]  /*2db0*/  IMAD.MOV.U32 R25, RZ, RZ, 0x3ed0f5d2 ;  /* 0x3ed0f5d2ff197424 */ /* 0x000fe200078e00ff */
[----:B------:R-:W-:Y:S01]  /*2dc0*/  SHF.R.U32.HI R36, RZ, 0x14, R33 ;  /* 0x00000014ff247819 */ /* 0x000fe20000011621 */
[----:B------:R-:W-:Y:S01]  /*2dd0*/  UMOV UR26, 0xfefa39ef ;  /* 0xfefa39ef001a7882 */ /* 0x000fe20000000000 */
[----:B------:R-:W-:-:S05]  /*2de0*/  UMOV UR27, 0x3fe62e42 ;  /* 0x3fe62e42001b7882 */ /* 0x000fca0000000000 */
[----:B------:R-:W-:-:S10]  /*2df0*/  @!P2 DMUL R30, R32, 1.80143985094819840000e+16 ;  /* 0x43500000201ea828 */ /* 0x000fd40000000000 */
[----:B------:R-:W-:Y:S01]  /*2e00*/  @!P2 IMAD.MOV.U32 R20, RZ, RZ, R31 ;  /* 0x000000ffff14a224 */ /* 0x000fe200078e001f */
[----:B------:R-:W-:Y:S01]  /*2e10*/  @!P2 LEA.HI R36, R31, 0xffffffca, RZ, 0xc ;  /* 0xffffffca1f24a811 */ /* 0x000fe200078f60ff */
[----:B------:R-:W-:-:S03]  /*2e20*/  @!P2 IMAD.MOV.U32 R32, RZ, RZ, R30 ;  /* 0x000000ffff20a224 */ /* 0x000fc600078e001e */
[----:B------:R-:W-:Y:S01]  /*2e30*/  LOP3.LUT R20, R20, 0x800fffff, RZ, 0xc0, !PT ;  /* 0x800fffff14147812 */ /* 0x000fe200078ec0ff */
[----:B------:R-:W-:-:S03]  /*2e40*/  IMAD.MOV.U32 R22, RZ, RZ, R32 ;  /* 0x000000ffff167224 */ /* 0x000fc600078e0020 */
[----:B------:R-:W-:-:S04]  /*2e50*/  LOP3.LUT R21, R20, 0x3ff00000, RZ, 0xfc, !PT ;  /* 0x3ff0000014157812 */ /* 0x000fc800078efcff */
[----:B------:R-:W-:Y:S01]  /*2e60*/  ISETP.GE.U32.AND P3, PT, R21, 0x3ff6a09f, PT ;  /* 0x3ff6a09f1500780c */ /* 0x000fe20003f66070 */
[----:B------:R-:W-:-:S12]  /*2e70*/  IMAD.MOV.U32 R23, RZ, RZ, R21 ;  /* 0x000000ffff177224 */ /* 0x000fd800078e0015 */
[----:B------:R-:W-:-:S04]  /*2e80*/  @P3 VIADD R20, R23, 0xfff00000 ;  /* 0xfff0000017143836 */ /* 0x000fc80000000000 */
[----:B------:R-:W-:Y:S02]  /*2e90*/  @P3 IMAD.MOV.U32 R23, RZ, RZ, R20 ;  /* 0x000000ffff173224 */ /* 0x000fe400078e0014 */
[----:B------:R-:W-:-:S04]  /*2ea0*/  IMAD.MOV.U32 R20, RZ, RZ, RZ ;  /* 0x000000ffff147224 */ /* 0x000fc800078e00ff */
        /* <DEDUP_REMOVED lines=41> */
[----:B------:R-:W-:Y:S01]  /*3140*/  DFMA R32, R20, R20, -R28 ;  /* 0x000000141420722b */ /* 0x000fe2000000081c */
[----:B------:R-:W-:-:S07]  /*3150*/  UMOV UR13, 0x43300000 ;  /* 0x43300000000d7882 */ /* 0x000fce0000000000 */
[C---:B------:R-:W-:Y:S02]  /*3160*/  DFMA R30, R20.reuse, R30, R32 ;  /* 0x0000001e141e722b */ /* 0x040fe40000000020 */
[----:B------:R-:W-:-:S08]  /*3170*/  DMUL R32, R20, R28 ;  /* 0x0000001c14207228 */ /* 0x000fd00000000000 */
[----:B------:R-:W-:-:S08]  /*3180*/  DFMA R34, R20, R28, -R32 ;  /* 0x0000001c1422722b */ /* 0x000fd00000000820 */
[----:B------:R-:W-:Y:S02]  /*3190*/  DFMA R34, R24, R28, R34 ;  /* 0x0000001c1822722b */ /* 0x000fe40000000022 */
[----:B------:R-:W-:-:S06]  /*31a0*/  DADD R28, R22, R26 ;  /* 0x00000000161c7229 */ /* 0x000fcc000000001a */
[----:B------:R-:W-:Y:S02]  /*31b0*/  DFMA R30, R20, R30, R34 ;  /* 0x0000001e141e722b */ /* 0x000fe40000000022 */
[----:B------:R-:W-:-:S08]  /*31c0*/  DADD R34, R22, -R28 ;  /* 0x0000000016227229 */ /* 0x000fd0000000081c */
[----:B------:R-:W-:Y:S02]  /*31d0*/  DADD R34, R26, R34 ;  /* 0x000000001a227229 */ /* 0x000fe40000000022 */
[----:B------:R-:W-:-:S08]  /*31e0*/  DMUL R26, R28, R32 ;  /* 0x000000201c1a7228 */ /* 0x000fd00000000000 */
        /* <DEDUP_REMOVED lines=9> */
[----:B------:R-:W-:Y:S01]  /*3280*/  DADD R26, R26, R20 ;  /* 0x000000001a1a7229 */ /* 0x000fe20000000014 */
[C---:B------:R-:W-:Y:S02]  /*3290*/  VIADD R20, R36.reuse, 0xfffffc01 ;  /* 0xfffffc0124147836 */ /* 0x040fe40000000000 */
[----:B------:R-:W-:Y:S02]  /*32a0*/  @P3 VIADD R20, R36, 0xfffffc02 ;  /* 0xfffffc0224143836 */ /* 0x000fe40000000000 */
[----:B------:R-:W-:-:S03]  /*32b0*/  IMAD.MOV.U32 R21, RZ, RZ, 0x43300000 ;  /* 0x43300000ff157424 */ /* 0x000fc600078e00ff */
[----:B------:R-:W-:Y:S01]  /*32c0*/  DADD R24, R24, R26 ;  /* 0x0000000018187229 */ /* 0x000fe2000000001a */
[----:B------:R-:W-:-:S06]  /*32d0*/  LOP3.LUT R20, R20, 0x80000000, RZ, 0x3c, !PT ;  /* 0x8000000014147812 */ /* 0x000fcc00078e3cff */
[----:B------:R-:W-:Y:S01]  /*32e0*/  DADD R26, R20, -UR12 ;  /* 0x8000000c141a7e29 */ /* 0x000fe20008000000 */
[----:B------:R-:W-:Y:S01]  /*32f0*/  UMOV UR12, 0xfefa39ef ;  /* 0xfefa39ef000c7882 */ /* 0x000fe20000000000 */
[----:B------:R-:W-:Y:S01]  /*3300*/  DADD R28, R22, R24 ;  /* 0x00000000161c7229 */ /* 0x000fe20000000018 */
[----:B------:R-:W-:-:S07]  /*3310*/  UMOV UR13, 0x3fe62e42 ;  /* 0x3fe62e42000d7882 */ /* 0x000fce0000000000 */
        /* <DEDUP_REMOVED lines=78> */
.L_x_4107:
[----:B------:R-:W-:Y:S01]  /*3800*/  DFMA R24, R24, R26, R26 ;  /* 0x0000001a1818722b */ /* 0x000fe2000000001a */
[----:B------:R-:W-:Y:S01]  /*3810*/  IMAD.MOV.U32 R22, RZ, RZ, R0 ;  /* 0x000000ffff167224 */ /* 0x000fe200078e0000 */
[----:B------:R-:W-:Y:S01]  /*3820*/  DSETP.NEU.AND P2, PT, |R26|, +INF , PT ;  /* 0x7ff000001a00742a */ /* 0x000fe20003f4d200 */
[----:B------:R-:W-:-:S07]  /*3830*/  IMAD.MOV.U32 R23, RZ, RZ, 0x0 ;  /* 0x00000000ff177424 */ /* 0x000fce00078e00ff */
[----:B------:R-:W-:Y:S02]  /*3840*/  FSEL R20, R26, R24, !P2 ;  /* 0x000000181a147208 */ /* 0x000fe40005000000 */
[----:B------:R-:W-:Y:S01]  /*3850*/  FSEL R21, R27, R25, !P2 ;  /* 0x000000191b157208 */ /* 0x000fe20005000000 */
[----:B------:R-:W-:Y:S06]  /*3860*/  RET.REL.NODEC R22 `(_ZN2at6native57_GLOBAL__N__f3eca4a2_24_ForeachBinaryOpScalar_cu_86b9896c25multi_tensor_apply_kernelINS1_18TensorListMetadataILi1EEENS1_21BinaryOpScalarFunctorIdLi1ELi1ELi0EEEJNS1_13power_functorIdEEdEEEvT_T0_DpT1_) ;  /* 0xffffffc416e47950 */ /* 0x000fec0003c3ffff */
.L_x_4108:
        /* <DEDUP_REMOVED lines=9> */
.L_x_4811:


//--------------------- .text._ZN2at6native57_GLOBAL__N__f3eca4a2_24_ForeachBinaryOpScalar_cu_86b9896c25multi_tensor_apply_kernelINS1_18TensorListMetadataILi1EEENS1_21BinaryOpScalarFunctorIsLi1ELi1ELi0EEEJNS1_13power_functorIsEEsEEEvT_T0_DpT1_ --------------------------
	.section	.text._ZN2at6native57_GLOBAL__N__f3eca4a2_24_ForeachBinaryOpScalar_cu_86b9896c25multi_tensor_apply_kernelINS1_18TensorListMetadataILi1EEENS1_21BinaryOpScalarFunctorIsLi1ELi1ELi0EEEJNS1_13power_functorIsEEsEEEvT_T0_DpT1_,"ax",@progbits
	.align	128
.text._ZN2at6native57_GLOBAL__N__f3eca4a2_24_ForeachBinaryOpScalar_cu_86b9896c25multi_tensor_apply_kernelINS1_18TensorListMetadataILi1EEENS1_21BinaryOpScalarFunctorIsLi1ELi1ELi0EEEJNS1_13power_functorIsEEsEEEvT_T0_DpT1_:
        .type           _ZN2at6native57_GLOBAL__N__f3eca4a2_24_ForeachBinaryOpScalar_cu_86b9896c25multi_tensor_apply_kernelINS1_18TensorListMetadataILi1EEENS1_21BinaryOpScalarFunctorIsLi1ELi1ELi0EEEJNS1_13power_functorIsEEsEEEvT_T0_DpT1_,@function
        .size           _ZN2at6native57_GLOBAL__N__f3eca4a2_24_ForeachBinaryOpScalar_cu_86b9896c25multi_tensor_apply_kernelINS1_18TensorListMetadataILi1EEENS1_21BinaryOpScalarFunctorIsLi1ELi1ELi0EEEJNS1_13power_functorIsEEsEEEvT_T0_DpT1_,(.L_x_4813 - _ZN2at6native57_GLOBAL__N__f3eca4a2_24_ForeachBinaryOpScalar_cu_86b9896c25multi_tensor_apply_kernelINS1_18TensorListMetadataILi1EEENS1_21BinaryOpScalarFunctorIsLi1ELi1ELi0EEEJNS1_13power_functorIsEEsEEEvT_T0_DpT1_)
        .other          _ZN2at6native57_GLOBAL__N__f3eca4a2_24_ForeachBinaryOpScalar_cu_86b9896c25multi_tensor_apply_kernelINS1_18TensorListMetadataILi1EEENS1_21BinaryOpScalarFunctorIsLi1ELi1ELi0EEEJNS1_13power_functorIsEEsEEEvT_T0_DpT1_,@"STO_CUDA_ENTRY STV_DEFAULT"
_ZN2at6native57_GLOBAL__N__f3eca4a2_24_ForeachBinaryOpScalar_cu_86b9896c25multi_tensor_apply_kernelINS1_18TensorListMetadataILi1EEENS1_21BinaryOpScalarFunctorIsLi1ELi1ELi0EEEJNS1_13power_functorIsEEsEEEvT_T0_DpT1_:
        /* <DEDUP_REMOVED lines=9> */
[----:B------:R-:W0:Y:S01]  /*0090*/  LDC.64 R2, c[0x0][R0+0x6f0] ;  /* 0x0001bc0000027b82 */ /* 0x000e220000000a00 */
[----:B---3--:R-:W-:-:S04]  /*00a0*/  IMAD.WIDE R12, R7, 0x20000, R12 ;  /* 0x00020000070c7825 */ /* 0x008fc800078e020c */
[----:B------:R-:W-:Y:S01]  /*00b0*/  IMAD.WIDE R6, R7, 0x10000, RZ ;  /* 0x0001000007067825 */ /* 0x000fe200078e02ff */
[C---:B0-----:R-:W-:Y:S02]  /*00c0*/  LOP3.LUT R9, R2.reuse, 0x3, RZ, 0xc0, !PT ;  /* 0x0000000302097812 */ /* 0x041fe400078ec0ff */
[----:B------:R-:W-:Y:S02]  /*00d0*/  IADD3 R5, P1, PT, R2, -R6, RZ ;  /* 0x8000000602057210 */ /* 0x000fe40007f3e0ff */
[----:B------:R-:W-:-:S03]  /*00e0*/  LOP3.LUT P0, RZ, R9, 0x7, R12, 0xf8, !PT ;  /* 0x0000000709ff7812 */ /* 0x000fc6000780f80c */
[----:B------:R-:W-:Y:S01]  /*00f0*/  IMAD.X R4, R3, 0x1, ~R7, P1 ;  /* 0x0000000103047824 */ /* 0x000fe200008e0e07 */
[----:B------:R-:W-:-:S13]  /*0100*/  LOP3.LUT P0, RZ, RZ, RZ, RZ, 0xfc, P0 ;  /* 0x000000ffffff7212 */ /* 0x000fda000000fcff */
[----:B-12---:R-:W-:Y:S05]  /*0110*/  @!P0 BRA `(.L_x_4109) ;  /* 0x0000002000948947 */ /* 0x006fea0003800000 */
[----:B------:R-:W-:-:S04]  /*0120*/  ISETP.GE.U32.AND P0, PT, R5, 0x1, PT ;  /* 0x000000010500780c */ /* 0x000fc80003f06070 */
[----:B------:R-:W-:-:S13]  /*0130*/  ISETP.GE.AND.EX P0, PT, R4, RZ, PT, P0 ;  /* 0x000000ff0400720c */ /* 0x000fda0003f06300 */
[----:B------:R-:W-:Y:S05]  /*0140*/  @!P0 EXIT ;  /* 0x000000000000894d */ /* 0x000fea0003800000 */
[----:B------:R-:W0:Y:S01]  /*0150*/  LDC R0, c[0x0][0x360] ;  /* 0x0000d800ff007b82 */ /* 0x000e220000000800 */
[----:B------:R-:W1:Y:S01]  /*0160*/  S2R R3, SR_TID.X ;  /* 0x0000000000037919 */ /* 0x000e620000002100 */
[----:B------:R-:W-:Y:S01]  /*0170*/  UPRMT UR5, UR4, 0x9910, URZ ;  /* 0x0000991004057896 */ /* 0x000fe200080000ff */
[----:B------:R-:W-:-:S03]  /*0180*/  ISETP.LT.U32.AND P0, PT, R5, 0x10000, PT ;  /* 0x000100000500780c */ /* 0x000fc60003f01070 */
[----:B------:R-:W-:Y:S01]  /*0190*/  UISETP.GT.AND UP0, UPT, UR5, -0x1, UPT ;  /* 0xffffffff0500788c */ /* 0x000fe2000bf04270 */
[----:B------:R-:W-:-:S04]  /*01a0*/  ISETP.LT.U32.AND.EX P0, PT, R4, RZ, PT, P0 ;  /* 0x000000ff0400720c */ /* 0x000fc80003f01100 */
[----:B------:R-:W-:Y:S02]  /*01b0*/  SEL R5, R5, 0x10000, P0 ;  /* 0x0001000005057807 */ /* 0x000fe40000000000 */
[----:B------:R-:W-:Y:S01]  /*01c0*/  SEL R4, R4, RZ, P0 ;  /* 0x000000ff04047207 */ /* 0x000fe20000000000 */
[----:B0-----:R-:W-:Y:S01]  /*01d0*/  IMAD.SHL.U32 R2, R0, 0x4, RZ ;  /* 0x0000000400027824 */ /* 0x001fe200078e00ff */
[----:B-1----:R-:W-:Y:S06]  /*01e0*/  BRA.U UP0, `(.L_x_4110) ;  /* 0x0000001100307547 */ /* 0x002fec000b800000 */
[CC--:B------:R-:W-:Y:S02]  /*01f0*/  ISETP.GT.U32.AND P0, PT, R5.reuse, R2.reuse, PT ;  /* 0x000000020500720c */ /* 0x0c0fe40003f04070 */
[----:B------:R-:W-:Y:S02]  /*0200*/  LOP3.LUT R14, R2, 0xffff, RZ, 0xc0, !PT ;  /* 0x0000ffff020e7812 */ /* 0x000fe400078ec0ff */
[C---:B------:R-:W-:Y:S02]  /*0210*/  ISETP.GT.U32.AND.EX P0, PT, R4.reuse, RZ, PT, P0 ;  /* 0x000000ff0400720c */ /* 0x040fe40003f04100 */
[----:B------:R-:W-:Y:S02]  /*0220*/  MOV R15, 0x290 ;  /* 0x00000290000f7802 */ /* 0x000fe40000000f00 */
[----:B------:R-:W-:Y:S02]  /*0230*/  SEL R17, R5, R2, P0 ;  /* 0x0000000205117207 */ /* 0x000fe40000000000 */
[----:B------:R-:W-:-:S02]  /*0240*/  SEL R16, R4, RZ, P0 ;  /* 0x000000ff04107207 */ /* 0x000fc40000000000 */
[----:B------:R-:W-:-:S04]  /*0250*/  IADD3 R17, P1, PT, R17, -0x1, RZ ;  /* 0xffffffff11117810 */ /* 0x000fc80007f3e0ff */
[----:B------:R-:W-:Y:S02]  /*0260*/  IADD3.X R16, PT, PT, R16, -0x1, RZ, P1, !PT ;  /* 0xffffffff10107810 */ /* 0x000fe40000ffe4ff */
[----:B------:R-:W-:-:S07]  /*0270*/  LOP3.LUT R11, R17, 0xffff, RZ, 0xc0, !PT ;  /* 0x0000ffff110b7812 */ /* 0x000fce00078ec0ff */
[----:B------:R-:W-:Y:S05]  /*0280*/  CALL.REL.NOINC `($__internal_80_$__cuda_sm20_div_u16) ;  /* 0x0000002800c47944 */ /* 0x000fea0003c00000 */
[----:B------:R-:W0:Y:S01]  /*0290*/  LDCU.U16 UR4, c[0x0][0x10aa] ;  /* 0x00021540ff0477ac */ /* 0x000e220008000400 */
[----:B------:R-:W-:Y:S02]  /*02a0*/  ISETP.GE.U32.AND P0, PT, R17, R2, PT ;  /* 0x000000021100720c */ /* 0x000fe40003f06070 */
[----:B------:R-:W-:Y:S01]  /*02b0*/  CS2R R6, SRZ ;  /* 0x0000000000067805 */ /* 0x000fe2000001ff00 */
[----:B------:R-:W-:Y:S01]  /*02c0*/  UMOV UR6, 0xffff ;  /* 0x0000ffff00067882 */ /* 0x000fe20000000000 */
[----:B------:R-:W-:Y:S01]  /*02d0*/  ISETP.GE.U32.AND.EX P0, PT, R16, RZ, PT, P0 ;  /* 0x000000ff1000720c */ /* 0x000fe20003f06100 */
[----:B0-----:R-:W-:-:S04]  /*02e0*/  ULOP3.LUT UR4, UR4, 0x1, URZ, 0xc0, !UPT ;  /* 0x0000000104047892 */ /* 0x001fc8000f8ec0ff */
[----:B------:R-:W-:-:S04]  /*02f0*/  UISETP.NE.U32.AND UP0, UPT, UR4, 0x1, UPT ;  /* 0x000000010400788c */ /* 0x000fc8000bf05070 */
[----:B------:R-:W-:-:S04]  /*0300*/  USEL UR6, UR6, 0x1, !UP0 ;  /* 0x0000000106067887 */ /* 0x000fc8000c000000 */
[----:B------:R-:W-:Y:S08]  /*0310*/  @!P0 BRA `(.L_x_4111) ;  /* 0x0000000800bc8947 */ /* 0x000ff00003800000 */
[----:B------:R-:W-:Y:S01]  /*0320*/  LOP3.LUT R6, R8, 0xffff, RZ, 0xc0, !PT ;  /* 0x0000ffff08067812 */ /* 0x000fe200078ec0ff */
[----:B------:R-:W-:Y:S01]  /*0330*/  UMOV UR4, URZ ;  /* 0x000000ff00047c82 */ /* 0x000fe20008000000 */
[----:B------:R-:W-:-:S03]  /*0340*/  UMOV UR5, URZ ;  /* 0x000000ff00057c82 */ /* 0x000fc60008000000 */
[----:B------:R-:W-:Y:S01]  /*0350*/  VIADD R9, R6, 0x1 ;  /* 0x0000000106097836 */ /* 0x000fe20000000000 */
[----:B------:R-:W-:-:S04]  /*0360*/  CS2R R6, SRZ ;  /* 0x0000000000067805 */ /* 0x000fc8000001ff00 */
[----:B------:R-:W-:-:S07]  /*0370*/  LOP3.LUT R9, R9, 0x1fffe, RZ, 0xc0, !PT ;  /* 0x0001fffe09097812 */ /* 0x000fce00078ec0ff */
.L_x_4130:
[----:B------:R-:W-:Y:S02]  /*0380*/  IADD3 R23, P0, PT, R3, R6, RZ ;  /* 0x0000000603177210 */ /* 0x000fe40007f1e0ff */
[----:B------:R-:W-:Y:S02]  /*0390*/  PRMT R22, RZ, 0x7610, R22 ;  /* 0x00007610ff167816 */ /* 0x000fe40000000016 */
[C---:B------:R-:W-:Y:S01]  /*03a0*/  ISETP.GE.U32.AND P1, PT, R23.reuse, R5, PT ;  /* 0x000000051700720c */ /* 0x040fe20003f26070 */
[----:B------:R-:W-:Y:S01]  /*03b0*/  IMAD.X R21, RZ, RZ, R7, P0 ;  /* 0x000000ffff157224 */ /* 0x000fe200000e0607 */
[C---:B01----:R-:W-:Y:S02]  /*03c0*/  IADD3 R11, P2, PT, R0.reuse, R23, RZ ;  /* 0x00000017000b7210 */ /* 0x043fe40007f5e0ff */
[----:B------:R-:W-:Y:S02]  /*03d0*/  LEA R14, P6, R23, R12, 0x1 ;  /* 0x0000000c170e7211 */ /* 0x000fe400078c08ff */
[----:B------:R-:W-:Y:S01]  /*03e0*/  ISETP.GE.AND.EX P1, PT, R21, R4, PT, P1 ;  /* 0x000000041500720c */ /* 0x000fe20003f26310 */
[----:B------:R-:W-:Y:S01]  /*03f0*/  IMAD.X R25, RZ, RZ, R21, P2 ;  /* 0x000000ffff197224 */ /* 0x000fe200010e0615 */
[----:B------:R-:W-:-:S02]  /*0400*/  IADD3 R10, P5, PT, R0, R11, RZ ;  /* 0x0000000b000a7210 */ /* 0x000fc40007fbe0ff */
[----:B------:R-:W-:Y:S02]  /*0410*/  LEA.HI.X R15, R23, R13, R21, 0x1, P6 ;  /* 0x0000000d170f7211 */ /* 0x000fe400030f0c15 */
[-C--:B------:R-:W-:Y:S01]  /*0420*/  ISETP.GE.U32.AND P3, PT, R10, R5.reuse, PT ;  /* 0x000000050a00720c */ /* 0x080fe20003f66070 */
[----:B------:R-:W-:Y:S01]  /*0430*/  IMAD.X R17, RZ, RZ, R25, P5 ;  /* 0x000000ffff117224 */ /* 0x000fe200028e0619 */
[----:B------:R-:W-:Y:S02]  /*0440*/  IADD3 R10, P4, PT, R0, R10, RZ ;  /* 0x0000000a000a7210 */ /* 0x000fe40007f9e0ff */
[-C--:B------:R-:W-:Y:S02]  /*0450*/  ISETP.GE.U32.AND P0, PT, R11, R5.reuse, PT ;  /* 0x000000050b00720c */ /* 0x080fe40003f06070 */
[----:B------:R-:W-:Y:S01]  /*0460*/  ISETP.GE.U32.AND P2, PT, R10, R5, PT ;  /* 0x000000050a00720c */ /* 0x000fe20003f46070 */
[----:B------:R-:W2:Y:S01]  /*0470*/  @!P1 LDG.E.U16 R22, desc[UR8][R14.64] ;  /* 0x000000080e169981 */ /* 0x000ea2000c1e1500 */
[----:B------:R-:W-:Y:S01]  /*0480*/  IMAD.X R19, RZ, RZ, R17, P4 ;  /* 0x000000ffff137224 */ /* 0x000fe200020e0611 */
[-C--:B------:R-:W-:Y:S01]  /*0490*/  ISETP.GE.AND.EX P1, PT, R17, R4.reuse, PT, P3 ;  /* 0x000000041100720c */ /* 0x080fe20003f26330 */
[----:B------:R-:W-:Y:S01]  /*04a0*/  IMAD.WIDE.U32 R16, R0, 0x2, R14 ;  /* 0x0000000200107825 */ /* 0x000fe200078e000e */
[----:B------:R-:W-:-:S02]  /*04b0*/  ISETP.GE.AND.EX P0, PT, R25, R4, PT, P0 ;  /* 0x000000041900720c */ /* 0x000fc40003f06300 */
[----:B------:R-:W-:Y:S02]  /*04c0*/  ISETP.GE.AND.EX P2, PT, R19, R4, PT, P2 ;  /* 0x000000041300720c */ /* 0x000fe40003f46320 */
[----:B------:R-:W-:Y:S01]  /*04d0*/  PRMT R29, RZ, 0x7610, R29 ;  /* 0x00007610ff1d7816 */ /* 0x000fe2000000001d */
[----:B------:R-:W-:Y:S01]  /*04e0*/  IMAD.WIDE.U32 R18, R0, 0x2, R16 ;  /* 0x0000000200127825 */ /* 0x000fe200078e0010 */
[----:B------:R-:W-:Y:S02]  /*04f0*/  PRMT R10, RZ, 0x7610, R10 ;  /* 0x00007610ff0a7816 */ /* 0x000fe4000000000a */
[----:B------:R-:W-:-:S04]  /*0500*/  PRMT R20, RZ, 0x7610, R20 ;  /* 0x00007610ff147816 */ /* 0x000fc80000000014 */
[----:B------:R-:W3:Y:S03]  /*0510*/  @!P1 LDG.E.U16 R10, desc[UR8][R18.64] ;  /* 0x00000008120a9981 */ /* 0x000ee6000c1e1500 */
[----:B------:R-:W-:Y:S01]  /*0520*/  @!P2 IMAD.WIDE.U32 R26, R0, 0x2, R18 ;  /* 0x00000002001aa825 */ /* 0x000fe200078e0012 */
[----:B------:R3:W4:Y:S04]  /*0530*/  @!P0 LDG.E.U16 R29, desc[UR8][R16.64] ;  /* 0x00000008101d8981 */ /* 0x000728000c1e1500 */
[----:B------:R0:W5:Y:S01]  /*0540*/  @!P2 LDG.E.U16 R20, desc[UR8][R26.64] ;  /* 0x000000081a14a981 */ /* 0x000162000c1e1500 */
[----:B------:R-:W-:Y:S01]  /*0550*/  BSSY.RECONVERGENT B0, `(.L_x_4112) ;  /* 0x0000009000007945 */ /* 0x000fe20003800200 */
[----:B--2---:R-:W-:-:S04]  /*0560*/  PRMT R24, R22, 0x9910, RZ ;  /* 0x0000991016187816 */ /* 0x004fc800000000ff */
[----:B------:R-:W-:Y:S02]  /*0570*/  ISETP.NE.AND P3, PT, R24, 0x1, PT ;  /* 0x000000011800780c */ /* 0x000fe40003f65270 */
[----:B---3--:R-:W-:Y:S02]  /*0580*/  PRMT R17, R10, 0x9910, RZ ;  /* 0x000099100a117816 */ /* 0x008fe400000000ff */
[----:B----4-:R-:W-:-:S09]  /*0590*/  PRMT R16, R29, 0x9910, RZ ;  /* 0x000099101d107816 */ /* 0x010fd200000000ff */
[----:B0-----:R-:W-:Y:S05]  /*05a0*/  @!P3 BRA `(.L_x_4113) ;  /* 0x00000000000cb947 */ /* 0x001fea0003800000 */
[----:B------:R-:W-:Y:S01]  /*05b0*/  ISETP.NE.AND P3, PT, R24, -0x1, PT ;  /* 0xffffffff1800780c */ /* 0x000fe20003f65270 */
[----:B------:R-:W-:-:S12]  /*05c0*/  IMAD.U32 R22, RZ, RZ, UR6 ;  /* 0x00000006ff167e24 */ /* 0x000fd8000f8e00ff */
[----:B------:R-:W-:-:S07]  /*05d0*/  @P3 PRMT R22, RZ, 0x7610, R22 ;  /* 0x00007610ff163816 */ /* 0x000fce0000000016 */
.L_x_4113:
[----:B------:R-:W-:Y:S05]  /*05e0*/  BSYNC.RECONVERGENT B0 ;  /* 0x0000000000007941 */ /* 0x000fea0003800200 */
.L_x_4112:
[----:B------:R-:W-:Y:S01]  /*05f0*/  ISETP.NE.AND P6, PT, R16, 0x1, PT ;  /* 0x000000011000780c */ /* 0x000fe20003fc5270 */
[----:B------:R-:W-:Y:S01]  /*0600*/  BSSY.RECONVERGENT B0, `(.L_x_4114) ;  /* 0x000000a000007945 */ /* 0x000fe20003800200 */
[----:B-----5:R-:W-:Y:S02]  /*0610*/  PRMT R18, R20, 0x9910, RZ ;  /* 0x0000991014127816 */ /* 0x020fe400000000ff */
[----:B------:R-:W-:Y:S02]  /*0620*/  ISETP.GE.U32.AND P3, PT, R23, R5, PT ;  /* 0x000000051700720c */ /* 0x000fe40003f66070 */
[----:B------:R-:W-:Y:S02]  /*0630*/  ISETP.NE.AND P4, PT, R17, 0x1, PT ;  /* 0x000000011100780c */ /* 0x000fe40003f85270 */
[----:B------:R-:W-:Y:S02]  /*0640*/  ISETP.GE.AND.EX P3, PT, R21, R4, PT, P3 ;  /* 0x000000041500720c */ /* 0x000fe40003f66330 */
[----:B------:R-:W-:-:S03]  /*0650*/  ISETP.NE.AND P5, PT, R18, 0x1, PT ;  /* 0x000000011200780c */ /* 0x000fc60003fa5270 */
[----:B------:R-:W-:Y:S10]  /*0660*/  @!P6 BRA `(.L_x_4115) ;  /* 0x00000000000ce947 */ /* 0x000ff40003800000 */
[----:B------:R-:W-:Y:S01]  /*0670*/  ISETP.NE.AND P6, PT, R16, -0x1, PT ;  /* 0xffffffff1000780c */ /* 0x000fe20003fc5270 */
[----:B------:R-:W-:-:S12]  /*0680*/  IMAD.U32 R29, RZ, RZ, UR6 ;  /* 0x00000006ff1d7e24 */ /* 0x000fd8000f8e00ff */
[----:B------:R-:W-:-:S07]  /*0690*/  @P6 PRMT R29, RZ, 0x7610, R29 ;  /* 0x00007610ff1d6816 */ /* 0x000fce000000001d */
.L_x_4115:
[----:B------:R-:W-:Y:S05]  /*06a0*/  BSYNC.RECONVERGENT B0 ;  /* 0x0000000000007941 */ /* 0x000fea0003800200 */
.L_x_4114:
[----:B------:R-:W-:Y:S04]  /*06b0*/  BSSY.RECONVERGENT B0, `(.L_x_4116) ;  /* 0x0000005000007945 */ /* 0x000fe80003800200 */
[----:B------:R-:W-:Y:S05]  /*06c0*/  @!P4 BRA `(.L_x_4117) ;  /* 0x00000000000cc947 */ /* 0x000fea0003800000 */
[----:B------:R-:W-:Y:S01]  /*06d0*/  ISETP.NE.AND P4, PT, R17, -0x1, PT ;  /* 0xffffffff1100780c */ /* 0x000fe20003f85270 */
[----:B------:R-:W-:-:S12]  /*06e0*/  IMAD.U32 R10, RZ, RZ, UR6 ;  /* 0x00000006ff0a7e24 */ /* 0x000fd8000f8e00ff */
[----:B------:R-:W-:-:S07]  /*06f0*/  @P4 PRMT R10, RZ, 0x7610, R10 ;  /* 0x00007610ff0a4816 */ /* 0x000fce000000000a */
.L_x_4117:
[----:B------:R-:W-:Y:S05]  /*0700*/  BSYNC.RECONVERGENT B0 ;  /* 0x0000000000007941 */ /* 0x000fea0003800200 */
.L_x_4116:
[----:B------:R-:W-:Y:S04]  /*0710*/  BSSY.RECONVERGENT B0, `(.L_x_4118) ;  /* 0x0000005000007945 */ /* 0x000fe80003800200 */
[----:B------:R-:W-:Y:S05]  /*0720*/  @!P5 BRA `(.L_x_4119) ;  /* 0x00000000000cd947 */ /* 0x000fea0003800000 */
[----:B------:R-:W-:Y:S01]  /*0730*/  ISETP.NE.AND P4, PT, R18, -0x1, PT ;  /* 0xffffffff1200780c */ /* 0x000fe20003f85270 */
[----:B------:R-:W-:-:S12]  /*0740*/  IMAD.U32 R20, RZ, RZ, UR6 ;  /* 0x00000006ff147e24 */ /* 0x000fd8000f8e00ff */
[----:B------:R-:W-:-:S07]  /*0750*/  @P4 PRMT R20, RZ, 0x7610, R20 ;  /* 0x00007610ff144816 */ /* 0x000fce0000000014 */
.L_x_4119:
[----:B------:R-:W-:Y:S05]  /*0760*/  BSYNC.RECONVERGENT B0 ;  /* 0x0000000000007941 */ /* 0x000fea0003800200 */
.L_x_4118:
[----:B------:R-:W-:Y:S01]  /*0770*/  IMAD.MOV.U32 R18, RZ, RZ, R14 ;  /* 0x000000ffff127224 */ /* 0x000fe200078e000e */
[----:B------:R0:W-:Y:S01]  /*0780*/  @!P3 STG.E.U16 desc[UR8][R14.64], R22 ;  /* 0x000000160e00b986 */ /* 0x0001e2000c101508 */
[----:B------:R-:W-:Y:S01]  /*0790*/  IMAD.MOV.U32 R19, RZ, RZ, R15 ;  /* 0x000000ffff137224 */ /* 0x000fe200078e000f */
[C---:B------:R-:W-:Y:S02]  /*07a0*/  IADD3 R24, P3, PT, R2.reuse, R23, RZ ;  /* 0x0000001702187210 */ /* 0x040fe40007f7e0ff */
[----:B------:R-:W-:Y:S01]  /*07b0*/  IADD3 R11, P4, PT, R2, R11, RZ ;  /* 0x0000000b020b7210 */ /* 0x000fe20007f9e0ff */
[----:B------:R-:W-:-:S04]  /*07c0*/  @!P0 IMAD.WIDE.U32 R26, R0, 0x2, R18 ;  /* 0x00000002001a8825 */ /* 0x000fc800078e0012 */
[--C-:B------:R-:W-:Y:S01]  /*07d0*/  @!P1 IMAD.WIDE.U32 R16, R0, 0x2, R18.reuse ;  /* 0x0000000200109825 */ /* 0x100fe200078e0012 */
[----:B------:R1:W-:Y:S01]  /*07e0*/  @!P0 STG.E.U16 desc[UR8][R26.64], R29 ;  /* 0x0000001d1a008986 */ /* 0x0003e2000c101508 */
[----:B------:R-:W-:Y:S02]  /*07f0*/  ISETP.GE.U32.AND P0, PT, R24, R5, PT ;  /* 0x000000051800720c */ /* 0x000fe40003f06070 */
[----:B------:R-:W-:-:S04]  /*0800*/  @!P2 IMAD.WIDE.U32 R18, R0, 0x2, R18 ;  /* 0x000000020012a825 */ /* 0x000fc800078e0012 */
[----:B------:R-:W-:Y:S01]  /*0810*/  IMAD.X R24, RZ, RZ, R21, P3 ;  /* 0x000000ffff187224 */ /* 0x000fe200018e0615 */
[C---:B0-----:R-:W-:Y:S01]  /*0820*/  IADD3 R22, P3, PT, R0.reuse, R11, RZ ;  /* 0x0000000b00167210 */ /* 0x041fe20007f7e0ff */
[----:B------:R-:W-:-:S03]  /*0830*/  @!P1 IMAD.WIDE.U32 R16, R0, 0x2, R16 ;  /* 0x0000000200109825 */ /* 0x000fc600078e0010 */
[----:B------:R-:W-:Y:S01]  /*0840*/  ISETP.GE.AND.EX P0, PT, R24, R4, PT, P0 ;  /* 0x000000041800720c */ /* 0x000fe20003f06300 */
[----:B------:R-:W-:Y:S01]  /*0850*/  @!P2 IMAD.WIDE.U32 R18, R0, 0x2, R18 ;  /* 0x000000020012a825 */ /* 0x000fe200078e0012 */
[----:B------:R0:W-:Y:S01]  /*0860*/  @!P1 STG.E.U16 desc[UR8][R16.64], R10 ;  /* 0x0000000a10009986 */ /* 0x0001e2000c101508 */
[----:B------:R-:W-:Y:S02]  /*0870*/  LEA R14, P1, R2, R14, 0x1 ;  /* 0x0000000e020e7211 */ /* 0x000fe400078208ff */
[----:B------:R-:W-:Y:S01]  /*0880*/  IMAD.X R25, RZ, RZ, R25, P4 ;  /* 0x000000ffff197224 */ /* 0x000fe200020e0619 */
[----:B------:R-:W-:Y:S01]  /*0890*/  PRMT R24, RZ, 0x7610, R24 ;  /* 0x00007610ff187816 */ /* 0x000fe20000000018 */
[C---:B------:R-:W-:Y:S01]  /*08a0*/  @!P2 IMAD.WIDE.U32 R18, R0.reuse, 0x2, R18 ;  /* 0x000000020012a825 */ /* 0x040fe200078e0012 */
[----:B-1----:R-:W-:Y:S02]  /*08b0*/  IADD3 R26, P4, PT, R0, R22, RZ ;  /* 0x00000016001a7210 */ /* 0x002fe40007f9e0ff */
[----:B------:R-:W-:Y:S01]  /*08c0*/  LEA.HI.X R15, R2, R15, RZ, 0x1, P1 ;  /* 0x0000000f020f7211 */ /* 0x000fe200008f0cff */
[----:B------:R-:W-:Y:S01]  /*08d0*/  IMAD.X R27, RZ, RZ, R25, P3 ;  /* 0x000000ffff1b7224 */ /* 0x000fe200018e0619 */
[----:B------:R1:W-:Y:S01]  /*08e0*/  @!P2 STG.E.U16 desc[UR8][R18.64], R20 ;  /* 0x000000141200a986 */ /* 0x0003e2000c101508 */
[----:B------:R-:W-:-:S02]  /*08f0*/  ISETP.GE.U32.AND P1, PT, R26, R5, PT ;  /* 0x000000051a00720c */ /* 0x000fc40003f26070 */
[----:B0-----:R-:W-:Y:S01]  /*0900*/  IMAD.X R17, RZ, RZ, R27, P4 ;  /* 0x000000ffff117224 */ /* 0x001fe200020e061b */
[----:B------:R0:W2:Y:S01]  /*0910*/  @!P0 LDG.E.U16 R24, desc[UR8][R14.64] ;  /* 0x000000080e188981 */ /* 0x0000a2000c1e1500 */
[----:B------:R-:W-:Y:S02]  /*0920*/  LEA R10, P4, R11, R12, 0x1 ;  /* 0x0000000c0b0a7211 */ /* 0x000fe400078808ff */
[-C--:B------:R-:W-:Y:S02]  /*0930*/  ISETP.GE.U32.AND P3, PT, R22, R5.reuse, PT ;  /* 0x000000051600720c */ /* 0x080fe40003f66070 */
[----:B------:R-:W-:Y:S02]  /*0940*/  ISETP.GE.AND.EX P1, PT, R17, R4, PT, P1 ;  /* 0x000000041100720c */ /* 0x000fe40003f26310 */
[C---:B------:R-:W-:Y:S02]  /*0950*/  ISETP.GE.U32.AND P2, PT, R11.reuse, R5, PT ;  /* 0x000000050b00720c */ /* 0x040fe40003f46070 */
[----:B------:R-:W-:-:S02]  /*0960*/  LEA.HI.X R11, R11, R13, R25, 0x1, P4 ;  /* 0x0000000d0b0b7211 */ /* 0x000fc400020f0c19 */
[-C--:B------:R-:W-:Y:S02]  /*0970*/  ISETP.GE.AND.EX P3, PT, R27, R4.reuse, PT, P3 ;  /* 0x000000041b00720c */ /* 0x080fe40003f66330 */
[----:B-1----:R-:W-:Y:S01]  /*0980*/  PRMT R18, RZ, 0x7610, R18 ;  /* 0x00007610ff127816 */ /* 0x002fe20000000012 */
[C---:B------:R-:W-:Y:S01]  /*0990*/  IMAD.WIDE.U32 R16, R0.reuse, 0x2, R10 ;  /* 0x0000000200107825 */ /* 0x040fe200078e000a */
[----:B------:R-:W-:Y:S02]  /*09a0*/  PRMT R19, RZ, 0x7610, R19 ;  /* 0x00007610ff137816 */ /* 0x000fe40000000013 */
[----:B------:R-:W-:Y:S02]  /*09b0*/  ISETP.GE.AND.EX P2, PT, R25, R4, PT, P2 ;  /* 0x000000041900720c */ /* 0x000fe40003f46320 */
[----:B------:R-:W-:Y:S01]  /*09c0*/  PRMT R25, RZ, 0x7610, R25 ;  /* 0x00007610ff197816 */ /* 0x000fe20000000019 */
[----:B0-----:R-:W-:-:S04]  /*09d0*/  @!P1 IMAD.WIDE.U32 R14, R0, 0x2, R16 ;  /* 0x00000002000e9825 */ /* 0x001fc800078e0010 */
[----:B------:R-:W5:Y:S04]  /*09e0*/  @!P3 LDG.E.U16 R19, desc[UR8][R16.64] ;  /* 0x000000081013b981 */ /* 0x000f68000c1e1500 */
[----:B------:R-:W5:Y:S02]  /*09f0*/  @!P1 LDG.E.U16 R18, desc[UR8][R14.64] ;  /* 0x000000080e129981 */ /* 0x000f64000c1e1500 */
[----:B------:R-:W-:Y:S02]  /*0a00*/  @!P2 IADD3 R29, P5, P6, R0, R6, R3 ;  /* 0x00000006001da210 */ /* 0x000fe40007ebe003 */
[----:B------:R-:W-:Y:S01]  /*0a10*/  @!P0 LEA R27, P4, R23, R12, 0x1 ;  /* 0x0000000c171b8211 */ /* 0x000fe200078808ff */
[----:B------:R0:W5:Y:S01]  /*0a20*/  @!P2 LDG.E.U16 R25, desc[UR8][R10.64] ;  /* 0x000000080a19a981 */ /* 0x000162000c1e1500 */
[----:B------:R-:W-:-:S02]  /*0a30*/  @!P2 IADD3.X R22, PT, PT, RZ, R7, RZ, P5, P6 ;  /* 0x00000007ff16a210 */ /* 0x000fc40002fec4ff */
[----:B------:R-:W-:Y:S02]  /*0a40*/  @!P2 IADD3 R29, P6, PT, R2, R29, RZ ;  /* 0x0000001d021da210 */ /* 0x000fe40007fde0ff */
[----:B------:R-:W-:Y:S01]  /*0a50*/  @!P0 LEA.HI.X R21, R23, R13, R21, 0x1, P4 ;  /* 0x0000000d17158211 */ /* 0x000fe200020f0c15 */
[----:B------:R-:W-:Y:S02]  /*0a60*/  BSSY.RECONVERGENT B0, `(.L_x_4120) ;  /* 0x000000a000007945 */ /* 0x000fe40003800200 */
[----:B0-----:R-:W-:Y:S01]  /*0a70*/  @!P2 IMAD.X R11, RZ, RZ, R22, P6 ;  /* 0x000000ffff0ba224 */ /* 0x001fe200030e0616 */
[----:B------:R-:W-:-:S04]  /*0a80*/  @!P2 LEA R10, P4, R29, R12, 0x1 ;  /* 0x0000000c1d0aa211 */ /* 0x000fc800078808ff */
[----:B------:R-:W-:Y:S02]  /*0a90*/  @!P2 LEA.HI.X R11, R29, R13, R11, 0x1, P4 ;  /* 0x0000000d1d0ba211 */ /* 0x000fe400020f0c0b */
[----:B--2---:R-:W-:-:S04]  /*0aa0*/  PRMT R20, R24, 0x9910, RZ ;  /* 0x0000991018147816 */ /* 0x004fc800000000ff */
[----:B------:R-:W-:-:S13]  /*0ab0*/  ISETP.NE.AND P5, PT, R20, 0x1, PT ;  /* 0x000000011400780c */ /* 0x000fda0003fa5270 */
[----:B------:R-:W-:Y:S05]  /*0ac0*/  @!P5 BRA `(.L_x_4121) ;  /* 0x00000000000cd947 */ /* 0x000fea0003800000 */
[----:B------:R-:W-:Y:S01]  /*0ad0*/  ISETP.NE.AND P4, PT, R20, -0x1, PT ;  /* 0xffffffff1400780c */ /* 0x000fe20003f85270 */
[----:B------:R-:W-:-:S12]  /*0ae0*/  IMAD.U32 R24, RZ, RZ, UR6 ;  /* 0x00000006ff187e24 */ /* 0x000fd8000f8e00ff */
[----:B------:R-:W-:-:S07]  /*0af0*/  @P4 PRMT R24, RZ, 0x7610, R24 ;  /* 0x00007610ff184816 */ /* 0x000fce0000000018 */
.L_x_4121:
[----:B------:R-:W-:Y:S05]  /*0b00*/  BSYNC.RECONVERGENT B0 ;  /* 0x0000000000007941 */ /* 0x000fea0003800200 */
.L_x_4120:
[----:B-----5:R-:W-:Y:S01]  /*0b10*/  PRMT R20, R25, 0x9910, RZ ;  /* 0x0000991019147816 */ /* 0x020fe200000000ff */
[----:B------:R-:W-:Y:S01]  /*0b20*/  BSSY.RECONVERGENT B0, `(.L_x_4122) ;  /* 0x000000c000007945 */ /* 0x000fe20003800200 */
[----:B------:R-:W-:Y:S02]  /*0b30*/  @!P0 LEA R14, P4, R2, R27, 0x1 ;  /* 0x0000001b020e8211 */ /* 0x000fe400078808ff */
[----:B------:R-:W-:Y:S02]  /*0b40*/  ISETP.NE.AND P6, PT, R20, 0x1, PT ;  /* 0x000000011400780c */ /* 0x000fe40003fc5270 */
[----:B------:R-:W-:Y:S02]  /*0b50*/  PRMT R23, R18, 0x9910, RZ ;  /* 0x0000991012177816 */ /* 0x000fe400000000ff */
[----:B------:R-:W-:Y:S02]  /*0b60*/  PRMT R22, R19, 0x9910, RZ ;  /* 0x0000991013167816 */ /* 0x000fe400000000ff */
[----:B------:R-:W-:-:S02]  /*0b70*/  @!P0 LEA.HI.X R15, R2, R21, RZ, 0x1, P4 ;  /* 0x00000015020f8211 */ /* 0x000fc400020f0cff */
[----:B------:R-:W-:Y:S02]  /*0b80*/  ISETP.NE.AND P4, PT, R23, 0x1, PT ;  /* 0x000000011700780c */ /* 0x000fe40003f85270 */
[----:B------:R-:W-:-:S03]  /*0b90*/  ISETP.NE.AND P5, PT, R22, 0x1, PT ;  /* 0x000000011600780c */ /* 0x000fc60003fa5270 */
[----:B------:R-:W-:Y:S10]  /*0ba0*/  @!P6 BRA `(.L_x_4123) ;  /* 0x00000000000ce947 */ /* 0x000ff40003800000 */
[----:B------:R-:W-:Y:S01]  /*0bb0*/  ISETP.NE.AND P6, PT, R20, -0x1, PT ;  /* 0xffffffff1400780c */ /* 0x000fe20003fc5270 */
[----:B------:R-:W-:-:S12]  /*0bc0*/  IMAD.U32 R25, RZ, RZ, UR6 ;  /* 0x00000006ff197e24 */ /* 0x000fd8000f8e00ff */
[----:B------:R-:W-:-:S07]  /*0bd0*/  @P6 PRMT R25, RZ, 0x7610, R25 ;  /* 0x00007610ff196816 */ /* 0x000fce0000000019 */
.L_x_4123:
[----:B------:R-:W-:Y:S05]  /*0be0*/  BSYNC.RECONVERGENT B0 ;  /* 0x0000000000007941 */ /* 0x000fea0003800200 */
.L_x_4122:
[----:B------:R-:W-:Y:S04]  /*0bf0*/  BSSY.RECONVERGENT B0, `(.L_x_4124) ;  /* 0x0000005000007945 */ /* 0x000fe80003800200 */
[----:B------:R-:W-:Y:S05]  /*0c00*/  @!P5 BRA `(.L_x_4125) ;  /* 0x00000000000cd947 */ /* 0x000fea0003800000 */
[----:B------:R-:W-:Y:S01]  /*0c10*/  ISETP.NE.AND P5, PT, R22, -0x1, PT ;  /* 0xffffffff1600780c */ /* 0x000fe20003fa5270 */
[----:B------:R-:W-:-:S12]  /*0c20*/  IMAD.U32 R19, RZ, RZ, UR6 ;  /* 0x00000006ff137e24 */ /* 0x000fd8000f8e00ff */
[----:B------:R-:W-:-:S07]  /*0c30*/  @P5 PRMT R19, RZ, 0x7610, R19 ;  /* 0x00007610ff135816 */ /* 0x000fce0000000013 */
.L_x_4125:
[----:B------:R-:W-:Y:S05]  /*0c40*/  BSYNC.RECONVERGENT B0 ;  /* 0x0000000000007941 */ /* 0x000fea0003800200 */
.L_x_4124:
[----:B------:R-:W-:Y:S04]  /*0c50*/  BSSY.RECONVERGENT B0, `(.L_x_4126) ;  /* 0x0000005000007945 */ /* 0x000fe80003800200 */
[----:B------:R-:W-:Y:S05]  /*0c60*/  @!P4 BRA `(.L_x_4127) ;  /* 0x00000000000cc947 */ /* 0x000fea0003800000 */
[----:B------:R-:W-:Y:S01]  /*0c70*/  ISETP.NE.AND P4, PT, R23, -0x1, PT ;  /* 0xffffffff1700780c */ /* 0x000fe20003f85270 */
[----:B------:R-:W-:-:S12]  /*0c80*/  IMAD.U32 R18, RZ, RZ, UR6 ;  /* 0x00000006ff127e24 */ /* 0x000fd8000f8e00ff */
[----:B------:R-:W-:-:S07]  /*0c90*/  @P4 PRMT R18, RZ, 0x7610, R18 ;  /* 0x00007610ff124816 */ /* 0x000fce0000000012 */
.L_x_4127:
[----:B------:R-:W-:Y:S05]  /*0ca0*/  BSYNC.RECONVERGENT B0 ;  /* 0x0000000000007941 */ /* 0x000fea0003800200 */
.L_x_4126:
[----:B------:R0:W-:Y:S01]  /*0cb0*/  @!P0 STG.E.U16 desc[UR8][R14.64], R24 ;  /* 0x000000180e008986 */ /* 0x0001e2000c101508 */
[----:B------:R-:W-:Y:S03]  /*0cc0*/  BSSY.RECONVERGENT B0, `(.L_x_4128) ;  /* 0x000000d000007945 */ /* 0x000fe60003800200 */
[----:B------:R0:W-:Y:S04]  /*0cd0*/  @!P2 STG.E.U16 desc[UR8][R10.64], R25 ;  /* 0x000000190a00a986 */ /* 0x0001e8000c101508 */
[----:B------:R0:W-:Y:S01]  /*0ce0*/  @!P3 STG.E.U16 desc[UR8][R16.64], R19 ;  /* 0x000000131000b986 */ /* 0x0001e2000c101508 */
[----:B------:R-:W-:Y:S05]  /*0cf0*/  @P1 BRA `(.L_x_4129) ;  /* 0x0000000000241947 */ /* 0x000fea0003800000 */
[----:B0-----:R-:W-:-:S04]  /*0d00*/  IADD3 R11, P0, P1, R0, R6, R3 ;  /* 0x00000006000b7210 */ /* 0x001fc8000791e003 */
[----:B------:R-:W-:Y:S02]  /*0d10*/  IADD3 R11, P2, PT, R2, R11, RZ ;  /* 0x0000000b020b7210 */ /* 0x000fe40007f5e0ff */
[----:B------:R-:W-:-:S05]  /*0d20*/  IADD3.X R10, PT, PT, RZ, R7, RZ, P0, P1 ;  /* 0x00000007ff0a7210 */ /* 0x000fca00007e24ff */
[----:B------:R-:W-:Y:S01]  /*0d30*/  IMAD.X R14, RZ, RZ, R10, P2 ;  /* 0x000000ffff0e7224 */ /* 0x000fe200010e060a */
[----:B------:R-:W-:-:S04]  /*0d40*/  LEA R10, P0, R11, R12, 0x1 ;  /* 0x0000000c0b0a7211 */ /* 0x000fc800078008ff */
[----:B------:R-:W-:-:S03]  /*0d50*/  LEA.HI.X R11, R11, R13, R14, 0x1, P0 ;  /* 0x0000000d0b0b7211 */ /* 0x000fc600000f0c0e */
[----:B------:R-:W-:-:S04]  /*0d60*/  IMAD.WIDE.U32 R10, R0, 0x2, R10 ;  /* 0x00000002000a7825 */ /* 0x000fc800078e000a */
[----:B------:R-:W-:-:S05]  /*0d70*/  IMAD.WIDE.U32 R10, R0, 0x2, R10 ;  /* 0x00000002000a7825 */ /* 0x000fca00078e000a */
[----:B------:R1:W-:Y:S02]  /*0d80*/  STG.E.U16 desc[UR8][R10.64], R18 ;  /* 0x000000120a007986 */ /* 0x0003e4000c101508 */
.L_x_4129:
[----:B------:R-:W-:Y:S05]  /*0d90*/  BSYNC.RECONVERGENT B0 ;  /* 0x0000000000007941 */ /* 0x000fea0003800200 */
.L_x_4128:
[----:B------:R-:W-:Y:S01]  /*0da0*/  UIADD3 UR4, UP0, UPT, UR4, 0x2, URZ ;  /* 0x0000000204047890 */ /* 0x000fe2000ff1e0ff */
[----:B------:R-:W-:-:S03]  /*0db0*/  LEA R6, P1, R2, R6, 0x1 ;  /* 0x0000000602067211 */ /* 0x000fc600078208ff */
[----:B------:R-:W-:Y:S01]  /*0dc0*/  UIADD3.X UR5, UPT, UPT, URZ, UR5, URZ, UP0, !UPT ;  /* 0x00000005ff057290 */ /* 0x000fe200087fe4ff */
[----:B------:R-:W-:Y:S02]  /*0dd0*/  LEA.HI.X R7, R2, R7, RZ, 0x1, P1 ;  /* 0x0000000702077211 */ /* 0x000fe400008f0cff */
[----:B------:R-:W-:-:S04]  /*0de0*/  ISETP.NE.U32.AND P0, PT, R9, UR4, PT ;  /* 0x0000000409007c0c */ /* 0x000fc8000bf05070 */
[----:B------:R-:W-:-:S13]  /*0df0*/  ISETP.NE.AND.EX P0, PT, RZ, UR5, PT, P0 ;  /* 0x00000005ff007c0c */ /* 0x000fda000bf05300 */
[----:B------:R-:W-:Y:S05]  /*0e00*/  @P0 BRA `(.L_x_4130) ;  /* 0xfffffff4005c0947 */ /* 0x000fea000383ffff */
.L_x_4111:
[----:B------:R-:W-:-:S04]  /*0e10*/  LOP3.LUT R8, R8, 0x1, RZ, 0xc0, !PT ;  /* 0x0000000108087812 */ /* 0x000fc800078ec0ff */
[----:B------:R-:W-:-:S13]  /*0e20*/  ISETP.NE.U32.AND P0, PT, R8, 0x1, PT ;  /* 0x000000010800780c */ /* 0x000fda0003f05070 */
[----:B------:R-:W-:Y:S05]  /*0e30*/  @!P0 EXIT ;  /* 0x000000000000894d */ /* 0x000fea0003800000 */
[----:B------:R-:W-:Y:S02]  /*0e40*/  IADD3 R3, P0, PT, R3, R6, RZ ;  /* 0x0000000603037210 */ /* 0x000fe40007f1e0ff */
[----:B01----:R-:W-:Y:S02]  /*0e50*/  PRMT R11, RZ, 0x7610, R11 ;  /* 0x00007610ff0b7816 */ /* 0x003fe4000000000b */
[----:B------:R-:W-:Y:S01]  /*0e60*/  IADD3 R6, P2, PT, R0, R3, RZ ;  /* 0x0000000300067210 */ /* 0x000fe20007f5e0ff */
[----:B------:R-:W-:Y:S01]  /*0e70*/  IMAD.X R7, RZ, RZ, R7, P0 ;  /* 0x000000ffff077224 */ /* 0x000fe200000e0607 */
[C---:B------:R-:W-:Y:S02]  /*0e80*/  ISETP.GE.U32.AND P0, PT, R3.reuse, R5, PT ;  /* 0x000000050300720c */ /* 0x040fe40003f06070 */
[----:B------:R-:W-:Y:S01]  /*0e90*/  LEA R2, P1, R3, R12, 0x1 ;  /* 0x0000000c03027211 */ /* 0x000fe200078208ff */
[----:B------:R-:W-:Y:S01]  /*0ea0*/  IMAD.X R9, RZ, RZ, R7, P2 ;  /* 0x000000ffff097224 */ /* 0x000fe200010e0607 */
[----:B------:R-:W-:-:S02]  /*0eb0*/  ISETP.GE.AND.EX P0, PT, R7, R4, PT, P0 ;  /* 0x000000040700720c */ /* 0x000fc40003f06300 */
[----:B------:R-:W-:Y:S02]  /*0ec0*/  IADD3 R8, P5, PT, R0, R6, RZ ;  /* 0x0000000600087210 */ /* 0x000fe40007fbe0ff */
[----:B------:R-:W-:Y:S02]  /*0ed0*/  LEA.HI.X R3, R3, R13, R7, 0x1, P1 ;  /* 0x0000000d03037211 */ /* 0x000fe400008f0c07 */
[-C--:B------:R-:W-:Y:S01]  /*0ee0*/  ISETP.GE.U32.AND P1, PT, R6, R5.reuse, PT ;  /* 0x000000050600720c */ /* 0x080fe20003f26070 */
[----:B------:R-:W-:Y:S01]  /*0ef0*/  IMAD.X R13, RZ, RZ, R9, P5 ;  /* 0x000000ffff0d7224 */ /* 0x000fe200028e0609 */
[----:B------:R-:W-:Y:S02]  /*0f00*/  IADD3 R6, P4, PT, R0, R8, RZ ;  /* 0x0000000800067210 */ /* 0x000fe40007f9e0ff */
[-C--:B------:R-:W-:Y:S02]  /*0f10*/  ISETP.GE.U32.AND P3, PT, R8, R5.reuse, PT ;  /* 0x000000050800720c */ /* 0x080fe40003f66070 */
[----:B------:R-:W-:Y:S01]  /*0f20*/  ISETP.GE.U32.AND P2, PT, R6, R5, PT ;  /* 0x000000050600720c */ /* 0x000fe20003f46070 */
[C---:B------:R-:W-:Y:S01]  /*0f30*/  IMAD.SHL.U32 R5, R0.reuse, 0x2, RZ ;  /* 0x0000000200057824 */ /* 0x040fe200078e00ff */
[----:B------:R-:W-:Y:S01]  /*0f40*/  ISETP.GE.AND.EX P3, PT, R13, R4, PT, P3 ;  /* 0x000000040d00720c */ /* 0x000fe20003f66330 */
[----:B------:R-:W-:Y:S01]  /*0f50*/  IMAD.WIDE.U32 R6, R0, 0x2, R2 ;  /* 0x0000000200067825 */ /* 0x000fe200078e0002 */
[----:B------:R-:W2:Y:S01]  /*0f60*/  @!P0 LDG.E.U16 R11, desc[UR8][R2.64] ;  /* 0x00000008020b8981 */ /* 0x000ea2000c1e1500 */
[----:B------:R-:W-:-:S02]  /*0f70*/  SHF.R.U32.HI R17, RZ, 0x1f, R0 ;  /* 0x0000001fff117819 */ /* 0x000fc40000011600 */
[----:B------:R-:W-:Y:S01]  /*0f80*/  IMAD.X R13, RZ, RZ, R13, P4 ;  /* 0x000000ffff0d7224 */ /* 0x000fe200020e060d */
[----:B------:R-:W-:Y:S02]  /*0f90*/  IADD3 R8, P4, PT, R6, R5, RZ ;  /* 0x0000000506087210 */ /* 0x000fe40007f9e0ff */
[-C--:B------:R-:W-:Y:S02]  /*0fa0*/  ISETP.GE.AND.EX P1, PT, R9, R4.reuse, PT, P1 ;  /* 0x000000040900720c */ /* 0x080fe40003f26310 */
[----:B------:R-:W-:Y:S01]  /*0fb0*/  ISETP.GE.AND.EX P2, PT, R13, R4, PT, P2 ;  /* 0x000000040d00720c */ /* 0x000fe20003f46320 */
[----:B------:R-:W-:Y:S01]  /*0fc0*/  IMAD.X R9, R7, 0x1, R17, P4 ;  /* 0x0000000107097824 */ /* 0x000fe200020e0611 */
[----:B------:R-:W-:Y:S02]  /*0fd0*/  IADD3 R4, P5, PT, R5, R8, RZ ;  /* 0x0000000805047210 */ /* 0x000fe40007fbe0ff */
[----:B------:R-:W-:Y:S02]  /*0fe0*/  PRMT R15, RZ, 0x7610, R15 ;  /* 0x00007610ff0f7816 */ /* 0x000fe4000000000f */
[----:B------:R-:W-:Y:S01]  /*0ff0*/  PRMT R13, RZ, 0x7610, R13 ;  /* 0x00007610ff0d7816 */ /* 0x000fe2000000000d */
[----:B------:R-:W-:Y:S01]  /*1000*/  IMAD.X R5, R17, 0x1, R9, P5 ;  /* 0x0000000111057824 */ /* 0x000fe200028e0609 */
[----:B------:R-:W-:-:S02]  /*1010*/  PRMT R17, RZ, 0x7610, R17 ;  /* 0x00007610ff117816 */ /* 0x000fc40000000011 */
[----:B------:R-:W3:Y:S04]  /*1020*/  @!P3 LDG.E.U16 R15, desc[UR8][R8.64] ;  /* 0x00000008080fb981 */ /* 0x000ee8000c1e1500 */
[----:B------:R-:W4:Y:S04]  /*1030*/  @!P1 LDG.E.U16 R13, desc[UR8][R6.64] ;  /* 0x00000008060d9981 */ /* 0x000f28000c1e1500 */
[----:B------:R-:W5:Y:S01]  /*1040*/  @!P2 LDG.E.U16 R17, desc[UR8][R4.64] ;  /* 0x000000080411a981 */ /* 0x000f62000c1e1500 */
[----:B------:R-:W-:Y:S01]  /*1050*/  BSSY.RECONVERGENT B0, `(.L_x_4131) ;  /* 0x000000a000007945 */ /* 0x000fe20003800200 */
[----:B--2---:R-:W-:-:S04]  /*1060*/  PRMT R0, R11, 0x9910, RZ ;  /* 0x000099100b007816 */ /* 0x004fc800000000ff */
        /* <DEDUP_REMOVED lines=8> */
.L_x_4132:
[----:B------:R-:W-:Y:S05]  /*10f0*/  BSYNC.RECONVERGENT B0 ;  /* 0x0000000000007941 */ /* 0x000fea0003800200 */
.L_x_4131:
        /* <DEDUP_REMOVED lines=8> */
.L_x_4134:
[----:B------:R-:W-:Y:S05]  /*1180*/  BSYNC.RECONVERGENT B0 ;  /* 0x0000000000007941 */ /* 0x000fea0003800200 */
.L_x_4133:
[----:B------:R-:W-:Y:S04]  /*1190*/  BSSY.RECONVERGENT B0, `(.L_x_4135) ;  /* 0x0000005000007945 */ /* 0x000fe80003800200 */
[----:B------:R-:W-:Y:S05]  /*11a0*/  @!P4 BRA `(.L_x_4136) ;  /* 0x00000000000cc947 */ /* 0x000fea0003800000 */
[----:B------:R-:W-:Y:S01]  /*11b0*/  ISETP.NE.AND P4, PT, R12, -0x1, PT ;  /* 0xffffffff0c00780c */ /* 0x000fe20003f85270 */
[----:B------:R-:W-:-:S12]  /*11c0*/  IMAD.U32 R15, RZ, RZ, UR6 ;  /* 0x00000006ff0f7e24 */ /* 0x000fd8000f8e00ff */
[----:B------:R-:W-:-:S07]  /*11d0*/  @P4 PRMT R15, RZ, 0x7610, R15 ;  /* 0x00007610ff0f4816 */ /* 0x000fce000000000f */
.L_x_4136:
[----:B------:R-:W-:Y:S05]  /*11e0*/  BSYNC.RECONVERGENT B0 ;  /* 0x0000000000007941 */ /* 0x000fea0003800200 */
.L_x_4135:
[----:B------:R-:W-:Y:S04]  /*11f0*/  BSSY.RECONVERGENT B0, `(.L_x_4137) ;  /* 0x0000005000007945 */ /* 0x000fe80003800200 */
[----:B------:R-:W-:Y:S05]  /*1200*/  @!P5 BRA `(.L_x_4138) ;  /* 0x00000000000cd947 */ /* 0x000fea0003800000 */
[----:B------:R-:W-:Y:S01]  /*1210*/  ISETP.NE.AND P4, PT, R14, -0x1, PT ;  /* 0xffffffff0e00780c */ /* 0x000fe20003f85270 */
[----:B------:R-:W-:-:S12]  /*1220*/  IMAD.U32 R17, RZ, RZ, UR6 ;  /* 0x00000006ff117e24 */ /* 0x000fd8000f8e00ff */
[----:B------:R-:W-:-:S07]  /*1230*/  @P4 PRMT R17, RZ, 0x7610, R17 ;  /* 0x00007610ff114816 */ /* 0x000fce0000000011 */
.L_x_4138:
[----:B------:R-:W-:Y:S05]  /*1240*/  BSYNC.RECONVERGENT B0 ;  /* 0x0000000000007941 */ /* 0x000fea0003800200 */
.L_x_4137:
[----:B------:R0:W-:Y:S04]  /*1250*/  @!P0 STG.E.U16 desc[UR8][R2.64], R11 ;  /* 0x0000000b02008986 */ /* 0x0001e8000c101508 */
[----:B------:R0:W-:Y:S04]  /*1260*/  @!P1 STG.E.U16 desc[UR8][R6.64], R13 ;  /* 0x0000000d06009986 */ /* 0x0001e8000c101508 */
[----:B------:R0:W-:Y:S01]  /*1270*/  @!P3 STG.E.U16 desc[UR8][R8.64], R15 ;  /* 0x0000000f0800b986 */ /* 0x0001e2000c101508 */
[----:B------:R-:W-:Y:S05]  /*1280*/  @P2 EXIT ;  /* 0x000000000000294d */ /* 0x000fea0003800000 */
[----:B------:R-:W-:Y:S01]  /*1290*/  STG.E.U16 desc[UR8][R4.64], R17 ;  /* 0x0000001104007986 */ /* 0x000fe2000c101508 */
[----:B------:R-:W-:Y:S05]  /*12a0*/  EXIT ;  /* 0x000000000000794d */ /* 0x000fea0003800000 */
.L_x_4110:
[----:B------:R-:W-:-:S09]  /*12b0*/  UISETP.NE.AND UP0, UPT, UR5, URZ, UPT ;  /* 0x000000ff0500728c */ /* 0x000fd2000bf05270 */
[----:B------:R-:W-:Y:S05]  /*12c0*/  BRA.U !UP0, `(.L_x_4139) ;  /* 0x00000009080c7547 */ /* 0x000fea000b800000 */
[----:B------:R-:W-:-:S07]  /*12d0*/  CS2R R16, SRZ ;  /* 0x0000000000107805 */ /* 0x000fce000001ff00 */
.L_x_4146:
[----:B------:R-:W-:Y:S02]  /*12e0*/  IADD3 R24, P0, PT, R3, R16, RZ ;  /* 0x0000001003187210 */ /* 0x000fe40007f1e0ff */
[----:B------:R-:W-:Y:S02]  /*12f0*/  PRMT R29, RZ, 0x7610, R29 ;  /* 0x00007610ff1d7816 */ /* 0x000fe4000000001d */
[----:B------:R-:W-:Y:S01]  /*1300*/  IADD3 R22, P1, PT, R0, R24, RZ ;  /* 0x0000001800167210 */ /* 0x000fe20007f3e0ff */
[----:B------:R-:W-:Y:S01]  /*1310*/  IMAD.X R25, RZ, RZ, R17, P0 ;  /* 0x000000ffff197224 */ /* 0x000fe200000e0611 */
[----:B------:R-:W-:Y:S02]  /*1320*/  ISETP.GE.U32.AND P0, PT, R24, R5, PT ;  /* 0x000000051800720c */ /* 0x000fe40003f06070 */
[----:B------:R-:W-:Y:S01]  /*1330*/  IADD3 R20, P2, PT, R0, R22, RZ ;  /* 0x0000001600147210 */ /* 0x000fe20007f5e0ff */
[----:B------:R-:W-:Y:S01]  /*1340*/  IMAD.X R23, RZ, RZ, R25, P1 ;  /* 0x000000ffff177224 */ /* 0x000fe200008e0619 */
[----:B------:R-:W-:-:S02]  /*1350*/  LEA R8, P4, R24, R12, 0x1 ;  /* 0x0000000c18087211 */ /* 0x000fc400078808ff */
[----:B------:R-:W-:Y:S01]  /*1360*/  IADD3 R18, P3, PT, R0, R20, RZ ;  /* 0x0000001400127210 */ /* 0x000fe20007f7e0ff */
[----:B------:R-:W-:Y:S01]  /*1370*/  IMAD.X R21, RZ, RZ, R23, P2 ;  /* 0x000000ffff157224 */ /* 0x000fe200010e0617 */
[----:B------:R-:W-:Y:S02]  /*1380*/  ISETP.GE.U32.AND.EX P0, PT, R25, R4, PT, P0 ;  /* 0x000000041900720c */ /* 0x000fe40003f06100 */
[----:B------:R-:W-:Y:S01]  /*1390*/  ISETP.GE.U32.AND P2, PT, R18, R5, PT ;  /* 0x000000051200720c */ /* 0x000fe20003f46070 */
[----:B------:R-:W-:Y:S01]  /*13a0*/  IMAD.X R19, RZ, RZ, R21, P3 ;  /* 0x000000ffff137224 */ /* 0x000fe200018e0615 */
[----:B------:R-:W-:Y:S02]  /*13b0*/  LEA.HI.X R9, R24, R13, R25, 0x1, P4 ;  /* 0x0000000d18097211 */ /* 0x000fe400020f0c19 */
[----:B------:R-:W-:Y:S02]  /*13c0*/  LEA R10, P4, R0, R8, 0x1 ;  /* 0x00000008000a7211 */ /* 0x000fe400078808ff */
[----:B------:R-:W-:-:S02]  /*13d0*/  ISETP.GE.U32.AND.EX P2, PT, R19, R4, PT, P2 ;  /* 0x000000041300720c */ /* 0x000fc40003f46120 */
[-C--:B------:R-:W-:Y:S02]  /*13e0*/  ISETP.GE.U32.AND P1, PT, R22, R5.reuse, PT ;  /* 0x000000051600720c */ /* 0x080fe40003f26070 */
[----:B------:R-:W-:Y:S01]  /*13f0*/  ISETP.GE.U32.AND P3, PT, R20, R5, PT ;  /* 0x000000051400720c */ /* 0x000fe20003f66070 */
[----:B0-----:R0:W5:Y:S01]  /*1400*/  @!P0 LDG.E.U16 R29, desc[UR8][R8.64] ;  /* 0x00000008081d8981 */ /* 0x001162000c1e1500 */
[C---:B------:R-:W-:Y:S02]  /*1410*/  LEA.HI.X R11, R0.reuse, R9, RZ, 0x1, P4 ;  /* 0x00000009000b7211 */ /* 0x040fe400020f0cff */
[-C--:B------:R-:W-:Y:S02]  /*1420*/  ISETP.GE.U32.AND.EX P1, PT, R23, R4.reuse, PT, P1 ;  /* 0x000000041700720c */ /* 0x080fe40003f26110 */
[----:B------:R-:W-:Y:S02]  /*1430*/  ISETP.GE.U32.AND.EX P3, PT, R21, R4, PT, P3 ;  /* 0x000000041500720c */ /* 0x000fe40003f66130 */
[----:B------:R-:W-:-:S02]  /*1440*/  LEA R6, P4, R0, R10, 0x1 ;  /* 0x0000000a00067211 */ /* 0x000fc400078808ff */
[----:B------:R-:W-:Y:S02]  /*1450*/  PRMT R26, RZ, 0x7610, R26 ;  /* 0x00007610ff1a7816 */ /* 0x000fe4000000001a */
[C---:B------:R-:W-:Y:S02]  /*1460*/  LEA.HI.X R7, R0.reuse, R11, RZ, 0x1, P4 ;  /* 0x0000000b00077211 */ /* 0x040fe400020f0cff */
[C---:B------:R-:W-:Y:S02]  /*1470*/  @!P2 LEA R14, P0, R0.reuse, R6, 0x1 ;  /* 0x00000006000ea211 */ /* 0x040fe400078008ff */
[----:B------:R-:W-:Y:S01]  /*1480*/  PRMT R28, RZ, 0x7610, R28 ;  /* 0x00007610ff1c7816 */ /* 0x000fe2000000001c */
[----:B------:R1:W5:Y:S01]  /*1490*/  @!P1 LDG.E.U16 R26, desc[UR8][R10.64] ;  /* 0x000000080a1a9981 */ /* 0x000362000c1e1500 */
[----:B0-----:R-:W-:Y:S02]  /*14a0*/  PRMT R8, RZ, 0x7610, R8 ;  /* 0x00007610ff087816 */ /* 0x001fe40000000008 */
[----:B------:R-:W-:-:S02]  /*14b0*/  @!P2 LEA.HI.X R15, R0, R7, RZ, 0x1, P0 ;  /* 0x00000007000fa211 */ /* 0x000fc400000f0cff */
[----:B------:R1:W5:Y:S04]  /*14c0*/  @!P3 LDG.E.U16 R28, desc[UR8][R6.64] ;  /* 0x00000008061cb981 */ /* 0x000368000c1e1500 */
[----:B------:R1:W5:Y:S01]  /*14d0*/  @!P2 LDG.E.U16 R8, desc[UR8][R14.64] ;  /* 0x000000080e08a981 */ /* 0x000362000c1e1500 */
[----:B------:R-:W0:Y:S01]  /*14e0*/  LDCU.U16 UR4, c[0x0][0x10aa] ;  /* 0x00021540ff0477ac */ /* 0x000e220008000400 */
[----:B------:R-:W-:Y:S02]  /*14f0*/  IMAD.MOV.U32 R27, RZ, RZ, 0x1 ;  /* 0x00000001ff1b7424 */ /* 0x000fe400078e00ff */
[----:B01----:R-:W-:-:S07]  /*1500*/  IMAD.U32 R9, RZ, RZ, UR4 ;  /* 0x00000004ff097e24 */ /* 0x003fce000f8e00ff */
.L_x_4140:
        /* <DEDUP_REMOVED lines=14> */
.L_x_4141:
        /* <DEDUP_REMOVED lines=14> */
.L_x_4142:
        /* <DEDUP_REMOVED lines=14> */
.L_x_4143:
        /* <DEDUP_REMOVED lines=12> */
[-C--:B------:R-:W-:Y:S01]  /*1870*/  ISETP.GE.U32.AND P0, PT, R22, R5.reuse, PT ;  /* 0x000000051600720c */ /* 0x080fe20003f06070 */
[----:B------:R-:W-:Y:S01]  /*1880*/  BSSY.RECONVERGENT B0, `(.L_x_4144) ;  /* 0x0000021000007945 */ /* 0x000fe20003800200 */
[-C--:B------:R-:W-:Y:S02]  /*1890*/  ISETP.GE.U32.AND P1, PT, R24, R5.reuse, PT ;  /* 0x000000051800720c */ /* 0x080fe40003f26070 */
[-C--:B------:R-:W-:Y:S02]  /*18a0*/  ISETP.GE.U32.AND.EX P0, PT, R23, R4.reuse, PT, P0 ;  /* 0x000000041700720c */ /* 0x080fe40003f06100 */
[----:B------:R-:W-:Y:S02]  /*18b0*/  ISETP.GE.U32.AND.EX P1, PT, R25, R4, PT, P1 ;  /* 0x000000041900720c */ /* 0x000fe40003f26110 */
[----:B------:R-:W-:-:S04]  /*18c0*/  ISETP.GE.U32.AND P2, PT, R20, R5, PT ;  /* 0x000000051400720c */ /* 0x000fc80003f46070 */
[----:B------:R-:W-:-:S05]  /*18d0*/  ISETP.GE.U32.AND.EX P2, PT, R21, R4, PT, P2 ;  /* 0x000000041500720c */ /* 0x000fca0003f46120 */
[CC--:B------:R-:W-:Y:S02]  /*18e0*/  @!P0 IADD3 R23, P4, PT, R3.reuse, R16.reuse, RZ ;  /* 0x0000001003178210 */ /* 0x0c0fe40007f9e0ff */
[----:B------:R-:W-:-:S03]  /*18f0*/  @!P1 IADD3 R9, P3, PT, R3, R16, RZ ;  /* 0x0000001003099210 */ /* 0x000fc60007f7e0ff */
[--C-:B------:R-:W-:Y:S01]  /*1900*/  @!P0 IMAD.X R10, RZ, RZ, R17.reuse, P4 ;  /* 0x000000ffff0a8224 */ /* 0x100fe200020e0611 */
[-C--:B------:R-:W-:Y:S01]  /*1910*/  @!P0 LEA R21, P4, R23, R12.reuse, 0x1 ;  /* 0x0000000c17158211 */ /* 0x080fe200078808ff */
[----:B------:R-:W-:Y:S01]  /*1920*/  @!P1 IMAD.X R11, RZ, RZ, R17, P3 ;  /* 0x000000ffff0b9224 */ /* 0x000fe200018e0611 */
[----:B------:R-:W-:Y:S02]  /*1930*/  @!P1 LEA R8, P3, R9, R12, 0x1 ;  /* 0x0000000c09089211 */ /* 0x000fe400078608ff */
[----:B------:R-:W-:Y:S02]  /*1940*/  @!P0 LEA.HI.X R23, R23, R13, R10, 0x1, P4 ;  /* 0x0000000d17178211 */ /* 0x000fe400020f0c0a */
[C---:B------:R-:W-:Y:S02]  /*1950*/  @!P0 LEA R10, P4, R0.reuse, R21, 0x1 ;  /* 0x00000015000a8211 */ /* 0x040fe400078808ff */
[----:B------:R-:W-:Y:S02]  /*1960*/  @!P1 LEA.HI.X R9, R9, R13, R11, 0x1, P3 ;  /* 0x0000000d09099211 */ /* 0x000fe400018f0c0b */
[----:B------:R-:W-:-:S03]  /*1970*/  @!P0 LEA.HI.X R11, R0, R23, RZ, 0x1, P4 ;  /* 0x00000017000b8211 */ /* 0x000fc600020f0cff */
[----:B------:R0:W-:Y:S04]  /*1980*/  @!P1 STG.E.U16 desc[UR8][R8.64], R27 ;  /* 0x0000001b08009986 */ /* 0x0001e8000c101508 */
[----:B------:R0:W-:Y:S01]  /*1990*/  @!P0 STG.E.U16 desc[UR8][R10.64], R15 ;  /* 0x0000000f0a008986 */ /* 0x0001e2000c101508 */
[----:B------:R-:W-:-:S03]  /*19a0*/  ISETP.GE.U32.AND P0, PT, R18, R5, PT ;  /* 0x000000051200720c */ /* 0x000fc60003f06070 */
[----:B------:R0:W-:Y:S01]  /*19b0*/  @!P2 STG.E.U16 desc[UR8][R6.64], R29 ;  /* 0x0000001d0600a986 */ /* 0x0001e2000c101508 */
[----:B------:R-:W-:-:S13]  /*19c0*/  ISETP.GE.U32.AND.EX P0, PT, R19, R4, PT, P0 ;  /* 0x000000041300720c */ /* 0x000fda0003f06100 */
[----:B0-----:R-:W-:Y:S05]  /*19d0*/  @P0 BRA `(.L_x_4145) ;  /* 0x00000000002c0947 */ /* 0x001fea0003800000 */
[----:B------:R-:W-:Y:S01]  /*19e0*/  IADD3 R7, P0, PT, R3, R16, RZ ;  /* 0x0000001003077210 */ /* 0x000fe20007f1e0ff */
[----:B------:R-:W-:Y:S01]  /*19f0*/  IMAD.SHL.U32 R9, R0, 0x2, RZ ;  /* 0x0000000200097824 */ /* 0x000fe200078e00ff */
[----:B------:R-:W-:Y:S02]  /*1a00*/  SHF.R.U32.HI R10, RZ, 0x1f, R0 ;  /* 0x0000001fff0a7819 */ /* 0x000fe40000011600 */
[----:B------:R-:W-:Y:S01]  /*1a10*/  LEA R6, P2, R7, R12, 0x1 ;  /* 0x0000000c07067211 */ /* 0x000fe200078408ff */
[----:B------:R-:W-:-:S03]  /*1a20*/  IMAD.X R8, RZ, RZ, R17, P0 ;  /* 0x000000ffff087224 */ /* 0x000fc600000e0611 */
[----:B------:R-:W-:Y:S02]  /*1a30*/  IADD3 R6, P0, P1, R9, R6, R9 ;  /* 0x0000000609067210 */ /* 0x000fe4000791e009 */
[----:B------:R-:W-:Y:S02]  /*1a40*/  LEA.HI.X R7, R7, R13, R8, 0x1, P2 ;  /* 0x0000000d07077211 */ /* 0x000fe400010f0c08 */
[----:B------:R-:W-:Y:S02]  /*1a50*/  IADD3 R6, P2, PT, R9, R6, RZ ;  /* 0x0000000609067210 */ /* 0x000fe40007f5e0ff */
[----:B------:R-:W-:-:S05]  /*1a60*/  IADD3.X R7, PT, PT, R10, R7, R10, P0, P1 ;  /* 0x000000070a077210 */ /* 0x000fca00007e240a */
[----:B------:R-:W-:-:S05]  /*1a70*/  IMAD.X R7, R10, 0x1, R7, P2 ;  /* 0x000000010a077824 */ /* 0x000fca00010e0607 */
[----:B------:R0:W-:Y:S02]  /*1a80*/  STG.E.U16 desc[UR8][R6.64], R14 ;  /* 0x0000000e06007986 */ /* 0x0001e4000c101508 */
.L_x_4145:
[----:B------:R-:W-:Y:S05]  /*1a90*/  BSYNC.RECONVERGENT B0 ;  /* 0x0000000000007941 */ /* 0x000fea0003800200 */
.L_x_4144:
[----:B------:R-:W-:-:S05]  /*1aa0*/  IADD3 R16, P0, PT, R2, R16, RZ ;  /* 0x0000001002107210 */ /* 0x000fca0007f1e0ff */
[----:B------:R-:W-:Y:S01]  /*1ab0*/  IMAD.X R17, RZ, RZ, R17, P0 ;  /* 0x000000ffff117224 */ /* 0x000fe200000e0611 */
[----:B------:R-:W-:-:S04]  /*1ac0*/  ISETP.GE.U32.AND P0, PT, R16, R5, PT ;  /* 0x000000051000720c */ /* 0x000fc80003f06070 */
[----:B------:R-:W-:-:S13]  /*1ad0*/  ISETP.GE.U32.AND.EX P0, PT, R17, R4, PT, P0 ;  /* 0x000000041100720c */ /* 0x000fda0003f06100 */
[----:B------:R-:W-:Y:S05]  /*1ae0*/  @!P0 BRA `(.L_x_4146) ;  /* 0xfffffff400fc8947 */ /* 0x000fea000383ffff */
[----:B------:R-:W-:Y:S05]  /*1af0*/  EXIT ;  /* 0x000000000000794d */ /* 0x000fea0003800000 */
.L_x_4139:
[CC--:B------:R-:W-:Y:S02]  /*1b00*/  ISETP.GT.U32.AND P0, PT, R5.reuse, R2.reuse, PT ;  /* 0x000000020500720c */ /* 0x0c0fe40003f04070 */
[----:B------:R-:W-:Y:S02]  /*1b10*/  LOP3.LUT R14, R2, 0xffff, RZ, 0xc0, !PT ;  /* 0x0000ffff020e7812 */ /* 0x000fe400078ec0ff */
[----:B------:R-:W-:Y:S02]  /*1b20*/  ISETP.GT.U32.AND.EX P0, PT, R4, RZ, PT, P0 ;  /* 0x000000ff0400720c */ /* 0x000fe40003f04100 */
[----:B------:R-:W-:Y:S02]  /*1b30*/  MOV R15, 0x1ba0 ;  /* 0x00001ba0000f7802 */ /* 0x000fe40000000f00 */
[----:B------:R-:W-:-:S04]  /*1b40*/  SEL R6, R5, R2, P0 ;  /* 0x0000000205067207 */ /* 0x000fc80000000000 */
[----:B------:R-:W-:Y:S02]  /*1b50*/  IADD3 R17, P1, PT, R6, -0x1, RZ ;  /* 0xffffffff06117810 */ /* 0x000fe40007f3e0ff */
[----:B------:R-:W-:Y:S02]  /*1b60*/  SEL R6, R4, RZ, P0 ;  /* 0x000000ff04067207 */ /* 0x000fe40000000000 */
[----:B------:R-:W-:Y:S02]  /*1b70*/  LOP3.LUT R11, R17, 0xffff, RZ, 0xc0, !PT ;  /* 0x0000ffff110b7812 */ /* 0x000fe400078ec0ff */
[----:B------:R-:W-:-:S07]  /*1b80*/  IADD3.X R16, PT, PT, R6, -0x1, RZ, P1, !PT ;  /* 0xffffffff06107810 */ /* 0x000fce0000ffe4ff */
[----:B------:R-:W-:Y:S05]  /*1b90*/  CALL.REL.NOINC `($__internal_80_$__cuda_sm20_div_u16) ;  /* 0x0000001000807944 */ /* 0x000fea0003c00000 */
[----:B------:R-:W-:Y:S01]  /*1ba0*/  ISETP.GE.U32.AND P1, PT, R17, R2, PT ;  /* 0x000000021100720c */ /* 0x000fe20003f26070 */
[----:B------:R-:W-:Y:S01]  /*1bb0*/  IMAD.MOV.U32 R15, RZ, RZ, RZ ;  /* 0x000000ffff0f7224 */ /* 0x000fe200078e00ff */
[----:B------:R-:W-:Y:S02]  /*1bc0*/  LOP3.LUT R8, R8, 0xffff, RZ, 0xc0, !PT ;  /* 0x0000ffff08087812 */ /* 0x000fe400078ec0ff */
[----:B------:R-:W-:Y:S01]  /*1bd0*/  ISETP.GE.U32.AND.EX P1, PT, R16, RZ, PT, P1 ;  /* 0x000000ff1000720c */ /* 0x000fe20003f26110 */
[----:B------:R-:W-:Y:S01]  /*1be0*/  IMAD.MOV.U32 R16, RZ, RZ, RZ ;  /* 0x000000ffff107224 */ /* 0x000fe200078e00ff */
[----:B------:R-:W-:-:S04]  /*1bf0*/  LOP3.LUT R6, R8, 0x1, RZ, 0xc0, !PT ;  /* 0x0000000108067812 */ /* 0x000fc800078ec0ff */
[----:B------:R-:W-:-:S04]  /*1c00*/  ISETP.NE.U32.AND P0, PT, R6, 0x1, PT ;  /* 0x000000010600780c */ /* 0x000fc80003f05070 */
[----:B------:R-:W-:-:S03]  /*1c10*/  ISETP.NE.U32.AND.EX P0, PT, RZ, RZ, PT, P0 ;  /* 0x000000ffff00720c */ /* 0x000fc60003f05100 */
[----:B------:R-:W-:Y:S10]  /*1c20*/  @!P1 BRA `(.L_x_4147) ;  /* 0x0000000400409947 */ /* 0x000ff40003800000 */
[----:B------:R-:W-:Y:S01]  /*1c30*/  VIADD R14, R8, 0x1 ;  /* 0x00000001080e7836 */ /* 0x000fe20000000000 */
[----:B------:R-:W-:Y:S01]  /*1c40*/  UMOV UR4, URZ ;  /* 0x000000ff00047c82 */ /* 0x000fe20008000000 */
[----:B------:R-:W-:Y:S01]  /*1c50*/  IMAD.MOV.U32 R16, RZ, RZ, RZ ;  /* 0x000000ffff107224 */ /* 0x000fe200078e00ff */
[----:B------:R-:W-:Y:S01]  /*1c60*/  UMOV UR5, URZ ;  /* 0x000000ff00057c82 */ /* 0x000fe20008000000 */
[----:B------:R-:W-:Y:S01]  /*1c70*/  IMAD.MOV.U32 R15, RZ, RZ, RZ ;  /* 0x000000ffff0f7224 */ /* 0x000fe200078e00ff */
[----:B------:R-:W-:-:S07]  /*1c80*/  LOP3.LUT R14, R14, 0x1fffe, RZ, 0xc0, !PT ;  /* 0x0001fffe0e0e7812 */ /* 0x000fce00078ec0ff */
.L_x_4148:
[----:B------:R-:W-:Y:S01]  /*1c90*/  IADD3 R17, P1, PT, R3, R16, RZ ;  /* 0x0000001003117210 */ /* 0x000fe20007f3e0ff */
[----:B-1----:R-:W-:Y:S01]  /*1ca0*/  IMAD.MOV.U32 R22, RZ, RZ, 0x1 ;  /* 0x00000001ff167424 */ /* 0x002fe200078e00ff */
[----:B------:R-:W-:Y:S01]  /*1cb0*/  UIADD3 UR4, UP0, UPT, UR4, 0x2, URZ ;  /* 0x0000000204047890 */ /* 0x000fe2000ff1e0ff */
[----:B------:R-:W-:Y:S01]  /*1cc0*/  IMAD.MOV.U32 R24, RZ, RZ, 0x1 ;  /* 0x00000001ff187424 */ /* 0x000fe200078e00ff */
[----:B------:R-:W-:Y:S01]  /*1cd0*/  ISETP.GE.U32.AND P2, PT, R17, R5, PT ;  /* 0x000000051100720c */ /* 0x000fe20003f46070 */
[----:B------:R-:W-:Y:S01]  /*1ce0*/  IMAD.X R25, RZ, RZ, R15, P1 ;  /* 0x000000ffff197224 */ /* 0x000fe200008e060f */
[C---:B------:R-:W-:Y:S01]  /*1cf0*/  IADD3 R23, P1, PT, R0.reuse, R17, RZ ;  /* 0x0000001100177210 */ /* 0x040fe20007f3e0ff */
[----:B------:R-:W-:Y:S01]  /*1d00*/  IMAD.MOV.U32 R26, RZ, RZ, 0x1 ;  /* 0x00000001ff1a7424 */ /* 0x000fe200078e00ff */
[----:B------:R-:W-:Y:S02]  /*1d10*/  UIADD3.X UR5, UPT, UPT, URZ, UR5, URZ, UP0, !UPT ;  /* 0x00000005ff057290 */ /* 0x000fe400087fe4ff */
[----:B------:R-:W-:Y:S01]  /*1d20*/  ISETP.GE.AND.EX P2, PT, R25, R4, PT, P2 ;  /* 0x000000041900720c */ /* 0x000fe20003f46320 */
[----:B------:R-:W-:Y:S01]  /*1d30*/  IMAD.X R21, RZ, RZ, R25, P1 ;  /* 0x000000ffff157224 */ /* 0x000fe200008e0619 */
[----:B------:R-:W-:-:S02]  /*1d40*/  IADD3 R11, P5, PT, R0, R23, RZ ;  /* 0x00000017000b7210 */ /* 0x000fc40007fbe0ff */
[-C--:B------:R-:W-:Y:S02]  /*1d50*/  ISETP.GE.U32.AND P4, PT, R23, R5.reuse, PT ;  /* 0x000000051700720c */ /* 0x080fe40003f86070 */
[----:B------:R-:W-:Y:S01]  /*1d60*/  ISETP.GE.U32.AND P3, PT, R11, R5, PT ;  /* 0x000000050b00720c */ /* 0x000fe20003f66070 */
[----:B------:R-:W-:Y:S01]  /*1d70*/  IMAD.X R27, RZ, RZ, R21, P5 ;  /* 0x000000ffff1b7224 */ /* 0x000fe200028e0615 */
[-C--:B------:R-:W-:Y:S02]  /*1d80*/  ISETP.GE.AND.EX P4, PT, R21, R4.reuse, PT, P4 ;  /* 0x000000041500720c */ /* 0x080fe40003f86340 */
[----:B------:R-:W-:Y:S02]  /*1d90*/  IADD3 R20, P5, PT, R0, R11, RZ ;  /* 0x0000000b00147210 */ /* 0x000fe40007fbe0ff */
[----:B------:R-:W-:Y:S02]  /*1da0*/  ISETP.GE.AND.EX P3, PT, R27, R4, PT, P3 ;  /* 0x000000041b00720c */ /* 0x000fe40003f66330 */
[----:B------:R-:W-:Y:S01]  /*1db0*/  ISETP.GE.U32.AND P1, PT, R20, R5, PT ;  /* 0x000000051400720c */ /* 0x000fe20003f26070 */
[----:B------:R-:W-:Y:S01]  /*1dc0*/  IMAD.X R7, RZ, RZ, R27, P5 ;  /* 0x000000ffff077224 */ /* 0x000fe200028e061b */
[----:B------:R-:W-:-:S04]  /*1dd0*/  @!P2 LEA R18, P6, R17, R12, 0x1 ;  /* 0x0000000c1112a211 */ /* 0x000fc800078c08ff */
[----:B------:R-:W-:Y:S02]  /*1de0*/  ISETP.GE.AND.EX P1, PT, R7, R4, PT, P1 ;  /* 0x000000040700720c */ /* 0x000fe40003f26310 */
[-C--:B------:R-:W-:Y:S02]  /*1df0*/  @!P2 LEA.HI.X R19, R17, R13.reuse, R25, 0x1, P6 ;  /* 0x0000000d1113a211 */ /* 0x080fe400030f0c19 */
[-C--:B------:R-:W-:Y:S02]  /*1e00*/  @!P4 LEA R8, P5, R23, R12.reuse, 0x1 ;  /* 0x0000000c1708c211 */ /* 0x080fe400078a08ff */
[----:B------:R-:W-:Y:S01]  /*1e10*/  @!P3 LEA R10, P6, R11, R12, 0x1 ;  /* 0x0000000c0b0ab211 */ /* 0x000fe200078c08ff */
[----:B------:R0:W-:Y:S01]  /*1e20*/  @!P2 STG.E.U16 desc[UR8][R18.64], R22 ;  /* 0x000000161200a986 */ /* 0x0001e2000c101508 */
[----:B------:R-:W-:Y:S02]  /*1e30*/  @!P4 LEA.HI.X R9, R23, R13, R21, 0x1, P5 ;  /* 0x0000000d1709c211 */ /* 0x000fe400028f0c15 */
[----:B------:R-:W-:-:S02]  /*1e40*/  IADD3 R17, P2, PT, R2, R17, RZ ;  /* 0x0000001102117210 */ /* 0x000fc40007f5e0ff */
[----:B------:R-:W-:Y:S01]  /*1e50*/  IADD3 R23, P5, PT, R2, R23, RZ ;  /* 0x0000001702177210 */ /* 0x000fe20007fbe0ff */
[----:B------:R1:W-:Y:S01]  /*1e60*/  @!P4 STG.E.U16 desc[UR8][R8.64], R24 ;  /* 0x000000180800c986 */ /* 0x0003e2000c101508 */
[C---:B------:R-:W-:Y:S01]  /*1e70*/  @!P1 LEA R6, P4, R20.reuse, R12, 0x1 ;  /* 0x0000000c14069211 */ /* 0x040fe200078808ff */
[----:B------:R-:W-:Y:S01]  /*1e80*/  IMAD.X R25, RZ, RZ, R25, P2 ;  /* 0x000000ffff197224 */ /* 0x000fe200010e0619 */
[----:B------:R-:W-:Y:S02]  /*1e90*/  ISETP.GE.U32.AND P2, PT, R17, R5, PT ;  /* 0x000000051100720c */ /* 0x000fe40003f46070 */
[-C--:B------:R-:W-:Y:S01]  /*1ea0*/  @!P3 LEA.HI.X R11, R11, R13.reuse, R27, 0x1, P6 ;  /* 0x0000000d0b0bb211 */ /* 0x080fe200030f0c1b */
[----:B0-----:R-:W-:Y:S01]  /*1eb0*/  IMAD.X R19, RZ, RZ, R21, P5 ;  /* 0x000000ffff137224 */ /* 0x001fe200028e0615 */
[----:B------:R-:W-:Y:S02]  /*1ec0*/  @!P1 LEA.HI.X R7, R20, R13, R7, 0x1, P4 ;  /* 0x0000000d14079211 */ /* 0x000fe400020f0c07 */
[----:B------:R-:W-:-:S02]  /*1ed0*/  ISETP.GE.AND.EX P2, PT, R25, R4, PT, P2 ;  /* 0x000000041900720c */ /* 0x000fc40003f46320 */
[----:B------:R-:W-:Y:S02]  /*1ee0*/  IADD3 R27, P5, PT, R0, R23, RZ ;  /* 0x00000017001b7210 */ /* 0x000fe40007fbe0ff */
[----:B-1----:R-:W-:Y:S02]  /*1ef0*/  @!P3 PRMT R9, R26, 0x7610, R9 ;  /* 0x000076101a09b816 */ /* 0x002fe40000000009 */
[----:B------:R-:W-:Y:S01]  /*1f00*/  ISETP.GE.U32.AND P4, PT, R23, R5, PT ;  /* 0x000000051700720c */ /* 0x000fe20003f86070 */
[----:B------:R-:W-:Y:S01]  /*1f10*/  IMAD.X R29, RZ, RZ, R19, P5 ;  /* 0x000000ffff1d7224 */ /* 0x000fe200028e0613 */
[----:B------:R-:W-:Y:S01]  /*1f20*/  IADD3 R22, P6, PT, R0, R27, RZ ;  /* 0x0000001b00167210 */ /* 0x000fe20007fde0ff */
[----:B------:R0:W-:Y:S01]  /*1f30*/  @!P3 STG.E.U16 desc[UR8][R10.64], R9 ;  /* 0x000000090a00b986 */ /* 0x0001e2000c101508 */
[----:B------:R-:W-:Y:S02]  /*1f40*/  ISETP.GE.AND.EX P4, PT, R19, R4, PT, P4 ;  /* 0x000000041300720c */ /* 0x000fe40003f86340 */
[-C--:B------:R-:W-:Y:S01]  /*1f50*/  ISETP.GE.U32.AND P3, PT, R27, R5.reuse, PT ;  /* 0x000000051b00720c */ /* 0x080fe20003f66070 */
[----:B------:R-:W-:Y:S01]  /*1f60*/  IMAD.X R21, RZ, RZ, R29, P6 ;  /* 0x000000ffff157224 */ /* 0x000fe200030e061d */
[----:B------:R-:W-:-:S02]  /*1f70*/  ISETP.GE.U32.AND P5, PT, R22, R5, PT ;  /* 0x000000051600720c */ /* 0x000fc40003fa6070 */
[----:B------:R-:W-:Y:S02]  /*1f80*/  ISETP.GE.AND.EX P3, PT, R29, R4, PT, P3 ;  /* 0x000000041d00720c */ /* 0x000fe40003f66330 */
[----:B------:R-:W-:Y:S02]  /*1f90*/  @!P2 LEA R8, P6, R17, R12, 0x1 ;  /* 0x0000000c1108a211 */ /* 0x000fe400078c08ff */
[----:B------:R-:W-:Y:S02]  /*1fa0*/  ISETP.GE.AND.EX P5, PT, R21, R4, PT, P5 ;  /* 0x000000041500720c */ /* 0x000fe40003fa6350 */
[----:B0-----:R-:W-:Y:S01]  /*1fb0*/  @!P2 LEA.HI.X R9, R17, R13, R25, 0x1, P6 ;  /* 0x0000000d1109a211 */ /* 0x001fe200030f0c19 */
[----:B------:R-:W-:Y:S01]  /*1fc0*/  IMAD.MOV.U32 R17, RZ, RZ, 0x1 ;  /* 0x00000001ff117424 */ /* 0x000fe200078e00ff */
[----:B------:R-:W-:-:S04]  /*1fd0*/  @!P4 LEA R10, P6, R23, R12, 0x1 ;  /* 0x0000000c170ac211 */ /* 0x000fc800078c08ff */
[-C--:B------:R-:W-:Y:S01]  /*1fe0*/  @!P4 LEA.HI.X R11, R23, R13.reuse, R19, 0x1, P6 ;  /* 0x0000000d170bc211 */ /* 0x080fe200030f0c13 */
[----:B------:R0:W-:Y:S01]  /*1ff0*/  @!P1 STG.E.U16 desc[UR8][R6.64], R17 ;  /* 0x0000001106009986 */ /* 0x0001e2000c101508 */
[CC--:B------:R-:W-:Y:S01]  /*2000*/  @!P3 LEA R18, P6, R27.reuse, R12.reuse, 0x1 ;  /* 0x0000000c1b12b211 */ /* 0x0c0fe200078c08ff */
[----:B------:R-:W-:Y:S01]  /*2010*/  IMAD.MOV.U32 R23, RZ, RZ, 0x1 ;  /* 0x00000001ff177424 */ /* 0x000fe200078e00ff */
[----:B------:R-:W-:Y:S02]  /*2020*/  ISETP.NE.U32.AND P1, PT, R14, UR4, PT ;  /* 0x000000040e007c0c */ /* 0x000fe4000bf25070 */
[----:B------:R-:W-:Y:S02]  /*2030*/  @!P3 LEA.HI.X R19, R27, R13, R29, 0x1, P6 ;  /* 0x0000000d1b13b211 */ /* 0x000fe400030f0c1d */
[----:B------:R-:W-:Y:S02]  /*2040*/  @!P5 LEA R20, P6, R22, R12, 0x1 ;  /* 0x0000000c1614d211 */ /* 0x000fe400078c08ff */
[----:B------:R-:W-:-:S02]  /*2050*/  ISETP.NE.AND.EX P1, PT, RZ, UR5, PT, P1 ;  /* 0x00000005ff007c0c */ /* 0x000fc4000bf25310 */
[----:B------:R-:W-:Y:S01]  /*2060*/  @!P5 LEA.HI.X R21, R22, R13, R21, 0x1, P6 ;  /* 0x0000000d1615d211 */ /* 0x000fe200030f0c15 */
[----:B------:R-:W-:-:S05]  /*2070*/  IMAD.MOV.U32 R22, RZ, RZ, 0x1 ;  /* 0x00000001ff167424 */ /* 0x000fca00078e00ff */
[----:B0-----:R-:W-:Y:S02]  /*2080*/  @!P2 PRMT R7, R22, 0x7610, R7 ;  /* 0x000076101607a816 */ /* 0x001fe40000000007 */
[----:B------:R-:W-:-:S03]  /*2090*/  @!P4 PRMT R22, R23, 0x7610, R22 ;  /* 0x000076101716c816 */ /* 0x000fc60000000016 */
[----:B------:R0:W-:Y:S01]  /*20a0*/  @!P2 STG.E.U16 desc[UR8][R8.64], R7 ;  /* 0x000000070800a986 */ /* 0x0001e2000c101508 */
[----:B------:R-:W-:-:S03]  /*20b0*/  LEA R16, P2, R2, R16, 0x1 ;  /* 0x0000001002107211 */ /* 0x000fc600078408ff */
[----:B------:R1:W-:Y:S01]  /*20c0*/  @!P4 STG.E.U16 desc[UR8][R10.64], R22 ;  /* 0x000000160a00c986 */ /* 0x0003e2000c101508 */
[----:B------:R-:W-:Y:S02]  /*20d0*/  LEA.HI.X R15, R2, R15, RZ, 0x1, P2 ;  /* 0x0000000f020f7211 */ /* 0x000fe400010f0cff */
[----:B0-----:R-:W-:Y:S02]  /*20e0*/  @!P3 PRMT R9, R23, 0x7610, R9 ;  /* 0x000076101709b816 */ /* 0x001fe40000000009 */
[----:B------:R-:W-:-:S03]  /*20f0*/  @!P5 PRMT R23, R24, 0x7610, R23 ;  /* 0x000076101817d816 */ /* 0x000fc60000000017 */
[----:B------:R1:W-:Y:S04]  /*2100*/  @!P3 STG.E.U16 desc[UR8][R18.64], R9 ;  /* 0x000000091200b986 */ /* 0x0003e8000c101508 */
[----:B------:R1:W-:Y:S01]  /*2110*/  @!P5 STG.E.U16 desc[UR8][R20.64], R23 ;  /* 0x000000171400d986 */ /* 0x0003e2000c101508 */
[----:B------:R-:W-:Y:S05]  /*2120*/  @P1 BRA `(.L_x_4148) ;  /* 0xfffffff800d81947 */ /* 0x000fea000383ffff */
.L_x_4147:
[----:B------:R-:W-:Y:S05]  /*2130*/  @!P0 EXIT ;  /* 0x000000000000894d */ /* 0x000fea0003800000 */
[----:B------:R-:W-:Y:S01]  /*2140*/  IADD3 R3, P0, PT, R3, R16, RZ ;  /* 0x0000001003037210 */ /* 0x000fe20007f1e0ff */
[----:B------:R-:W-:-:S03]  /*2150*/  IMAD.MOV.U32 R8, RZ, RZ, 0x1 ;  /* 0x00000001ff087424 */ /* 0x000fc600078e00ff */
[C---:B------:R-:W-:Y:S01]  /*2160*/  IADD3 R7, P2, PT, R0.reuse, R3, RZ ;  /* 0x0000000300077210 */ /* 0x040fe20007f5e0ff */
[----:B------:R-:W-:Y:S01]  /*2170*/  IMAD.X R15, RZ, RZ, R15, P0 ;  /* 0x000000ffff0f7224 */ /* 0x000fe200000e060f */
[-C--:B------:R-:W-:Y:S02]  /*2180*/  ISETP.GE.U32.AND P0, PT, R3, R5.reuse, PT ;  /* 0x000000050300720c */ /* 0x080fe40003f06070 */
[----:B------:R-:W-:Y:S01]  /*2190*/  ISETP.GE.U32.AND P1, PT, R7, R5, PT ;  /* 0x000000050700720c */ /* 0x000fe20003f26070 */
[----:B-1----:R-:W-:Y:S01]  /*21a0*/  IMAD.X R9, RZ, RZ, R15, P2 ;  /* 0x000000ffff097224 */ /* 0x002fe200010e060f */
[-C--:B------:R-:W-:Y:S02]  /*21b0*/  ISETP.GE.AND.EX P0, PT, R15, R4.reuse, PT, P0 ;  /* 0x000000040f00720c */ /* 0x080fe40003f06300 */
[----:B------:R-:W-:Y:S02]  /*21c0*/  IADD3 R11, P3, PT, R0, R7, RZ ;  /* 0x00000007000b7210 */ /* 0x000fe40007f7e0ff */
[----:B------:R-:W-:-:S02]  /*21d0*/  ISETP.GE.AND.EX P1, PT, R9, R4, PT, P1 ;  /* 0x000000040900720c */ /* 0x000fc40003f26310 */
[----:B------:R-:W-:Y:S01]  /*21e0*/  ISETP.GE.U32.AND P2, PT, R11, R5, PT ;  /* 0x000000050b00720c */ /* 0x000fe20003f46070 */
[----:B------:R-:W-:Y:S01]  /*21f0*/  IMAD.X R17, RZ, RZ, R9, P3 ;  /* 0x000000ffff117224 */ /* 0x000fe200018e0609 */
[----:B------:R-:W-:Y:S01]  /*2200*/  IADD3 R19, P4, PT, R0, R11, RZ ;  /* 0x0000000b00137210 */ /* 0x000fe20007f9e0ff */
[----:B------:R-:W-:-:S03]  /*2210*/  IMAD.MOV.U32 R0, RZ, RZ, 0x1 ;  /* 0x00000001ff007424 */ /* 0x000fc600078e00ff */
[----:B------:R-:W-:Y:S02]  /*2220*/  ISETP.GE.AND.EX P2, PT, R17, R4, PT, P2 ;  /* 0x000000041100720c */ /* 0x000fe40003f46320 */
[----:B------:R-:W-:-:S03]  /*2230*/  @!P0 LEA R2, P3, R3, R12, 0x1 ;  /* 0x0000000c03028211 */ /* 0x000fc600078608ff */
[----:B------:R-:W-:Y:S02]  /*2240*/  @!P1 LEA R6, P5, R7, R12, 0x1 ;  /* 0x0000000c07069211 */ /* 0x000fe400078a08ff */
[----:B------:R-:W-:Y:S01]  /*2250*/  @!P0 LEA.HI.X R3, R3, R13, R15, 0x1, P3 ;  /* 0x0000000d03038211 */ /* 0x000fe200018f0c0f */
[----:B------:R-:W-:Y:S01]  /*2260*/  IMAD.X R15, RZ, RZ, R17, P4 ;  /* 0x000000ffff0f7224 */ /* 0x000fe200020e0611 */
[----:B------:R-:W-:Y:S02]  /*2270*/  ISETP.GE.U32.AND P3, PT, R19, R5, PT ;  /* 0x000000051300720c */ /* 0x000fe40003f66070 */
[----:B------:R-:W-:Y:S01]  /*2280*/  @!P1 LEA.HI.X R7, R7, R13, R9, 0x1, P5 ;  /* 0x0000000d07079211 */ /* 0x000fe200028f0c09 */
[----:B------:R-:W-:Y:S01]  /*2290*/  IMAD.MOV.U32 R9, RZ, RZ, 0x1 ;  /* 0x00000001ff097424 */ /* 0x000fe200078e00ff */
[----:B------:R-:W-:Y:S01]  /*22a0*/  ISETP.GE.AND.EX P3, PT, R15, R4, PT, P3 ;  /* 0x000000040f00720c */ /* 0x000fe20003f66330 */
[----:B------:R0:W-:Y:S01]  /*22b0*/  @!P0 STG.E.U16 desc[UR8][R2.64], R0 ;  /* 0x0000000002008986 */ /* 0x0001e2000c101508 */
[----:B------:R-:W-:-:S03]  /*22c0*/  @!P2 LEA R4, P4, R11, R12, 0x1 ;  /* 0x0000000c0b04a211 */ /* 0x000fc600078808ff */
[----:B------:R1:W-:Y:S01]  /*22d0*/  @!P1 STG.E.U16 desc[UR8][R6.64], R8 ;  /* 0x0000000806009986 */ /* 0x0003e2000c101508 */
[----:B------:R-:W-:Y:S02]  /*22e0*/  @!P2 LEA.HI.X R5, R11, R13, R17, 0x1, P4 ;  /* 0x0000000d0b05a211 */ /* 0x000fe400020f0c11 */
[----:B0-----:R-:W-:-:S05]  /*22f0*/  @!P2 PRMT R3, R9, 0x7610, R3 ;  /* 0x000076100903a816 */ /* 0x001fca0000000003 */
[----:B------:R1:W-:Y:S01]  /*2300*/  @!P2 STG.E.U16 desc[UR8][R4.64], R3 ;  /* 0x000000030400a986 */ /* 0x0003e2000c101508 */
[----:B------:R-:W-:Y:S05]  /*2310*/  @P3 EXIT ;  /* 0x000000000000394d */ /* 0x000fea0003800000 */
[----:B------:R-:W-:Y:S01]  /*2320*/  LEA R2, P0, R19, R12, 0x1 ;  /* 0x0000000c13027211 */ /* 0x000fe200078008ff */
[----:B------:R-:W-:-:S03]  /*2330*/  IMAD.MOV.U32 R0, RZ, RZ, 0x1 ;  /* 0x00000001ff007424 */ /* 0x000fc600078e00ff */
[----:B-1----:R-:W-:-:S05]  /*2340*/  LEA.HI.X R3, R19, R13, R15, 0x1, P0 ;  /* 0x0000000d13037211 */ /* 0x002fca00000f0c0f */
[----:B------:R-:W-:Y:S01]  /*2350*/  STG.E.U16 desc[UR8][R2.64], R0 ;  /* 0x0000000002007986 */ /* 0x000fe2000c101508 */
[----:B------:R-:W-:Y:S05]  /*2360*/  EXIT ;  /* 0x000000000000794d */ /* 0x000fea0003800000 */
.L_x_4109:
        /* <DEDUP_REMOVED lines=15> */
.L_x_4158:
[----:B------:R-:W-:-:S04]  /*2460*/  LEA R2, P0, R7, R12, 0x3 ;  /* 0x0000000c07027211 */ /* 0x000fc800078018ff */
[----:B------:R-:W-:-:S05]  /*2470*/  LEA.HI.X R3, R7, R13, R0, 0x3, P0 ;  /* 0x0000000d07037211 */ /* 0x000fca00000f1c00 */
[----:B------:R-:W2:Y:S01]  /*2480*/  LDG.E.64 R8, desc[UR8][R2.64] ;  /* 0x0000000802087981 */ /* 0x000ea2000c1e1b00 */
[----:B------:R-:W-:Y:S01]  /*2490*/  BSSY.RECONVERGENT B0, `(.L_x_4150) ;  /* 0x0000011000007945 */ /* 0x000fe20003800200 */
[----:B--2---:R-:W-:Y:S02]  /*24a0*/  PRMT R10, R8, 0x9910, RZ ;  /* 0x00009910080a7816 */ /* 0x004fe400000000ff */
[C---:B------:R-:W-:Y:S02]  /*24b0*/  PRMT R6, R9.reuse, 0x7610, R6 ;  /* 0x0000761009067816 */ /* 0x040fe40000000006 */
[----:B------:R-:W-:Y:S02]  /*24c0*/  ISETP.NE.AND P0, PT, R10, 0x1, PT ;  /* 0x000000010a00780c */ /* 0x000fe40003f05270 */
[----:B------:R-:W-:Y:S02]  /*24d0*/  PRMT R11, R8, 0x7632, R11 ;  /* 0x00007632080b7816 */ /* 0x000fe4000000000b */
[----:B------:R-:W-:-:S02]  /*24e0*/  PRMT R9, R9, 0x7632, R9 ;  /* 0x0000763209097816 */ /* 0x000fc40000000009 */
[----:B------:R-:W-:Y:S02]  /*24f0*/  PRMT R14, R11, 0x9910, RZ ;  /* 0x000099100b0e7816 */ /* 0x000fe400000000ff */
[----:B------:R-:W-:Y:S02]  /*2500*/  PRMT R15, R6, 0x9910, RZ ;  /* 0x00009910060f7816 */ /* 0x000fe400000000ff */
[----:B------:R-:W-:Y:S02]  /*2510*/  PRMT R16, R9, 0x9910, RZ ;  /* 0x0000991009107816 */ /* 0x000fe400000000ff */
[----:B------:R-:W-:Y:S02]  /*2520*/  ISETP.NE.AND P1, PT, R14, 0x1, PT ;  /* 0x000000010e00780c */ /* 0x000fe40003f25270 */
[----:B------:R-:W-:Y:S02]  /*2530*/  ISETP.NE.AND P2, PT, R15, 0x1, PT ;  /* 0x000000010f00780c */ /* 0x000fe40003f45270 */
[----:B------:R-:W-:Y:S01]  /*2540*/  ISETP.NE.AND P3, PT, R16, 0x1, PT ;  /* 0x000000011000780c */ /* 0x000fe20003f65270 */
[----:B------:R-:W-:-:S12]  /*2550*/  @!P0 BRA `(.L_x_4151) ;  /* 0x0000000000108947 */ /* 0x000fd80003800000 */
[----:B------:R-:W-:-:S04]  /*2560*/  PRMT R8, R8, 0x9910, RZ ;  /* 0x0000991008087816 */ /* 0x000fc800000000ff */
[----:B------:R-:W-:Y:S01]  /*2570*/  ISETP.NE.AND P0, PT, R8, -0x1, PT ;  /* 0xffffffff0800780c */ /* 0x000fe20003f05270 */
[----:B------:R-:W-:-:S12]  /*2580*/  IMAD.U32 R8, RZ, RZ, UR5 ;  /* 0x00000005ff087e24 */ /* 0x000fd8000f8e00ff */
[----:B------:R-:W-:-:S07]  /*2590*/  @P0 PRMT R8, RZ, 0x7610, R8 ;  /* 0x00007610ff080816 */ /* 0x000fce0000000008 */
.L_x_4151:
[----:B0-----:R-:W-:Y:S05]  /*25a0*/  BSYNC.RECONVERGENT B0 ;  /* 0x0000000000007941 */ /* 0x001fea0003800200 */
.L_x_4150:
[----:B------:R-:W-:Y:S04]  /*25b0*/  BSSY.RECONVERGENT B0, `(.L_x_4152) ;  /* 0x0000005000007945 */ /* 0x000fe80003800200 */
[----:B------:R-:W-:Y:S05]  /*25c0*/  @!P1 BRA `(.L_x_4153) ;  /* 0x00000000000c9947 */ /* 0x000fea0003800000 */
[----:B------:R-:W-:Y:S01]  /*25d0*/  ISETP.NE.AND P0, PT, R14, -0x1, PT ;  /* 0xffffffff0e00780c */ /* 0x000fe20003f05270 */
[----:B------:R-:W-:-:S12]  /*25e0*/  IMAD.U32 R11, RZ, RZ, UR5 ;  /* 0x00000005ff0b7e24 */ /* 0x000fd8000f8e00ff */
[----:B------:R-:W-:-:S07]  /*25f0*/  @P0 PRMT R11, RZ, 0x7610, R11 ;  /* 0x00007610ff0b0816 */ /* 0x000fce000000000b */
.L_x_4153:
[----:B------:R-:W-:Y:S05]  /*2600*/  BSYNC.RECONVERGENT B0 ;  /* 0x0000000000007941 */ /* 0x000fea0003800200 */
.L_x_4152:
[----:B------:R-:W-:Y:S04]  /*2610*/  BSSY.RECONVERGENT B0, `(.L_x_4154) ;  /* 0x0000005000007945 */ /* 0x000fe80003800200 */
[----:B------:R-:W-:Y:S05]  /*2620*/  @!P2 BRA `(.L_x_4155) ;  /* 0x00000000000ca947 */ /* 0x000fea0003800000 */
[----:B------:R-:W-:Y:S01]  /*2630*/  ISETP.NE.AND P0, PT, R15, -0x1, PT ;  /* 0xffffffff0f00780c */ /* 0x000fe20003f05270 */
[----:B------:R-:W-:-:S12]  /*2640*/  IMAD.U32 R6, RZ, RZ, UR5 ;  /* 0x00000005ff067e24 */ /* 0x000fd8000f8e00ff */
[----:B------:R-:W-:-:S07]  /*2650*/  @P0 PRMT R6, RZ, 0x7610, R6 ;  /* 0x00007610ff060816 */ /* 0x000fce0000000006 */
.L_x_4155:
[----:B------:R-:W-:Y:S05]  /*2660*/  BSYNC.RECONVERGENT B0 ;  /* 0x0000000000007941 */ /* 0x000fea0003800200 */
.L_x_4154:
[----:B------:R-:W-:Y:S04]  /*2670*/  BSSY.RECONVERGENT B0, `(.L_x_4156) ;  /* 0x0000005000007945 */ /* 0x000fe80003800200 */
[----:B------:R-:W-:Y:S05]  /*2680*/  @!P3 BRA `(.L_x_4157) ;  /* 0x00000000000cb947 */ /* 0x000fea0003800000 */
[----:B------:R-:W-:Y:S01]  /*2690*/  ISETP.NE.AND P0, PT, R16, -0x1, PT ;  /* 0xffffffff1000780c */ /* 0x000fe20003f05270 */
[----:B------:R-:W-:-:S12]  /*26a0*/  IMAD.U32 R9, RZ, RZ, UR5 ;  /* 0x00000005ff097e24 */ /* 0x000fd8000f8e00ff */
[----:B------:R-:W-:-:S07]  /*26b0*/  @P0 PRMT R9, RZ, 0x7610, R9 ;  /* 0x00007610ff090816 */ /* 0x000fce0000000009 */
.L_x_4157:
[----:B------:R-:W-:Y:S05]  /*26c0*/  BSYNC.RECONVERGENT B0 ;  /* 0x0000000000007941 */ /* 0x000fea0003800200 */
.L_x_4156:
        /* <DEDUP_REMOVED lines=11> */
[----:B-1----:R-:W-:Y:S05]  /*2780*/  @!P0 BRA P1, `(.L_x_4158) ;  /* 0xfffffffc00348947 */ /* 0x002fea000083ffff */
[----:B------:R-:W-:Y:S05]  /*2790*/  EXIT ;  /* 0x000000000000794d */ /* 0x000fea0003800000 */
.L_x_4149:
[----:B------:R-:W-:-:S09]  /*27a0*/  UISETP.NE.AND UP0, UPT, UR4, URZ, UPT ;  /* 0x000000ff0400728c */ /* 0x000fd2000bf05270 */
[----:B------:R-:W-:Y:S05]  /*27b0*/  BRA.U !UP0, `(.L_x_4159) ;  /* 0x00000005083c7547 */ /* 0x000fea000b800000 */
.L_x_4164:
[----:B------:R-:W-:-:S04]  /*27c0*/  LEA R2, P0, R7, R12, 0x3 ;  /* 0x0000000c07027211 */ /* 0x000fc800078018ff */
[----:B------:R-:W-:-:S05]  /*27d0*/  LEA.HI.X R3, R7, R13, R0, 0x3, P0 ;  /* 0x0000000d07037211 */ /* 0x000fca00000f1c00 */
[----:B------:R-:W2:Y:S01]  /*27e0*/  LDG.E.64 R8, desc[UR8][R2.64] ;  /* 0x0000000802087981 */ /* 0x000ea2000c1e1b00 */
[----:B------:R-:W1:Y:S01]  /*27f0*/  LDC.U16 R6, c[0x0][0x10aa] ;  /* 0x00042a80ff067b82 */ /* 0x000e620000000400 */
[----:B------:R-:W-:Y:S01]  /*2800*/  IMAD.MOV.U32 R15, RZ, RZ, 0x1 ;  /* 0x00000001ff0f7424 */ /* 0x000fe200078e00ff */
[C---:B--2---:R-:W-:Y:S02]  /*2810*/  PRMT R14, R8.reuse, 0x7610, R14 ;  /* 0x00007610080e7816 */ /* 0x044fe4000000000e */
[----:B------:R-:W-:Y:S02]  /*2820*/  PRMT R11, R8, 0x7632, R11 ;  /* 0x00007632080b7816 */ /* 0x000fe4000000000b */
[C---:B------:R-:W-:Y:S02]  /*2830*/  PRMT R10, R9.reuse, 0x7610, R10 ;  /* 0x00007610090a7816 */ /* 0x040fe4000000000a */
[----:B------:R-:W-:Y:S02]  /*2840*/  PRMT R8, R9, 0x7632, R8 ;  /* 0x0000763209087816 */ /* 0x000fe40000000008 */
[----:B------:R-:W-:Y:S01]  /*2850*/  PRMT R9, R15, 0x7610, R9 ;  /* 0x000076100f097816 */ /* 0x000fe20000000009 */
[----:B-1----:R-:W-:-:S07]  /*2860*/  IMAD.MOV.U32 R15, RZ, RZ, R6 ;  /* 0x000000ffff0f7224 */ /* 0x002fce00078e0006 */
.L_x_4160:
        /* <DEDUP_REMOVED lines=14> */
.L_x_4161:
        /* <DEDUP_REMOVED lines=14> */
.L_x_4162:
        /* <DEDUP_REMOVED lines=13> */
[----:B------:R-:W-:-:S03]  /*2b00*/  IMAD.MOV.U32 R10, RZ, RZ, R6 ;  /* 0x000000ffff0a7224 */ /* 0x000fc600078e0006 */
[----:B------:R-:W-:-:S07]  /*2b10*/  PRMT R6, R15, 0x7610, R6 ;  /* 0x000076100f067816 */ /* 0x000fce0000000006 */
.L_x_4163:
        /* <DEDUP_REMOVED lines=12> */
[----:B0-----:R-:W-:Y:S02]  /*2be0*/  IADD3 R7, P0, PT, R7, UR7, RZ ;  /* 0x0000000707077c10 */ /* 0x001fe4000ff1e0ff */
        /* <DEDUP_REMOVED lines=12> */
.L_x_4159:
[----:B------:R-:W-:Y:S02]  /*2cb0*/  IMAD.MOV.U32 R10, RZ, RZ, 0x10001 ;  /* 0x00010001ff0a7424 */ /* 0x000fe400078e00ff */
[----:B------:R-:W-:-:S07]  /*2cc0*/  IMAD.MOV.U32 R11, RZ, RZ, 0x10001 ;  /* 0x00010001ff0b7424 */ /* 0x000fce00078e00ff */
.L_x_4165:
[----:B------:R-:W-:-:S04]  /*2cd0*/  LEA R2, P0, R7, R12, 0x3 ;  /* 0x0000000c07027211 */ /* 0x000fc800078018ff */
[C---:B------:R-:W-:Y:S02]  /*2ce0*/  LEA.HI.X R3, R7.reuse, R13, R0, 0x3, P0 ;  /* 0x0000000d07037211 */ /* 0x040fe400000f1c00 */
[----:B0-----:R-:W-:-:S03]  /*2cf0*/  IADD3 R7, P0, PT, R7, UR7, RZ ;  /* 0x0000000707077c10 */ /* 0x001fc6000ff1e0ff */
[----:B------:R1:W-:Y:S02]  /*2d00*/  STG.E.64 desc[UR8][R2.64], R10 ;  /* 0x0000000a02007986 */ /* 0x0003e4000c101b08 */
[C---:B------:R-:W-:Y:S02]  /*2d10*/  IMAD.SHL.U32 R6, R7.reuse, 0x4, RZ ;  /* 0x0000000407067824 */ /* 0x040fe400078e00ff */
[----:B------:R-:W-:Y:S01]  /*2d20*/  IMAD.X R0, RZ, RZ, R0, P0 ;  /* 0x000000ffff007224 */ /* 0x000fe200000e0600 */
[C---:B------:R-:W-:Y:S02]  /*2d30*/  LOP3.LUT P0, RZ, R7.reuse, 0xffffc000, RZ, 0xc0, !PT ;  /* 0xffffc00007ff7812 */ /* 0x040fe4000780c0ff */
[----:B------:R-:W-:Y:S02]  /*2d40*/  ISETP.LT.U32.AND P1, PT, R6, R5, PT ;  /* 0x000000050600720c */ /* 0x000fe40003f21070 */
[----:B------:R-:W-:Y:S02]  /*2d50*/  SHF.L.U64.HI R9, R7, 0x2, R0 ;  /* 0x0000000207097819 */ /* 0x000fe40000010200 */
[----:B------:R-:W-:-:S02]  /*2d60*/  LOP3.LUT P0, RZ, R0, 0x3fffffff, RZ, 0xc0, P0 ;  /* 0x3fffffff00ff7812 */ /* 0x000fc4000000c0ff */
[----:B------:R-:W-:-:S13]  /*2d70*/  ISETP.LT.AND.EX P1, PT, R9, R4, PT, P1 ;  /* 0x000000040900720c */ /* 0x000fda0003f21310 */
[----:B-1----:R-:W-:Y:S05]  /*2d80*/  @!P0 BRA P1, `(.L_x_4165) ;  /* 0xfffffffc00d08947 */ /* 0x002fea000083ffff */
[----:B------:R-:W-:Y:S05]  /*2d90*/  EXIT ;  /* 0x000000000000794d */ /* 0x000fea0003800000 */
        .weak           $__internal_80_$__cuda_sm20_div_u16
        .type           $__internal_80_$__cuda_sm20_div_u16,@function
        .size           $__internal_80_$__cuda_sm20_div_u16,(.L_x_4813 - $__internal_80_$__cuda_sm20_div_u16)
$__internal_80_$__cuda_sm20_div_u16:
[----:B------:R-:W0:Y:S01]  /*2da0*/  I2F.U16 R6, R14 ;  /* 0x0000000e00067306 */ /* 0x000e220000101000 */
[----:B------:R-:W-:Y:S01]  /*2db0*/  IMAD.MOV.U32 R7, RZ, RZ, 0x4b800000 ;  /* 0x4b800000ff077424 */ /* 0x000fe200078e00ff */
[C---:B0-----:R-:W-:Y:S02]  /*2dc0*/  FSETP.GEU.AND P1, PT, |R6|.reuse, 1.175494350822287508e-38, PT ;  /* 0x008000000600780b */ /* 0x041fe40003f2e200 */
[----:B------:R-:W-:Y:S02]  /*2dd0*/  FSETP.GT.AND P0, PT, |R6|, 8.50705917302346158658e+37, PT ;  /* 0x7e8000000600780b */ /* 0x000fe40003f04200 */
[----:B------:R-:W-:-:S04]  /*2de0*/  FSEL R7, R7, 1, !P1 ;  /* 0x3f80000007077808 */ /* 0x000fc80004800000 */
[----:B------:R-:W-:Y:S02]  /*2df0*/  FSEL R7, R7, 0.25, !P0 ;  /* 0x3e80000007077808 */ /* 0x000fe40004000000 */
[----:B------:R-:W-:-:S03]  /*2e00*/  ISETP.NE.U32.AND P0, PT, R14, RZ, PT ;  /* 0x000000ff0e00720c */ /* 0x000fc60003f05070 */
        /* <DEDUP_REMOVED lines=11> */
[----:B------:R-:W-:Y:S06]  /*2ec0*/  RET.REL.NODEC R6 `(_ZN2at6native57_GLOBAL__N__f3eca4a2_24_ForeachBinaryOpScalar_cu_86b9896c25multi_tensor_apply_kernelINS1_18TensorListMetadataILi1EEENS1_21BinaryOpScalarFunctorIsLi1ELi1ELi0EEEJNS1_13power_functorIsEEsEEEvT_T0_DpT1_) ;  /* 0xffffffd0064c7950 */ /* 0x000fec0003c3ffff */
.L_x_4166:
        /* <DEDUP_REMOVED lines=11> */
.L_x_4813:


//--------------------- .text._ZN2at6native57_GLOBAL__N__f3eca4a2_24_ForeachBinaryOpScalar_cu_86b9896c25multi_tensor_apply_kernelINS1_18TensorListMetadataILi1EEENS1_21BinaryOpScalarFunctorIlLi1ELi1ELi0EEEJNS1_13power_functorIlEElEEEvT_T0_DpT1_ --------------------------
	.section	.text._ZN2at6native57_GLOBAL__N__f3eca4a2_24_ForeachBinaryOpScalar_cu_86b9896c25multi_tensor_apply_kernelINS1_18TensorListMetadataILi1EEENS1_21BinaryOpScalarFunctorIlLi1ELi1ELi0EEEJNS1_13power_functorIlEElEEEvT_T0_DpT1_,"ax",@progbits
	.align	128
.text._ZN2at6native57_GLOBAL__N__f3eca4a2_24_ForeachBinaryOpScalar_cu_86b9896c25multi_tensor_apply_kernelINS1_18TensorListMetadataILi1EEENS1_21BinaryOpScalarFunctorIlLi1ELi1ELi0EEEJNS1_13power_functorIlEElEEEvT_T0_DpT1_:
        .type           _ZN2at6native57_GLOBAL__N__f3eca4a2_24_ForeachBinaryOpScalar_cu_86b9896c25multi_tensor_apply_kernelINS1_18TensorListMetadataILi1EEENS1_21BinaryOpScalarFunctorIlLi1ELi1ELi0EEEJNS1_13power_functorIlEElEEEvT_T0_DpT1_,@function
        .size           _ZN2at6native57_GLOBAL__N__f3eca4a2_24_ForeachBinaryOpScalar_cu_86b9896c25multi_tensor_apply_kernelINS1_18TensorListMetadataILi1EEENS1_21BinaryOpScalarFunctorIlLi1ELi1ELi0EEEJNS1_13power_functorIlEElEEEvT_T0_DpT1_,(.L_x_4815 - _ZN2at6native57_GLOBAL__N__f3eca4a2_24_ForeachBinaryOpScalar_cu_86b9896c25multi_tensor_apply_kernelINS1_18TensorListMetadataILi1EEENS1_21BinaryOpScalarFunctorIlLi1ELi1ELi0EEEJNS1_13power_functorIlEElEEEvT_T0_DpT1_)
        .other          _ZN2at6native57_GLOBAL__N__f3eca4a2_24_ForeachBinaryOpScalar_cu_86b9896c25multi_tensor_apply_kernelINS1_18TensorListMetadataILi1EEENS1_21BinaryOpScalarFunctorIlLi1ELi1ELi0EEEJNS1_13power_functorIlEElEEEvT_T0_DpT1_,@"STO_CUDA_ENTRY STV_DEFAULT"
_ZN2at6native57_GLOBAL__N__f3eca4a2_24_ForeachBinaryOpScalar_cu_86b9896c25multi_tensor_apply_kernelINS1_18TensorListMetadataILi1EEENS1_21BinaryOpScalarFunctorIlLi1ELi1ELi0EEEJNS1_13power_functorIlEElEEEvT_T0_DpT1_:
        /* <DEDUP_REMOVED lines=41> */
[----:B-1----:R-:W-:Y:S05]  /*0290*/  CALL.REL.NOINC `($__internal_81_$__cuda_sm20_div_u16) ;  /* 0x0000003400087944 */ /* 0x002fea0003c00000 */
[----:B------:R-:W0:Y:S01]  /*02a0*/  LDCU UR4, c[0x0][0x10b0] ;  /* 0x00021600ff0477ac */ /* 0x000e220008000800 */
[----:B------:R-:W-:Y:S01]  /*02b0*/  UISETP.GE.U32.AND UP1, UPT, UR5, UR13, UPT ;  /* 0x0000000d0500728c */ /* 0x000fe2000bf26070 */
[----:B------:R-:W-:Y:S01]  /*02c0*/  UMOV UR11, 0xffffffff ;  /* 0xffffffff000b7882 */ /* 0x000fe20000000000 */
[----:B------:R-:W-:Y:S01]  /*02d0*/  UMOV UR7, URZ ;  /* 0x000000ff00077c82 */ /* 0x000fe20008000000 */
[----:B0-----:R-:W-:-:S04]  /*02e0*/  ULOP3.LUT UR4, UR4, 0x1, URZ, 0xc0, !UPT ;  /* 0x0000000104047892 */ /* 0x001fc8000f8ec0ff */
[----:B------:R-:W-:-:S04]  /*02f0*/  UISETP.NE.U32.AND UP0, UPT, UR4, 0x1, UPT ;  /* 0x000000010400788c */ /* 0x000fc8000bf05070 */
[----:B------:R-:W-:-:S04]  /*0300*/  UISETP.NE.U32.AND.EX UP0, UPT, URZ, URZ, UPT, UP0 ;  /* 0x000000ffff00728c */ /* 0x000fc8000bf05100 */
[----:B------:R-:W-:Y:S02]  /*0310*/  USEL UR11, UR11, 0x1, !UP0 ;  /* 0x000000010b0b7887 */ /* 0x000fe4000c000000 */
[----:B------:R-:W-:Y:S02]  /*0320*/  USEL UR18, URZ, 0xffffffff, UP0 ;  /* 0xffffffffff127887 */ /* 0x000fe40008000000 */
[----:B------:R-:W-:-:S03]  /*0330*/  UISETP.GE.U32.AND.EX UP0, UPT, UR6, URZ, UPT, UP1 ;  /* 0x000000ff0600728c */ /* 0x000fc6000bf06110 */
[----:B------:R-:W-:-:S06]  /*0340*/  UMOV UR6, URZ ;  /* 0x000000ff00067c82 */ /* 0x000fcc0008000000 */
        /* <DEDUP_REMOVED lines=8> */
.L_x_4186:
[----:B0-----:R-:W-:Y:S02]  /*03d0*/  IADD3 R3, P1, PT, R0, UR6, RZ ;  /* 0x0000000600037c10 */ /* 0x001fe4000ff3e0ff */
[----:B------:R-:W-:Y:S02]  /*03e0*/  CS2R R16, SRZ ;  /* 0x0000000000107805 */ /* 0x000fe4000001ff00 */
[C---:B------:R-:W-:Y:S01]  /*03f0*/  ISETP.GE.U32.AND P0, PT, R3.reuse, UR19, PT ;  /* 0x0000001303007c0c */ /* 0x040fe2000bf06070 */
[----:B------:R-:W-:Y:S01]  /*0400*/  IMAD.X R2, RZ, RZ, UR7, P1 ;  /* 0x00000007ff027e24 */ /* 0x000fe200088e06ff */
[----:B------:R-:W-:-:S04]  /*0410*/  LEA R4, P1, R3, UR8, 0x3 ;  /* 0x0000000803047c11 */ /* 0x000fc8000f8218ff */
[----:B------:R-:W-:Y:S02]  /*0420*/  ISETP.GE.AND.EX P0, PT, R2, UR20, PT, P0 ;  /* 0x0000001402007c0c */ /* 0x000fe4000bf06300 */
[----:B------:R-:W-:-:S11]  /*0430*/  LEA.HI.X R5, R3, UR9, R2, 0x3, P1 ;  /* 0x0000000903057c11 */ /* 0x000fd600088f1c02 */
[----:B------:R-:W2:Y:S01]  /*0440*/  @!P0 LDG.E.64 R16, desc[UR14][R4.64] ;  /* 0x0000000e04108981 */ /* 0x000ea2000c1e1b00 */
[----:B------:R-:W-:Y:S01]  /*0450*/  IADD3 R13, P0, PT, R3, UR17, RZ ;  /* 0x00000011030d7c10 */ /* 0x000fe2000ff1e0ff */
[----:B------:R-:W-:Y:S01]  /*0460*/  IMAD.U32 R7, RZ, RZ, UR17 ;  /* 0x00000011ff077e24 */ /* 0x000fe2000f8e00ff */
[----:B------:R-:W-:Y:S02]  /*0470*/  CS2R R14, SRZ ;  /* 0x00000000000e7805 */ /* 0x000fe4000001ff00 */
[----:B------:R-:W-:Y:S01]  /*0480*/  ISETP.GE.U32.AND P2, PT, R13, UR19, PT ;  /* 0x000000130d007c0c */ /* 0x000fe2000bf46070 */
[----:B------:R-:W-:Y:S02]  /*0490*/  IMAD.X R12, RZ, RZ, R2, P0 ;  /* 0x000000ffff0c7224 */ /* 0x000fe400000e0602 */
[----:B------:R-:W-:-:S03]  /*04a0*/  IMAD.WIDE.U32 R6, R7, 0x8, R4 ;  /* 0x0000000807067825 */ /* 0x000fc600078e0004 */
[----:B------:R-:W-:Y:S01]  /*04b0*/  ISETP.GE.AND.EX P2, PT, R12, UR20, PT, P2 ;  /* 0x000000140c007c0c */ /* 0x000fe2000bf46320 */
[----:B------:R-:W-:Y:S01]  /*04c0*/  IMAD.U32 R9, RZ, RZ, UR17 ;  /* 0x00000011ff097e24 */ /* 0x000fe2000f8e00ff */
[----:B------:R-:W-:Y:S01]  /*04d0*/  IADD3 R18, P0, PT, R13, UR17, RZ ;  /* 0x000000110d127c10 */ /* 0x000fe2000ff1e0ff */
[----:B------:R-:W-:-:S04]  /*04e0*/  IMAD.U32 R11, RZ, RZ, UR17 ;  /* 0x00000011ff0b7e24 */ /* 0x000fc8000f8e00ff */
[----:B------:R-:W-:Y:S01]  /*04f0*/  IMAD.X R19, RZ, RZ, R12, P0 ;  /* 0x000000ffff137224 */ /* 0x000fe200000e060c */
[----:B------:R-:W-:-:S05]  /*0500*/  LEA R8, P0, R9, R6, 0x3 ;  /* 0x0000000609087211 */ /* 0x000fca00078018ff */
[----:B------:R0:W5:Y:S01]  /*0510*/  @!P2 LDG.E.64 R14, desc[UR14][R6.64] ;  /* 0x0000000e060ea981 */ /* 0x000162000c1e1b00 */
[----:B------:R-:W-:Y:S02]  /*0520*/  LEA.HI.X R9, R11, R7, RZ, 0x3, P0 ;  /* 0x000000070b097211 */ /* 0x000fe400000f1cff */
[----:B------:R-:W-:Y:S02]  /*0530*/  CS2R R10, SRZ ;  /* 0x00000000000a7805 */ /* 0x000fe4000001ff00 */
[----:B------:R-:W-:-:S04]  /*0540*/  ISETP.GE.U32.AND P1, PT, R18, UR19, PT ;  /* 0x0000001312007c0c */ /* 0x000fc8000bf26070 */
[----:B------:R-:W-:Y:S02]  /*0550*/  ISETP.GE.AND.EX P1, PT, R19, UR20, PT, P1 ;  /* 0x0000001413007c0c */ /* 0x000fe4000bf26310 */
[----:B0-----:R-:W-:-:S04]  /*0560*/  IADD3 R6, P3, PT, R18, UR17, RZ ;  /* 0x0000001112067c10 */ /* 0x001fc8000ff7e0ff */
[----:B------:R-:W-:Y:S01]  /*0570*/  ISETP.GE.U32.AND P0, PT, R6, UR19, PT ;  /* 0x0000001306007c0c */ /* 0x000fe2000bf06070 */
[----:B------:R-:W-:-:S05]  /*0580*/  IMAD.X R6, RZ, RZ, R19, P3 ;  /* 0x000000ffff067224 */ /* 0x000fca00018e0613 */
[----:B------:R-:W-:Y:S01]  /*0590*/  ISETP.GE.AND.EX P0, PT, R6, UR20, PT, P0 ;  /* 0x0000001406007c0c */ /* 0x000fe2000bf06300 */
[----:B------:R-:W-:Y:S01]  /*05a0*/  IMAD.U32 R19, RZ, RZ, UR17 ;  /* 0x00000011ff137e24 */ /* 0x000fe2000f8e00ff */
[----:B------:R-:W-:Y:S01]  /*05b0*/  CS2R R6, SRZ ;  /* 0x0000000000067805 */ /* 0x000fe2000001ff00 */
[----:B------:R0:W5:Y:S10]  /*05c0*/  @!P1 LDG.E.64 R10, desc[UR14][R8.64] ;  /* 0x0000000e080a9981 */ /* 0x000174000c1e1b00 */
[----:B------:R-:W-:-:S05]  /*05d0*/  @!P0 IMAD.WIDE.U32 R18, R19, 0x8, R8 ;  /* 0x0000000813128825 */ /* 0x000fca00078e0008 */
[----:B------:R0:W5:Y:S01]  /*05e0*/  @!P0 LDG.E.64 R6, desc[UR14][R18.64] ;  /* 0x0000000e12068981 */ /* 0x000162000c1e1b00 */
[----:B------:R-:W-:Y:S01]  /*05f0*/  ISETP.GE.U32.AND P4, PT, R3, UR19, PT ;  /* 0x0000001303007c0c */ /* 0x000fe2000bf86070 */
[----:B------:R-:W-:Y:S03]  /*0600*/  BSSY.RECONVERGENT B0, `(.L_x_4170) ;  /* 0x000000a000007945 */ /* 0x000fe60003800200 */
[----:B------:R-:W-:Y:S02]  /*0610*/  ISETP.GE.AND.EX P4, PT, R2, UR20, PT, P4 ;  /* 0x0000001402007c0c */ /* 0x000fe4000bf86340 */
[----:B--2---:R-:W-:-:S04]  /*0620*/  ISETP.NE.U32.AND P3, PT, R16, 0x1, PT ;  /* 0x000000011000780c */ /* 0x004fc80003f65070 */
[----:B------:R-:W-:-:S13]  /*0630*/  ISETP.NE.AND.EX P3, PT, R17, RZ, PT, P3 ;  /* 0x000000ff1100720c */ /* 0x000fda0003f65330 */
[----:B0-----:R-:W-:Y:S05]  /*0640*/  @!P3 BRA `(.L_x_4171) ;  /* 0x000000000014b947 */ /* 0x001fea0003800000 */
[----:B------:R-:W-:Y:S01]  /*0650*/  ISETP.NE.U32.AND P3, PT, R16, -0x1, PT ;  /* 0xffffffff1000780c */ /* 0x000fe20003f65070 */
[----:B------:R-:W-:-:S03]  /*0660*/  IMAD.U32 R16, RZ, RZ, UR11 ;  /* 0x0000000bff107e24 */ /* 0x000fc6000f8e00ff */
[----:B------:R-:W-:Y:S01]  /*0670*/  ISETP.NE.AND.EX P3, PT, R17, -0x1, PT, P3 ;  /* 0xffffffff1100780c */ /* 0x000fe20003f65330 */
[----:B------:R-:W-:-:S12]  /*0680*/  IMAD.U32 R17, RZ, RZ, UR18 ;  /* 0x00000012ff117e24 */ /* 0x000fd8000f8e00ff */
[----:B------:R-:W-:-:S07]  /*0690*/  @P3 CS2R R16, SRZ ;  /* 0x0000000000103805 */ /* 0x000fce000001ff00 */
.L_x_4171:
[----:B------:R-:W-:Y:S05]  /*06a0*/  BSYNC.RECONVERGENT B0 ;  /* 0x0000000000007941 */ /* 0x000fea0003800200 */
.L_x_4170:
[----:B-----5:R-:W-:Y:S01]  /*06b0*/  ISETP.NE.U32.AND P3, PT, R14, 0x1, PT ;  /* 0x000000010e00780c */ /* 0x020fe20003f65070 */
[----:B------:R-:W-:Y:S01]  /*06c0*/  IMAD.U32 R19, RZ, RZ, UR17 ;  /* 0x00000011ff137e24 */ /* 0x000fe2000f8e00ff */
[----:B------:R0:W-:Y:S01]  /*06d0*/  @!P4 STG.E.64 desc[UR14][R4.64], R16 ;  /* 0x000000100400c986 */ /* 0x0001e2000c101b0e */
[----:B------:R-:W-:Y:S01]  /*06e0*/  IMAD.U32 R21, RZ, RZ, UR17 ;  /* 0x00000011ff157e24 */ /* 0x000fe2000f8e00ff */
[----:B------:R-:W-:Y:S01]  /*06f0*/  ISETP.NE.AND.EX P3, PT, R15, RZ, PT, P3 ;  /* 0x000000ff0f00720c */ /* 0x000fe20003f65330 */
[----:B------:R-:W-:Y:S01]  /*0700*/  BSSY.RECONVERGENT B0, `(.L_x_4172) ;  /* 0x0000009000007945 */ /* 0x000fe20003800200 */
[----:B------:R-:W-:-:S04]  /*0710*/  @!P2 LEA R18, P4, R19, R4, 0x3 ;  /* 0x000000041312a211 */ /* 0x000fc800078818ff */
[----:B------:R-:W-:-:S07]  /*0720*/  @!P2 LEA.HI.X R19, R21, R5, RZ, 0x3, P4 ;  /* 0x000000051513a211 */ /* 0x000fce00020f1cff */
[----:B0-----:R-:W-:Y:S05]  /*0730*/  @!P3 BRA `(.L_x_4173) ;  /* 0x000000000014b947 */ /* 0x001fea0003800000 */
[----:B------:R-:W-:Y:S01]  /*0740*/  ISETP.NE.U32.AND P3, PT, R14, -0x1, PT ;  /* 0xffffffff0e00780c */ /* 0x000fe20003f65070 */
[----:B------:R-:W-:-:S03]  /*0750*/  IMAD.U32 R14, RZ, RZ, UR11 ;  /* 0x0000000bff0e7e24 */ /* 0x000fc6000f8e00ff */
[----:B------:R-:W-:Y:S01]  /*0760*/  ISETP.NE.AND.EX P3, PT, R15, -0x1, PT, P3 ;  /* 0xffffffff0f00780c */ /* 0x000fe20003f65330 */
[----:B------:R-:W-:-:S12]  /*0770*/  IMAD.U32 R15, RZ, RZ, UR18 ;  /* 0x00000012ff0f7e24 */ /* 0x000fd8000f8e00ff */
[----:B------:R-:W-:-:S07]  /*0780*/  @P3 CS2R R14, SRZ ;  /* 0x00000000000e3805 */ /* 0x000fce000001ff00 */
.L_x_4173:
[----:B------:R-:W-:Y:S05]  /*0790*/  BSYNC.RECONVERGENT B0 ;  /* 0x0000000000007941 */ /* 0x000fea0003800200 */
.L_x_4172:
[----:B------:R-:W-:Y:S01]  /*07a0*/  ISETP.NE.U32.AND P3, PT, R10, 0x1, PT ;  /* 0x000000010a00780c */ /* 0x000fe20003f65070 */
[----:B------:R-:W-:Y:S01]  /*07b0*/  BSSY.RECONVERGENT B0, `(.L_x_4174) ;  /* 0x000000c000007945 */ /* 0x000fe20003800200 */
[----:B------:R-:W-:Y:S01]  /*07c0*/  IADD3 R16, P5, PT, R3, UR13, RZ ;  /* 0x0000000d03107c10 */ /* 0x000fe2000ffbe0ff */
[----:B------:R0:W-:Y:S01]  /*07d0*/  @!P2 STG.E.64 desc[UR14][R18.64], R14 ;  /* 0x0000000e1200a986 */ /* 0x0001e2000c101b0e */
[----:B------:R-:W-:Y:S01]  /*07e0*/  ISETP.NE.AND.EX P3, PT, R11, RZ, PT, P3 ;  /* 0x000000ff0b00720c */ /* 0x000fe20003f65330 */
[----:B------:R-:W-:Y:S01]  /*07f0*/  IMAD.U32 R17, RZ, RZ, UR17 ;  /* 0x00000011ff117e24 */ /* 0x000fe2000f8e00ff */
[----:B------:R-:W-:-:S11]  /*0800*/  ISETP.GE.U32.AND P2, PT, R16, UR19, PT ;  /* 0x0000001310007c0c */ /* 0x000fd6000bf46070 */
[----:B0-----:R-:W-:Y:S05]  /*0810*/  @!P3 BRA `(.L_x_4175) ;  /* 0x000000000014b947 */ /* 0x001fea0003800000 */
[----:B------:R-:W-:Y:S01]  /*0820*/  ISETP.NE.U32.AND P3, PT, R10, -0x1, PT ;  /* 0xffffffff0a00780c */ /* 0x000fe20003f65070 */
[----:B------:R-:W-:-:S03]  /*0830*/  IMAD.U32 R10, RZ, RZ, UR11 ;  /* 0x0000000bff0a7e24 */ /* 0x000fc6000f8e00ff */
[----:B------:R-:W-:Y:S01]  /*0840*/  ISETP.NE.AND.EX P3, PT, R11, -0x1, PT, P3 ;  /* 0xffffffff0b00780c */ /* 0x000fe20003f65330 */
[----:B------:R-:W-:-:S12]  /*0850*/  IMAD.U32 R11, RZ, RZ, UR18 ;  /* 0x00000012ff0b7e24 */ /* 0x000fd8000f8e00ff */
[----:B------:R-:W-:-:S07]  /*0860*/  @P3 CS2R R10, SRZ ;  /* 0x00000000000a3805 */ /* 0x000fce000001ff00 */
.L_x_4175:
[----:B------:R-:W-:Y:S05]  /*0870*/  BSYNC.RECONVERGENT B0 ;  /* 0x0000000000007941 */ /* 0x000fea0003800200 */
.L_x_4174:
[----:B------:R-:W-:Y:S01]  /*0880*/  IMAD.MOV.U32 R14, RZ, RZ, R10 ;  /* 0x000000ffff0e7224 */ /* 0x000fe200078e000a */
[----:B------:R-:W-:Y:S01]  /*0890*/  IADD3 R16, P6, PT, R13, UR13, RZ ;  /* 0x0000000d0d107c10 */ /* 0x000fe2000ffde0ff */
[----:B------:R-:W-:Y:S01]  /*08a0*/  IMAD.MOV.U32 R15, RZ, RZ, R11 ;  /* 0x000000ffff0f7224 */ /* 0x000fe200078e000b */
[----:B------:R-:W-:Y:S01]  /*08b0*/  BSSY.RECONVERGENT B0, `(.L_x_4176) ;  /* 0x000001a000007945 */ /* 0x000fe20003800200 */
[----:B------:R-:W-:Y:S02]  /*08c0*/  IMAD.U32 R19, RZ, RZ, UR13 ;  /* 0x0000000dff137e24 */ /* 0x000fe4000f8e00ff */
[----:B------:R-:W-:Y:S01]  /*08d0*/  @!P0 IMAD.SHL.U32 R17, R17, 0x8, RZ ;  /* 0x0000000811118824 */ /* 0x000fe200078e00ff */
[----:B------:R0:W-:Y:S01]  /*08e0*/  @!P1 STG.E.64 desc[UR14][R8.64], R14 ;  /* 0x0000000e08009986 */ /* 0x0001e2000c101b0e */
[----:B------:R-:W-:Y:S01]  /*08f0*/  IMAD.U32 R11, RZ, RZ, UR17 ;  /* 0x00000011ff0b7e24 */ /* 0x000fe2000f8e00ff */
[-C--:B------:R-:W-:Y:S01]  /*0900*/  LEA R10, P4, R19, R4.reuse, 0x3 ;  /* 0x00000004130a7211 */ /* 0x080fe200078818ff */
[----:B------:R-:W-:Y:S01]  /*0910*/  IMAD.U32 R21, RZ, RZ, UR13 ;  /* 0x0000000dff157e24 */ /* 0x000fe2000f8e00ff */
[----:B------:R-:W-:-:S02]  /*0920*/  @!P0 IADD3 R4, P1, P3, R17, R4, R17 ;  /* 0x0000000411048210 */ /* 0x000fc40007b3e011 */
[----:B------:R-:W-:Y:S02]  /*0930*/  @!P0 SHF.R.U32.HI R13, RZ, 0x1d, R11 ;  /* 0x0000001dff0d8819 */ /* 0x000fe4000001160b */
[-C--:B------:R-:W-:Y:S02]  /*0940*/  LEA.HI.X R11, R21, R5.reuse, RZ, 0x3, P4 ;  /* 0x00000005150b7211 */ /* 0x080fe400020f1cff */
[----:B------:R-:W-:Y:S02]  /*0950*/  @!P0 IADD3 R4, P4, PT, R17, R4, RZ ;  /* 0x0000000411048210 */ /* 0x000fe40007f9e0ff */
[C---:B0-----:R-:W-:Y:S01]  /*0960*/  @!P0 IADD3.X R8, PT, PT, R13.reuse, R5, R13, P1, P3 ;  /* 0x000000050d088210 */ /* 0x041fe20000fe640d */
[----:B------:R-:W-:Y:S01]  /*0970*/  IMAD.X R14, RZ, RZ, R2, P5 ;  /* 0x000000ffff0e7224 */ /* 0x000fe200028e0602 */
[----:B------:R-:W-:Y:S02]  /*0980*/  ISETP.NE.U32.AND P3, PT, R6, 0x1, PT ;  /* 0x000000010600780c */ /* 0x000fe40003f65070 */
[----:B------:R-:W-:Y:S01]  /*0990*/  IADD3 R9, P5, PT, R16, UR17, RZ ;  /* 0x0000001110097c10 */ /* 0x000fe2000ffbe0ff */
[----:B------:R-:W-:Y:S01]  /*09a0*/  @!P0 IMAD.X R5, R13, 0x1, R8, P4 ;  /* 0x000000010d058824 */ /* 0x000fe200020e0608 */
[----:B------:R-:W-:-:S02]  /*09b0*/  ISETP.NE.AND.EX P3, PT, R7, RZ, PT, P3 ;  /* 0x000000ff0700720c */ /* 0x000fc40003f65330 */
[----:B------:R-:W-:Y:S02]  /*09c0*/  ISETP.GE.AND.EX P1, PT, R14, UR20, PT, P2 ;  /* 0x000000140e007c0c */ /* 0x000fe4000bf26320 */
[C---:B------:R-:W-:Y:S02]  /*09d0*/  ISETP.GE.U32.AND P2, PT, R9.reuse, UR19, PT ;  /* 0x0000001309007c0c */ /* 0x040fe4000bf46070 */
[----:B------:R-:W-:-:S07]  /*09e0*/  IADD3 R9, P4, PT, R9, UR17, RZ ;  /* 0x0000001109097c10 */ /* 0x000fce000ff9e0ff */
[----:B------:R-:W-:Y:S06]  /*09f0*/  @!P3 BRA `(.L_x_4177) ;  /* 0x000000000014b947 */ /* 0x000fec0003800000 */
[----:B------:R-:W-:Y:S01]  /*0a00*/  ISETP.NE.U32.AND P3, PT, R6, -0x1, PT ;  /* 0xffffffff0600780c */ /* 0x000fe20003f65070 */
[----:B------:R-:W-:-:S03]  /*0a10*/  IMAD.U32 R6, RZ, RZ, UR11 ;  /* 0x0000000bff067e24 */ /* 0x000fc6000f8e00ff */
[----:B------:R-:W-:Y:S01]  /*0a20*/  ISETP.NE.AND.EX P3, PT, R7, -0x1, PT, P3 ;  /* 0xffffffff0700780c */ /* 0x000fe20003f65330 */
[----:B------:R-:W-:-:S12]  /*0a30*/  IMAD.U32 R7, RZ, RZ, UR18 ;  /* 0x00000012ff077e24 */ /* 0x000fd8000f8e00ff */
[----:B------:R-:W-:-:S07]  /*0a40*/  @P3 CS2R R6, SRZ ;  /* 0x0000000000063805 */ /* 0x000fce000001ff00 */
.L_x_4177:
[----:B------:R-:W-:Y:S05]  /*0a50*/  BSYNC.RECONVERGENT B0 ;  /* 0x0000000000007941 */ /* 0x000fea0003800200 */
.L_x_4176:
[----:B------:R-:W-:Y:S02]  /*0a60*/  ISETP.GE.U32.AND P3, PT, R9, UR19, PT ;  /* 0x0000001309007c0c */ /* 0x000fe4000bf66070 */
[----:B------:R-:W-:Y:S01]  /*0a70*/  CS2R R8, SRZ ;  /* 0x0000000000087805 */ /* 0x000fe2000001ff00 */
[----:B------:R-:W-:Y:S01]  /*0a80*/  IMAD.X R13, RZ, RZ, R12, P6 ;  /* 0x000000ffff0d7224 */ /* 0x000fe200030e060c */
[C---:B------:R-:W-:Y:S01]  /*0a90*/  LEA R14, P6, R16.reuse, UR8, 0x3 ;  /* 0x00000008100e7c11 */ /* 0x040fe2000f8c18ff */
[----:B------:R0:W-:Y:S01]  /*0aa0*/  @!P0 STG.E.64 desc[UR14][R4.64], R6 ;  /* 0x0000000604008986 */ /* 0x0001e2000c101b0e */
[C---:B------:R-:W-:Y:S02]  /*0ab0*/  ISETP.GE.U32.AND P0, PT, R16.reuse, UR19, PT ;  /* 0x0000001310007c0c */ /* 0x040fe4000bf06070 */
[--C-:B------:R-:W-:Y:S01]  /*0ac0*/  LEA.HI.X R15, R16, UR9, R13.reuse, 0x3, P6 ;  /* 0x00000009100f7c11 */ /* 0x100fe2000b0f1c0d */
[----:B------:R1:W2:Y:S01]  /*0ad0*/  @!P1 LDG.E.64 R8, desc[UR14][R10.64] ;  /* 0x0000000e0a089981 */ /* 0x0002a2000c1e1b00 */
[----:B------:R-:W-:Y:S01]  /*0ae0*/  IMAD.X R16, RZ, RZ, R13, P5 ;  /* 0x000000ffff107224 */ /* 0x000fe200028e060d */
[----:B------:R-:W-:-:S04]  /*0af0*/  ISETP.GE.AND.EX P0, PT, R13, UR20, PT, P0 ;  /* 0x000000140d007c0c */ /* 0x000fc8000bf06300 */
[----:B------:R-:W-:Y:S01]  /*0b00*/  ISETP.GE.AND.EX P2, PT, R16, UR20, PT, P2 ;  /* 0x0000001410007c0c */ /* 0x000fe2000bf46320 */
[----:B0-----:R-:W-:Y:S02]  /*0b10*/  IMAD.U32 R5, RZ, RZ, UR17 ;  /* 0x00000011ff057e24 */ /* 0x001fe4000f8e00ff */
[----:B------:R-:W-:Y:S02]  /*0b20*/  IMAD.X R6, RZ, RZ, R16, P4 ;  /* 0x000000ffff067224 */ /* 0x000fe400020e0610 */
[----:B------:R-:W-:Y:S01]  /*0b30*/  IMAD.U32 R7, RZ, RZ, UR17 ;  /* 0x00000011ff077e24 */ /* 0x000fe2000f8e00ff */
[----:B------:R-:W-:Y:S02]  /*0b40*/  LEA R4, P5, R5, R14, 0x3 ;  /* 0x0000000e05047211 */ /* 0x000fe400078a18ff */
[----:B------:R-:W-:Y:S02]  /*0b50*/  ISETP.GE.AND.EX P3, PT, R6, UR20, PT, P3 ;  /* 0x0000001406007c0c */ /* 0x000fe4000bf66330 */
[----:B------:R-:W-:-:S02]  /*0b60*/  CS2R R12, SRZ ;  /* 0x00000000000c7805 */ /* 0x000fc4000001ff00 */
[----:B------:R-:W-:Y:S02]  /*0b70*/  CS2R R16, SRZ ;  /* 0x0000000000107805 */ /* 0x000fe4000001ff00 */
[C---:B------:R-:W-:Y:S02]  /*0b80*/  LEA.HI.X R5, R7.reuse, R15, RZ, 0x3, P5 ;  /* 0x0000000f07057211 */ /* 0x040fe400028f1cff */
[----:B-1----:R-:W-:Y:S01]  /*0b90*/  CS2R R10, SRZ ;  /* 0x00000000000a7805 */ /* 0x002fe2000001ff00 */
[----:B------:R-:W3:Y:S01]  /*0ba0*/  @!P0 LDG.E.64 R12, desc[UR14][R14.64] ;  /* 0x0000000e0e0c8981 */ /* 0x000ee2000c1e1b00 */
[----:B------:R-:W-:-:S03]  /*0bb0*/  IMAD.WIDE.U32 R6, R7, 0x8, R4 ;  /* 0x0000000807067825 */ /* 0x000fc600078e0004 */
[----:B------:R-:W4:Y:S04]  /*0bc0*/  @!P2 LDG.E.64 R16, desc[UR14][R4.64] ;  /* 0x0000000e0410a981 */ /* 0x000f28000c1e1b00 */
[----:B------:R0:W5:Y:S01]  /*0bd0*/  @!P3 LDG.E.64 R10, desc[UR14][R6.64] ;  /* 0x0000000e060ab981 */ /* 0x000162000c1e1b00 */
[----:B------:R-:W-:Y:S01]  /*0be0*/  BSSY.RECONVERGENT B0, `(.L_x_4178) ;  /* 0x000000b000007945 */ /* 0x000fe20003800200 */
        /* <DEDUP_REMOVED lines=10> */
.L_x_4179:
[----:B------:R-:W-:Y:S05]  /*0c90*/  BSYNC.RECONVERGENT B0 ;  /* 0x0000000000007941 */ /* 0x000fea0003800200 */
.L_x_4178:
        /* <DEDUP_REMOVED lines=11> */
.L_x_4181:
[----:B------:R-:W-:Y:S05]  /*0d50*/  BSYNC.RECONVERGENT B0 ;  /* 0x0000000000007941 */ /* 0x000fea0003800200 */
.L_x_4180:
[----:B------:R-:W-:Y:S04]  /*0d60*/  BSSY.RECONVERGENT B0, `(.L_x_4182) ;  /* 0x0000007000007945 */ /* 0x000fe80003800200 */
[----:B------:R-:W-:Y:S05]  /*0d70*/  @!P6 BRA `(.L_x_4183) ;  /* 0x000000000014e947 */ /* 0x000fea0003800000 */
[----:B------:R-:W-:Y:S01]  /*0d80*/  ISETP.NE.U32.AND P5, PT, R16, -0x1, PT ;  /* 0xffffffff1000780c */ /* 0x000fe20003fa5070 */
[----:B------:R-:W-:-:S03]  /*0d90*/  IMAD.U32 R16, RZ, RZ, UR11 ;  /* 0x0000000bff107e24 */ /* 0x000fc6000f8e00ff */
[----:B------:R-:W-:Y:S01]  /*0da0*/  ISETP.NE.AND.EX P5, PT, R17, -0x1, PT, P5 ;  /* 0xffffffff1100780c */ /* 0x000fe20003fa5350 */
[----:B------:R-:W-:-:S12]  /*0db0*/  IMAD.U32 R17, RZ, RZ, UR18 ;  /* 0x00000012ff117e24 */ /* 0x000fd8000f8e00ff */
[----:B------:R-:W-:-:S07]  /*0dc0*/  @P5 CS2R R16, SRZ ;  /* 0x0000000000105805 */ /* 0x000fce000001ff00 */
.L_x_4183:
[----:B------:R-:W-:Y:S05]  /*0dd0*/  BSYNC.RECONVERGENT B0 ;  /* 0x0000000000007941 */ /* 0x000fea0003800200 */
.L_x_4182:
[----:B------:R-:W-:Y:S01]  /*0de0*/  BSSY.RECONVERGENT B0, `(.L_x_4184) ;  /* 0x0000009000007945 */ /* 0x000fe20003800200 */
        /* <DEDUP_REMOVED lines=8> */
.L_x_4185:
[----:B------:R-:W-:Y:S05]  /*0e70*/  BSYNC.RECONVERGENT B0 ;  /* 0x0000000000007941 */ /* 0x000fea0003800200 */
.L_x_4184:
[----:B------:R-:W-:Y:S01]  /*0e80*/  IMAD.U32 R17, RZ, RZ, UR17 ;  /* 0x00000011ff117e24 */ /* 0x000fe2000f8e00ff */
[----:B------:R-:W-:Y:S01]  /*0e90*/  @!P1 LEA R16, P6, R3, UR8, 0x3 ;  /* 0x0000000803109c11 */ /* 0x000fe2000f8c18ff */
[----:B------:R-:W-:Y:S01]  /*0ea0*/  IMAD.U32 R19, RZ, RZ, UR13 ;  /* 0x0000000dff137e24 */ /* 0x000fe2000f8e00ff */
[----:B------:R-:W-:Y:S01]  /*0eb0*/  UIADD3 UR4, UP0, UPT, UR4, 0x2, URZ ;  /* 0x0000000204047890 */ /* 0x000fe2000ff1e0ff */
[----:B------:R-:W-:Y:S01]  /*0ec0*/  IMAD.U32 R20, RZ, RZ, UR13 ;  /* 0x0000000dff147e24 */ /* 0x000fe2000f8e00ff */
[----:B------:R-:W-:Y:S02]  /*0ed0*/  @!P0 IADD3 R17, P4, P5, R17, UR6, R0 ;  /* 0x0000000611118c10 */ /* 0x000fe4000fd9e000 */
[----:B------:R-:W-:Y:S01]  /*0ee0*/  @!P1 LEA.HI.X R3, R3, UR9, R2, 0x3, P6 ;  /* 0x0000000903039c11 */ /* 0x000fe2000b0f1c02 */
[----:B------:R-:W-:Y:S01]  /*0ef0*/  UISETP.NE.U32.AND UP1, UPT, UR4, UR12, UPT ;  /* 0x0000000c0400728c */ /* 0x000fe2000bf25070 */
[----:B------:R-:W-:Y:S01]  /*0f00*/  @!P0 IADD3 R17, P6, PT, R17, UR13, RZ ;  /* 0x0000000d11118c10 */ /* 0x000fe2000ffde0ff */
[----:B------:R-:W-:Y:S01]  /*0f10*/  UIADD3.X UR5, UPT, UPT, URZ, UR5, URZ, UP0, !UPT ;  /* 0x00000005ff057290 */ /* 0x000fe200087fe4ff */
[----:B------:R-:W-:Y:S01]  /*0f20*/  @!P0 IADD3.X R18, PT, PT, RZ, UR7, RZ, P4, P5 ;  /* 0x00000007ff128c10 */ /* 0x000fe2000a7ea4ff */
[----:B------:R-:W-:Y:S01]  /*0f30*/  ULEA UR6, UP0, UR13, UR6, 0x1 ;  /* 0x000000060d067291 */ /* 0x000fe2000f8008ff */
[----:B------:R-:W-:-:S02]  /*0f40*/  @!P1 LEA R2, P4, R19, R16, 0x3 ;  /* 0x0000001013029211 */ /* 0x000fc400078818ff */
[----:B------:R-:W-:Y:S01]  /*0f50*/  @!P0 LEA R16, P5, R17, UR8, 0x3 ;  /* 0x0000000811108c11 */ /* 0x000fe2000f8a18ff */
[----:B------:R-:W-:Y:S01]  /*0f60*/  @!P0 IMAD.X R18, RZ, RZ, R18, P6 ;  /* 0x000000ffff128224 */ /* 0x000fe200030e0612 */
[----:B------:R-:W-:Y:S01]  /*0f70*/  @!P1 LEA.HI.X R3, R20, R3, RZ, 0x3, P4 ;  /* 0x0000000314039211 */ /* 0x000fe200020f1cff */
[----:B------:R-:W-:-:S03]  /*0f80*/  ULEA.HI.X UR7, UR13, UR7, URZ, 0x1, UP0 ;  /* 0x000000070d077291 */ /* 0x000fc600080f0cff */
[----:B------:R-:W-:Y:S01]  /*0f90*/  @!P0 LEA.HI.X R17, R17, UR9, R18, 0x3, P5 ;  /* 0x0000000911118c11 */ /* 0x000fe2000a8f1c12 */
[----:B------:R0:W-:Y:S04]  /*0fa0*/  @!P1 STG.E.64 desc[UR14][R2.64], R8 ;  /* 0x0000000802009986 */ /* 0x0001e8000c101b0e */
[----:B------:R0:W-:Y:S01]  /*0fb0*/  @!P0 STG.E.64 desc[UR14][R16.64], R12 ;  /* 0x0000000c10008986 */ /* 0x0001e2000c101b0e */
[----:B------:R-:W-:-:S03]  /*0fc0*/  PLOP3.LUT P0, PT, PT, PT, UP1, 0x80, 0x8 ;  /* 0x000000000008781c */ /* 0x000fc60003f0f018 */
[----:B------:R0:W-:Y:S01]  /*0fd0*/  @!P2 STG.E.64 desc[UR14][R4.64], R14 ;  /* 0x0000000e0400a986 */ /* 0x0001e2000c101b0e */
[----:B------:R-:W-:-:S03]  /*0fe0*/  ISETP.NE.AND.EX P0, PT, RZ, UR5, PT, P0 ;  /* 0x00000005ff007c0c */ /* 0x000fc6000bf05300 */
[----:B------:R0:W-:Y:S10]  /*0ff0*/  @!P3 STG.E.64 desc[UR14][R6.64], R10 ;  /* 0x0000000a0600b986 */ /* 0x0001f4000c101b0e */
[----:B------:R-:W-:Y:S05]  /*1000*/  @P0 BRA `(.L_x_4186) ;  /* 0xfffffff000f00947 */ /* 0x000fea000383ffff */
.L_x_4169:
[----:B------:R-:W-:-:S04]  /*1010*/  ULOP3.LUT UR16, UR10, 0x1, URZ, 0xc0, !UPT ;  /* 0x000000010a107892 */ /* 0x000fc8000f8ec0ff */
[----:B------:R-:W-:-:S06]  /*1020*/  UISETP.NE.U32.AND UP0, UPT, UR16, 0x1, UPT ;  /* 0x000000011000788c */ /* 0x000fcc000bf05070 */
[----:B------:R-:W-:-:S13]  /*1030*/  PLOP3.LUT P0, PT, PT, PT, UP0, 0x80, 0x8 ;  /* 0x000000000008781c */ /* 0x000fda0003f0f008 */
[----:B------:R-:W-:Y:S05]  /*1040*/  @!P0 EXIT ;  /* 0x000000000000894d */ /* 0x000fea0003800000 */
[----:B------:R-:W-:Y:S01]  /*1050*/  IADD3 R0, P0, PT, R0, UR6, RZ ;  /* 0x0000000600007c10 */ /* 0x000fe2000ff1e0ff */
[----:B0-----:R-:W-:Y:S01]  /*1060*/  IMAD.U32 R7, RZ, RZ, UR17 ;  /* 0x00000011ff077e24 */ /* 0x001fe2000f8e00ff */
[----:B------:R-:W-:Y:S01]  /*1070*/  CS2R R10, SRZ ;  /* 0x00000000000a7805 */ /* 0x000fe2000001ff00 */
[----:B------:R-:W-:Y:S01]  /*1080*/  USHF.L.U32 UR4, UR17, 0x3, URZ ;  /* 0x0000000311047899 */ /* 0x000fe200080006ff */
[C---:B------:R-:W-:Y:S01]  /*1090*/  ISETP.GE.U32.AND P3, PT, R0.reuse, UR19, PT ;  /* 0x0000001300007c0c */ /* 0x040fe2000bf66070 */
[----:B------:R-:W-:Y:S01]  /*10a0*/  IMAD.X R5, RZ, RZ, UR7, P0 ;  /* 0x00000007ff057e24 */ /* 0x000fe200080e06ff */
[C---:B------:R-:W-:Y:S01]  /*10b0*/  LEA R2, P0, R0.reuse, UR8, 0x3 ;  /* 0x0000000800027c11 */ /* 0x040fe2000f8018ff */
[----:B------:R-:W-:Y:S02]  /*10c0*/  USHF.R.U32.HI UR5, URZ, 0x1d, UR17 ;  /* 0x0000001dff057899 */ /* 0x000fe40008011611 */
[----:B------:R-:W-:Y:S02]  /*10d0*/  IADD3 R4, P1, PT, R0, UR17, RZ ;  /* 0x0000001100047c10 */ /* 0x000fe4000ff3e0ff */
[----:B------:R-:W-:-:S02]  /*10e0*/  CS2R R8, SRZ ;  /* 0x0000000000087805 */ /* 0x000fc4000001ff00 */
[----:B------:R-:W-:Y:S02]  /*10f0*/  ISETP.GE.AND.EX P3, PT, R5, UR20, PT, P3 ;  /* 0x0000001405007c0c */ /* 0x000fe4000bf66330 */
[----:B------:R-:W-:Y:S02]  /*1100*/  CS2R R12, SRZ ;  /* 0x00000000000c7805 */ /* 0x000fe4000001ff00 */
[--C-:B------:R-:W-:Y:S01]  /*1110*/  LEA.HI.X R3, R0, UR9, R5.reuse, 0x3, P0 ;  /* 0x0000000900037c11 */ /* 0x100fe200080f1c05 */
[----:B------:R-:W-:Y:S01]  /*1120*/  IMAD.X R5, RZ, RZ, R5, P1 ;  /* 0x000000ffff057224 */ /* 0x000fe200008e0605 */
[C---:B------:R-:W-:Y:S02]  /*1130*/  IADD3 R0, P0, PT, R4.reuse, UR17, RZ ;  /* 0x0000001104007c10 */ /* 0x040fe4000ff1e0ff */
[----:B------:R-:W-:Y:S01]  /*1140*/  ISETP.GE.U32.AND P2, PT, R4, UR19, PT ;  /* 0x0000001304007c0c */ /* 0x000fe2000bf46070 */
[----:B------:R-:W-:Y:S01]  /*1150*/  IMAD.WIDE.U32 R6, R7, 0x8, R2 ;  /* 0x0000000807067825 */ /* 0x000fe200078e0002 */
[----:B------:R-:W-:-:S02]  /*1160*/  ISETP.GE.U32.AND P1, PT, R0, UR19, PT ;  /* 0x0000001300007c0c */ /* 0x000fc4000bf26070 */
[----:B------:R-:W-:Y:S01]  /*1170*/  IADD3 R0, P4, PT, R0, UR17, RZ ;  /* 0x0000001100007c10 */ /* 0x000fe2000ff9e0ff */
[----:B------:R-:W-:Y:S01]  /*1180*/  IMAD.X R14, RZ, RZ, R5, P0 ;  /* 0x000000ffff0e7224 */ /* 0x000fe200000e0605 */
[----:B------:R-:W-:Y:S01]  /*1190*/  IADD3 R4, P0, PT, R6, UR4, RZ ;  /* 0x0000000406047c10 */ /* 0x000fe2000ff1e0ff */
[----:B------:R-:W2:Y:S01]  /*11a0*/  @!P3 LDG.E.64 R10, desc[UR14][R2.64] ;  /* 0x0000000e020ab981 */ /* 0x000ea2000c1e1b00 */
[----:B------:R-:W-:Y:S02]  /*11b0*/  ISETP.GE.AND.EX P2, PT, R5, UR20, PT, P2 ;  /* 0x0000001405007c0c */ /* 0x000fe4000bf46320 */
[----:B------:R-:W-:Y:S01]  /*11c0*/  ISETP.GE.AND.EX P1, PT, R14, UR20, PT, P1 ;  /* 0x000000140e007c0c */ /* 0x000fe2000bf26310 */
[----:B------:R-:W-:Y:S01]  /*11d0*/  IMAD.X R14, RZ, RZ, R14, P4 ;  /* 0x000000ffff0e7224 */ /* 0x000fe200020e060e */
[----:B------:R-:W-:Y:S02]  /*11e0*/  IADD3.X R5, PT, PT, R7, UR5, RZ, P0, !PT ;  /* 0x0000000507057c10 */ /* 0x000fe400087fe4ff */
[----:B------:R-:W-:-:S04]  /*11f0*/  ISETP.GE.U32.AND P0, PT, R0, UR19, PT ;  /* 0x0000001300007c0c */ /* 0x000fc8000bf06070 */
[----:B------:R-:W-:Y:S02]  /*1200*/  ISETP.GE.AND.EX P0, PT, R14, UR20, PT, P0 ;  /* 0x000000140e007c0c */ /* 0x000fe4000bf06300 */
[----:B------:R-:W-:Y:S02]  /*1210*/  IADD3 R14, P4, PT, R4, UR4, RZ ;  /* 0x00000004040e7c10 */ /* 0x000fe4000ff9e0ff */
[----:B------:R-:W-:Y:S01]  /*1220*/  CS2R R16, SRZ ;  /* 0x0000000000107805 */ /* 0x000fe2000001ff00 */
[----:B------:R-:W3:Y:S01]  /*1230*/  @!P2 LDG.E.64 R12, desc[UR14][R6.64] ;  /* 0x0000000e060ca981 */ /* 0x000ee2000c1e1b00 */
[----:B------:R-:W-:-:S03]  /*1240*/  IADD3.X R15, PT, PT, R5, UR5, RZ, P4, !PT ;  /* 0x00000005050f7c10 */ /* 0x000fc6000a7fe4ff */
        /* <DEDUP_REMOVED lines=13> */
.L_x_4188:
[----:B------:R-:W-:Y:S05]  /*1320*/  BSYNC.RECONVERGENT B0 ;  /* 0x0000000000007941 */ /* 0x000fea0003800200 */
.L_x_4187:
        /* <DEDUP_REMOVED lines=11> */
.L_x_4190:
[----:B------:R-:W-:Y:S05]  /*13e0*/  BSYNC.RECONVERGENT B0 ;  /* 0x0000000000007941 */ /* 0x000fea0003800200 */
.L_x_4189:
[----:B------:R-:W-:Y:S04]  /*13f0*/  BSSY.RECONVERGENT B0, `(.L_x_4191) ;  /* 0x0000007000007945 */ /* 0x000fe80003800200 */
[----:B------:R-:W-:Y:S05]  /*1400*/  @!P6 BRA `(.L_x_4192) ;  /* 0x000000000014e947 */ /* 0x000fea0003800000 */
[----:B------:R-:W-:Y:S01]  /*1410*/  ISETP.NE.U32.AND P5, PT, R8, -0x1, PT ;  /* 0xffffffff0800780c */ /* 0x000fe20003fa5070 */
[----:B------:R-:W-:-:S03]  /*1420*/  IMAD.U32 R8, RZ, RZ, UR11 ;  /* 0x0000000bff087e24 */ /* 0x000fc6000f8e00ff */
[----:B------:R-:W-:Y:S01]  /*1430*/  ISETP.NE.AND.EX P5, PT, R9, -0x1, PT, P5 ;  /* 0xffffffff0900780c */ /* 0x000fe20003fa5350 */
[----:B------:R-:W-:-:S12]  /*1440*/  IMAD.U32 R9, RZ, RZ, UR18 ;  /* 0x00000012ff097e24 */ /* 0x000fd8000f8e00ff */
[----:B------:R-:W-:-:S07]  /*1450*/  @P5 CS2R R8, SRZ ;  /* 0x0000000000085805 */ /* 0x000fce000001ff00 */
.L_x_4192:
[----:B------:R-:W-:Y:S05]  /*1460*/  BSYNC.RECONVERGENT B0 ;  /* 0x0000000000007941 */ /* 0x000fea0003800200 */
.L_x_4191:
[----:B------:R-:W-:Y:S04]  /*1470*/  BSSY.RECONVERGENT B0, `(.L_x_4193) ;  /* 0x0000007000007945 */ /* 0x000fe80003800200 */
[----:B------:R-:W-:Y:S05]  /*1480*/  @!P4 BRA `(.L_x_4194) ;  /* 0x000000000014c947 */ /* 0x000fea0003800000 */
[----:B------:R-:W-:Y:S01]  /*1490*/  ISETP.NE.U32.AND P4, PT, R16, -0x1, PT ;  /* 0xffffffff1000780c */ /* 0x000fe20003f85070 */
[----:B------:R-:W-:-:S03]  /*14a0*/  IMAD.U32 R16, RZ, RZ, UR11 ;  /* 0x0000000bff107e24 */ /* 0x000fc6000f8e00ff */
[----:B------:R-:W-:Y:S01]  /*14b0*/  ISETP.NE.AND.EX P4, PT, R17, -0x1, PT, P4 ;  /* 0xffffffff1100780c */ /* 0x000fe20003f85340 */
[----:B------:R-:W-:-:S12]  /*14c0*/  IMAD.U32 R17, RZ, RZ, UR18 ;  /* 0x00000012ff117e24 */ /* 0x000fd8000f8e00ff */
[----:B------:R-:W-:-:S07]  /*14d0*/  @P4 CS2R R16, SRZ ;  /* 0x0000000000104805 */ /* 0x000fce000001ff00 */
.L_x_4194:
[----:B------:R-:W-:Y:S05]  /*14e0*/  BSYNC.RECONVERGENT B0 ;  /* 0x0000000000007941 */ /* 0x000fea0003800200 */
.L_x_4193:
[----:B------:R0:W-:Y:S04]  /*14f0*/  @!P3 STG.E.64 desc[UR14][R2.64], R10 ;  /* 0x0000000a0200b986 */ /* 0x0001e8000c101b0e */
[----:B------:R1:W-:Y:S04]  /*1500*/  @!P2 STG.E.64 desc[UR14][R6.64], R12 ;  /* 0x0000000c0600a986 */ /* 0x0003e8000c101b0e */
[----:B------:R1:W-:Y:S01]  /*1510*/  @!P1 STG.E.64 desc[UR14][R4.64], R8 ;  /* 0x0000000804009986 */ /* 0x0003e2000c101b0e */
[----:B0-----:R-:W-:Y:S02]  /*1520*/  IMAD.MOV.U32 R2, RZ, RZ, R16 ;  /* 0x000000ffff027224 */ /* 0x001fe400078e0010 */
[----:B------:R-:W-:Y:S01]  /*1530*/  IMAD.MOV.U32 R3, RZ, RZ, R17 ;  /* 0x000000ffff037224 */ /* 0x000fe200078e0011 */
[----:B------:R-:W-:Y:S06]  /*1540*/  @P0 EXIT ;  /* 0x000000000000094d */ /* 0x000fec0003800000 */
[----:B------:R-:W-:Y:S01]  /*1550*/  STG.E.64 desc[UR14][R14.64], R2 ;  /* 0x000000020e007986 */ /* 0x000fe2000c101b0e */
[----:B------:R-:W-:Y:S05]  /*1560*/  EXIT ;  /* 0x000000000000794d */ /* 0x000fea0003800000 */
.L_x_4168:
[----:B------:R-:W-:-:S04]  /*1570*/  UISETP.NE.U32.AND UP0, UPT, UR6, URZ, UPT ;  /* 0x000000ff0600728c */ /* 0x000fc8000bf05070 */
[----:B------:R-:W-:-:S09]  /*1580*/  UISETP.NE.AND.EX UP0, UPT, UR7, URZ, UPT, UP0 ;  /* 0x000000ff0700728c */ /* 0x000fd2000bf05300 */
[----:B------:R-:W-:Y:S05]  /*1590*/  BRA.U !UP0, `(.L_x_4195) ;  /* 0x0000000908d07547 */ /* 0x000fea000b800000 */
[----:B------:R-:W-:Y:S01]  /*15a0*/  UMOV UR4, URZ ;  /* 0x000000ff00047c82 */ /* 0x000fe20008000000 */
[----:B------:R-:W-:-:S05]  /*15b0*/  UMOV UR5, URZ ;  /* 0x000000ff00057c82 */ /* 0x000fca0008000000 */
.L_x_4204:
[----:B01----:R-:W-:Y:S02]  /*15c0*/  IADD3 R5, P1, PT, R0, UR4, RZ ;  /* 0x0000000400057c10 */ /* 0x003fe4000ff3e0ff */
[----:B------:R-:W-:Y:S01]  /*15d0*/  CS2R R10, SRZ ;  /* 0x00000000000a7805 */ /* 0x000fe2000001ff00 */
[----:B------:R-:W-:Y:S01]  /*15e0*/  USHF.L.U32 UR6, UR17, 0x3, URZ ;  /* 0x0000000311067899 */ /* 0x000fe200080006ff */
[C---:B------:R-:W-:Y:S01]  /*15f0*/  ISETP.GE.U32.AND P0, PT, R5.reuse, UR19, PT ;  /* 0x0000001305007c0c */ /* 0x040fe2000bf06070 */
[----:B------:R-:W-:Y:S01]  /*1600*/  IMAD.X R14, RZ, RZ, UR5, P1 ;  /* 0x00000005ff0e7e24 */ /* 0x000fe200088e06ff */
[----:B--2---:R-:W-:-:S04]  /*1610*/  LEA R2, P1, R5, UR8, 0x3 ;  /* 0x0000000805027c11 */ /* 0x004fc8000f8218ff */
[----:B------:R-:W-:Y:S02]  /*1620*/  ISETP.GE.U32.AND.EX P0, PT, R14, UR20, PT, P0 ;  /* 0x000000140e007c0c */ /* 0x000fe4000bf06100 */
[C---:B------:R-:W-:Y:S02]  /*1630*/  LEA.HI.X R3, R5.reuse, UR9, R14, 0x3, P1 ;  /* 0x0000000905037c11 */ /* 0x040fe400088f1c0e */
[----:B------:R-:W-:-:S05]  /*1640*/  IADD3 R5, P1, PT, R5, UR17, RZ ;  /* 0x0000001105057c10 */ /* 0x000fca000ff3e0ff */
[----:B------:R-:W-:Y:S01]  /*1650*/  IMAD.X R17, RZ, RZ, R14, P1 ;  /* 0x000000ffff117224 */ /* 0x000fe200008e060e */
[----:B------:R-:W-:-:S03]  /*1660*/  IADD3 R15, P1, PT, R5, UR17, RZ ;  /* 0x00000011050f7c10 */ /* 0x000fc6000ff3e0ff */
[----:B------:R0:W5:Y:S01]  /*1670*/  @!P0 LDG.E.64 R10, desc[UR14][R2.64] ;  /* 0x0000000e020a8981 */ /* 0x000162000c1e1b00 */
[----:B------:R-:W-:Y:S01]  /*1680*/  ISETP.GE.U32.AND P0, PT, R5, UR19, PT ;  /* 0x0000001305007c0c */ /* 0x000fe2000bf06070 */
[----:B------:R-:W-:Y:S02]  /*1690*/  USHF.R.U32.HI UR7, URZ, 0x1d, UR17 ;  /* 0x0000001dff077899 */ /* 0x000fe40008011611 */
[----:B------:R-:W-:Y:S01]  /*16a0*/  IADD3 R16, P4, PT, R15, UR17, RZ ;  /* 0x000000110f107c10 */ /* 0x000fe2000ff9e0ff */
[----:B------:R-:W-:Y:S01]  /*16b0*/  IMAD.U32 R25, RZ, RZ, UR17 ;  /* 0x00000011ff197e24 */ /* 0x000fe2000f8e00ff */
[----:B------:R-:W-:Y:S01]  /*16c0*/  ISETP.GE.U32.AND.EX P0, PT, R17, UR20, PT, P0 ;  /* 0x0000001411007c0c */ /* 0x000fe2000bf06100 */
[----:B------:R-:W-:Y:S01]  /*16d0*/  IMAD.X R17, RZ, RZ, R17, P1 ;  /* 0x000000ffff117224 */ /* 0x000fe200008e0611 */
[----:B------:R-:W-:Y:S01]  /*16e0*/  IADD3 R22, P3, PT, R2, UR6, RZ ;  /* 0x0000000602167c10 */ /* 0x000fe2000ff7e0ff */
[----:B------:R-:W-:Y:S01]  /*16f0*/  IMAD.U32 R13, RZ, RZ, UR17 ;  /* 0x00000011ff0d7e24 */ /* 0x000fe2000f8e00ff */
[----:B------:R-:W-:Y:S01]  /*1700*/  ISETP.GE.U32.AND P1, PT, R15, UR19, PT ;  /* 0x000000130f007c0c */ /* 0x000fe2000bf26070 */
[----:B------:R-:W-:Y:S01]  /*1710*/  IMAD.X R18, RZ, RZ, R17, P4 ;  /* 0x000000ffff127224 */ /* 0x000fe200020e0611 */
[----:B------:R-:W-:-:S02]  /*1720*/  ISETP.GE.U32.AND P2, PT, R16, UR19, PT ;  /* 0x0000001310007c0c */ /* 0x000fc4000bf46070 */
[----:B------:R-:W-:Y:S02]  /*1730*/  CS2R R8, SRZ ;  /* 0x0000000000087805 */ /* 0x000fe4000001ff00 */
[----:B------:R-:W-:Y:S02]  /*1740*/  IADD3.X R23, PT, PT, R3, UR7, RZ, P3, !PT ;  /* 0x0000000703177c10 */ /* 0x000fe40009ffe4ff */
[----:B------:R-:W-:Y:S02]  /*1750*/  CS2R R4, SRZ ;  /* 0x0000000000047805 */ /* 0x000fe4000001ff00 */
[----:B------:R-:W-:Y:S02]  /*1760*/  ISETP.GE.U32.AND.EX P1, PT, R17, UR20, PT, P1 ;  /* 0x0000001411007c0c */ /* 0x000fe4000bf26110 */
[----:B------:R-:W-:Y:S02]  /*1770*/  CS2R R6, SRZ ;  /* 0x0000000000067805 */ /* 0x000fe4000001ff00 */
[----:B0-----:R-:W-:Y:S01]  /*1780*/  IADD3 R2, P3, PT, R22, UR6, RZ ;  /* 0x0000000616027c10 */ /* 0x001fe2000ff7e0ff */
[----:B------:R0:W5:Y:S01]  /*1790*/  @!P0 LDG.E.64 R8, desc[UR14][R22.64] ;  /* 0x0000000e16088981 */ /* 0x000162000c1e1b00 */
[----:B------:R-:W-:-:S02]  /*17a0*/  ISETP.GE.U32.AND.EX P2, PT, R18, UR20, PT, P2 ;  /* 0x0000001412007c0c */ /* 0x000fc4000bf46120 */
[----:B------:R-:W-:Y:S02]  /*17b0*/  LEA R24, P4, R25, R2, 0x3 ;  /* 0x0000000219187211 */ /* 0x000fe400078818ff */
[----:B------:R-:W-:Y:S01]  /*17c0*/  IADD3.X R3, PT, PT, R23, UR7, RZ, P3, !PT ;  /* 0x0000000717037c10 */ /* 0x000fe20009ffe4ff */
[----:B------:R-:W1:Y:S03]  /*17d0*/  LDCU.64 UR6, c[0x0][0x10b0] ;  /* 0x00021600ff0677ac */ /* 0x000e660008000a00 */
[----:B------:R-:W-:Y:S01]  /*17e0*/  LEA.HI.X R25, R13, R3, RZ, 0x3, P4 ;  /* 0x000000030d197211 */ /* 0x000fe200020f1cff */
[----:B------:R0:W5:Y:S04]  /*17f0*/  @!P1 LDG.E.64 R4, desc[UR14][R2.64] ;  /* 0x0000000e02049981 */ /* 0x000168000c1e1b00 */
[----:B------:R0:W5:Y:S01]  /*1800*/  @!P2 LDG.E.64 R6, desc[UR14][R24.64] ;  /* 0x0000000e1806a981 */ /* 0x000162000c1e1b00 */
[----:B------:R-:W-:-:S02]  /*1810*/  IMAD.MOV.U32 R12, RZ, RZ, 0x1 ;  /* 0x00000001ff0c7424 */ /* 0x000fc400078e00ff */
[----:B------:R-:W-:Y:S02]  /*1820*/  IMAD.MOV.U32 R19, RZ, RZ, RZ ;  /* 0x000000ffff137224 */ /* 0x000fe400078e00ff */
[----:B-1----:R-:W-:Y:S02]  /*1830*/  IMAD.U32 R21, RZ, RZ, UR6 ;  /* 0x00000006ff157e24 */ /* 0x002fe4000f8e00ff */
[----:B0-----:R-:W-:-:S07]  /*1840*/  IMAD.U32 R20, RZ, RZ, UR7 ;  /* 0x00000007ff147e24 */ /* 0x001fce000f8e00ff */
.L_x_4196:
        /* <DEDUP_REMOVED lines=20> */
[----:B------:R-:W-:Y:S02]  /*1990*/  IMAD.U32 R21, RZ, RZ, UR6 ;  /* 0x00000006ff157e24 */ /* 0x000fe4000f8e00ff */
[----:B------:R-:W-:-:S07]  /*19a0*/  IMAD.U32 R20, RZ, RZ, UR7 ;  /* 0x00000007ff147e24 */ /* 0x000fce000f8e00ff */
.L_x_4197:
        /* <DEDUP_REMOVED lines=22> */
.L_x_4198:
        /* <DEDUP_REMOVED lines=18> */
[----:B------:R-:W-:Y:S01]  /*1c30*/  IMAD.MOV.U32 R20, RZ, RZ, 0x1 ;  /* 0x00000001ff147424 */ /* 0x000fe200078e00ff */
[----:B------:R-:W-:Y:S01]  /*1c40*/  UMOV UR10, UR7 ;  /* 0x00000007000a7c82 */ /* 0x000fe20008000000 */
[----:B------:R-:W-:-:S07]  /*1c50*/  IMAD.MOV.U32 R21, RZ, RZ, RZ ;  /* 0x000000ffff157224 */ /* 0x000fce00078e00ff */
.L_x_4199:
[----:B------:R-:W-:Y:S01]  /*1c60*/  ULOP3.LUT UR7, UR6, 0x1, URZ, 0xc0, !UPT ;  /* 0x0000000106077892 */ /* 0x000fe2000f8ec0ff */
[----:B------:R-:W-:-:S03]  /*1c70*/  IMAD R9, R7, R6, RZ ;  /* 0x0000000607097224 */ /* 0x000fc600078e02ff */
[----:B------:R-:W-:Y:S01]  /*1c80*/  UISETP.NE.U32.AND UP0, UPT, UR7, 0x1, UPT ;  /* 0x000000010700788c */ /* 0x000fe2000bf05070 */
[----:B------:R-:W-:Y:S01]  /*1c90*/  IMAD R9, R6, R7, R9 ;  /* 0x0000000706097224 */ /* 0x000fe200078e0209 */
[----:B------:R-:W-:Y:S02]  /*1ca0*/  USHF.R.U32.HI UR7, URZ, 0x1, UR10 ;  /* 0x00000001ff077899 */ /* 0x000fe4000801160a */
[----:B------:R-:W-:-:S06]  /*1cb0*/  UISETP.NE.U32.AND.EX UP0, UPT, URZ, URZ, UPT, UP0 ;  /* 0x000000ffff00728c */ /* 0x000fcc000bf05100 */
[----:B------:R-:W-:Y:S01]  /*1cc0*/  PLOP3.LUT P1, PT, PT, PT, UP0, 0x80, 0x8 ;  /* 0x000000000008781c */ /* 0x000fe20003f2f008 */
[----:B------:R-:W-:Y:S02]  /*1cd0*/  UISETP.GT.U32.AND UP0, UPT, UR6, 0x1, UPT ;  /* 0x000000010600788c */ /* 0x000fe4000bf04070 */
[----:B------:R-:W-:Y:S01]  /*1ce0*/  USHF.R.U64 UR6, UR6, 0x1, UR10 ;  /* 0x0000000106067899 */ /* 0x000fe2000800120a */
[----:B------:R-:W-:Y:S01]  /*1cf0*/  SEL R5, R7, RZ, !P1 ;  /* 0x000000ff07057207 */ /* 0x000fe20004800000 */
[----:B------:R-:W-:Y:S01]  /*1d00*/  UISETP.GT.U32.AND.EX UP0, UPT, UR10, URZ, UPT, UP0 ;  /* 0x000000ff0a00728c */ /* 0x000fe2000bf04100 */
[C---:B------:R-:W-:Y:S01]  /*1d10*/  SEL R4, R6.reuse, 0x1, !P1 ;  /* 0x0000000106047807 */ /* 0x040fe20004800000 */
[----:B------:R-:W-:Y:S01]  /*1d20*/  IMAD.WIDE.U32 R6, R6, R6, RZ ;  /* 0x0000000606067225 */ /* 0x000fe200078e00ff */
[----:B------:R-:W-:-:S03]  /*1d30*/  UMOV UR10, UR7 ;  /* 0x00000007000a7c82 */ /* 0x000fc60008000000 */
[----:B------:R-:W-:Y:S02]  /*1d40*/  IMAD R5, R5, R20, RZ ;  /* 0x0000001405057224 */ /* 0x000fe400078e02ff */
[----:B------:R-:W-:Y:S02]  /*1d50*/  IMAD.IADD R7, R7, 0x1, R9 ;  /* 0x0000000107077824 */ /* 0x000fe400078e0209 */
[----:B------:R-:W-:Y:S02]  /*1d60*/  IMAD R21, R21, R4, R5 ;  /* 0x0000000415157224 */ /* 0x000fe400078e0205 */
[----:B------:R-:W-:-:S04]  /*1d70*/  IMAD.WIDE.U32 R4, R4, R20, RZ ;  /* 0x0000001404047225 */ /* 0x000fc800078e00ff */
[----:B------:R-:W-:Y:S02]  /*1d80*/  IMAD.MOV.U32 R20, RZ, RZ, R4 ;  /* 0x000000ffff147224 */ /* 0x000fe400078e0004 */
[----:B------:R-:W-:Y:S01]  /*1d90*/  IMAD.IADD R21, R5, 0x1, R21 ;  /* 0x0000000105157824 */ /* 0x000fe200078e0215 */
[----:B------:R-:W-:Y:S06]  /*1da0*/  BRA.U UP0, `(.L_x_4199) ;  /* 0xfffffffd00ac7547 */ /* 0x000fec000b83ffff */
[----:B------:R-:W-:Y:S01]  /*1db0*/  VIADD R4, R0, UR4 ;  /* 0x0000000400047c36 */ /* 0x000fe20008000000 */
[----:B------:R-:W-:Y:S04]  /*1dc0*/  BSSY.RECONVERGENT B0, `(.L_x_4200) ;  /* 0x0000018000007945 */ /* 0x000fe80003800200 */
[----:B------:R-:W-:-:S04]  /*1dd0*/  ISETP.GE.U32.AND P1, PT, R4, UR19, PT ;  /* 0x0000001304007c0c */ /* 0x000fc8000bf26070 */
[----:B------:R-:W-:Y:S02]  /*1de0*/  ISETP.GE.U32.AND.EX P2, PT, R14, UR20, PT, P1 ;  /* 0x000000140e007c0c */ /* 0x000fe4000bf46110 */
[----:B------:R-:W-:-:S04]  /*1df0*/  ISETP.GE.U32.AND P1, PT, R15, UR19, PT ;  /* 0x000000130f007c0c */ /* 0x000fc8000bf26070 */
[----:B------:R-:W-:-:S07]  /*1e00*/  ISETP.GE.U32.AND.EX P1, PT, R17, UR20, PT, P1 ;  /* 0x0000001411007c0c */ /* 0x000fce000bf26110 */
[----:B------:R-:W-:Y:S01]  /*1e10*/  @!P2 IADD3 R5, P3, PT, R0, UR4, RZ ;  /* 0x000000040005ac10 */ /* 0x000fe2000ff7e0ff */
[----:B------:R-:W-:-:S04]  /*1e20*/  @!P2 IMAD.MOV.U32 R7, RZ, RZ, R19 ;  /* 0x000000ffff07a224 */ /* 0x000fc800078e0013 */
[----:B------:R-:W-:Y:S01]  /*1e30*/  @!P2 IMAD.X R6, RZ, RZ, UR5, P3 ;  /* 0x00000005ff06ae24 */ /* 0x000fe200098e06ff */
[----:B------:R-:W-:Y:S01]  /*1e40*/  @!P2 LEA R4, P3, R5, UR8, 0x3 ;  /* 0x000000080504ac11 */ /* 0x000fe2000f8618ff */
[----:B------:R-:W-:-:S03]  /*1e50*/  @!P1 IMAD.MOV.U32 R9, RZ, RZ, R11 ;  /* 0x000000ffff099224 */ /* 0x000fc600078e000b */
[----:B------:R-:W-:Y:S01]  /*1e60*/  @!P2 LEA.HI.X R5, R5, UR9, R6, 0x3, P3 ;  /* 0x000000090505ac11 */ /* 0x000fe200098f1c06 */
[----:B------:R-:W-:-:S05]  /*1e70*/  @!P2 IMAD.MOV.U32 R6, RZ, RZ, R12 ;  /* 0x000000ffff06a224 */ /* 0x000fca00078e000c */
[----:B------:R0:W-:Y:S01]  /*1e80*/  @!P2 STG.E.64 desc[UR14][R4.64], R6 ;  /* 0x000000060400a986 */ /* 0x0001e2000c101b0e */
[----:B------:R-:W-:Y:S05]  /*1e90*/  @P0 BRA `(.L_x_4201) ;  /* 0x0000000000280947 */ /* 0x000fea0003800000 */
[----:B0-----:R-:W-:Y:S01]  /*1ea0*/  IADD3 R4, P0, PT, R0, UR4, RZ ;  /* 0x0000000400047c10 */ /* 0x001fe2000ff1e0ff */
[----:B------:R-:W-:Y:S02]  /*1eb0*/  IMAD.U32 R7, RZ, RZ, UR17 ;  /* 0x00000011ff077e24 */ /* 0x000fe4000f8e00ff */
[----:B------:R-:W-:Y:S02]  /*1ec0*/  IMAD.U32 R12, RZ, RZ, UR17 ;  /* 0x00000011ff0c7e24 */ /* 0x000fe4000f8e00ff */
[----:B------:R-:W-:Y:S01]  /*1ed0*/  IMAD.X R5, RZ, RZ, UR5, P0 ;  /* 0x00000005ff057e24 */ /* 0x000fe200080e06ff */
[----:B------:R-:W-:Y:S01]  /*1ee0*/  LEA R6, P0, R4, UR8, 0x3 ;  /* 0x0000000804067c11 */ /* 0x000fe2000f8018ff */
[----:B------:R-:W-:-:S03]  /*1ef0*/  IMAD.MOV.U32 R11, RZ, RZ, R13 ;  /* 0x000000ffff0b7224 */ /* 0x000fc600078e000d */
[----:B------:R-:W-:Y:S02]  /*1f00*/  LEA.HI.X R5, R4, UR9, R5, 0x3, P0 ;  /* 0x0000000904057c11 */ /* 0x000fe400080f1c05 */
[----:B------:R-:W-:-:S04]  /*1f10*/  LEA R4, P0, R7, R6, 0x3 ;  /* 0x0000000607047211 */ /* 0x000fc800078018ff */
[----:B------:R-:W-:-:S05]  /*1f20*/  LEA.HI.X R5, R12, R5, RZ, 0x3, P0 ;  /* 0x000000050c057211 */ /* 0x000fca00000f1cff */
[----:B------:R1:W-:Y:S04]  /*1f30*/  STG.E.64 desc[UR14][R4.64], R10 ;  /* 0x0000000a04007986 */ /* 0x0003e8000c101b0e */
.L_x_4201:
[----:B------:R-:W-:Y:S05]  /*1f40*/  BSYNC.RECONVERGENT B0 ;  /* 0x0000000000007941 */ /* 0x000fea0003800200 */
.L_x_4200:
[----:B------:R2:W-:Y:S01]  /*1f50*/  @!P1 STG.E.64 desc[UR14][R2.64], R8 ;  /* 0x0000000802009986 */ /* 0x0005e2000c101b0e */
[----:B------:R-:W-:Y:S01]  /*1f60*/  ISETP.GE.U32.AND P0, PT, R16, UR19, PT ;  /* 0x0000001310007c0c */ /* 0x000fe2000bf06070 */
[----:B------:R-:W-:Y:S03]  /*1f70*/  BSSY.RECONVERGENT B0, `(.L_x_4202) ;  /* 0x0000010000007945 */ /* 0x000fe60003800200 */
[----:B------:R-:W-:-:S13]  /*1f80*/  ISETP.GE.U32.AND.EX P0, PT, R18, UR20, PT, P0 ;  /* 0x0000001412007c0c */ /* 0x000fda000bf06100 */
[----:B--2---:R-:W-:Y:S05]  /*1f90*/  @P0 BRA `(.L_x_4203) ;  /* 0x0000000000340947 */ /* 0x004fea0003800000 */
[----:B------:R-:W-:Y:S01]  /*1fa0*/  USHF.L.U32 UR6, UR17, 0x3, URZ ;  /* 0x0000000311067899 */ /* 0x000fe200080006ff */
[----:B------:R-:W-:Y:S01]  /*1fb0*/  IADD3 R2, P0, PT, R0, UR4, RZ ;  /* 0x0000000400027c10 */ /* 0x000fe2000ff1e0ff */
[----:B------:R-:W-:-:S04]  /*1fc0*/  USHF.R.U32.HI UR7, URZ, 0x1d, UR17 ;  /* 0x0000001dff077899 */ /* 0x000fc80008011611 */
[----:B------:R-:W-:Y:S01]  /*1fd0*/  IMAD.X R3, RZ, RZ, UR5, P0 ;  /* 0x00000005ff037e24 */ /* 0x000fe200080e06ff */
[C---:B01----:R-:W-:Y:S01]  /*1fe0*/  LEA R4, P0, R2.reuse, UR8, 0x3 ;  /* 0x0000000802047c11 */ /* 0x043fe2000f8018ff */
[----:B------:R-:W-:Y:S02]  /*1ff0*/  IMAD.U32 R5, RZ, RZ, UR6 ;  /* 0x00000006ff057e24 */ /* 0x000fe4000f8e00ff */
[----:B------:R-:W-:Y:S01]  /*2000*/  IMAD.U32 R6, RZ, RZ, UR7 ;  /* 0x00000007ff067e24 */ /* 0x000fe2000f8e00ff */
[----:B------:R-:W-:Y:S02]  /*2010*/  LEA.HI.X R3, R2, UR9, R3, 0x3, P0 ;  /* 0x0000000902037c11 */ /* 0x000fe400080f1c03 */
[----:B------:R-:W-:-:S04]  /*2020*/  IADD3 R2, P0, P1, R4, UR6, R5 ;  /* 0x0000000604027c10 */ /* 0x000fc8000f91e005 */
[----:B------:R-:W-:Y:S02]  /*2030*/  IADD3.X R3, PT, PT, R3, UR7, R6, P0, P1 ;  /* 0x0000000703037c10 */ /* 0x000fe400087e2406 */
[----:B------:R-:W-:-:S04]  /*2040*/  IADD3 R2, P0, PT, R2, UR6, RZ ;  /* 0x0000000602027c10 */ /* 0x000fc8000ff1e0ff */
[----:B------:R-:W-:-:S05]  /*2050*/  IADD3.X R3, PT, PT, R3, UR7, RZ, P0, !PT ;  /* 0x0000000703037c10 */ /* 0x000fca00087fe4ff */
[----:B------:R2:W-:Y:S04]  /*2060*/  STG.E.64 desc[UR14][R2.64], R20 ;  /* 0x0000001402007986 */ /* 0x0005e8000c101b0e */
.L_x_4203:
[----:B------:R-:W-:Y:S05]  /*2070*/  BSYNC.RECONVERGENT B0 ;  /* 0x0000000000007941 */ /* 0x000fea0003800200 */
.L_x_4202:
[----:B------:R-:W-:-:S04]  /*2080*/  UIADD3 UR4, UP0, UPT, UR13, UR4, URZ ;  /* 0x000000040d047290 */ /* 0x000fc8000ff1e0ff */
[----:B------:R-:W-:Y:S02]  /*2090*/  UIADD3.X UR5, UPT, UPT, URZ, UR5, URZ, UP0, !UPT ;  /* 0x00000005ff057290 */ /* 0x000fe400087fe4ff */
[----:B------:R-:W-:-:S04]  /*20a0*/  UISETP.GE.U32.AND UP0, UPT, UR4, UR19, UPT ;  /* 0x000000130400728c */ /* 0x000fc8000bf06070 */
[----:B------:R-:W-:-:S09]  /*20b0*/  UISETP.GE.U32.AND.EX UP0, UPT, UR5, UR20, UPT, UP0 ;  /* 0x000000140500728c */ /* 0x000fd2000bf06100 */
[----:B------:R-:W-:Y:S05]  /*20c0*/  BRA.U !UP0, `(.L_x_4204) ;  /* 0xfffffff5083c7547 */ /* 0x000fea000b83ffff */
[----:B------:R-:W-:Y:S05]  /*20d0*/  EXIT ;  /* 0x000000000000794d */ /* 0x000fea0003800000 */
.L_x_4195:
        /* <DEDUP_REMOVED lines=22> */
.L_x_4206:
[----:B-1----:R-:W-:Y:S01]  /*2240*/  IADD3 R7, P0, PT, R0, UR6, RZ ;  /* 0x0000000600077c10 */ /* 0x002fe2000ff1e0ff */
[----:B------:R-:W-:-:S03]  /*2250*/  UIADD3 UR4, UP0, UPT, UR4, 0x2, URZ ;  /* 0x0000000204047890 */ /* 0x000fc6000ff1e0ff */
[C---:B------:R-:W-:Y:S01]  /*2260*/  ISETP.GE.U32.AND P1, PT, R7.reuse, UR19, PT ;  /* 0x0000001307007c0c */ /* 0x040fe2000bf26070 */
[----:B------:R-:W-:Y:S01]  /*2270*/  IMAD.X R2, RZ, RZ, UR7, P0 ;  /* 0x00000007ff027e24 */ /* 0x000fe200080e06ff */
[----:B------:R-:W-:Y:S01]  /*2280*/  IADD3 R6, P0, PT, R7, UR17, RZ ;  /* 0x0000001107067c10 */ /* 0x000fe2000ff1e0ff */
[----:B------:R-:W-:Y:S02]  /*2290*/  UISETP.NE.U32.AND UP1, UPT, UR4, UR11, UPT ;  /* 0x0000000b0400728c */ /* 0x000fe4000bf25070 */
[----:B------:R-:W-:Y:S01]  /*22a0*/  UIADD3.X UR5, UPT, UPT, URZ, UR5, URZ, UP0, !UPT ;  /* 0x00000005ff057290 */ /* 0x000fe200087fe4ff */
[----:B------:R-:W-:Y:S01]  /*22b0*/  ISETP.GE.AND.EX P1, PT, R2, UR20, PT, P1 ;  /* 0x0000001402007c0c */ /* 0x000fe2000bf26310 */
[----:B------:R-:W-:Y:S01]  /*22c0*/  IMAD.X R15, RZ, RZ, R2, P0 ;  /* 0x000000ffff0f7224 */ /* 0x000fe200000e0602 */
[C---:B------:R-:W-:Y:S01]  /*22d0*/  IADD3 R3, P2, PT, R6.reuse, UR17, RZ ;  /* 0x0000001106037c10 */ /* 0x040fe2000ff5e0ff */
[----:B------:R-:W-:Y:S01]  /*22e0*/  ULEA UR6, UP0, UR13, UR6, 0x1 ;  /* 0x000000060d067291 */ /* 0x000fe2000f8008ff */
[----:B------:R-:W-:-:S02]  /*22f0*/  ISETP.GE.U32.AND P0, PT, R6, UR19, PT ;  /* 0x0000001306007c0c */ /* 0x000fc4000bf06070 */
[----:B------:R-:W-:Y:S01]  /*2300*/  ISETP.GE.U32.AND P3, PT, R3, UR19, PT ;  /* 0x0000001303007c0c */ /* 0x000fe2000bf66070 */
[----:B------:R-:W-:Y:S01]  /*2310*/  IMAD.X R12, RZ, RZ, R15, P2 ;  /* 0x000000ffff0c7224 */ /* 0x000fe200010e060f */
[----:B------:R-:W-:Y:S01]  /*2320*/  ISETP.GE.AND.EX P0, PT, R15, UR20, PT, P0 ;  /* 0x000000140f007c0c */ /* 0x000fe2000bf06300 */
[----:B------:R-:W-:Y:S01]  /*2330*/  ULEA.HI.X UR7, UR13, UR7, URZ, 0x1, UP0 ;  /* 0x000000070d077291 */ /* 0x000fe200080f0cff */
[----:B------:R-:W-:Y:S02]  /*2340*/  IADD3 R14, P4, PT, R3, UR17, RZ ;  /* 0x00000011030e7c10 */ /* 0x000fe4000ff9e0ff */
[----:B------:R-:W-:Y:S01]  /*2350*/  ISETP.GE.AND.EX P3, PT, R12, UR20, PT, P3 ;  /* 0x000000140c007c0c */ /* 0x000fe2000bf66330 */
[----:B------:R-:W-:Y:S01]  /*2360*/  @!P1 IMAD.MOV.U32 R10, RZ, RZ, 0x1 ;  /* 0x00000001ff0a9424 */ /* 0x000fe200078e00ff */
[C---:B------:R-:W-:Y:S01]  /*2370*/  @!P1 LEA R4, P2, R7.reuse, UR8, 0x3 ;  /* 0x0000000807049c11 */ /* 0x040fe2000f8418ff */
[----:B------:R-:W-:Y:S02]  /*2380*/  IMAD.X R17, RZ, RZ, R12, P4 ;  /* 0x000000ffff117224 */ /* 0x000fe400020e060c */
[----:B------:R-:W-:Y:S01]  /*2390*/  @!P1 IMAD.MOV.U32 R11, RZ, RZ, 0x0 ;  /* 0x00000000ff0b9424 */ /* 0x000fe200078e00ff */
[----:B------:R-:W-:-:S02]  /*23a0*/  @!P1 LEA.HI.X R5, R7, UR9, R2, 0x3, P2 ;  /* 0x0000000907059c11 */ /* 0x000fc400090f1c02 */
[----:B------:R-:W-:Y:S01]  /*23b0*/  IADD3 R7, P5, PT, R7, UR13, RZ ;  /* 0x0000000d07077c10 */ /* 0x000fe2000ffbe0ff */
[----:B------:R-:W-:Y:S01]  /*23c0*/  @!P0 IMAD.MOV.U32 R13, RZ, RZ, 0x0 ;  /* 0x00000000ff0d8424 */ /* 0x000fe200078e00ff */
[----:B------:R-:W-:Y:S01]  /*23d0*/  ISETP.GE.U32.AND P2, PT, R14, UR19, PT ;  /* 0x000000130e007c0c */ /* 0x000fe2000bf46070 */
[----:B------:R0:W-:Y:S01]  /*23e0*/  @!P1 STG.E.64 desc[UR14][R4.64], R10 ;  /* 0x0000000a04009986 */ /* 0x0001e2000c101b0e */
[C---:B------:R-:W-:Y:S01]  /*23f0*/  @!P0 LEA R8, P4, R6.reuse, UR8, 0x3 ;  /* 0x0000000806088c11 */ /* 0x040fe2000f8818ff */
[----:B------:R-:W-:Y:S01]  /*2400*/  IMAD.X R16, RZ, RZ, R2, P5 ;  /* 0x000000ffff107224 */ /* 0x000fe200028e0602 */
[----:B------:R-:W-:Y:S02]  /*2410*/  @!P3 LEA R2, P5, R3, UR8, 0x3 ;  /* 0x000000080302bc11 */ /* 0x000fe4000f8a18ff */
[----:B------:R-:W-:Y:S02]  /*2420*/  ISETP.GE.AND.EX P2, PT, R17, UR20, PT, P2 ;  /* 0x0000001411007c0c */ /* 0x000fe4000bf46320 */
[----:B------:R-:W-:Y:S01]  /*2430*/  @!P3 LEA.HI.X R3, R3, UR9, R12, 0x3, P5 ;  /* 0x000000090303bc11 */ /* 0x000fe2000a8f1c0c */
[----:B------:R-:W-:Y:S01]  /*2440*/  @!P0 IMAD.MOV.U32 R12, RZ, RZ, 0x1 ;  /* 0x00000001ff0c8424 */ /* 0x000fe200078e00ff */
[----:B------:R-:W-:-:S02]  /*2450*/  IADD3 R18, P5, PT, R6, UR13, RZ ;  /* 0x0000000d06127c10 */ /* 0x000fc4000ffbe0ff */
[--C-:B------:R-:W-:Y:S02]  /*2460*/  @!P0 LEA.HI.X R9, R6, UR9, R15.reuse, 0x3, P4 ;  /* 0x0000000906098c11 */ /* 0x100fe4000a0f1c0f */
[----:B------:R-:W-:Y:S01]  /*2470*/  ISETP.GE.U32.AND P1, PT, R7, UR19, PT ;  /* 0x0000001307007c0c */ /* 0x000fe2000bf26070 */
[----:B------:R-:W-:Y:S01]  /*2480*/  IMAD.X R15, RZ, RZ, R15, P5 ;  /* 0x000000ffff0f7224 */ /* 0x000fe200028e060f */
[C---:B------:R-:W-:Y:S01]  /*2490*/  ISETP.GE.U32.AND P6, PT, R18.reuse, UR19, PT ;  /* 0x0000001312007c0c */ /* 0x040fe2000bfc6070 */
[----:B------:R1:W-:Y:S01]  /*24a0*/  @!P0 STG.E.64 desc[UR14][R8.64], R12 ;  /* 0x0000000c08008986 */ /* 0x0003e2000c101b0e */
[----:B0-----:R-:W-:Y:S01]  /*24b0*/  IADD3 R10, P4, PT, R18, UR17, RZ ;  /* 0x00000011120a7c10 */ /* 0x001fe2000ff9e0ff */
[----:B------:R-:W-:Y:S01]  /*24c0*/  @!P2 IMAD.MOV.U32 R19, RZ, RZ, 0x0 ;  /* 0x00000000ff13a424 */ /* 0x000fe200078e00ff */
[----:B------:R-:W-:Y:S02]  /*24d0*/  ISETP.GE.AND.EX P1, PT, R16, UR20, PT, P1 ;  /* 0x0000001410007c0c */ /* 0x000fe4000bf26310 */
[----:B------:R-:W-:Y:S01]  /*24e0*/  ISETP.GE.AND.EX P0, PT, R15, UR20, PT, P6 ;  /* 0x000000140f007c0c */ /* 0x000fe2000bf06360 */
[----:B------:R-:W-:Y:S01]  /*24f0*/  IMAD.X R11, RZ, RZ, R15, P4 ;  /* 0x000000ffff0b7224 */ /* 0x000fe200020e060f */
[----:B------:R-:W-:-:S02]  /*2500*/  @!P2 LEA R4, P5, R14, UR8, 0x3 ;  /* 0x000000080e04ac11 */ /* 0x000fc4000f8a18ff */
[----:B------:R-:W-:Y:S02]  /*2510*/  IADD3 R20, P6, PT, R10, UR17, RZ ;  /* 0x000000110a147c10 */ /* 0x000fe4000ffde0ff */
[----:B------:R-:W-:Y:S01]  /*2520*/  @!P2 LEA.HI.X R5, R14, UR9, R17, 0x3, P5 ;  /* 0x000000090e05ac11 */ /* 0x000fe2000a8f1c11 */
[----:B------:R-:W-:Y:S01]  /*2530*/  @!P3 IMAD.MOV.U32 R17, RZ, RZ, 0x0 ;  /* 0x00000000ff11b424 */ /* 0x000fe200078e00ff */
[----:B------:R-:W-:Y:S01]  /*2540*/  ISETP.GE.U32.AND P5, PT, R10, UR19, PT ;  /* 0x000000130a007c0c */ /* 0x000fe2000bfa6070 */
[----:B------:R-:W-:Y:S01]  /*2550*/  IMAD.X R21, RZ, RZ, R11, P6 ;  /* 0x000000ffff157224 */ /* 0x000fe200030e060b */
[----:B------:R-:W-:Y:S02]  /*2560*/  ISETP.GE.U32.AND P4, PT, R20, UR19, PT ;  /* 0x0000001314007c0c */ /* 0x000fe4000bf86070 */
[----:B------:R-:W-:Y:S02]  /*2570*/  ISETP.GE.AND.EX P5, PT, R11, UR20, PT, P5 ;  /* 0x000000140b007c0c */ /* 0x000fe4000bfa6350 */
[----:B------:R-:W-:-:S02]  /*2580*/  ISETP.GE.AND.EX P4, PT, R21, UR20, PT, P4 ;  /* 0x0000001415007c0c */ /* 0x000fc4000bf86340 */
        /* <DEDUP_REMOVED lines=21> */
[----:B------:R1:W-:Y:S01]  /*26e0*/  @!P0 STG.E.64 desc[UR14][R8.64], R20 ;  /* 0x0000001408008986 */ /* 0x0003e2000c101b0e */
[----:B------:R-:W-:-:S03]  /*26f0*/  PLOP3.LUT P0, PT, PT, PT, UP1, 0x80, 0x8 ;  /* 0x000000000008781c */ /* 0x000fc60003f0f018 */
[----:B------:R1:W-:Y:S01]  /*2700*/  @!P5 STG.E.64 desc[UR14][R12.64], R22 ;  /* 0x000000160c00d986 */ /* 0x0003e2000c101b0e */
[----:B------:R-:W-:-:S03]  /*2710*/  ISETP.NE.AND.EX P0, PT, RZ, UR5, PT, P0 ;  /* 0x00000005ff007c0c */ /* 0x000fc6000bf05300 */
[----:B------:R1:W-:Y:S10]  /*2720*/  @!P4 STG.E.64 desc[UR14][R14.64], R2 ;  /* 0x000000020e00c986 */ /* 0x0003f4000c101b0e */
[----:B------:R-:W-:Y:S05]  /*2730*/  @P0 BRA `(.L_x_4206) ;  /* 0xfffffff800c00947 */ /* 0x000fea000383ffff */
.L_x_4205:
        /* <DEDUP_REMOVED lines=43> */
.L_x_4167:
        /* <DEDUP_REMOVED lines=17> */
.L_x_4216:
[----:B------:R-:W-:-:S04]  /*2b00*/  LEA R2, P0, R0, UR8, 0x5 ;  /* 0x0000000800027c11 */ /* 0x000fc8000f8028ff */
[----:B------:R-:W-:-:S05]  /*2b10*/  LEA.HI.X R3, R0, UR9, R13, 0x5, P0 ;  /* 0x0000000900037c11 */ /* 0x000fca00080f2c0d */
        /* <DEDUP_REMOVED lines=16> */
.L_x_4209:
[----:B0-----:R-:W-:Y:S05]  /*2c20*/  BSYNC.RECONVERGENT B0 ;  /* 0x0000000000007941 */ /* 0x001fea0003800200 */
.L_x_4208:
[----:B------:R-:W-:Y:S04]  /*2c30*/  BSSY.RECONVERGENT B0, `(.L_x_4210) ;  /* 0x0000007000007945 */ /* 0x000fe80003800200 */
[----:B------:R-:W-:Y:S05]  /*2c40*/  @!P2 BRA `(.L_x_4211) ;  /* 0x000000000014a947 */ /* 0x000fea0003800000 */
[----:B------:R-:W-:Y:S01]  /*2c50*/  ISETP.NE.U32.AND P2, PT, R6, -0x1, PT ;  /* 0xffffffff0600780c */ /* 0x000fe20003f45070 */
[----:B------:R-:W-:-:S03]  /*2c60*/  IMAD.U32 R6, RZ, RZ, UR4 ;  /* 0x00000004ff067e24 */ /* 0x000fc6000f8e00ff */
[----:B------:R-:W-:Y:S01]  /*2c70*/  ISETP.NE.AND.EX P2, PT, R7, -0x1, PT, P2 ;  /* 0xffffffff0700780c */ /* 0x000fe20003f45320 */
[----:B------:R-:W-:-:S12]  /*2c80*/  IMAD.U32 R7, RZ, RZ, UR7 ;  /* 0x00000007ff077e24 */ /* 0x000fd8000f8e00ff */
[----:B------:R-:W-:-:S07]  /*2c90*/  @P2 CS2R R6, SRZ ;  /* 0x0000000000062805 */ /* 0x000fce000001ff00 */
.L_x_4211:
[----:B------:R-:W-:Y:S05]  /*2ca0*/  BSYNC.RECONVERGENT B0 ;  /* 0x0000000000007941 */ /* 0x000fea0003800200 */
.L_x_4210:
[----:B------:R-:W-:Y:S04]  /*2cb0*/  BSSY.RECONVERGENT B0, `(.L_x_4212) ;  /* 0x0000007000007945 */ /* 0x000fe80003800200 */
[----:B------:R-:W-:Y:S05]  /*2cc0*/  @!P1 BRA `(.L_x_4213) ;  /* 0x0000000000149947 */ /* 0x000fea0003800000 */
[----:B------:R-:W-:Y:S01]  /*2cd0*/  ISETP.NE.U32.AND P1, PT, R8, -0x1, PT ;  /* 0xffffffff0800780c */ /* 0x000fe20003f25070 */
[----:B------:R-:W-:-:S03]  /*2ce0*/  IMAD.U32 R8, RZ, RZ, UR4 ;  /* 0x00000004ff087e24 */ /* 0x000fc6000f8e00ff */
[----:B------:R-:W-:Y:S01]  /*2cf0*/  ISETP.NE.AND.EX P1, PT, R9, -0x1, PT, P1 ;  /* 0xffffffff0900780c */ /* 0x000fe20003f25310 */
[----:B------:R-:W-:-:S12]  /*2d00*/  IMAD.U32 R9, RZ, RZ, UR7 ;  /* 0x00000007ff097e24 */ /* 0x000fd8000f8e00ff */
[----:B------:R-:W-:-:S07]  /*2d10*/  @P1 CS2R R8, SRZ ;  /* 0x0000000000081805 */ /* 0x000fce000001ff00 */
.L_x_4213:
[----:B------:R-:W-:Y:S05]  /*2d20*/  BSYNC.RECONVERGENT B0 ;  /* 0x0000000000007941 */ /* 0x000fea0003800200 */
.L_x_4212:
[----:B------:R-:W-:Y:S04]  /*2d30*/  BSSY.RECONVERGENT B0, `(.L_x_4214) ;  /* 0x0000007000007945 */ /* 0x000fe80003800200 */
[----:B------:R-:W-:Y:S05]  /*2d40*/  @!P0 BRA `(.L_x_4215) ;  /* 0x0000000000148947 */ /* 0x000fea0003800000 */
[----:B------:R-:W-:Y:S01]  /*2d50*/  ISETP.NE.U32.AND P0, PT, R10, -0x1, PT ;  /* 0xffffffff0a00780c */ /* 0x000fe20003f05070 */
[----:B------:R-:W-:-:S03]  /*2d60*/  IMAD.U32 R10, RZ, RZ, UR4 ;  /* 0x00000004ff0a7e24 */ /* 0x000fc6000f8e00ff */
[----:B------:R-:W-:Y:S01]  /*2d70*/  ISETP.NE.AND.EX P0, PT, R11, -0x1, PT, P0 ;  /* 0xffffffff0b00780c */ /* 0x000fe20003f05300 */
[----:B------:R-:W-:-:S12]  /*2d80*/  IMAD.U32 R11, RZ, RZ, UR7 ;  /* 0x00000007ff0b7e24 */ /* 0x000fd8000f8e00ff */
[----:B------:R-:W-:-:S07]  /*2d90*/  @P0 CS2R R10, SRZ ;  /* 0x00000000000a0805 */ /* 0x000fce000001ff00 */
.L_x_4215:
[----:B------:R-:W-:Y:S05]  /*2da0*/  BSYNC.RECONVERGENT B0 ;  /* 0x0000000000007941 */ /* 0x000fea0003800200 */
.L_x_4214:
[----:B------:R-:W-:Y:S01]  /*2db0*/  IADD3 R0, P0, PT, R0, UR6, RZ ;  /* 0x0000000600007c10 */ /* 0x000fe2000ff1e0ff */
[----:B------:R1:W-:Y:S04]  /*2dc0*/  STG.E.ENL2.256 desc[UR14][R2.64], R4, R8 ;  /* 0xf80000040208797f */ /* 0x0003e8000f12180e */
[C---:B------:R-:W-:Y:S02]  /*2dd0*/  IMAD.SHL.U32 R12, R0.reuse, 0x4, RZ ;  /* 0x00000004000c7824 */ /* 0x040fe400078e00ff */
[----:B------:R-:W-:Y:S01]  /*2de0*/  IMAD.X R13, RZ, RZ, R13, P0 ;  /* 0x000000ffff0d7224 */ /* 0x000fe200000e060d */
[----:B------:R-:W-:Y:S02]  /*2df0*/  LOP3.LUT P0, RZ, R0, 0xffffc000, RZ, 0xc0, !PT ;  /* 0xffffc00000ff7812 */ /* 0x000fe4000780c0ff */
[----:B------:R-:W-:-:S02]  /*2e00*/  ISETP.LT.U32.AND P1, PT, R12, UR11, PT ;  /* 0x0000000b0c007c0c */ /* 0x000fc4000bf21070 */
[----:B------:R-:W-:Y:S02]  /*2e10*/  SHF.L.U64.HI R12, R0, 0x2, R13 ;  /* 0x00000002000c7819 */ /* 0x000fe4000001020d */
[----:B------:R-:W-:Y:S02]  /*2e20*/  LOP3.LUT P0, RZ, R13, 0x3fffffff, RZ, 0xc0, P0 ;  /* 0x3fffffff0dff7812 */ /* 0x000fe4000000c0ff */
[----:B------:R-:W-:-:S13]  /*2e30*/  ISETP.LT.AND.EX P1, PT, R12, UR5, PT, P1 ;  /* 0x000000050c007c0c */ /* 0x000fda000bf21310 */
[----:B-1----:R-:W-:Y:S05]  /*2e40*/  @!P0 BRA P1, `(.L_x_4216) ;  /* 0xfffffffc002c8947 */ /* 0x002fea000083ffff */
[----:B------:R-:W-:Y:S05]  /*2e50*/  EXIT ;  /* 0x000000000000794d */ /* 0x000fea0003800000 */
.L_x_4207:
[----:B------:R-:W-:-:S04]  /*2e60*/  UISETP.NE.U32.AND UP0, UPT, UR12, URZ, UPT ;  /* 0x000000ff0c00728c */ /* 0x000fc8000bf05070 */
[----:B------:R-:W-:-:S09]  /*2e70*/  UISETP.NE.AND.EX UP0, UPT, UR13, URZ, UPT, UP0 ;  /* 0x000000ff0d00728c */ /* 0x000fd2000bf05300 */
[----:B------:R-:W-:Y:S05]  /*2e80*/  BRA.U !UP0, `(.L_x_4217) ;  /* 0x0000000508c87547 */ /* 0x000fea000b800000 */
.L_x_4222:
[----:B-1----:R-:W-:-:S04]  /*2e90*/  LEA R2, P0, R0, UR8, 0x5 ;  /* 0x0000000800027c11 */ /* 0x002fc8000f8028ff */
[----:B------:R-:W-:-:S05]  /*2ea0*/  LEA.HI.X R3, R0, UR9, R13, 0x5, P0 ;  /* 0x0000000900037c11 */ /* 0x000fca00080f2c0d */
[----:B------:R1:W5:Y:S01]  /*2eb0*/  LDG.E.ENL2.256 R4, R8, desc[UR14][R2.64] ;  /* 0xfe00000e0208797e */ /* 0x0003620008121904 */
[----:B------:R-:W2:Y:S01]  /*2ec0*/  LDC R14, c[0x0][0x10b0] ;  /* 0x00042c00ff0e7b82 */ /* 0x000ea20000000800 */
[----:B------:R-:W-:Y:S02]  /*2ed0*/  IMAD.MOV.U32 R12, RZ, RZ, 0x1 ;  /* 0x00000001ff0c7424 */ /* 0x000fe400078e00ff */
[----:B------:R-:W-:-:S05]  /*2ee0*/  IMAD.MOV.U32 R17, RZ, RZ, RZ ;  /* 0x000000ffff117224 */ /* 0x000fca00078e00ff */
[----:B------:R-:W3:Y:S01]  /*2ef0*/  LDC R15, c[0x0][0x10b4] ;  /* 0x00042d00ff0f7b82 */ /* 0x000ee20000000800 */
[----:B--2---:R-:W-:Y:S02]  /*2f00*/  IMAD.MOV.U32 R21, RZ, RZ, R14 ;  /* 0x000000ffff157224 */ /* 0x004fe400078e000e */
[----:B-1-3--:R-:W-:-:S07]  /*2f10*/  IMAD.MOV.U32 R16, RZ, RZ, R15 ;  /* 0x000000ffff107224 */ /* 0x00afce00078e000f */
.L_x_4218:
        /* <DEDUP_REMOVED lines=23> */
.L_x_4219:
        /* <DEDUP_REMOVED lines=23> */
.L_x_4220:
        /* <DEDUP_REMOVED lines=15> */
[----:B------:R-:W-:Y:S02]  /*32f0*/  IMAD.IADD R5, R5, 0x1, R23 ;  /* 0x0000000105057824 */ /* 0x000fe400078e0217 */
[----:B------:R-:W-:-:S04]  /*3300*/  IMAD.IADD R11, R9, 0x1, R11 ;  /* 0x00000001090b7824 */ /* 0x000fc800078e020b */
[----:B------:R-:W-:Y:S05]  /*3310*/  @P0 BRA `(.L_x_4220) ;  /* 0xfffffffc00b80947 */ /* 0x000fea000383ffff */
[----:B------:R-:W-:Y:S02]  /*3320*/  IMAD.MOV.U32 R21, RZ, RZ, R15 ;  /* 0x000000ffff157224 */ /* 0x000fe400078e000f */
[----:B------:R-:W-:Y:S02]  /*3330*/  IMAD.MOV.U32 R10, RZ, RZ, 0x1 ;  /* 0x00000001ff0a7424 */ /* 0x000fe400078e00ff */
[----:B------:R-:W-:-:S07]  /*3340*/  IMAD.MOV.U32 R15, RZ, RZ, RZ ;  /* 0x000000ffff0f7224 */ /* 0x000fce00078e00ff */
.L_x_4221:
[----:B------:R-:W-:Y:S01]  /*3350*/  LOP3.LUT R4, R14, 0x1, RZ, 0xc0, !PT ;  /* 0x000000010e047812 */ /* 0x000fe200078ec0ff */
[----:B------:R-:W-:-:S03]  /*3360*/  IMAD R20, R7, R6, RZ ;  /* 0x0000000607147224 */ /* 0x000fc600078e02ff */
[----:B------:R-:W-:-:S04]  /*3370*/  ISETP.NE.U32.AND P0, PT, R4, 0x1, PT ;  /* 0x000000010400780c */ /* 0x000fc80003f05070 */
[----:B------:R-:W-:-:S04]  /*3380*/  ISETP.NE.U32.AND.EX P0, PT, RZ, RZ, PT, P0 ;  /* 0x000000ffff00720c */ /* 0x000fc80003f05100 */
[----:B------:R-:W-:Y:S02]  /*3390*/  SEL R5, R7, RZ, !P0 ;  /* 0x000000ff07057207 */ /* 0x000fe40004000000 */
[----:B------:R-:W-:Y:S02]  /*33a0*/  SEL R9, R6, 0x1, !P0 ;  /* 0x0000000106097807 */ /* 0x000fe40004000000 */
[----:B------:R-:W-:Y:S01]  /*33b0*/  ISETP.GT.U32.AND P0, PT, R14, 0x1, PT ;  /* 0x000000010e00780c */ /* 0x000fe20003f04070 */
[-C--:B------:R-:W-:Y:S02]  /*33c0*/  IMAD R18, R5, R10.reuse, RZ ;  /* 0x0000000a05127224 */ /* 0x080fe400078e02ff */
[----:B------:R-:W-:Y:S01]  /*33d0*/  IMAD.WIDE.U32 R4, R9, R10, RZ ;  /* 0x0000000a09047225 */ /* 0x000fe200078e00ff */
[----:B------:R-:W-:-:S03]  /*33e0*/  ISETP.GT.U32.AND.EX P0, PT, R21, RZ, PT, P0 ;  /* 0x000000ff1500720c */ /* 0x000fc60003f04100 */
[----:B------:R-:W-:Y:S02]  /*33f0*/  IMAD R15, R15, R9, R18 ;  /* 0x000000090f0f7224 */ /* 0x000fe400078e0212 */
[----:B------:R-:W-:Y:S01]  /*3400*/  IMAD.MOV.U32 R10, RZ, RZ, R4 ;  /* 0x000000ffff0a7224 */ /* 0x000fe200078e0004 */
[----:B------:R-:W-:Y:S01]  /*3410*/  SHF.R.U64 R4, R14, 0x1, R21 ;  /* 0x000000010e047819 */ /* 0x000fe20000001215 */
[----:B------:R-:W-:Y:S01]  /*3420*/  IMAD.IADD R15, R5, 0x1, R15 ;  /* 0x00000001050f7824 */ /* 0x000fe200078e020f */
[----:B------:R-:W-:Y:S01]  /*3430*/  SHF.R.U32.HI R5, RZ, 0x1, R21 ;  /* 0x00000001ff057819 */ /* 0x000fe20000011615 */
[C---:B------:R-:W-:Y:S02]  /*3440*/  IMAD R9, R6.reuse, R7, R20 ;  /* 0x0000000706097224 */ /* 0x040fe400078e0214 */
[----:B------:R-:W-:-:S04]  /*3450*/  IMAD.WIDE.U32 R6, R6, R6, RZ ;  /* 0x0000000606067225 */ /* 0x000fc800078e00ff */
[----:B------:R-:W-:Y:S02]  /*3460*/  IMAD.IADD R7, R7, 0x1, R9 ;  /* 0x0000000107077824 */ /* 0x000fe400078e0209 */
[----:B------:R-:W-:Y:S02]  /*3470*/  IMAD.MOV.U32 R14, RZ, RZ, R4 ;  /* 0x000000ffff0e7224 */ /* 0x000fe400078e0004 */
[----:B------:R-:W-:Y:S01]  /*3480*/  IMAD.MOV.U32 R21, RZ, RZ, R5 ;  /* 0x000000ffff157224 */ /* 0x000fe200078e0005 */
[----:B------:R-:W-:Y:S06]  /*3490*/  @P0 BRA `(.L_x_4221) ;  /* 0xfffffffc00ac0947 */ /* 0x000fec000383ffff */
[----:B0-----:R-:W-:Y:S01]  /*34a0*/  IADD3 R0, P0, PT, R0, UR6, RZ ;  /* 0x0000000600007c10 */ /* 0x001fe2000ff1e0ff */
[----:B------:R-:W-:Y:S02]  /*34b0*/  IMAD.MOV.U32 R4, RZ, RZ, R12 ;  /* 0x000000ffff047224 */ /* 0x000fe400078e000c */
[----:B------:R-:W-:Y:S02]  /*34c0*/  IMAD.MOV.U32 R9, RZ, RZ, R11 ;  /* 0x000000ffff097224 */ /* 0x000fe400078e000b */
[----:B------:R-:W-:Y:S02]  /*34d0*/  IMAD.MOV.U32 R5, RZ, RZ, R17 ;  /* 0x000000ffff057224 */ /* 0x000fe400078e0011 */
[----:B------:R-:W-:Y:S02]  /*34e0*/  IMAD.MOV.U32 R6, RZ, RZ, R16 ;  /* 0x000000ffff067224 */ /* 0x000fe400078e0010 */
[----:B------:R-:W-:Y:S02]  /*34f0*/  IMAD.MOV.U32 R7, RZ, RZ, R19 ;  /* 0x000000ffff077224 */ /* 0x000fe400078e0013 */
[----:B------:R-:W-:-:S02]  /*3500*/  IMAD.MOV.U32 R11, RZ, RZ, R15 ;  /* 0x000000ffff0b7224 */ /* 0x000fc400078e000f */
[C---:B------:R-:W-:Y:S02]  /*3510*/  IMAD.SHL.U32 R12, R0.reuse, 0x4, RZ ;  /* 0x00000004000c7824 */ /* 0x040fe400078e00ff */
[----:B------:R-:W-:Y:S01]  /*3520*/  IMAD.X R13, RZ, RZ, R13, P0 ;  /* 0x000000ffff0d7224 */ /* 0x000fe200000e060d */
[----:B------:R1:W-:Y:S01]  /*3530*/  STG.E.ENL2.256 desc[UR14][R2.64], R4, R8 ;  /* 0xf80000040208797f */ /* 0x0003e2000f12180e */
[----:B------:R-:W-:Y:S02]  /*3540*/  LOP3.LUT P0, RZ, R0, 0xffffc000, RZ, 0xc0, !PT ;  /* 0xffffc00000ff7812 */ /* 0x000fe4000780c0ff */
[----:B------:R-:W-:Y:S02]  /*3550*/  ISETP.LT.U32.AND P1, PT, R12, UR11, PT ;  /* 0x0000000b0c007c0c */ /* 0x000fe4000bf21070 */
[----:B------:R-:W-:Y:S02]  /*3560*/  SHF.L.U64.HI R12, R0, 0x2, R13 ;  /* 0x00000002000c7819 */ /* 0x000fe4000001020d */
[----:B------:R-:W-:-:S02]  /*3570*/  LOP3.LUT P0, RZ, R13, 0x3fffffff, RZ, 0xc0, P0 ;  /* 0x3fffffff0dff7812 */ /* 0x000fc4000000c0ff */
[----:B------:R-:W-:-:S13]  /*3580*/  ISETP.LT.AND.EX P1, PT, R12, UR5, PT, P1 ;  /* 0x000000050c007c0c */ /* 0x000fda000bf21310 */
[----:B------:R-:W-:Y:S05]  /*3590*/  @!P0 BRA P1, `(.L_x_4222) ;  /* 0xfffffff8003c8947 */ /* 0x000fea000083ffff */
[----:B------:R-:W-:Y:S05]  /*35a0*/  EXIT ;  /* 0x000000000000794d */ /* 0x000fea0003800000 */
.L_x_4217:
        /* <DEDUP_REMOVED lines=10> */
[----:B------:R-:W-:Y:S02]  /*3650*/  LOP3.LUT P0, RZ, R0, 0xffffc000, RZ, 0xc0, !PT ;  /* 0xffffc00000ff7812 */ /* 0x000fe4000780c0ff */
[----:B------:R-:W-:Y:S02]  /*3660*/  ISETP.LT.U32.AND P1, PT, R8, UR11, PT ;  /* 0x0000000b08007c0c */ /* 0x000fe4000bf21070 */
[----:B------:R-:W-:Y:S02]  /*3670*/  SHF.L.U64.HI R8, R0, 0x2, R13 ;  /* 0x0000000200087819 */ /* 0x000fe4000001020d */
[----:B------:R-:W-:Y:S02]  /*3680*/  LOP3.LUT P0, RZ, R13, 0x3fffffff, RZ, 0xc0, P0 ;  /* 0x3fffffff0dff7812 */ /* 0x000fe4000000c0ff */
[----:B------:R-:W-:-:S13]  /*3690*/  ISETP.LT.AND.EX P1, PT, R8, UR5, PT, P1 ;  /* 0x0000000508007c0c */ /* 0x000fda000bf21310 */
[----:B-1----:R-:W-:Y:S05]  /*36a0*/  @!P0 BRA P1, `(.L_x_4217) ;  /* 0xfffffffc00c08947 */ /* 0x002fea000083ffff */
[----:B------:R-:W-:Y:S05]  /*36b0*/  EXIT ;  /* 0x000000000000794d */ /* 0x000fea0003800000 */
        .weak           $__internal_81_$__cuda_sm20_div_u16
        .type           $__internal_81_$__cuda_sm20_div_u16,@function
        .size           $__internal_81_$__cuda_sm20_div_u16,(.L_x_4815 - $__internal_81_$__cuda_sm20_div_u16)
$__internal_81_$__cuda_sm20_div_u16:
        /* <DEDUP_REMOVED lines=19> */
[----:B------:R-:W-:Y:S05]  /*37f0*/  RET.REL.NODEC R2 `(_ZN2at6native57_GLOBAL__N__f3eca4a2_24_ForeachBinaryOpScalar_cu_86b9896c25multi_tensor_apply_kernelINS1_18TensorListMetadataILi1EEENS1_21BinaryOpScalarFunctorIlLi1ELi1ELi0EEEJNS1_13power_functorIlEElEEEvT_T0_DpT1_) ;  /* 0xffffffc802007950 */ /* 0x000fea0003c3ffff */
.L_x_4223:
        /* <DEDUP_REMOVED lines=16> */
.L_x_4815:


//--------------------- .text._ZN2at6native57_GLOBAL__N__f3eca4a2_24_ForeachBinaryOpScalar_cu_86b9896c25multi_tensor_apply_kernelINS1_18TensorListMetadataILi1EEENS1_21BinaryOpScalarFunctorIiLi1ELi1ELi0EEEJNS1_13power_functorIiEEiEEEvT_T0_DpT1_ --------------------------
	.section	.text._ZN2at6native57_GLOBAL__N__f3eca4a2_24_ForeachBinaryOpScalar_cu_86b9896c25multi_tensor_apply_kernelINS1_18TensorListMetadataILi1EEENS1_21BinaryOpScalarFunctorIiLi1ELi1ELi0EEEJNS1_13power_functorIiEEiEEEvT_T0_DpT1_,"ax",@progbits
	.align	128
.text._ZN2at6native57_GLOBAL__N__f3eca4a2_24_ForeachBinaryOpScalar_cu_86b9896c25multi_tensor_apply_kernelINS1_18TensorListMetadataILi1EEENS1_21BinaryOpScalarFunctorIiLi1ELi1ELi0EEEJNS1_13power_functorIiEEiEEEvT_T0_DpT1_:
        .type           _ZN2at6native57_GLOBAL__N__f3eca4a2_24_ForeachBinaryOpScalar_cu_86b9896c25multi_tensor_apply_kernelINS1_18TensorListMetadataILi1EEENS1_21BinaryOpScalarFunctorIiLi1ELi1ELi0EEEJNS1_13power_functorIiEEiEEEvT_T0_DpT1_,@function
        .size           _ZN2at6native57_GLOBAL__N__f3eca4a2_24_ForeachBinaryOpScalar_cu_86b9896c25multi_tensor_apply_kernelINS1_18TensorListMetadataILi1EEENS1_21BinaryOpScalarFunctorIiLi1ELi1ELi0EEEJNS1_13power_functorIiEEiEEEvT_T0_DpT1_,(.L_x_4817 - _ZN2at6native57_GLOBAL__N__f3eca4a2_24_ForeachBinaryOpScalar_cu_86b9896c25multi_tensor_apply_kernelINS1_18TensorListMetadataILi1EEENS1_21BinaryOpScalarFunctorIiLi1ELi1ELi0EEEJNS1_13power_functorIiEEiEEEvT_T0_DpT1_)
        .other          _ZN2at6native57_GLOBAL__N__f3eca4a2_24_ForeachBinaryOpScalar_cu_86b9896c25multi_tensor_apply_kernelINS1_18TensorListMetadataILi1EEENS1_21BinaryOpScalarFunctorIiLi1ELi1ELi0EEEJNS1_13power_functorIiEEiEEEvT_T0_DpT1_,@"STO_CUDA_ENTRY STV_DEFAULT"
_ZN2at6native57_GLOBAL__N__f3eca4a2_24_ForeachBinaryOpScalar_cu_86b9896c25multi_tensor_apply_kernelINS1_18TensorListMetadataILi1EEENS1_21BinaryOpScalarFunctorIiLi1ELi1ELi0EEEJNS1_13power_functorIiEEiEEEvT_T0_DpT1_:
        /* <DEDUP_REMOVED lines=21> */
[----:B------:R-:W1:Y:S01]  /*0150*/  LDC R0, c[0x0][0x360] ;  /* 0x0000d800ff007b82 */ /* 0x000e620000000800 */
[----:B------:R-:W2:Y:S01]  /*0160*/  S2R R3, SR_TID.X ;  /* 0x0000000000037919 */ /* 0x000ea20000002100 */
[----:B------:R-:W-:-:S04]  /*0170*/  ISETP.LT.U32.AND P0, PT, R8, 0x10000, PT ;  /* 0x000100000800780c */ /* 0x000fc80003f01070 */
[----:B------:R-:W-:-:S04]  /*0180*/  ISETP.LT.U32.AND.EX P0, PT, R9, RZ, PT, P0 ;  /* 0x000000ff0900720c */ /* 0x000fc80003f01100 */
[----:B------:R-:W-:Y:S02]  /*0190*/  SEL R5, R8, 0x10000, P0 ;  /* 0x0001000008057807 */ /* 0x000fe40000000000 */
[----:B------:R-:W-:Y:S01]  /*01a0*/  SEL R4, R9, RZ, P0 ;  /* 0x000000ff09047207 */ /* 0x000fe20000000000 */
[----:B0-----:R-:W-:Y:S01]  /*01b0*/  UISETP.GT.AND UP0, UPT, UR4, -0x1, UPT ;  /* 0xffffffff0400788c */ /* 0x001fe2000bf04270 */
[----:B-1----:R-:W-:-:S08]  /*01c0*/  IMAD.SHL.U32 R2, R0, 0x4, RZ ;  /* 0x0000000400027824 */ /* 0x002fd000078e00ff */
[----:B--2---:R-:W-:Y:S05]  /*01d0*/  BRA.U UP0, `(.L_x_4225) ;  /* 0x0000000d00fc7547 */ /* 0x004fea000b800000 */
        /* <DEDUP_REMOVED lines=9> */
[----:B------:R-:W-:Y:S05]  /*0270*/  CALL.REL.NOINC `($__internal_82_$__cuda_sm20_div_u16) ;  /* 0x0000002400bc7944 */ /* 0x000fea0003c00000 */
[----:B------:R-:W0:Y:S01]  /*0280*/  LDCU UR4, c[0x0][0x10ac] ;  /* 0x00021580ff0477ac */ /* 0x000e220008000800 */
        /* <DEDUP_REMOVED lines=14> */
.L_x_4245:
[----:B------:R-:W-:Y:S01]  /*0370*/  IADD3 R23, P2, PT, R3, R6, RZ ;  /* 0x0000000603177210 */ /* 0x000fe20007f5e0ff */
[----:B0-----:R-:W-:-:S03]  /*0380*/  IMAD.MOV.U32 R26, RZ, RZ, RZ ;  /* 0x000000ffff1a7224 */ /* 0x001fc600078e00ff */
[C---:B-1----:R-:W-:Y:S01]  /*0390*/  IADD3 R22, P0, PT, R0.reuse, R23, RZ ;  /* 0x0000001700167210 */ /* 0x042fe20007f1e0ff */
[----:B------:R-:W-:Y:S01]  /*03a0*/  IMAD.X R21, RZ, RZ, R7, P2 ;  /* 0x000000ffff157224 */ /* 0x000fe200010e0607 */
[-C--:B------:R-:W-:Y:S02]  /*03b0*/  ISETP.GE.U32.AND P1, PT, R23, R5.reuse, PT ;  /* 0x000000051700720c */ /* 0x080fe40003f26070 */
[----:B------:R-:W-:Y:S01]  /*03c0*/  IADD3 R10, P5, PT, R0, R22, RZ ;  /* 0x00000016000a7210 */ /* 0x000fe20007fbe0ff */
[----:B------:R-:W-:Y:S01]  /*03d0*/  IMAD.X R27, RZ, RZ, R21, P0 ;  /* 0x000000ffff1b7224 */ /* 0x000fe200000e0615 */
[----:B------:R-:W-:Y:S02]  /*03e0*/  ISETP.GE.AND.EX P1, PT, R21, R4, PT, P1 ;  /* 0x000000041500720c */ /* 0x000fe40003f26310 */
[----:B------:R-:W-:Y:S01]  /*03f0*/  ISETP.GE.U32.AND P2, PT, R10, R5, PT ;  /* 0x000000050a00720c */ /* 0x000fe20003f46070 */
[----:B------:R-:W-:Y:S01]  /*0400*/  IMAD.X R11, RZ, RZ, R27, P5 ;  /* 0x000000ffff0b7224 */ /* 0x000fe200028e061b */
[----:B------:R-:W-:-:S02]  /*0410*/  LEA R14, P3, R23, R12, 0x2 ;  /* 0x0000000c170e7211 */ /* 0x000fc400078610ff */
[----:B------:R-:W-:Y:S02]  /*0420*/  IADD3 R10, P4, PT, R0, R10, RZ ;  /* 0x0000000a000a7210 */ /* 0x000fe40007f9e0ff */
[----:B------:R-:W-:Y:S02]  /*0430*/  LEA.HI.X R15, R23, R13, R21, 0x2, P3 ;  /* 0x0000000d170f7211 */ /* 0x000fe400018f1415 */
[-C--:B------:R-:W-:Y:S01]  /*0440*/  ISETP.GE.AND.EX P2, PT, R11, R4.reuse, PT, P2 ;  /* 0x000000040b00720c */ /* 0x080fe20003f46320 */
[----:B------:R-:W-:Y:S01]  /*0450*/  IMAD.X R11, RZ, RZ, R11, P4 ;  /* 0x000000ffff0b7224 */ /* 0x000fe200020e060b */
[-C--:B------:R-:W-:Y:S01]  /*0460*/  ISETP.GE.U32.AND P3, PT, R10, R5.reuse, PT ;  /* 0x000000050a00720c */ /* 0x080fe20003f66070 */
[----:B------:R-:W2:Y:S01]  /*0470*/  @!P1 LDG.E R26, desc[UR8][R14.64] ;  /* 0x000000080e1a9981 */ /* 0x000ea2000c1e1900 */
[----:B------:R-:W-:Y:S01]  /*0480*/  ISETP.GE.U32.AND P0, PT, R22, R5, PT ;  /* 0x000000051600720c */ /* 0x000fe20003f06070 */
[----:B------:R-:W-:Y:S01]  /*0490*/  IMAD.WIDE.U32 R16, R0, 0x4, R14 ;  /* 0x0000000400107825 */ /* 0x000fe200078e000e */
[----:B------:R-:W-:-:S02]  /*04a0*/  ISETP.GE.AND.EX P1, PT, R11, R4, PT, P3 ;  /* 0x000000040b00720c */ /* 0x000fc40003f26330 */
[----:B------:R-:W-:Y:S02]  /*04b0*/  ISETP.GE.AND.EX P0, PT, R27, R4, PT, P0 ;  /* 0x000000041b00720c */ /* 0x000fe40003f06300 */
[----:B------:R-:W-:Y:S01]  /*04c0*/  CS2R R24, SRZ ;  /* 0x0000000000187805 */ /* 0x000fe2000001ff00 */
[----:B------:R-:W-:Y:S02]  /*04d0*/  IMAD.MOV.U32 R20, RZ, RZ, RZ ;  /* 0x000000ffff147224 */ /* 0x000fe400078e00ff */
[----:B------:R-:W-:-:S05]  /*04e0*/  IMAD.WIDE.U32 R10, R0, 0x4, R16 ;  /* 0x00000004000a7825 */ /* 0x000fca00078e0010 */
[----:B------:R-:W3:Y:S01]  /*04f0*/  @!P2 LDG.E R20, desc[UR8][R10.64] ;  /* 0x000000080a14a981 */ /* 0x000ee2000c1e1900 */
[----:B------:R-:W-:-:S03]  /*0500*/  @!P1 IMAD.WIDE.U32 R18, R0, 0x4, R10 ;  /* 0x0000000400129825 */ /* 0x000fc600078e000a */
[----:B------:R-:W4:Y:S04]  /*0510*/  @!P0 LDG.E R24, desc[UR8][R16.64] ;  /* 0x0000000810188981 */ /* 0x000f28000c1e1900 */
[----:B------:R0:W5:Y:S01]  /*0520*/  @!P1 LDG.E R25, desc[UR8][R18.64] ;  /* 0x0000000812199981 */ /* 0x000162000c1e1900 */
[----:B------:R-:W-:Y:S01]  /*0530*/  ISETP.GE.U32.AND P3, PT, R23, R5, PT ;  /* 0x000000051700720c */ /* 0x000fe20003f66070 */
[----:B------:R-:W-:Y:S03]  /*0540*/  BSSY.RECONVERGENT B0, `(.L_x_4227) ;  /* 0x0000009000007945 */ /* 0x000fe60003800200 */
[----:B------:R-:W-:Y:S02]  /*0550*/  ISETP.GE.AND.EX P3, PT, R21, R4, PT, P3 ;  /* 0x000000041500720c */ /* 0x000fe40003f66330 */
[----:B--2---:R-:W-:-:S02]  /*0560*/  ISETP.NE.AND P6, PT, R26, 0x1, PT ;  /* 0x000000011a00780c */ /* 0x004fc40003fc5270 */
[----:B---3--:R-:W-:Y:S02]  /*0570*/  ISETP.NE.AND P4, PT, R20, 0x1, PT ;  /* 0x000000011400780c */ /* 0x008fe40003f85270 */
[----:B----4-:R-:W-:-:S09]  /*0580*/  ISETP.NE.AND P5, PT, R24, 0x1, PT ;  /* 0x000000011800780c */ /* 0x010fd20003fa5270 */
[----:B0-----:R-:W-:Y:S05]  /*0590*/  @!P6 BRA `(.L_x_4228) ;  /* 0x00000000000ce947 */ /* 0x001fea0003800000 */
[----:B------:R-:W-:Y:S01]  /*05a0*/  ISETP.NE.AND P6, PT, R26, -0x1, PT ;  /* 0xffffffff1a00780c */ /* 0x000fe20003fc5270 */
[----:B------:R-:W-:-:S12]  /*05b0*/  IMAD.U32 R26, RZ, RZ, UR6 ;  /* 0x00000006ff1a7e24 */ /* 0x000fd8000f8e00ff */
[----:B------:R-:W-:-:S07]  /*05c0*/  @P6 IMAD.MOV.U32 R26, RZ, RZ, RZ ;  /* 0x000000ffff1a6224 */ /* 0x000fce00078e00ff */
.L_x_4228:
[----:B------:R-:W-:Y:S05]  /*05d0*/  BSYNC.RECONVERGENT B0 ;  /* 0x0000000000007941 */ /* 0x000fea0003800200 */
.L_x_4227:
[----:B------:R-:W-:Y:S01]  /*05e0*/  BSSY.RECONVERGENT B0, `(.L_x_4229) ;  /* 0x0000006000007945 */ /* 0x000fe20003800200 */
[----:B-----5:R-:W-:-:S03]  /*05f0*/  ISETP.NE.AND P6, PT, R25, 0x1, PT ;  /* 0x000000011900780c */ /* 0x020fc60003fc5270 */
[----:B------:R-:W-:Y:S10]  /*0600*/  @!P5 BRA `(.L_x_4230) ;  /* 0x00000000000cd947 */ /* 0x000ff40003800000 */
[----:B------:R-:W-:Y:S01]  /*0610*/  ISETP.NE.AND P5, PT, R24, -0x1, PT ;  /* 0xffffffff1800780c */ /* 0x000fe20003fa5270 */
[----:B------:R-:W-:-:S12]  /*0620*/  IMAD.U32 R24, RZ, RZ, UR6 ;  /* 0x00000006ff187e24 */ /* 0x000fd8000f8e00ff */
[----:B------:R-:W-:-:S07]  /*0630*/  @P5 IMAD.MOV.U32 R24, RZ, RZ, RZ ;  /* 0x000000ffff185224 */ /* 0x000fce00078e00ff */
.L_x_4230:
[----:B------:R-:W-:Y:S05]  /*0640*/  BSYNC.RECONVERGENT B0 ;  /* 0x0000000000007941 */ /* 0x000fea0003800200 */
.L_x_4229:
[----:B------:R-:W-:Y:S04]  /*0650*/  BSSY.RECONVERGENT B0, `(.L_x_4231) ;  /* 0x0000005000007945 */ /* 0x000fe80003800200 */
[----:B------:R-:W-:Y:S05]  /*0660*/  @!P4 BRA `(.L_x_4232) ;  /* 0x00000000000cc947 */ /* 0x000fea0003800000 */
[----:B------:R-:W-:Y:S01]  /*0670*/  ISETP.NE.AND P4, PT, R20, -0x1, PT ;  /* 0xffffffff1400780c */ /* 0x000fe20003f85270 */
[----:B------:R-:W-:-:S12]  /*0680*/  IMAD.U32 R20, RZ, RZ, UR6 ;  /* 0x00000006ff147e24 */ /* 0x000fd8000f8e00ff */
[----:B------:R-:W-:-:S07]  /*0690*/  @P4 IMAD.MOV.U32 R20, RZ, RZ, RZ ;  /* 0x000000ffff144224 */ /* 0x000fce00078e00ff */
.L_x_4232:
[----:B------:R-:W-:Y:S05]  /*06a0*/  BSYNC.RECONVERGENT B0 ;  /* 0x0000000000007941 */ /* 0x000fea0003800200 */
.L_x_4231:
[----:B------:R-:W-:Y:S04]  /*06b0*/  BSSY.RECONVERGENT B0, `(.L_x_4233) ;  /* 0x0000005000007945 */ /* 0x000fe80003800200 */
[----:B------:R-:W-:Y:S05]  /*06c0*/  @!P6 BRA `(.L_x_4234) ;  /* 0x00000000000ce947 */ /* 0x000fea0003800000 */
[----:B------:R-:W-:Y:S01]  /*06d0*/  ISETP.NE.AND P4, PT, R25, -0x1, PT ;  /* 0xffffffff1900780c */ /* 0x000fe20003f85270 */
[----:B------:R-:W-:-:S12]  /*06e0*/  IMAD.U32 R25, RZ, RZ, UR6 ;  /* 0x00000006ff197e24 */ /* 0x000fd8000f8e00ff */
[----:B------:R-:W-:-:S07]  /*06f0*/  @P4 IMAD.MOV.U32 R25, RZ, RZ, RZ ;  /* 0x000000ffff194224 */ /* 0x000fce00078e00ff */
.L_x_4234:
[----:B------:R-:W-:Y:S05]  /*0700*/  BSYNC.RECONVERGENT B0 ;  /* 0x0000000000007941 */ /* 0x000fea0003800200 */
.L_x_4233:
[----:B------:R-:W-:Y:S01]  /*0710*/  IMAD.MOV.U32 R18, RZ, RZ, R14 ;  /* 0x000000ffff127224 */ /* 0x000fe200078e000e */
[----:B------:R0:W-:Y:S01]  /*0720*/  @!P3 STG.E desc[UR8][R14.64], R26 ;  /* 0x0000001a0e00b986 */ /* 0x0001e2000c101908 */
[----:B------:R-:W-:Y:S01]  /*0730*/  IMAD.MOV.U32 R19, RZ, RZ, R15 ;  /* 0x000000ffff137224 */ /* 0x000fe200078e000f */
[C---:B------:R-:W-:Y:S02]  /*0740*/  IADD3 R11, P3, PT, R2.reuse, R23, RZ ;  /* 0x00000017020b7210 */ /* 0x040fe40007f7e0ff */
[----:B------:R-:W-:Y:S01]  /*0750*/  IADD3 R10, P4, PT, R2, R22, RZ ;  /* 0x00000016020a7210 */ /* 0x000fe20007f9e0ff */
[----:B------:R-:W-:-:S04]  /*0760*/  @!P0 IMAD.WIDE.U32 R28, R0, 0x4, R18 ;  /* 0x00000004001c8825 */ /* 0x000fc800078e0012 */
[C-C-:B------:R-:W-:Y:S01]  /*0770*/  @!P2 IMAD.WIDE.U32 R16, R0.reuse, 0x4, R18.reuse ;  /* 0x000000040010a825 */ /* 0x140fe200078e0012 */
[----:B------:R1:W-:Y:S01]  /*0780*/  @!P0 STG.E desc[UR8][R28.64], R24 ;  /* 0x000000181c008986 */ /* 0x0003e2000c101908 */
[----:B------:R-:W-:Y:S02]  /*0790*/  ISETP.GE.U32.AND P0, PT, R11, R5, PT ;  /* 0x000000050b00720c */ /* 0x000fe40003f06070 */
[C---:B------:R-:W-:Y:S01]  /*07a0*/  @!P1 IMAD.WIDE.U32 R18, R0.reuse, 0x4, R18 ;  /* 0x0000000400129825 */ /* 0x040fe200078e0012 */
[----:B------:R-:W-:-:S03]  /*07b0*/  IADD3 R11, P5, PT, R0, R10, RZ ;  /* 0x0000000a000b7210 */ /* 0x000fc60007fbe0ff */
[----:B------:R-:W-:Y:S02]  /*07c0*/  IMAD.X R22, RZ, RZ, R21, P3 ;  /* 0x000000ffff167224 */ /* 0x000fe400018e0615 */
[----:B------:R-:W-:Y:S01]  /*07d0*/  IMAD.X R27, RZ, RZ, R27, P4 ;  /* 0x000000ffff1b7224 */ /* 0x000fe200020e061b */
[----:B0-----:R-:W-:Y:S01]  /*07e0*/  LEA R14, P4, R2, R14, 0x2 ;  /* 0x0000000e020e7211 */ /* 0x001fe200078810ff */
[C---:B------:R-:W-:Y:S01]  /*07f0*/  @!P2 IMAD.WIDE.U32 R16, R0.reuse, 0x4, R16 ;  /* 0x000000040010a825 */ /* 0x040fe200078e0010 */
[----:B-1----:R-:W-:Y:S02]  /*0800*/  IADD3 R24, P3, PT, R0, R11, RZ ;  /* 0x0000000b00187210 */ /* 0x002fe40007f7e0ff */
[----:B------:R-:W-:Y:S01]  /*0810*/  ISETP.GE.AND.EX P0, PT, R22, R4, PT, P0 ;  /* 0x000000041600720c */ /* 0x000fe20003f06300 */
[----:B------:R-:W-:Y:S01]  /*0820*/  IMAD.X R29, RZ, RZ, R27, P5 ;  /* 0x000000ffff1d7224 */ /* 0x000fe200028e061b */
[----:B------:R0:W-:Y:S01]  /*0830*/  @!P2 STG.E desc[UR8][R16.64], R20 ;  /* 0x000000141000a986 */ /* 0x0001e2000c101908 */
[----:B------:R-:W-:Y:S01]  /*0840*/  @!P1 IMAD.WIDE.U32 R18, R0, 0x4, R18 ;  /* 0x0000000400129825 */ /* 0x000fe200078e0012 */
[----:B------:R-:W-:-:S02]  /*0850*/  ISETP.GE.U32.AND P2, PT, R24, R5, PT ;  /* 0x000000051800720c */ /* 0x000fc40003f46070 */
[----:B------:R-:W-:Y:S01]  /*0860*/  LEA.HI.X R15, R2, R15, RZ, 0x2, P4 ;  /* 0x0000000f020f7211 */ /* 0x000fe200020f14ff */
[----:B------:R-:W-:Y:S01]  /*0870*/  IMAD.X R22, RZ, RZ, R29, P3 ;  /* 0x000000ffff167224 */ /* 0x000fe200018e061d */
[----:B------:R-:W-:Y:S01]  /*0880*/  ISETP.GE.U32.AND P3, PT, R10, R5, PT ;  /* 0x000000050a00720c */ /* 0x000fe20003f66070 */
[----:B------:R-:W-:-:S03]  /*0890*/  @!P1 IMAD.WIDE.U32 R18, R0, 0x4, R18 ;  /* 0x0000000400129825 */ /* 0x000fc600078e0012 */
[----:B------:R-:W-:Y:S01]  /*08a0*/  ISETP.GE.AND.EX P2, PT, R22, R4, PT, P2 ;  /* 0x000000041600720c */ /* 0x000fe20003f46320 */
[----:B0-----:R-:W-:Y:S01]  /*08b0*/  IMAD.MOV.U32 R20, RZ, RZ, RZ ;  /* 0x000000ffff147224 */ /* 0x001fe200078e00ff */
[C---:B------:R-:W-:Y:S01]  /*08c0*/  LEA R16, P5, R10.reuse, R12, 0x2 ;  /* 0x0000000c0a107211 */ /* 0x040fe200078a10ff */
[----:B------:R0:W-:Y:S01]  /*08d0*/  @!P1 STG.E desc[UR8][R18.64], R25 ;  /* 0x0000001912009986 */ /* 0x0001e2000c101908 */
[----:B------:R-:W-:Y:S02]  /*08e0*/  ISETP.GE.AND.EX P3, PT, R27, R4, PT, P3 ;  /* 0x000000041b00720c */ /* 0x000fe40003f66330 */
[----:B------:R-:W-:Y:S01]  /*08f0*/  LEA.HI.X R17, R10, R13, R27, 0x2, P5 ;  /* 0x0000000d0a117211 */ /* 0x000fe200028f141b */
[----:B------:R1:W2:Y:S01]  /*0900*/  @!P0 LDG.E R20, desc[UR8][R14.64] ;  /* 0x000000080e148981 */ /* 0x0002a2000c1e1900 */
[----:B------:R-:W-:Y:S01]  /*0910*/  ISETP.GE.U32.AND P1, PT, R11, R5, PT ;  /* 0x000000050b00720c */ /* 0x000fe20003f26070 */
[----:B------:R-:W-:-:S03]  /*0920*/  IMAD.WIDE.U32 R26, R0, 0x4, R16 ;  /* 0x00000004001a7825 */ /* 0x000fc600078e0010 */
[----:B------:R-:W-:Y:S01]  /*0930*/  ISETP.GE.AND.EX P1, PT, R29, R4, PT, P1 ;  /* 0x000000041d00720c */ /* 0x000fe20003f26310 */
[----:B------:R-:W-:Y:S02]  /*0940*/  IMAD.MOV.U32 R24, RZ, RZ, RZ ;  /* 0x000000ffff187224 */ /* 0x000fe400078e00ff */
[----:B------:R-:W-:Y:S02]  /*0950*/  IMAD.MOV.U32 R22, RZ, RZ, RZ ;  /* 0x000000ffff167224 */ /* 0x000fe400078e00ff */
[C---:B-1----:R-:W-:Y:S02]  /*0960*/  @!P2 IMAD.WIDE.U32 R14, R0.reuse, 0x4, R26 ;  /* 0x00000004000ea825 */ /* 0x042fe400078e001a */
[----:B------:R-:W3:Y:S02]  /*0970*/  @!P3 LDG.E R24, desc[UR8][R16.64] ;  /* 0x000000081018b981 */ /* 0x000ee4000c1e1900 */
[----:B0-----:R-:W-:Y:S02]  /*0980*/  IMAD.MOV.U32 R19, RZ, RZ, RZ ;  /* 0x000000ffff137224 */ /* 0x001fe400078e00ff */
[----:B------:R0:W4:Y:S04]  /*0990*/  @!P2 LDG.E R22, desc[UR8][R14.64] ;  /* 0x000000080e16a981 */ /* 0x000128000c1e1900 */
[----:B------:R1:W5:Y:S01]  /*09a0*/  @!P1 LDG.E R19, desc[UR8][R26.64] ;  /* 0x000000081a139981 */ /* 0x000362000c1e1900 */
[----:B------:R-:W-:-:S04]  /*09b0*/  @!P3 IADD3 R11, P5, P6, R0, R6, R3 ;  /* 0x00000006000bb210 */ /* 0x000fc80007ebe003 */
[----:B------:R-:W-:Y:S02]  /*09c0*/  @!P3 IADD3.X R18, PT, PT, RZ, R7, RZ, P5, P6 ;  /* 0x00000007ff12b210 */ /* 0x000fe40002fec4ff */
[----:B------:R-:W-:Y:S02]  /*09d0*/  @!P3 IADD3 R11, P5, PT, R2, R11, RZ ;  /* 0x0000000b020bb210 */ /* 0x000fe40007fbe0ff */
[----:B------:R-:W-:-:S03]  /*09e0*/  @!P0 LEA R25, P4, R23, R12, 0x2 ;  /* 0x0000000c17198211 */ /* 0x000fc600078810ff */
[----:B------:R-:W-:Y:S01]  /*09f0*/  @!P3 IMAD.X R18, RZ, RZ, R18, P5 ;  /* 0x000000ffff12b224 */ /* 0x000fe200028e0612 */
[----:B------:R-:W-:Y:S02]  /*0a00*/  @!P0 LEA.HI.X R21, R23, R13, R21, 0x2, P4 ;  /* 0x0000000d17158211 */ /* 0x000fe400020f1415 */
[C---:B------:R-:W-:Y:S02]  /*0a10*/  @!P3 LEA R10, P5, R11.reuse, R12, 0x2 ;  /* 0x0000000c0b0ab211 */ /* 0x040fe400078a10ff */
[C---:B0-----:R-:W-:Y:S01]  /*0a20*/  @!P0 LEA R14, P4, R2.reuse, R25, 0x2 ;  /* 0x00000019020e8211 */ /* 0x041fe200078810ff */
[----:B------:R-:W-:Y:S01]  /*0a30*/  BSSY.RECONVERGENT B0, `(.L_x_4235) ;  /* 0x000000a000007945 */ /* 0x000fe20003800200 */
[----:B------:R-:W-:Y:S02]  /*0a40*/  @!P3 LEA.HI.X R11, R11, R13, R18, 0x2, P5 ;  /* 0x0000000d0b0bb211 */ /* 0x000fe400028f1412 */
[----:B------:R-:W-:Y:S02]  /*0a50*/  @!P0 LEA.HI.X R15, R2, R21, RZ, 0x2, P4 ;  /* 0x00000015020f8211 */ /* 0x000fe400020f14ff */
[----:B--2---:R-:W-:-:S02]  /*0a60*/  ISETP.NE.AND P6, PT, R20, 0x1, PT ;  /* 0x000000011400780c */ /* 0x004fc40003fc5270 */
[----:B---3--:R-:W-:Y:S02]  /*0a70*/  ISETP.NE.AND P5, PT, R24, 0x1, PT ;  /* 0x000000011800780c */ /* 0x008fe40003fa5270 */
[----:B----4-:R-:W-:-:S09]  /*0a80*/  ISETP.NE.AND P4, PT, R22, 0x1, PT ;  /* 0x000000011600780c */ /* 0x010fd20003f85270 */
[----:B-1----:R-:W-:Y:S05]  /*0a90*/  @!P6 BRA `(.L_x_4236) ;  /* 0x00000000000ce947 */ /* 0x002fea0003800000 */
[----:B------:R-:W-:Y:S01]  /*0aa0*/  ISETP.NE.AND P6, PT, R20, -0x1, PT ;  /* 0xffffffff1400780c */ /* 0x000fe20003fc5270 */
[----:B------:R-:W-:-:S12]  /*0ab0*/  IMAD.U32 R20, RZ, RZ, UR6 ;  /* 0x00000006ff147e24 */ /* 0x000fd8000f8e00ff */
[----:B------:R-:W-:-:S07]  /*0ac0*/  @P6 IMAD.MOV.U32 R20, RZ, RZ, RZ ;  /* 0x000000ffff146224 */ /* 0x000fce00078e00ff */
.L_x_4236:
[----:B------:R-:W-:Y:S05]  /*0ad0*/  BSYNC.RECONVERGENT B0 ;  /* 0x0000000000007941 */ /* 0x000fea0003800200 */
.L_x_4235:
[----:B------:R-:W-:Y:S01]  /*0ae0*/  BSSY.RECONVERGENT B0, `(.L_x_4237) ;  /* 0x0000006000007945 */ /* 0x000fe20003800200 */
[----:B-----5:R-:W-:-:S03]  /*0af0*/  ISETP.NE.AND P6, PT, R19, 0x1, PT ;  /* 0x000000011300780c */ /* 0x020fc60003fc5270 */
[----:B------:R-:W-:Y:S10]  /*0b00*/  @!P5 BRA `(.L_x_4238) ;  /* 0x00000000000cd947 */ /* 0x000ff40003800000 */
[----:B------:R-:W-:Y:S01]  /*0b10*/  ISETP.NE.AND P5, PT, R24, -0x1, PT ;  /* 0xffffffff1800780c */ /* 0x000fe20003fa5270 */
[----:B------:R-:W-:-:S12]  /*0b20*/  IMAD.U32 R24, RZ, RZ, UR6 ;  /* 0x00000006ff187e24 */ /* 0x000fd8000f8e00ff */
[----:B------:R-:W-:-:S07]  /*0b30*/  @P5 IMAD.MOV.U32 R24, RZ, RZ, RZ ;  /* 0x000000ffff185224 */ /* 0x000fce00078e00ff */
.L_x_4238:
[----:B------:R-:W-:Y:S05]  /*0b40*/  BSYNC.RECONVERGENT B0 ;  /* 0x0000000000007941 */ /* 0x000fea0003800200 */
.L_x_4237:
[----:B------:R-:W-:Y:S04]  /*0b50*/  BSSY.RECONVERGENT B0, `(.L_x_4239) ;  /* 0x0000005000007945 */ /* 0x000fe80003800200 */
[----:B------:R-:W-:Y:S05]  /*0b60*/  @!P6 BRA `(.L_x_4240) ;  /* 0x00000000000ce947 */ /* 0x000fea0003800000 */
[----:B------:R-:W-:Y:S01]  /*0b70*/  ISETP.NE.AND P5, PT, R19, -0x1, PT ;  /* 0xffffffff1300780c */ /* 0x000fe20003fa5270 */
[----:B------:R-:W-:-:S12]  /*0b80*/  IMAD.U32 R19, RZ, RZ, UR6 ;  /* 0x00000006ff137e24 */ /* 0x000fd8000f8e00ff */
[----:B------:R-:W-:-:S07]  /*0b90*/  @P5 IMAD.MOV.U32 R19, RZ, RZ, RZ ;  /* 0x000000ffff135224 */ /* 0x000fce00078e00ff */
.L_x_4240:
[----:B------:R-:W-:Y:S05]  /*0ba0*/  BSYNC.RECONVERGENT B0 ;  /* 0x0000000000007941 */ /* 0x000fea0003800200 */
.L_x_4239:
[----:B------:R-:W-:Y:S04]  /*0bb0*/  BSSY.RECONVERGENT B0, `(.L_x_4241) ;  /* 0x0000005000007945 */ /* 0x000fe80003800200 */
[----:B------:R-:W-:Y:S05]  /*0bc0*/  @!P4 BRA `(.L_x_4242) ;  /* 0x00000000000cc947 */ /* 0x000fea0003800000 */
[----:B------:R-:W-:Y:S01]  /*0bd0*/  ISETP.NE.AND P4, PT, R22, -0x1, PT ;  /* 0xffffffff1600780c */ /* 0x000fe20003f85270 */
[----:B------:R-:W-:-:S12]  /*0be0*/  IMAD.U32 R22, RZ, RZ, UR6 ;  /* 0x00000006ff167e24 */ /* 0x000fd8000f8e00ff */
[----:B------:R-:W-:-:S07]  /*0bf0*/  @P4 IMAD.MOV.U32 R22, RZ, RZ, RZ ;  /* 0x000000ffff164224 */ /* 0x000fce00078e00ff */
.L_x_4242:
[----:B------:R-:W-:Y:S05]  /*0c00*/  BSYNC.RECONVERGENT B0 ;  /* 0x0000000000007941 */ /* 0x000fea0003800200 */
.L_x_4241:
[----:B------:R0:W-:Y:S01]  /*0c10*/  @!P0 STG.E desc[UR8][R14.64], R20 ;  /* 0x000000140e008986 */ /* 0x0001e2000c101908 */
[----:B------:R-:W-:Y:S03]  /*0c20*/  BSSY.RECONVERGENT B0, `(.L_x_4243) ;  /* 0x000000d000007945 */ /* 0x000fe60003800200 */
[----:B------:R0:W-:Y:S04]  /*0c30*/  @!P3 STG.E desc[UR8][R10.64], R24 ;  /* 0x000000180a00b986 */ /* 0x0001e8000c101908 */
[----:B------:R0:W-:Y:S01]  /*0c40*/  @!P1 STG.E desc[UR8][R26.64], R19 ;  /* 0x000000131a009986 */ /* 0x0001e2000c101908 */
        /* <DEDUP_REMOVED lines=9> */
[----:B------:R1:W-:Y:S02]  /*0ce0*/  STG.E desc[UR8][R10.64], R22 ;  /* 0x000000160a007986 */ /* 0x0003e4000c101908 */
.L_x_4244:
[----:B------:R-:W-:Y:S05]  /*0cf0*/  BSYNC.RECONVERGENT B0 ;  /* 0x0000000000007941 */ /* 0x000fea0003800200 */
.L_x_4243:
[----:B------:R-:W-:Y:S01]  /*0d00*/  UIADD3 UR4, UP0, UPT, UR4, 0x2, URZ ;  /* 0x0000000204047890 */ /* 0x000fe2000ff1e0ff */
[----:B------:R-:W-:-:S03]  /*0d10*/  LEA R6, P1, R2, R6, 0x1 ;  /* 0x0000000602067211 */ /* 0x000fc600078208ff */
[----:B------:R-:W-:Y:S01]  /*0d20*/  UIADD3.X UR5, UPT, UPT, URZ, UR5, URZ, UP0, !UPT ;  /* 0x00000005ff057290 */ /* 0x000fe200087fe4ff */
[----:B------:R-:W-:Y:S02]  /*0d30*/  LEA.HI.X R7, R2, R7, RZ, 0x1, P1 ;  /* 0x0000000702077211 */ /* 0x000fe400008f0cff */
[----:B------:R-:W-:-:S04]  /*0d40*/  ISETP.NE.U32.AND P0, PT, R9, UR4, PT ;  /* 0x0000000409007c0c */ /* 0x000fc8000bf05070 */
[----:B------:R-:W-:-:S13]  /*0d50*/  ISETP.NE.AND.EX P0, PT, RZ, UR5, PT, P0 ;  /* 0x00000005ff007c0c */ /* 0x000fda000bf05300 */
[----:B------:R-:W-:Y:S05]  /*0d60*/  @P0 BRA `(.L_x_4245) ;  /* 0xfffffff400800947 */ /* 0x000fea000383ffff */
.L_x_4226:
[----:B------:R-:W-:-:S04]  /*0d70*/  LOP3.LUT R8, R8, 0x1, RZ, 0xc0, !PT ;  /* 0x0000000108087812 */ /* 0x000fc800078ec0ff */
[----:B------:R-:W-:-:S13]  /*0d80*/  ISETP.NE.U32.AND P0, PT, R8, 0x1, PT ;  /* 0x000000010800780c */ /* 0x000fda0003f05070 */
[----:B------:R-:W-:Y:S05]  /*0d90*/  @!P0 EXIT ;  /* 0x000000000000894d */ /* 0x000fea0003800000 */
[----:B------:R-:W-:Y:S01]  /*0da0*/  IADD3 R3, P0, PT, R3, R6, RZ ;  /* 0x0000000603037210 */ /* 0x000fe20007f1e0ff */
[----:B01----:R-:W-:Y:S01]  /*0db0*/  IMAD.MOV.U32 R11, RZ, RZ, RZ ;  /* 0x000000ffff0b7224 */ /* 0x003fe200078e00ff */
[----:B------:R-:W-:Y:S01]  /*0dc0*/  SHF.R.U32.HI R19, RZ, 0x1e, R0 ;  /* 0x0000001eff137819 */ /* 0x000fe20000011600 */
[C---:B------:R-:W-:Y:S01]  /*0dd0*/  IMAD.SHL.U32 R17, R0.reuse, 0x4, RZ ;  /* 0x0000000400117824 */ /* 0x040fe200078e00ff */
[----:B------:R-:W-:Y:S01]  /*0de0*/  IADD3 R6, P3, PT, R0, R3, RZ ;  /* 0x0000000300067210 */ /* 0x000fe20007f7e0ff */
[----:B------:R-:W-:Y:S01]  /*0df0*/  IMAD.X R7, RZ, RZ, R7, P0 ;  /* 0x000000ffff077224 */ /* 0x000fe200000e0607 */
[C---:B------:R-:W-:Y:S01]  /*0e00*/  ISETP.GE.U32.AND P0, PT, R3.reuse, R5, PT ;  /* 0x000000050300720c */ /* 0x040fe20003f06070 */
[----:B------:R-:W-:Y:S01]  /*0e10*/  IMAD.MOV.U32 R15, RZ, RZ, RZ ;  /* 0x000000ffff0f7224 */ /* 0x000fe200078e00ff */
[----:B------:R-:W-:Y:S01]  /*0e20*/  LEA R2, P2, R3, R12, 0x2 ;  /* 0x0000000c03027211 */ /* 0x000fe200078410ff */
[----:B------:R-:W-:Y:S01]  /*0e30*/  IMAD.X R9, RZ, RZ, R7, P3 ;  /* 0x000000ffff097224 */ /* 0x000fe200018e0607 */
[----:B------:R-:W-:-:S02]  /*0e40*/  ISETP.GE.AND.EX P0, PT, R7, R4, PT, P0 ;  /* 0x000000040700720c */ /* 0x000fc40003f06300 */
[----:B------:R-:W-:Y:S02]  /*0e50*/  IADD3 R8, P3, PT, R0, R6, RZ ;  /* 0x0000000600087210 */ /* 0x000fe40007f7e0ff */
[----:B------:R-:W-:Y:S01]  /*0e60*/  LEA.HI.X R3, R3, R13, R7, 0x2, P2 ;  /* 0x0000000d03037211 */ /* 0x000fe200010f1407 */
[----:B------:R-:W-:Y:S01]  /*0e70*/  IMAD.MOV.U32 R13, RZ, RZ, RZ ;  /* 0x000000ffff0d7224 */ /* 0x000fe200078e00ff */
[-C--:B------:R-:W-:Y:S01]  /*0e80*/  ISETP.GE.U32.AND P2, PT, R8, R5.reuse, PT ;  /* 0x000000050800720c */ /* 0x080fe20003f46070 */
[----:B------:R-:W-:Y:S01]  /*0e90*/  IMAD.X R21, RZ, RZ, R9, P3 ;  /* 0x000000ffff157224 */ /* 0x000fe200018e0609 */
[----:B------:R-:W-:Y:S02]  /*0ea0*/  IADD3 R10, P5, PT, R0, R8, RZ ;  /* 0x00000008000a7210 */ /* 0x000fe40007fbe0ff */
[-C--:B------:R-:W-:Y:S01]  /*0eb0*/  ISETP.GE.U32.AND P1, PT, R6, R5.reuse, PT ;  /* 0x000000050600720c */ /* 0x080fe20003f26070 */
[----:B------:R-:W-:Y:S01]  /*0ec0*/  IMAD.WIDE.U32 R6, R0, 0x4, R2 ;  /* 0x0000000400067825 */ /* 0x000fe200078e0002 */
[-C--:B------:R-:W-:Y:S01]  /*0ed0*/  ISETP.GE.AND.EX P2, PT, R21, R4.reuse, PT, P2 ;  /* 0x000000041500720c */ /* 0x080fe20003f46320 */
[----:B------:R-:W2:Y:S01]  /*0ee0*/  @!P0 LDG.E R11, desc[UR8][R2.64] ;  /* 0x00000008020b8981 */ /* 0x000ea2000c1e1900 */
[----:B------:R-:W-:Y:S01]  /*0ef0*/  ISETP.GE.AND.EX P1, PT, R9, R4, PT, P1 ;  /* 0x000000040900720c */ /* 0x000fe20003f26310 */
[----:B------:R-:W-:Y:S01]  /*0f00*/  IMAD.X R21, RZ, RZ, R21, P5 ;  /* 0x000000ffff157224 */ /* 0x000fe200028e0615 */
[----:B------:R-:W-:-:S02]  /*0f10*/  ISETP.GE.U32.AND P3, PT, R10, R5, PT ;  /* 0x000000050a00720c */ /* 0x000fc40003f66070 */
[----:B------:R-:W-:Y:S02]  /*0f20*/  IADD3 R8, P4, PT, R6, R17, RZ ;  /* 0x0000001106087210 */ /* 0x000fe40007f9e0ff */
[----:B------:R-:W-:-:S03]  /*0f30*/  ISETP.GE.AND.EX P3, PT, R21, R4, PT, P3 ;  /* 0x000000041500720c */ /* 0x000fc60003f66330 */
[----:B------:R-:W-:Y:S01]  /*0f40*/  IMAD.X R9, R7, 0x1, R19, P4 ;  /* 0x0000000107097824 */ /* 0x000fe200020e0613 */
[----:B------:R-:W-:Y:S01]  /*0f50*/  IADD3 R4, P4, PT, R17, R8, RZ ;  /* 0x0000000811047210 */ /* 0x000fe20007f9e0ff */
[----:B------:R-:W-:Y:S02]  /*0f60*/  IMAD.MOV.U32 R17, RZ, RZ, RZ ;  /* 0x000000ffff117224 */ /* 0x000fe400078e00ff */
[----:B------:R-:W3:Y:S02]  /*0f70*/  @!P1 LDG.E R13, desc[UR8][R6.64] ;  /* 0x00000008060d9981 */ /* 0x000ee4000c1e1900 */
[----:B------:R-:W-:Y:S02]  /*0f80*/  IMAD.X R5, R19, 0x1, R9, P4 ;  /* 0x0000000113057824 */ /* 0x000fe400020e0609 */
        /* <DEDUP_REMOVED lines=10> */
.L_x_4247:
[----:B------:R-:W-:Y:S05]  /*1030*/  BSYNC.RECONVERGENT B0 ;  /* 0x0000000000007941 */ /* 0x000fea0003800200 */
.L_x_4246:
[----:B------:R-:W-:Y:S01]  /*1040*/  BSSY.RECONVERGENT B0, `(.L_x_4248) ;  /* 0x0000006000007945 */ /* 0x000fe20003800200 */
[----:B-----5:R-:W-:-:S03]  /*1050*/  ISETP.NE.AND P6, PT, R17, 0x1, PT ;  /* 0x000000011100780c */ /* 0x020fc60003fc5270 */
[----:B------:R-:W-:Y:S10]  /*1060*/  @!P5 BRA `(.L_x_4249) ;  /* 0x00000000000cd947 */ /* 0x000ff40003800000 */
[----:B------:R-:W-:Y:S01]  /*1070*/  ISETP.NE.AND P5, PT, R13, -0x1, PT ;  /* 0xffffffff0d00780c */ /* 0x000fe20003fa5270 */
[----:B------:R-:W-:-:S12]  /*1080*/  IMAD.U32 R13, RZ, RZ, UR6 ;  /* 0x00000006ff0d7e24 */ /* 0x000fd8000f8e00ff */
[----:B------:R-:W-:-:S07]  /*1090*/  @P5 IMAD.MOV.U32 R13, RZ, RZ, RZ ;  /* 0x000000ffff0d5224 */ /* 0x000fce00078e00ff */
.L_x_4249:
[----:B------:R-:W-:Y:S05]  /*10a0*/  BSYNC.RECONVERGENT B0 ;  /* 0x0000000000007941 */ /* 0x000fea0003800200 */
.L_x_4248:
[----:B------:R-:W-:Y:S04]  /*10b0*/  BSSY.RECONVERGENT B0, `(.L_x_4250) ;  /* 0x0000005000007945 */ /* 0x000fe80003800200 */
[----:B------:R-:W-:Y:S05]  /*10c0*/  @!P4 BRA `(.L_x_4251) ;  /* 0x00000000000cc947 */ /* 0x000fea0003800000 */
[----:B------:R-:W-:Y:S01]  /*10d0*/  ISETP.NE.AND P4, PT, R15, -0x1, PT ;  /* 0xffffffff0f00780c */ /* 0x000fe20003f85270 */
[----:B------:R-:W-:-:S12]  /*10e0*/  IMAD.U32 R15, RZ, RZ, UR6 ;  /* 0x00000006ff0f7e24 */ /* 0x000fd8000f8e00ff */
[----:B------:R-:W-:-:S07]  /*10f0*/  @P4 IMAD.MOV.U32 R15, RZ, RZ, RZ ;  /* 0x000000ffff0f4224 */ /* 0x000fce00078e00ff */
.L_x_4251:
[----:B------:R-:W-:Y:S05]  /*1100*/  BSYNC.RECONVERGENT B0 ;  /* 0x0000000000007941 */ /* 0x000fea0003800200 */
.L_x_4250:
[----:B------:R-:W-:Y:S04]  /*1110*/  BSSY.RECONVERGENT B0, `(.L_x_4252) ;  /* 0x0000005000007945 */ /* 0x000fe80003800200 */
[----:B------:R-:W-:Y:S05]  /*1120*/  @!P6 BRA `(.L_x_4253) ;  /* 0x00000000000ce947 */ /* 0x000fea0003800000 */
[----:B------:R-:W-:Y:S01]  /*1130*/  ISETP.NE.AND P4, PT, R17, -0x1, PT ;  /* 0xffffffff1100780c */ /* 0x000fe20003f85270 */
[----:B------:R-:W-:-:S12]  /*1140*/  IMAD.U32 R17, RZ, RZ, UR6 ;  /* 0x00000006ff117e24 */ /* 0x000fd8000f8e00ff */
[----:B------:R-:W-:-:S07]  /*1150*/  @P4 IMAD.MOV.U32 R17, RZ, RZ, RZ ;  /* 0x000000ffff114224 */ /* 0x000fce00078e00ff */
.L_x_4253:
[----:B------:R-:W-:Y:S05]  /*1160*/  BSYNC.RECONVERGENT B0 ;  /* 0x0000000000007941 */ /* 0x000fea0003800200 */
.L_x_4252:
[----:B------:R0:W-:Y:S04]  /*1170*/  @!P0 STG.E desc[UR8][R2.64], R11 ;  /* 0x0000000b02008986 */ /* 0x0001e8000c101908 */
[----:B------:R0:W-:Y:S04]  /*1180*/  @!P1 STG.E desc[UR8][R6.64], R13 ;  /* 0x0000000d06009986 */ /* 0x0001e8000c101908 */
[----:B------:R0:W-:Y:S01]  /*1190*/  @!P2 STG.E desc[UR8][R8.64], R15 ;  /* 0x0000000f0800a986 */ /* 0x0001e2000c101908 */
[----:B------:R-:W-:Y:S05]  /*11a0*/  @P3 EXIT ;  /* 0x000000000000394d */ /* 0x000fea0003800000 */
[----:B------:R-:W-:Y:S01]  /*11b0*/  STG.E desc[UR8][R4.64], R17 ;  /* 0x0000001104007986 */ /* 0x000fe2000c101908 */
[----:B------:R-:W-:Y:S05]  /*11c0*/  EXIT ;  /* 0x000000000000794d */ /* 0x000fea0003800000 */
.L_x_4225:
[----:B------:R-:W-:-:S09]  /*11d0*/  UISETP.NE.AND UP0, UPT, UR4, URZ, UPT ;  /* 0x000000ff0400728c */ /* 0x000fd2000bf05270 */
[----:B------:R-:W-:Y:S05]  /*11e0*/  BRA.U !UP0, `(.L_x_4254) ;  /* 0x0000000508c87547 */ /* 0x000fea000b800000 */
[----:B------:R-:W-:-:S07]  /*11f0*/  CS2R R16, SRZ ;  /* 0x0000000000107805 */ /* 0x000fce000001ff00 */
.L_x_4261:
[----:B------:R-:W-:Y:S02]  /*1200*/  IADD3 R24, P0, PT, R3, R16, RZ ;  /* 0x0000001003187210 */ /* 0x000fe40007f1e0ff */
[----:B------:R-:W-:Y:S01]  /*1210*/  CS2R R28, SRZ ;  /* 0x00000000001c7805 */ /* 0x000fe2000001ff00 */
[----:B------:R-:W-:Y:S01]  /*1220*/  IMAD.MOV.U32 R26, RZ, RZ, RZ ;  /* 0x000000ffff1a7224 */ /* 0x000fe200078e00ff */
        /* <DEDUP_REMOVED lines=16> */
[----:B0-----:R0:W5:Y:S01]  /*1330*/  @!P0 LDG.E R29, desc[UR8][R8.64] ;  /* 0x00000008081d8981 */ /* 0x001162000c1e1900 */
[C---:B------:R-:W-:Y:S02]  /*1340*/  LEA.HI.X R11, R0.reuse, R9, RZ, 0x2, P4 ;  /* 0x00000009000b7211 */ /* 0x040fe400020f14ff */
[-C--:B------:R-:W-:Y:S02]  /*1350*/  ISETP.GE.U32.AND.EX P1, PT, R23, R4.reuse, PT, P1 ;  /* 0x000000041700720c */ /* 0x080fe40003f26110 */
[----:B------:R-:W-:Y:S02]  /*1360*/  ISETP.GE.U32.AND.EX P3, PT, R21, R4, PT, P3 ;  /* 0x000000041500720c */ /* 0x000fe40003f66130 */
[----:B------:R-:W-:-:S04]  /*1370*/  LEA R6, P4, R0, R10, 0x2 ;  /* 0x0000000a00067211 */ /* 0x000fc800078810ff */
[C---:B------:R-:W-:Y:S02]  /*1380*/  LEA.HI.X R7, R0.reuse, R11, RZ, 0x2, P4 ;  /* 0x0000000b00077211 */ /* 0x040fe400020f14ff */
[C---:B------:R-:W-:Y:S01]  /*1390*/  @!P2 LEA R14, P0, R0.reuse, R6, 0x2 ;  /* 0x00000006000ea211 */ /* 0x040fe200078010ff */
[----:B0-----:R-:W-:Y:S02]  /*13a0*/  IMAD.MOV.U32 R8, RZ, RZ, RZ ;  /* 0x000000ffff087224 */ /* 0x001fe400078e00ff */
[----:B------:R0:W5:Y:S01]  /*13b0*/  @!P1 LDG.E R26, desc[UR8][R10.64] ;  /* 0x000000080a1a9981 */ /* 0x000162000c1e1900 */
[----:B------:R-:W-:-:S03]  /*13c0*/  @!P2 LEA.HI.X R15, R0, R7, RZ, 0x2, P0 ;  /* 0x00000007000fa211 */ /* 0x000fc600000f14ff */
[----:B------:R0:W5:Y:S04]  /*13d0*/  @!P3 LDG.E R28, desc[UR8][R6.64] ;  /* 0x00000008061cb981 */ /* 0x000168000c1e1900 */
[----:B------:R0:W5:Y:S01]  /*13e0*/  @!P2 LDG.E R8, desc[UR8][R14.64] ;  /* 0x000000080e08a981 */ /* 0x000162000c1e1900 */
[----:B------:R-:W1:Y:S01]  /*13f0*/  LDCU UR4, c[0x0][0x10ac] ;  /* 0x00021580ff0477ac */ /* 0x000e620008000800 */
[----:B------:R-:W-:Y:S02]  /*1400*/  IMAD.MOV.U32 R27, RZ, RZ, 0x1 ;  /* 0x00000001ff1b7424 */ /* 0x000fe400078e00ff */
[----:B01----:R-:W-:-:S07]  /*1410*/  IMAD.U32 R9, RZ, RZ, UR4 ;  /* 0x00000004ff097e24 */ /* 0x003fce000f8e00ff */
.L_x_4255:
[----:B------:R-:W-:-:S04]  /*1420*/  LOP3.LUT R10, R9, 0x1, RZ, 0xc0, !PT ;  /* 0x00000001090a7812 */ /* 0x000fc800078ec0ff */
[----:B------:R-:W-:-:S04]  /*1430*/  ISETP.NE.U32.AND P0, PT, R10, 0x1, PT ;  /* 0x000000010a00780c */ /* 0x000fc80003f05070 */
[C---:B-----5:R-:W-:Y:S01]  /*1440*/  SEL R10, R29.reuse, 0x1, !P0 ;  /* 0x000000011d0a7807 */ /* 0x060fe20004000000 */
[----:B------:R-:W-:Y:S01]  /*1450*/  IMAD R29, R29, R29, RZ ;  /* 0x0000001d1d1d7224 */ /* 0x000fe200078e02ff */
[----:B------:R-:W-:Y:S02]  /*1460*/  ISETP.GT.U32.AND P0, PT, R9, 0x1, PT ;  /* 0x000000010900780c */ /* 0x000fe40003f04070 */
[----:B------:R-:W-:Y:S01]  /*1470*/  SHF.R.U32.HI R9, RZ, 0x1, R9 ;  /* 0x00000001ff097819 */ /* 0x000fe20000011609 */
[----:B------:R-:W-:-:S10]  /*1480*/  IMAD R27, R10, R27, RZ ;  /* 0x0000001b0a1b7224 */ /* 0x000fd400078e02ff */
[----:B------:R-:W-:Y:S05]  /*1490*/  @P0 BRA `(.L_x_4255) ;  /* 0xfffffffc00e00947 */ /* 0x000fea000383ffff */
[----:B------:R-:W-:Y:S02]  /*14a0*/  IMAD.MOV.U32 R15, RZ, RZ, 0x1 ;  /* 0x00000001ff0f7424 */ /* 0x000fe400078e00ff */
[----:B------:R-:W-:-:S07]  /*14b0*/  IMAD.U32 R9, RZ, RZ, UR4 ;  /* 0x00000004ff097e24 */ /* 0x000fce000f8e00ff */
.L_x_4256:
[----:B------:R-:W-:-:S04]  /*14c0*/  LOP3.LUT R10, R9, 0x1, RZ, 0xc0, !PT ;  /* 0x00000001090a7812 */ /* 0x000fc800078ec0ff */
[----:B------:R-:W-:-:S04]  /*14d0*/  ISETP.NE.U32.AND P0, PT, R10, 0x1, PT ;  /* 0x000000010a00780c */ /* 0x000fc80003f05070 */
[C---:B------:R-:W-:Y:S01]  /*14e0*/  SEL R10, R26.reuse, 0x1, !P0 ;  /* 0x000000011a0a7807 */ /* 0x040fe20004000000 */
[----:B------:R-:W-:Y:S01]  /*14f0*/  IMAD R26, R26, R26, RZ ;  /* 0x0000001a1a1a7224 */ /* 0x000fe200078e02ff */
[----:B------:R-:W-:Y:S02]  /*1500*/  ISETP.GT.U32.AND P0, PT, R9, 0x1, PT ;  /* 0x000000010900780c */ /* 0x000fe40003f04070 */
[----:B------:R-:W-:Y:S01]  /*1510*/  SHF.R.U32.HI R9, RZ, 0x1, R9 ;  /* 0x00000001ff097819 */ /* 0x000fe20000011609 */
[----:B------:R-:W-:-:S10]  /*1520*/  IMAD R15, R10, R15, RZ ;  /* 0x0000000f0a0f7224 */ /* 0x000fd400078e02ff */
[----:B------:R-:W-:Y:S05]  /*1530*/  @P0 BRA `(.L_x_4256) ;  /* 0xfffffffc00e00947 */ /* 0x000fea000383ffff */
[----:B------:R-:W-:Y:S02]  /*1540*/  IMAD.MOV.U32 R29, RZ, RZ, 0x1 ;  /* 0x00000001ff1d7424 */ /* 0x000fe400078e00ff */
[----:B------:R-:W-:-:S07]  /*1550*/  IMAD.U32 R9, RZ, RZ, UR4 ;  /* 0x00000004ff097e24 */ /* 0x000fce000f8e00ff */
.L_x_4257:
        /* <DEDUP_REMOVED lines=10> */
.L_x_4258:
        /* <DEDUP_REMOVED lines=25> */
[----:B------:R0:W-:Y:S04]  /*1790*/  @!P1 STG.E desc[UR8][R8.64], R27 ;  /* 0x0000001b08009986 */ /* 0x0001e8000c101908 */
[----:B------:R0:W-:Y:S01]  /*17a0*/  @!P0 STG.E desc[UR8][R10.64], R15 ;  /* 0x0000000f0a008986 */ /* 0x0001e2000c101908 */
[----:B------:R-:W-:-:S03]  /*17b0*/  ISETP.GE.U32.AND P0, PT, R18, R5, PT ;  /* 0x000000051200720c */ /* 0x000fc60003f06070 */
[----:B------:R0:W-:Y:S01]  /*17c0*/  @!P2 STG.E desc[UR8][R6.64], R29 ;  /* 0x0000001d0600a986 */ /* 0x0001e2000c101908 */
        /* <DEDUP_REMOVED lines=12> */
[----:B------:R0:W-:Y:S02]  /*1890*/  STG.E desc[UR8][R6.64], R14 ;  /* 0x0000000e06007986 */ /* 0x0001e4000c101908 */
.L_x_4260:
[----:B------:R-:W-:Y:S05]  /*18a0*/  BSYNC.RECONVERGENT B0 ;  /* 0x0000000000007941 */ /* 0x000fea0003800200 */
.L_x_4259:
[----:B------:R-:W-:-:S05]  /*18b0*/  IADD3 R16, P0, PT, R2, R16, RZ ;  /* 0x0000001002107210 */ /* 0x000fca0007f1e0ff */
[----:B------:R-:W-:Y:S01]  /*18c0*/  IMAD.X R17, RZ, RZ, R17, P0 ;  /* 0x000000ffff117224 */ /* 0x000fe200000e0611 */
[----:B------:R-:W-:-:S04]  /*18d0*/  ISETP.GE.U32.AND P0, PT, R16, R5, PT ;  /* 0x000000051000720c */ /* 0x000fc80003f06070 */
[----:B------:R-:W-:-:S13]  /*18e0*/  ISETP.GE.U32.AND.EX P0, PT, R17, R4, PT, P0 ;  /* 0x000000041100720c */ /* 0x000fda0003f06100 */
[----:B------:R-:W-:Y:S05]  /*18f0*/  @!P0 BRA `(.L_x_4261) ;  /* 0xfffffff800408947 */ /* 0x000fea000383ffff */
[----:B------:R-:W-:Y:S05]  /*1900*/  EXIT ;  /* 0x000000000000794d */ /* 0x000fea0003800000 */
.L_x_4254:
        /* <DEDUP_REMOVED lines=9> */
[----:B------:R-:W-:Y:S05]  /*19a0*/  CALL.REL.NOINC `($__internal_82_$__cuda_sm20_div_u16) ;  /* 0x0000000c00f07944 */ /* 0x000fea0003c00000 */
        /* <DEDUP_REMOVED lines=15> */
.L_x_4263:
[----:B0-----:R-:W-:Y:S01]  /*1aa0*/  IADD3 R23, P1, PT, R3, R18, RZ ;  /* 0x0000001203177210 */ /* 0x001fe20007f3e0ff */
[----:B------:R-:W-:-:S03]  /*1ab0*/  UIADD3 UR4, UP0, UPT, UR4, 0x2, URZ ;  /* 0x0000000204047890 */ /* 0x000fc6000ff1e0ff */
[----:B------:R-:W-:Y:S01]  /*1ac0*/  ISETP.GE.U32.AND P2, PT, R23, R5, PT ;  /* 0x000000051700720c */ /* 0x000fe20003f46070 */
[----:B------:R-:W-:Y:S01]  /*1ad0*/  IMAD.X R25, RZ, RZ, R17, P1 ;  /* 0x000000ffff197224 */ /* 0x000fe200008e0611 */
[----:B------:R-:W-:Y:S01]  /*1ae0*/  IADD3 R27, P1, PT, R0, R23, RZ ;  /* 0x00000017001b7210 */ /* 0x000fe20007f3e0ff */
[----:B------:R-:W-:-:S03]  /*1af0*/  UIADD3.X UR5, UPT, UPT, URZ, UR5, URZ, UP0, !UPT ;  /* 0x00000005ff057290 */ /* 0x000fc600087fe4ff */
[C---:B------:R-:W-:Y:S01]  /*1b00*/  IADD3 R9, P5, PT, R0.reuse, R27, RZ ;  /* 0x0000001b00097210 */ /* 0x040fe20007fbe0ff */
[----:B------:R-:W-:Y:S01]  /*1b10*/  IMAD.X R19, RZ, RZ, R25, P1 ;  /* 0x000000ffff137224 */ /* 0x000fe200008e0619 */
[-C--:B------:R-:W-:Y:S02]  /*1b20*/  ISETP.GE.AND.EX P2, PT, R25, R4.reuse, PT, P2 ;  /* 0x000000041900720c */ /* 0x080fe40003f46320 */
[-C--:B------:R-:W-:Y:S01]  /*1b30*/  ISETP.GE.U32.AND P3, PT, R9, R5.reuse, PT ;  /* 0x000000050900720c */ /* 0x080fe20003f66070 */
[----:B------:R-:W-:Y:S01]  /*1b40*/  IMAD.X R11, RZ, RZ, R19, P5 ;  /* 0x000000ffff0b7224 */ /* 0x000fe200028e0613 */
[----:B------:R-:W-:Y:S02]  /*1b50*/  ISETP.GE.U32.AND P4, PT, R27, R5, PT ;  /* 0x000000051b00720c */ /* 0x000fe40003f86070 */
[----:B------:R-:W-:Y:S02]  /*1b60*/  IADD3 R7, P5, PT, R0, R9, RZ ;  /* 0x0000000900077210 */ /* 0x000fe40007fbe0ff */
[----:B------:R-:W-:-:S02]  /*1b70*/  ISETP.GE.AND.EX P3, PT, R11, R4, PT, P3 ;  /* 0x000000040b00720c */ /* 0x000fc40003f66330 */
[----:B------:R-:W-:Y:S01]  /*1b80*/  ISETP.GE.AND.EX P4, PT, R19, R4, PT, P4 ;  /* 0x000000041300720c */ /* 0x000fe20003f86340 */
[----:B------:R-:W-:Y:S01]  /*1b90*/  IMAD.X R21, RZ, RZ, R11, P5 ;  /* 0x000000ffff157224 */ /* 0x000fe200028e060b */
[----:B------:R-:W-:Y:S01]  /*1ba0*/  ISETP.GE.U32.AND P1, PT, R7, R5, PT ;  /* 0x000000050700720c */ /* 0x000fe20003f26070 */
[----:B------:R-:W-:Y:S01]  /*1bb0*/  @!P2 IMAD.MOV.U32 R29, RZ, RZ, 0x1 ;  /* 0x00000001ff1da424 */ /* 0x000fe200078e00ff */
[----:B------:R-:W-:Y:S02]  /*1bc0*/  @!P2 LEA R14, P6, R23, R12, 0x2 ;  /* 0x0000000c170ea211 */ /* 0x000fe400078c10ff */
[----:B------:R-:W-:Y:S02]  /*1bd0*/  ISETP.GE.AND.EX P1, PT, R21, R4, PT, P1 ;  /* 0x000000041500720c */ /* 0x000fe40003f26310 */
[----:B------:R-:W-:-:S03]  /*1be0*/  @!P2 LEA.HI.X R15, R23, R13, R25, 0x2, P6 ;  /* 0x0000000d170fa211 */ /* 0x000fc600030f1419 */
[-C--:B------:R-:W-:Y:S02]  /*1bf0*/  @!P3 LEA R10, P6, R9, R12.reuse, 0x2 ;  /* 0x0000000c090ab211 */ /* 0x080fe400078c10ff */
[-C--:B------:R-:W-:Y:S01]  /*1c00*/  @!P4 LEA R8, P5, R27, R12.reuse, 0x2 ;  /* 0x0000000c1b08c211 */ /* 0x080fe200078a10ff */
[----:B------:R0:W-:Y:S01]  /*1c10*/  @!P2 STG.E desc[UR8][R14.64], R29 ;  /* 0x0000001d0e00a986 */ /* 0x0001e2000c101908 */
[-C--:B------:R-:W-:Y:S01]  /*1c20*/  @!P3 LEA.HI.X R11, R9, R13.reuse, R11, 0x2, P6 ;  /* 0x0000000d090bb211 */ /* 0x080fe200030f140b */
[----:B------:R-:W-:Y:S01]  /*1c30*/  @!P4 IMAD.MOV.U32 R20, RZ, RZ, 0x1 ;  /* 0x00000001ff14c424 */ /* 0x000fe200078e00ff */
[----:B------:R-:W-:Y:S02]  /*1c40*/  @!P4 LEA.HI.X R9, R27, R13, R19, 0x2, P5 ;  /* 0x0000000d1b09c211 */ /* 0x000fe400028f1413 */
[C---:B------:R-:W-:Y:S02]  /*1c50*/  IADD3 R23, P2, PT, R2.reuse, R23, RZ ;  /* 0x0000001702177210 */ /* 0x040fe40007f5e0ff */
[----:B------:R-:W-:Y:S01]  /*1c60*/  @!P1 LEA R6, P5, R7, R12, 0x2 ;  /* 0x0000000c07069211 */ /* 0x000fe200078a10ff */
[----:B------:R1:W-:Y:S01]  /*1c70*/  @!P4 STG.E desc[UR8][R8.64], R20 ;  /* 0x000000140800c986 */ /* 0x0003e2000c101908 */
[----:B------:R-:W-:Y:S01]  /*1c80*/  IADD3 R27, P4, PT, R2, R27, RZ ;  /* 0x0000001b021b7210 */ /* 0x000fe20007f9e0ff */
[----:B------:R-:W-:Y:S01]  /*1c90*/  IMAD.X R25, RZ, RZ, R25, P2 ;  /* 0x000000ffff197224 */ /* 0x000fe200010e0619 */
[----:B------:R-:W-:Y:S01]  /*1ca0*/  ISETP.GE.U32.AND P2, PT, R23, R5, PT ;  /* 0x000000051700720c */ /* 0x000fe20003f46070 */
[----:B0-----:R-:W-:Y:S01]  /*1cb0*/  @!P3 IMAD.MOV.U32 R14, RZ, RZ, 0x1 ;  /* 0x00000001ff0eb424 */ /* 0x001fe200078e00ff */
[----:B------:R-:W-:Y:S01]  /*1cc0*/  @!P1 LEA.HI.X R7, R7, R13, R21, 0x2, P5 ;  /* 0x0000000d07079211 */ /* 0x000fe200028f1415 */
[----:B------:R-:W-:Y:S01]  /*1cd0*/  IMAD.X R19, RZ, RZ, R19, P4 ;  /* 0x000000ffff137224 */ /* 0x000fe200020e0613 */
[----:B------:R-:W-:-:S02]  /*1ce0*/  ISETP.GE.AND.EX P2, PT, R25, R4, PT, P2 ;  /* 0x000000041900720c */ /* 0x000fc40003f46320 */
[C---:B------:R-:W-:Y:S01]  /*1cf0*/  IADD3 R15, P5, PT, R0.reuse, R27, RZ ;  /* 0x0000001b000f7210 */ /* 0x040fe20007fbe0ff */
[----:B------:R0:W-:Y:S01]  /*1d00*/  @!P3 STG.E desc[UR8][R10.64], R14 ;  /* 0x0000000e0a00b986 */ /* 0x0001e2000c101908 */
[----:B------:R-:W-:Y:S02]  /*1d10*/  ISETP.GE.U32.AND P4, PT, R27, R5, PT ;  /* 0x000000051b00720c */ /* 0x000fe40003f86070 */
[----:B------:R-:W-:Y:S01]  /*1d20*/  IADD3 R29, P6, PT, R0, R15, RZ ;  /* 0x0000000f001d7210 */ /* 0x000fe20007fde0ff */
[----:B------:R-:W-:Y:S01]  /*1d30*/  IMAD.X R21, RZ, RZ, R19, P5 ;  /* 0x000000ffff157224 */ /* 0x000fe200028e0613 */
[----:B------:R-:W-:Y:S02]  /*1d40*/  ISETP.GE.AND.EX P4, PT, R19, R4, PT, P4 ;  /* 0x000000041300720c */ /* 0x000fe40003f86340 */
[-C--:B------:R-:W-:Y:S01]  /*1d50*/  ISETP.GE.U32.AND P3, PT, R15, R5.reuse, PT ;  /* 0x000000050f00720c */ /* 0x080fe20003f66070 */
[----:B------:R-:W-:Y:S01]  /*1d60*/  IMAD.X R22, RZ, RZ, R21, P6 ;  /* 0x000000ffff167224 */ /* 0x000fe200030e0615 */
[----:B------:R-:W-:-:S02]  /*1d70*/  ISETP.GE.U32.AND P5, PT, R29, R5, PT ;  /* 0x000000051d00720c */ /* 0x000fc40003fa6070 */
[----:B------:R-:W-:Y:S02]  /*1d80*/  ISETP.GE.AND.EX P3, PT, R21, R4, PT, P3 ;  /* 0x000000041500720c */ /* 0x000fe40003f66330 */
[C---:B-1----:R-:W-:Y:S02]  /*1d90*/  @!P2 LEA R8, P6, R23.reuse, R12, 0x2 ;  /* 0x0000000c1708a211 */ /* 0x042fe400078c10ff */
[----:B------:R-:W-:Y:S02]  /*1da0*/  ISETP.GE.AND.EX P5, PT, R22, R4, PT, P5 ;  /* 0x000000041600720c */ /* 0x000fe40003fa6350 */
[----:B------:R-:W-:Y:S01]  /*1db0*/  @!P2 LEA.HI.X R9, R23, R13, R25, 0x2, P6 ;  /* 0x0000000d1709a211 */ /* 0x000fe200030f1419 */
[----:B------:R-:W-:Y:S01]  /*1dc0*/  @!P2 IMAD.MOV.U32 R23, RZ, RZ, 0x1 ;  /* 0x00000001ff17a424 */ /* 0x000fe200078e00ff */
[----:B0-----:R-:W-:Y:S01]  /*1dd0*/  @!P4 LEA R10, P6, R27, R12, 0x2 ;  /* 0x0000000c1b0ac211 */ /* 0x001fe200078c10ff */
[----:B------:R-:W-:-:S03]  /*1de0*/  @!P4 IMAD.MOV.U32 R25, RZ, RZ, 0x1 ;  /* 0x00000001ff19c424 */ /* 0x000fc600078e00ff */
[----:B------:R-:W-:Y:S01]  /*1df0*/  @!P4 LEA.HI.X R11, R27, R13, R19, 0x2, P6 ;  /* 0x0000000d1b0bc211 */ /* 0x000fe200030f1413 */
[----:B------:R-:W-:Y:S01]  /*1e00*/  @!P1 IMAD.MOV.U32 R19, RZ, RZ, 0x1 ;  /* 0x00000001ff139424 */ /* 0x000fe200078e00ff */
[----:B------:R-:W-:Y:S01]  /*1e10*/  @!P3 LEA R14, P6, R15, R12, 0x2 ;  /* 0x0000000c0f0eb211 */ /* 0x000fe200078c10ff */
[----:B------:R-:W-:-:S03]  /*1e20*/  @!P3 IMAD.MOV.U32 R27, RZ, RZ, 0x1 ;  /* 0x00000001ff1bb424 */ /* 0x000fc600078e00ff */
[-C--:B------:R-:W-:Y:S01]  /*1e30*/  @!P3 LEA.HI.X R15, R15, R13.reuse, R21, 0x2, P6 ;  /* 0x0000000d0f0fb211 */ /* 0x080fe200030f1415 */
[----:B------:R0:W-:Y:S01]  /*1e40*/  @!P1 STG.E desc[UR8][R6.64], R19 ;  /* 0x0000001306009986 */ /* 0x0001e2000c101908 */
[C---:B------:R-:W-:Y:S02]  /*1e50*/  @!P5 LEA R20, P6, R29.reuse, R12, 0x2 ;  /* 0x0000000c1d14d211 */ /* 0x040fe400078c10ff */
[----:B------:R-:W-:Y:S01]  /*1e60*/  ISETP.NE.U32.AND P1, PT, R16, UR4, PT ;  /* 0x0000000410007c0c */ /* 0x000fe2000bf25070 */
[----:B------:R0:W-:Y:S01]  /*1e70*/  @!P2 STG.E desc[UR8][R8.64], R23 ;  /* 0x000000170800a986 */ /* 0x0001e2000c101908 */
[----:B------:R-:W-:Y:S01]  /*1e80*/  @!P5 LEA.HI.X R21, R29, R13, R22, 0x2, P6 ;  /* 0x0000000d1d15d211 */ /* 0x000fe200030f1416 */
[----:B------:R-:W-:Y:S01]  /*1e90*/  @!P5 IMAD.MOV.U32 R29, RZ, RZ, 0x1 ;  /* 0x00000001ff1dd424 */ /* 0x000fe200078e00ff */
[----:B------:R-:W-:Y:S01]  /*1ea0*/  ISETP.NE.AND.EX P1, PT, RZ, UR5, PT, P1 ;  /* 0x00000005ff007c0c */ /* 0x000fe2000bf25310 */
[----:B------:R0:W-:Y:S01]  /*1eb0*/  @!P4 STG.E desc[UR8][R10.64], R25 ;  /* 0x000000190a00c986 */ /* 0x0001e2000c101908 */
[----:B------:R-:W-:-:S03]  /*1ec0*/  LEA R18, P2, R2, R18, 0x1 ;  /* 0x0000001202127211 */ /* 0x000fc600078408ff */
[----:B------:R0:W-:Y:S01]  /*1ed0*/  @!P3 STG.E desc[UR8][R14.64], R27 ;  /* 0x0000001b0e00b986 */ /* 0x0001e2000c101908 */
[----:B------:R-:W-:-:S03]  /*1ee0*/  LEA.HI.X R17, R2, R17, RZ, 0x1, P2 ;  /* 0x0000001102117211 */ /* 0x000fc600010f0cff */
[----:B------:R0:W-:Y:S04]  /*1ef0*/  @!P5 STG.E desc[UR8][R20.64], R29 ;  /* 0x0000001d1400d986 */ /* 0x0001e8000c101908 */
[----:B------:R-:W-:Y:S05]  /*1f00*/  @P1 BRA `(.L_x_4263) ;  /* 0xfffffff800e41947 */ /* 0x000fea000383ffff */
.L_x_4262:
[----:B------:R-:W-:Y:S05]  /*1f10*/  @!P0 EXIT ;  /* 0x000000000000894d */ /* 0x000fea0003800000 */
[----:B------:R-:W-:-:S04]  /*1f20*/  IADD3 R3, P0, PT, R3, R18, RZ ;  /* 0x0000001203037210 */ /* 0x000fc80007f1e0ff */
[C---:B0-----:R-:W-:Y:S01]  /*1f30*/  IADD3 R9, P2, PT, R0.reuse, R3, RZ ;  /* 0x0000000300097210 */ /* 0x041fe20007f5e0ff */
[----:B------:R-:W-:Y:S01]  /*1f40*/  IMAD.X R17, RZ, RZ, R17, P0 ;  /* 0x000000ffff117224 */ /* 0x000fe200000e0611 */
[----:B------:R-:W-:Y:S02]  /*1f50*/  ISETP.GE.U32.AND P0, PT, R3, R5, PT ;  /* 0x000000050300720c */ /* 0x000fe40003f06070 */
[----:B------:R-:W-:Y:S01]  /*1f60*/  IADD3 R15, P3, PT, R0, R9, RZ ;  /* 0x00000009000f7210 */ /* 0x000fe20007f7e0ff */
[----:B------:R-:W-:Y:S01]  /*1f70*/  IMAD.X R11, RZ, RZ, R17, P2 ;  /* 0x000000ffff0b7224 */ /* 0x000fe200010e0611 */
[-C--:B------:R-:W-:Y:S02]  /*1f80*/  ISETP.GE.U32.AND P1, PT, R9, R5.reuse, PT ;  /* 0x000000050900720c */ /* 0x080fe40003f26070 */
[----:B------:R-:W-:Y:S01]  /*1f90*/  ISETP.GE.U32.AND P2, PT, R15, R5, PT ;  /* 0x000000050f00720c */ /* 0x000fe20003f46070 */
[----:B------:R-:W-:Y:S01]  /*1fa0*/  IMAD.X R19, RZ, RZ, R11, P3 ;  /* 0x000000ffff137224 */ /* 0x000fe200018e060b */
[----:B------:R-:W-:-:S02]  /*1fb0*/  ISETP.GE.AND.EX P0, PT, R17, R4, PT, P0 ;  /* 0x000000041100720c */ /* 0x000fc40003f06300 */
[-C--:B------:R-:W-:Y:S02]  /*1fc0*/  ISETP.GE.AND.EX P1, PT, R11, R4.reuse, PT, P1 ;  /* 0x000000040b00720c */ /* 0x080fe40003f26310 */
[----:B------:R-:W-:Y:S02]  /*1fd0*/  ISETP.GE.AND.EX P2, PT, R19, R4, PT, P2 ;  /* 0x000000041300720c */ /* 0x000fe40003f46320 */
[----:B------:R-:W-:-:S04]  /*1fe0*/  IADD3 R21, P4, PT, R0, R15, RZ ;  /* 0x0000000f00157210 */ /* 0x000fc80007f9e0ff */
[----:B------:R-:W-:Y:S01]  /*1ff0*/  ISETP.GE.U32.AND P3, PT, R21, R5, PT ;  /* 0x000000051500720c */ /* 0x000fe20003f66070 */
[----:B------:R-:W-:Y:S02]  /*2000*/  IMAD.X R23, RZ, RZ, R19, P4 ;  /* 0x000000ffff177224 */ /* 0x000fe400020e0613 */
[-C--:B------:R-:W-:Y:S02]  /*2010*/  @!P0 LEA R6, P5, R3, R12.reuse, 0x2 ;  /* 0x0000000c03068211 */ /* 0x080fe400078a10ff */
[----:B------:R-:W-:Y:S02]  /*2020*/  @!P1 LEA R2, P6, R9, R12, 0x2 ;  /* 0x0000000c09029211 */ /* 0x000fe400078c10ff */
[----:B------:R-:W-:Y:S02]  /*2030*/  ISETP.GE.AND.EX P3, PT, R23, R4, PT, P3 ;  /* 0x000000041700720c */ /* 0x000fe40003f66330 */
[----:B------:R-:W-:Y:S02]  /*2040*/  @!P2 LEA R4, P4, R15, R12, 0x2 ;  /* 0x0000000c0f04a211 */ /* 0x000fe400078810ff */
[----:B------:R-:W-:-:S02]  /*2050*/  @!P0 LEA.HI.X R7, R3, R13, R17, 0x2, P5 ;  /* 0x0000000d03078211 */ /* 0x000fc400028f1411 */
[-C--:B------:R-:W-:Y:S01]  /*2060*/  @!P1 LEA.HI.X R3, R9, R13.reuse, R11, 0x2, P6 ;  /* 0x0000000d09039211 */ /* 0x080fe200030f140b */
[----:B------:R-:W-:Y:S01]  /*2070*/  @!P0 IMAD.MOV.U32 R9, RZ, RZ, 0x1 ;  /* 0x00000001ff098424 */ /* 0x000fe200078e00ff */
[----:B------:R-:W-:Y:S01]  /*2080*/  @!P2 LEA.HI.X R5, R15, R13, R19, 0x2, P4 ;  /* 0x0000000d0f05a211 */ /* 0x000fe200020f1413 */
[----:B------:R-:W-:Y:S02]  /*2090*/  @!P1 IMAD.MOV.U32 R11, RZ, RZ, 0x1 ;  /* 0x00000001ff0b9424 */ /* 0x000fe400078e00ff */
[----:B------:R-:W-:Y:S01]  /*20a0*/  @!P2 IMAD.MOV.U32 R15, RZ, RZ, 0x1 ;  /* 0x00000001ff0fa424 */ /* 0x000fe200078e00ff */
[----:B------:R0:W-:Y:S04]  /*20b0*/  @!P0 STG.E desc[UR8][R6.64], R9 ;  /* 0x0000000906008986 */ /* 0x0001e8000c101908 */
[----:B------:R0:W-:Y:S04]  /*20c0*/  @!P1 STG.E desc[UR8][R2.64], R11 ;  /* 0x0000000b02009986 */ /* 0x0001e8000c101908 */
[----:B------:R0:W-:Y:S01]  /*20d0*/  @!P2 STG.E desc[UR8][R4.64], R15 ;  /* 0x0000000f0400a986 */ /* 0x0001e2000c101908 */
[----:B------:R-:W-:Y:S05]  /*20e0*/  @P3 EXIT ;  /* 0x000000000000394d */ /* 0x000fea0003800000 */
[----:B0-----:R-:W-:Y:S01]  /*20f0*/  LEA R2, P0, R21, R12, 0x2 ;  /* 0x0000000c15027211 */ /* 0x001fe200078010ff */
[----:B------:R-:W-:-:S03]  /*2100*/  IMAD.MOV.U32 R5, RZ, RZ, 0x1 ;  /* 0x00000001ff057424 */ /* 0x000fc600078e00ff */
[----:B------:R-:W-:-:S05]  /*2110*/  LEA.HI.X R3, R21, R13, R23, 0x2, P0 ;  /* 0x0000000d15037211 */ /* 0x000fca00000f1417 */
[----:B------:R-:W-:Y:S01]  /*2120*/  STG.E desc[UR8][R2.64], R5 ;  /* 0x0000000502007986 */ /* 0x000fe2000c101908 */
[----:B------:R-:W-:Y:S05]  /*2130*/  EXIT ;  /* 0x000000000000794d */ /* 0x000fea0003800000 */
.L_x_4224:
[----:B------:R-:W0:Y:S02]  /*2140*/  S2R R0, SR_TID.X ;  /* 0x0000000000007919 */ /* 0x000e240000002100 */
[----:B0-----:R-:W-:-:S03]  /*2150*/  IMAD.WIDE.U32 R2, R0, 0x4, RZ ;  /* 0x0000000400027825 */ /* 0x001fc600078e00ff */
[----:B------:R-:W-:-:S04]  /*2160*/  ISETP.GE.U32.AND P0, PT, R2, R8, PT ;  /* 0x000000080200720c */ /* 0x000fc80003f06070 */
[----:B------:R-:W-:-:S13]  /*2170*/  ISETP.GE.AND.EX P0, PT, R3, R9, PT, P0 ;  /* 0x000000090300720c */ /* 0x000fda0003f06300 */
[----:B------:R-:W-:Y:S05]  /*2180*/  @P0 EXIT ;  /* 0x000000000000094d */ /* 0x000fea0003800000 */
[----:B------:R-:W0:Y:S01]  /*2190*/  LDCU UR6, c[0x0][0x10ac] ;  /* 0x00021580ff0677ac */ /* 0x000e220008000800 */
[----:B------:R-:W-:Y:S02]  /*21a0*/  IMAD.MOV.U32 R3, RZ, RZ, R0 ;  /* 0x000000ffff037224 */ /* 0x000fe400078e0000 */
        /* <DEDUP_REMOVED lines=8> */
.L_x_4273:
[----:B------:R-:W-:-:S04]  /*2230*/  LEA R10, P0, R3, R12, 0x4 ;  /* 0x0000000c030a7211 */ /* 0x000fc800078020ff */
[----:B------:R-:W-:-:S05]  /*2240*/  LEA.HI.X R11, R3, R13, R0, 0x4, P0 ;  /* 0x0000000d030b7211 */ /* 0x000fca00000f2400 */
        /* <DEDUP_REMOVED lines=10> */
.L_x_4266:
[----:B------:R-:W-:Y:S05]  /*22f0*/  BSYNC.RECONVERGENT B0 ;  /* 0x0000000000007941 */ /* 0x000fea0003800200 */
.L_x_4265:
[----:B------:R-:W-:Y:S04]  /*2300*/  BSSY.RECONVERGENT B0, `(.L_x_4267) ;  /* 0x0000005000007945 */ /* 0x000fe80003800200 */
[----:B------:R-:W-:Y:S05]  /*2310*/  @!P1 BRA `(.L_x_4268) ;  /* 0x00000000000c9947 */ /* 0x000fea0003800000 */
[----:B------:R-:W-:Y:S01]  /*2320*/  ISETP.NE.AND P0, PT, R5, -0x1, PT ;  /* 0xffffffff0500780c */ /* 0x000fe20003f05270 */
[----:B------:R-:W-:-:S12]  /*2330*/  IMAD.U32 R5, RZ, RZ, UR4 ;  /* 0x00000004ff057e24 */ /* 0x000fd8000f8e00ff */
[----:B------:R-:W-:-:S07]  /*2340*/  @P0 IMAD.MOV.U32 R5, RZ, RZ, RZ ;  /* 0x000000ffff050224 */ /* 0x000fce00078e00ff */
.L_x_4268:
[----:B------:R-:W-:Y:S05]  /*2350*/  BSYNC.RECONVERGENT B0 ;  /* 0x0000000000007941 */ /* 0x000fea0003800200 */
.L_x_4267:
[----:B------:R-:W-:Y:S04]  /*2360*/  BSSY.RECONVERGENT B0, `(.L_x_4269) ;  /* 0x0000005000007945 */ /* 0x000fe80003800200 */
[----:B------:R-:W-:Y:S05]  /*2370*/  @!P2 BRA `(.L_x_4270) ;  /* 0x00000000000ca947 */ /* 0x000fea0003800000 */
[----:B------:R-:W-:Y:S01]  /*2380*/  ISETP.NE.AND P0, PT, R6, -0x1, PT ;  /* 0xffffffff0600780c */ /* 0x000fe20003f05270 */
[----:B------:R-:W-:-:S12]  /*2390*/  IMAD.U32 R6, RZ, RZ, UR4 ;  /* 0x00000004ff067e24 */ /* 0x000fd8000f8e00ff */
[----:B------:R-:W-:-:S07]  /*23a0*/  @P0 IMAD.MOV.U32 R6, RZ, RZ, RZ ;  /* 0x000000ffff060224 */ /* 0x000fce00078e00ff */
.L_x_4270:
[----:B------:R-:W-:Y:S05]  /*23b0*/  BSYNC.RECONVERGENT B0 ;  /* 0x0000000000007941 */ /* 0x000fea0003800200 */
.L_x_4269:
[----:B------:R-:W-:Y:S04]  /*23c0*/  BSSY.RECONVERGENT B0, `(.L_x_4271) ;  /* 0x0000005000007945 */ /* 0x000fe80003800200 */
[----:B------:R-:W-:Y:S05]  /*23d0*/  @!P3 BRA `(.L_x_4272) ;  /* 0x00000000000cb947 */ /* 0x000fea0003800000 */
[----:B------:R-:W-:Y:S01]  /*23e0*/  ISETP.NE.AND P0, PT, R7, -0x1, PT ;  /* 0xffffffff0700780c */ /* 0x000fe20003f05270 */
[----:B------:R-:W-:-:S12]  /*23f0*/  IMAD.U32 R7, RZ, RZ, UR4 ;  /* 0x00000004ff077e24 */ /* 0x000fd8000f8e00ff */
[----:B------:R-:W-:-:S07]  /*2400*/  @P0 IMAD.MOV.U32 R7, RZ, RZ, RZ ;  /* 0x000000ffff070224 */ /* 0x000fce00078e00ff */
.L_x_4272:
[----:B------:R-:W-:Y:S05]  /*2410*/  BSYNC.RECONVERGENT B0 ;  /* 0x0000000000007941 */ /* 0x000fea0003800200 */
.L_x_4271:
[----:B------:R-:W-:Y:S01]  /*2420*/  IADD3 R3, P0, PT, R3, UR5, RZ ;  /* 0x0000000503037c10 */ /* 0x000fe2000ff1e0ff */
[----:B------:R0:W-:Y:S04]  /*2430*/  STG.E.128 desc[UR8][R10.64], R4 ;  /* 0x000000040a007986 */ /* 0x0001e8000c101d08 */
[C---:B------:R-:W-:Y:S02]  /*2440*/  IMAD.SHL.U32 R15, R3.reuse, 0x4, RZ ;  /* 0x00000004030f7824 */ /* 0x040fe400078e00ff */
[----:B------:R-:W-:Y:S01]  /*2450*/  IMAD.X R0, RZ, RZ, R0, P0 ;  /* 0x000000ffff007224 */ /* 0x000fe200000e0600 */
[----:B------:R-:W-:Y:S02]  /*2460*/  LOP3.LUT P0, RZ, R3, 0xffffc000, RZ, 0xc0, !PT ;  /* 0xffffc00003ff7812 */ /* 0x000fe4000780c0ff */
[----:B------:R-:W-:-:S02]  /*2470*/  ISETP.LT.U32.AND P1, PT, R15, R8, PT ;  /* 0x000000080f00720c */ /* 0x000fc40003f21070 */
[----:B------:R-:W-:Y:S02]  /*2480*/  SHF.L.U64.HI R2, R3, 0x2, R0 ;  /* 0x0000000203027819 */ /* 0x000fe40000010200 */
[----:B------:R-:W-:Y:S02]  /*2490*/  LOP3.LUT P0, RZ, R0, 0x3fffffff, RZ, 0xc0, P0 ;  /* 0x3fffffff00ff7812 */ /* 0x000fe4000000c0ff */
[----:B------:R-:W-:-:S13]  /*24a0*/  ISETP.LT.AND.EX P1, PT, R2, R9, PT, P1 ;  /* 0x000000090200720c */ /* 0x000fda0003f21310 */
[----:B0-----:R-:W-:Y:S05]  /*24b0*/  @!P0 BRA P1, `(.L_x_4273) ;  /* 0xfffffffc005c8947 */ /* 0x001fea000083ffff */
[----:B------:R-:W-:Y:S05]  /*24c0*/  EXIT ;  /* 0x000000000000794d */ /* 0x000fea0003800000 */
.L_x_4264:
[----:B------:R-:W-:-:S09]  /*24d0*/  UISETP.NE.AND UP0, UPT, UR6, URZ, UPT ;  /* 0x000000ff0600728c */ /* 0x000fd2000bf05270 */
[----:B------:R-:W-:Y:S05]  /*24e0*/  BRA.U !UP0, `(.L_x_4274) ;  /* 0x0000000108dc7547 */ /* 0x000fea000b800000 */
.L_x_4279:
[----:B------:R-:W-:-:S04]  /*24f0*/  LEA R10, P0, R3, R12, 0x4 ;  /* 0x0000000c030a7211 */ /* 0x000fc800078020ff */
[----:B------:R-:W-:-:S05]  /*2500*/  LEA.HI.X R11, R3, R13, R0, 0x4, P0 ;  /* 0x0000000d030b7211 */ /* 0x000fca00000f2400 */
[----:B------:R0:W5:Y:S01]  /*2510*/  LDG.E.128 R16, desc[UR8][R10.64] ;  /* 0x000000080a107981 */ /* 0x000162000c1e1d00 */
[----:B------:R-:W1:Y:S01]  /*2520*/  LDC R14, c[0x0][0x10ac] ;  /* 0x00042b00ff0e7b82 */ /* 0x000e620000000800 */
[----:B------:R-:W-:Y:S02]  /*2530*/  IMAD.MOV.U32 R4, RZ, RZ, 0x1 ;  /* 0x00000001ff047424 */ /* 0x000fe400078e00ff */
[----:B01----:R-:W-:-:S07]  /*2540*/  IMAD.MOV.U32 R2, RZ, RZ, R14 ;  /* 0x000000ffff027224 */ /* 0x003fce00078e000e */
.L_x_4275:
        /* <DEDUP_REMOVED lines=10> */
.L_x_4276:
        /* <DEDUP_REMOVED lines=10> */
.L_x_4277:
        /* <DEDUP_REMOVED lines=10> */
.L_x_4278:
        /* <DEDUP_REMOVED lines=19> */
.L_x_4274:
[----:B------:R-:W-:Y:S02]  /*2860*/  IMAD.MOV.U32 R4, RZ, RZ, 0x1 ;  /* 0x00000001ff047424 */ /* 0x000fe400078e00ff */
[----:B------:R-:W-:Y:S02]  /*2870*/  IMAD.MOV.U32 R5, RZ, RZ, 0x1 ;  /* 0x00000001ff057424 */ /* 0x000fe400078e00ff */
[----:B------:R-:W-:Y:S02]  /*2880*/  IMAD.MOV.U32 R6, RZ, RZ, 0x1 ;  /* 0x00000001ff067424 */ /* 0x000fe400078e00ff */
[----:B------:R-:W-:-:S07]  /*2890*/  IMAD.MOV.U32 R7, RZ, RZ, 0x1 ;  /* 0x00000001ff077424 */ /* 0x000fce00078e00ff */
.L_x_4280:
[----:B------:R-:W-:-:S04]  /*28a0*/  LEA R10, P0, R3, R12, 0x4 ;  /* 0x0000000c030a7211 */ /* 0x000fc800078020ff */
[C---:B------:R-:W-:Y:S02]  /*28b0*/  LEA.HI.X R11, R3.reuse, R13, R0, 0x4, P0 ;  /* 0x0000000d030b7211 */ /* 0x040fe400000f2400 */
[----:B------:R-:W-:-:S03]  /*28c0*/  IADD3 R3, P0, PT, R3, UR5, RZ ;  /* 0x0000000503037c10 */ /* 0x000fc6000ff1e0ff */
[----:B------:R0:W-:Y:S02]  /*28d0*/  STG.E.128 desc[UR8][R10.64], R4 ;  /* 0x000000040a007986 */ /* 0x0001e4000c101d08 */
[C---:B------:R-:W-:Y:S02]  /*28e0*/  IMAD.SHL.U32 R15, R3.reuse, 0x4, RZ ;  /* 0x00000004030f7824 */ /* 0x040fe400078e00ff */
[----:B------:R-:W-:Y:S01]  /*28f0*/  IMAD.X R0, RZ, RZ, R0, P0 ;  /* 0x000000ffff007224 */ /* 0x000fe200000e0600 */
[----:B------:R-:W-:Y:S02]  /*2900*/  LOP3.LUT P0, RZ, R3, 0xffffc000, RZ, 0xc0, !PT ;  /* 0xffffc00003ff7812 */ /* 0x000fe4000780c0ff */
[----:B------:R-:W-:Y:S02]  /*2910*/  ISETP.LT.U32.AND P1, PT, R15, R8, PT ;  /* 0x000000080f00720c */ /* 0x000fe40003f21070 */
[----:B------:R-:W-:Y:S02]  /*2920*/  SHF.L.U64.HI R2, R3, 0x2, R0 ;  /* 0x0000000203027819 */ /* 0x000fe40000010200 */
[----:B------:R-:W-:-:S02]  /*2930*/  LOP3.LUT P0, RZ, R0, 0x3fffffff, RZ, 0xc0, P0 ;  /* 0x3fffffff00ff7812 */ /* 0x000fc4000000c0ff */
[----:B------:R-:W-:-:S13]  /*2940*/  ISETP.LT.AND.EX P1, PT, R2, R9, PT, P1 ;  /* 0x000000090200720c */ /* 0x000fda0003f21310 */
[----:B0-----:R-:W-:Y:S05]  /*2950*/  @!P0 BRA P1, `(.L_x_4280) ;  /* 0xfffffffc00d08947 */ /* 0x001fea000083ffff */
[----:B------:R-:W-:Y:S05]  /*2960*/  EXIT ;  /* 0x000000000000794d */ /* 0x000fea0003800000 */
        .weak           $__internal_82_$__cuda_sm20_div_u16
        .type           $__internal_82_$__cuda_sm20_div_u16,@function
        .size           $__internal_82_$__cuda_sm20_div_u16,(.L_x_4817 - $__internal_82_$__cuda_sm20_div_u16)
$__internal_82_$__cuda_sm20_div_u16:
        /* <DEDUP_REMOVED lines=18> */
[----:B------:R-:W-:Y:S06]  /*2a90*/  RET.REL.NODEC R6 `(_ZN2at6native57_GLOBAL__N__f3eca4a2_24_ForeachBinaryOpScalar_cu_86b9896c25multi_tensor_apply_kernelINS1_18TensorListMetadataILi1EEENS1_21BinaryOpScalarFunctorIiLi1ELi1ELi0EEEJNS1_13power_functorIiEEiEEEvT_T0_DpT1_) ;  /* 0xffffffd406587950 */ /* 0x000fec0003c3ffff */
.L_x_4281:
        /* <DEDUP_REMOVED lines=14> */
.L_x_4817:


//--------------------- .text._ZN2at6native57_GLOBAL__N__f3eca4a2_24_ForeachBinaryOpScalar_cu_86b9896c25multi_tensor_apply_kernelINS1_18TensorListMetadataILi1EEENS1_21BinaryOpScalarFunctorIaLi1ELi1ELi0EEEJNS1_13power_functorIaEEaEEEvT_T0_DpT1_ --------------------------
	.section	.text._ZN2at6native57_GLOBAL__N__f3eca4a2_24_ForeachBinaryOpScalar_cu_86b9896c25multi_tensor_apply_kernelINS1_18TensorListMetadataILi1EEENS1_21BinaryOpScalarFunctorIaLi1ELi1ELi0EEEJNS1_13power_functorIaEEaEEEvT_T0_DpT1_,"ax",@progbits
	.align	128
.text._ZN2at6native57_GLOBAL__N__f3eca4a2_24_ForeachBinaryOpScalar_cu_86b9896c25multi_tensor_apply_kernelINS1_18TensorListMetadataILi1EEENS1_21BinaryOpScalarFunctorIaLi1ELi1ELi0EEEJNS1_13power_functorIaEEaEEEvT_T0_DpT1_:
        .type           _ZN2at6native57_GLOBAL__N__f3eca4a2_24_ForeachBinaryOpScalar_cu_86b9896c25multi_tensor_apply_kernelINS1_18TensorListMetadataILi1EEENS1_21BinaryOpScalarFunctorIaLi1ELi1ELi0EEEJNS1_13power_functorIaEEaEEEvT_T0_DpT1_,@function
        .size           _ZN2at6native57_GLOBAL__N__f3eca4a2_24_ForeachBinaryOpScalar_cu_86b9896c25multi_tensor_apply_kernelINS1_18TensorListMetadataILi1EEENS1_21BinaryOpScalarFunctorIaLi1ELi1ELi0EEEJNS1_13power_functorIaEEaEEEvT_T0_DpT1_,(.L_x_4819 - _ZN2at6native57_GLOBAL__N__f3eca4a2_24_ForeachBinaryOpScalar_cu_86b9896c25multi_tensor_apply_kernelINS1_18TensorListMetadataILi1EEENS1_21BinaryOpScalarFunctorIaLi1ELi1ELi0EEEJNS1_13power_functorIaEEaEEEvT_T0_DpT1_)
        .other          _ZN2at6native57_GLOBAL__N__f3eca4a2_24_ForeachBinaryOpScalar_cu_86b9896c25multi_tensor_apply_kernelINS1_18TensorListMetadataILi1EEENS1_21BinaryOpScalarFunctorIaLi1ELi1ELi0EEEJNS1_13power_functorIaEEaEEEvT_T0_DpT1_,@"STO_CUDA_ENTRY STV_DEFAULT"
_ZN2at6native57_GLOBAL__N__f3eca4a2_24_ForeachBinaryOpScalar_cu_86b9896c25multi_tensor_apply_kernelINS1_18TensorListMetadataILi1EEENS1_21BinaryOpScalarFunctorIaLi1ELi1ELi0EEEJNS1_13power_functorIaEEaEEEvT_T0_DpT1_:
        /* <DEDUP_REMOVED lines=31> */
[----:B------:R-:W-:Y:S02]  /*01f0*/  UISETP.GT.AND UP0, UPT, UR4, -0x1, UPT ;  /* 0xffffffff0400788c */ /* 0x000fe4000bf04270 */
[----:B-1----:R-:W-:Y:S01]  /*0200*/  USHF.L.U32 UR29, UR27, 0x2, URZ ;  /* 0x000000021b1d7899 */ /* 0x002fe200080006ff */
[----:B0-----:R-:W-:-:S06]  /*0210*/  IMAD.MOV.U32 R2, RZ, RZ, R10 ;  /* 0x000000ffff027224 */ /* 0x001fcc00078e000a */
        /* <DEDUP_REMOVED lines=10> */
[----:B------:R-:W-:Y:S05]  /*02c0*/  CALL.REL.NOINC `($__internal_83_$__cuda_sm20_div_u16) ;  /* 0x0000002c00c87944 */ /* 0x000fea0003c00000 */
[----:B------:R-:W0:Y:S01]  /*02d0*/  LDCU.S8 UR4, c[0x0][0x10aa] ;  /* 0x00021540ff0477ac */ /* 0x000e220008000200 */
[----:B------:R-:W-:Y:S01]  /*02e0*/  UISETP.GE.U32.AND UP0, UPT, UR5, UR29, UPT ;  /* 0x0000001d0500728c */ /* 0x000fe2000bf06070 */
[----:B------:R-:W-:Y:S02]  /*02f0*/  UMOV UR11, 0x1 ;  /* 0x00000001000b7882 */ /* 0x000fe40000000000 */
[----:B------:R-:W-:Y:S01]  /*0300*/  UMOV UR5, URZ ;  /* 0x000000ff00057c82 */ /* 0x000fe20008000000 */
[----:B------:R-:W-:-:S03]  /*0310*/  UISETP.GE.U32.AND.EX UP0, UPT, UR6, URZ, UPT, UP0 ;  /* 0x000000ff0600728c */ /* 0x000fc6000bf06100 */
[----:B------:R-:W-:Y:S01]  /*0320*/  UMOV UR6, URZ ;  /* 0x000000ff00067c82 */ /* 0x000fe20008000000 */
[----:B0-----:R-:W-:-:S04]  /*0330*/  UPRMT UR4, UR4, 0x7710, URZ ;  /* 0x0000771004047896 */ /* 0x001fc800080000ff */
[----:B------:R-:W-:-:S04]  /*0340*/  ULOP3.LUT UR4, UR4, 0x1, URZ, 0xc0, !UPT ;  /* 0x0000000104047892 */ /* 0x000fc8000f8ec0ff */
[----:B------:R-:W-:-:S04]  /*0350*/  UISETP.NE.U32.AND UP1, UPT, UR4, 0x1, UPT ;  /* 0x000000010400788c */ /* 0x000fc8000bf25070 */
[----:B------:R-:W-:Y:S01]  /*0360*/  USEL UR11, UR11, 0xffff, UP1 ;  /* 0x0000ffff0b0b7887 */ /* 0x000fe20008800000 */
[----:B------:R-:W-:Y:S11]  /*0370*/  BRA.U !UP0, `(.L_x_4284) ;  /* 0x0000000d08507547 */ /* 0x000ff6000b800000 */
        /* <DEDUP_REMOVED lines=27> */
.L_x_4301:
[C---:B------:R-:W-:Y:S02]  /*0530*/  IADD3 R3, P1, PT, R2.reuse, UR27, RZ ;  /* 0x0000001b02037c10 */ /* 0x040fe4000ff3e0ff */
[C---:B0-----:R-:W-:Y:S02]  /*0540*/  IADD3 R6, P5, PT, R2.reuse, UR26, RZ ;  /* 0x0000001a02067c10 */ /* 0x041fe4000ffbe0ff */
[----:B------:R-:W-:Y:S01]  /*0550*/  ISETP.GE.U32.AND P0, PT, R3, UR28, PT ;  /* 0x0000001c03007c0c */ /* 0x000fe2000bf06070 */
[----:B------:R-:W-:Y:S01]  /*0560*/  IMAD.X R4, RZ, RZ, R0, P1 ;  /* 0x000000ffff047224 */ /* 0x000fe200008e0600 */
[----:B------:R-:W-:Y:S01]  /*0570*/  ISETP.GE.U32.AND P1, PT, R2, UR28, PT ;  /* 0x0000001c02007c0c */ /* 0x000fe2000bf26070 */
[----:B------:R-:W-:Y:S01]  /*0580*/  IMAD.U32 R3, RZ, RZ, UR27 ;  /* 0x0000001bff037e24 */ /* 0x000fe2000f8e00ff */
[----:B------:R-:W-:Y:S02]  /*0590*/  PRMT R12, RZ, 0x7610, R12 ;  /* 0x00007610ff0c7816 */ /* 0x000fe4000000000c */
[----:B------:R-:W-:-:S02]  /*05a0*/  ISETP.GE.AND.EX P1, PT, R0, UR7, PT, P1 ;  /* 0x0000000700007c0c */ /* 0x000fc4000bf26310 */
[----:B------:R-:W-:Y:S02]  /*05b0*/  IADD3 R3, P3, P4, R3, UR27, R2 ;  /* 0x0000001b03037c10 */ /* 0x000fe4000fc7e002 */
[----:B------:R-:W-:Y:S02]  /*05c0*/  ISETP.GE.AND.EX P0, PT, R4, UR7, PT, P0 ;  /* 0x0000000704007c0c */ /* 0x000fe4000bf06300 */
[C---:B------:R-:W-:Y:S02]  /*05d0*/  IADD3 R18, P2, PT, R3.reuse, UR27, RZ ;  /* 0x0000001b03127c10 */ /* 0x040fe4000ff5e0ff */
[----:B------:R-:W-:Y:S02]  /*05e0*/  IADD3.X R4, PT, PT, RZ, RZ, R0, P3, P4 ;  /* 0x000000ffff047210 */ /* 0x000fe40001fe8400 */
[----:B------:R-:W-:Y:S02]  /*05f0*/  IADD3.X R7, PT, PT, R0, UR21, RZ, P5, !PT ;  /* 0x0000001500077c10 */ /* 0x000fe4000affe4ff */
[----:B------:R-:W-:Y:S01]  /*0600*/  ISETP.GE.U32.AND P4, PT, R3, UR28, PT ;  /* 0x0000001c03007c0c */ /* 0x000fe2000bf86070 */
[----:B------:R-:W-:Y:S01]  /*0610*/  IMAD.X R5, RZ, RZ, R4, P2 ;  /* 0x000000ffff057224 */ /* 0x000fe200010e0604 */
[----:B------:R-:W-:Y:S01]  /*0620*/  ISETP.GE.U32.AND P3, PT, R18, UR28, PT ;  /* 0x0000001c12007c0c */ /* 0x000fe2000bf66070 */
[----:B------:R-:W2:Y:S01]  /*0630*/  @!P1 LDG.E.U8 R12, desc[UR24][R6.64] ;  /* 0x00000018060c9981 */ /* 0x000ea2000c1e1100 */
[----:B------:R-:W-:-:S02]  /*0640*/  ISETP.GE.AND.EX P4, PT, R4, UR7, PT, P4 ;  /* 0x0000000704007c0c */ /* 0x000fc4000bf86340 */
[----:B------:R-:W-:Y:S02]  /*0650*/  ISETP.GE.AND.EX P3, PT, R5, UR7, PT, P3 ;  /* 0x0000000705007c0c */ /* 0x000fe4000bf66330 */
[----:B------:R-:W-:Y:S02]  /*0660*/  @!P0 IADD3 R8, P2, PT, R2, UR32, RZ ;  /* 0x0000002002088c10 */ /* 0x000fe4000ff5e0ff */
[----:B------:R-:W-:Y:S02]  /*0670*/  PRMT R13, RZ, 0x7610, R13 ;  /* 0x00007610ff0d7816 */ /* 0x000fe4000000000d */
[----:B------:R-:W-:Y:S02]  /*0680*/  @!P0 IADD3.X R9, PT, PT, R0, UR33, RZ, P2, !PT ;  /* 0x0000002100098c10 */ /* 0x000fe400097fe4ff */
[----:B------:R-:W-:-:S03]  /*0690*/  PRMT R16, RZ, 0x7610, R16 ;  /* 0x00007610ff107816 */ /* 0x000fc60000000010 */
[C---:B------:R-:W-:Y:S01]  /*06a0*/  @!P4 IADD3 R10, P1, PT, R2.reuse, UR34, RZ ;  /* 0x00000022020acc10 */ /* 0x040fe2000ff3e0ff */
[----:B------:R0:W3:Y:S01]  /*06b0*/  @!P0 LDG.E.U8 R13, desc[UR24][R8.64] ;  /* 0x00000018080d8981 */ /* 0x0000e2000c1e1100 */
[----:B------:R-:W-:Y:S02]  /*06c0*/  @!P3 IADD3 R14, P2, PT, R2, UR35, RZ ;  /* 0x00000023020ebc10 */ /* 0x000fe4000ff5e0ff */
        /* <DEDUP_REMOVED lines=13> */
[----:B------:R-:W-:Y:S01]  /*07a0*/  ISETP.NE.AND P1, PT, R19, 0x1, PT ;  /* 0x000000011300780c */ /* 0x000fe20003f25270 */
[----:B------:R-:W-:Y:S01]  /*07b0*/  IMAD.MOV.U32 R12, RZ, RZ, 0x1 ;  /* 0x00000001ff0c7424 */ /* 0x000fe200078e00ff */
[----:B---3--:R-:W-:-:S04]  /*07c0*/  LOP3.LUT R13, R13, 0xff, RZ, 0xc0, !PT ;  /* 0x000000ff0d0d7812 */ /* 0x008fc800078ec0ff */
[----:B------:R-:W-:-:S07]  /*07d0*/  ISETP.NE.AND P5, PT, R13, 0x1, PT ;  /* 0x000000010d00780c */ /* 0x000fce0003fa5270 */
[----:B-1----:R-:W-:Y:S06]  /*07e0*/  @!P1 BRA `(.L_x_4286) ;  /* 0x00000000000c9947 */ /* 0x002fec0003800000 */
[----:B------:R-:W-:Y:S01]  /*07f0*/  ISETP.NE.AND P1, PT, R19, 0xff, PT ;  /* 0x000000ff1300780c */ /* 0x000fe20003f25270 */
[----:B------:R-:W-:-:S12]  /*0800*/  IMAD.U32 R12, RZ, RZ, UR11 ;  /* 0x0000000bff0c7e24 */ /* 0x000fd8000f8e00ff */
[----:B------:R-:W-:-:S07]  /*0810*/  @P1 PRMT R12, RZ, 0x7610, R12 ;  /* 0x00007610ff0c1816 */ /* 0x000fce000000000c */
.L_x_4286:
[----:B------:R-:W-:Y:S05]  /*0820*/  BSYNC.RECONVERGENT B0 ;  /* 0x0000000000007941 */ /* 0x000fea0003800200 */
.L_x_4285:
[----:B------:R-:W-:Y:S04]  /*0830*/  BSSY.RECONVERGENT B0, `(.L_x_4287) ;  /* 0x0000005000007945 */ /* 0x000fe80003800200 */
[----:B------:R-:W-:Y:S05]  /*0840*/  @!P5 BRA `(.L_x_4288) ;  /* 0x00000000000cd947 */ /* 0x000fea0003800000 */
[----:B------:R-:W-:Y:S01]  /*0850*/  ISETP.NE.AND P1, PT, R13, 0xff, PT ;  /* 0x000000ff0d00780c */ /* 0x000fe20003f25270 */
[----:B------:R-:W-:-:S12]  /*0860*/  IMAD.U32 R9, RZ, RZ, UR11 ;  /* 0x0000000bff097e24 */ /* 0x000fd8000f8e00ff */
[----:B------:R-:W-:-:S07]  /*0870*/  @P1 PRMT R9, RZ, 0x7610, R9 ;  /* 0x00007610ff091816 */ /* 0x000fce0000000009 */
.L_x_4288:
[----:B------:R-:W-:Y:S05]  /*0880*/  BSYNC.RECONVERGENT B0 ;  /* 0x0000000000007941 */ /* 0x000fea0003800200 */
.L_x_4287:
[----:B-----5:R-:W-:Y:S01]  /*0890*/  LOP3.LUT R16, R16, 0xff, RZ, 0xc0, !PT ;  /* 0x000000ff10107812 */ /* 0x020fe200078ec0ff */
[----:B------:R-:W-:Y:S01]  /*08a0*/  BSSY.RECONVERGENT B0, `(.L_x_4289) ;  /* 0x000000c000007945 */ /* 0x000fe20003800200 */
[----:B------:R-:W-:Y:S01]  /*08b0*/  LOP3.LUT R17, R17, 0xff, RZ, 0xc0, !PT ;  /* 0x000000ff11117812 */ /* 0x000fe200078ec0ff */
[----:B------:R-:W-:Y:S01]  /*08c0*/  IMAD.MOV.U32 R10, RZ, RZ, 0x1 ;  /* 0x00000001ff0a7424 */ /* 0x000fe200078e00ff */
[----:B------:R-:W-:Y:S01]  /*08d0*/  ISETP.NE.AND P5, PT, R16, 0x1, PT ;  /* 0x000000011000780c */ /* 0x000fe20003fa5270 */
[----:B------:R-:W-:Y:S01]  /*08e0*/  IMAD.MOV.U32 R11, RZ, RZ, 0x1 ;  /* 0x00000001ff0b7424 */ /* 0x000fe200078e00ff */
[----:B------:R-:W-:Y:S02]  /*08f0*/  ISETP.GE.AND.EX P2, PT, R0, UR7, PT, P2 ;  /* 0x0000000700007c0c */ /* 0x000fe4000bf46320 */
[----:B------:R-:W-:Y:S02]  /*0900*/  IADD3 R13, P6, PT, R18, UR27, RZ ;  /* 0x0000001b120d7c10 */ /* 0x000fe4000ffde0ff */
[----:B------:R-:W-:-:S07]  /*0910*/  ISETP.NE.AND P1, PT, R17, 0x1, PT ;  /* 0x000000011100780c */ /* 0x000fce0003f25270 */
[----:B------:R-:W-:Y:S06]  /*0920*/  @!P5 BRA `(.L_x_4290) ;  /* 0x00000000000cd947 */ /* 0x000fec0003800000 */
[----:B------:R-:W-:Y:S01]  /*0930*/  ISETP.NE.AND P5, PT, R16, 0xff, PT ;  /* 0x000000ff1000780c */ /* 0x000fe20003fa5270 */
[----:B------:R-:W-:-:S12]  /*0940*/  IMAD.U32 R10, RZ, RZ, UR11 ;  /* 0x0000000bff0a7e24 */ /* 0x000fd8000f8e00ff */
[----:B------:R-:W-:-:S07]  /*0950*/  @P5 PRMT R10, RZ, 0x7610, R10 ;  /* 0x00007610ff0a5816 */ /* 0x000fce000000000a */
.L_x_4290:
[----:B------:R-:W-:Y:S05]  /*0960*/  BSYNC.RECONVERGENT B0 ;  /* 0x0000000000007941 */ /* 0x000fea0003800200 */
.L_x_4289:
[----:B------:R-:W-:Y:S01]  /*0970*/  BSSY.RECONVERGENT B0, `(.L_x_4291) ;  /* 0x0000007000007945 */ /* 0x000fe20003800200 */
[----:B------:R-:W-:Y:S02]  /*0980*/  @!P2 IMAD.MOV.U32 R14, RZ, RZ, R6 ;  /* 0x000000ffff0ea224 */ /* 0x000fe400078e0006 */
[----:B------:R-:W-:Y:S01]  /*0990*/  @!P2 IMAD.MOV.U32 R15, RZ, RZ, R7 ;  /* 0x000000ffff0fa224 */ /* 0x000fe200078e0007 */
[----:B------:R-:W-:Y:S06]  /*09a0*/  @!P1 BRA `(.L_x_4292) ;  /* 0x00000000000c9947 */ /* 0x000fec0003800000 */
[----:B------:R-:W-:Y:S01]  /*09b0*/  ISETP.NE.AND P1, PT, R17, 0xff, PT ;  /* 0x000000ff1100780c */ /* 0x000fe20003f25270 */
[----:B------:R-:W-:-:S12]  /*09c0*/  IMAD.U32 R11, RZ, RZ, UR11 ;  /* 0x0000000bff0b7e24 */ /* 0x000fd8000f8e00ff */
[----:B------:R-:W-:-:S07]  /*09d0*/  @P1 PRMT R11, RZ, 0x7610, R11 ;  /* 0x00007610ff0b1816 */ /* 0x000fce000000000b */
.L_x_4292:
[----:B------:R-:W-:Y:S05]  /*09e0*/  BSYNC.RECONVERGENT B0 ;  /* 0x0000000000007941 */ /* 0x000fea0003800200 */
.L_x_4291:
[----:B------:R-:W-:Y:S01]  /*09f0*/  IADD3 R7, P1, PT, R13, UR27, RZ ;  /* 0x0000001b0d077c10 */ /* 0x000fe2000ff3e0ff */
[----:B------:R-:W-:Y:S01]  /*0a00*/  IMAD.U32 R8, RZ, RZ, UR27 ;  /* 0x0000001bff087e24 */ /* 0x000fe2000f8e00ff */
[----:B------:R-:W-:Y:S01]  /*0a10*/  @!P0 IADD3 R6, P5, PT, R2, UR32, RZ ;  /* 0x0000002002068c10 */ /* 0x000fe2000ffbe0ff */
[----:B------:R-:W-:Y:S01]  /*0a20*/  @!P2 STG.E.U8 desc[UR24][R14.64], R12 ;  /* 0x0000000c0e00a986 */ /* 0x000fe2000c101118 */
[----:B------:R-:W-:Y:S01]  /*0a30*/  IMAD.X R16, RZ, RZ, R5, P6 ;  /* 0x000000ffff107224 */ /* 0x000fe200030e0605 */
[----:B------:R-:W-:Y:S02]  /*0a40*/  ISETP.GE.U32.AND P2, PT, R7, UR28, PT ;  /* 0x0000001c07007c0c */ /* 0x000fe4000bf46070 */
[----:B------:R-:W-:Y:S02]  /*0a50*/  @!P0 IADD3.X R7, PT, PT, R0, UR33, RZ, P5, !PT ;  /* 0x0000002100078c10 */ /* 0x000fe4000affe4ff */
[----:B------:R-:W-:Y:S01]  /*0a60*/  IADD3 R17, P5, P6, R8, UR27, R13 ;  /* 0x0000001b08117c10 */ /* 0x000fe2000febe00d */
[----:B------:R-:W-:Y:S01]  /*0a70*/  IMAD.X R8, RZ, RZ, R16, P1 ;  /* 0x000000ffff087224 */ /* 0x000fe200008e0610 */
[----:B------:R-:W-:Y:S01]  /*0a80*/  PRMT R20, RZ, 0x7610, R20 ;  /* 0x00007610ff147816 */ /* 0x000fe20000000014 */
[----:B------:R0:W-:Y:S01]  /*0a90*/  @!P0 STG.E.U8 desc[UR24][R6.64], R9 ;  /* 0x0000000906008986 */ /* 0x0001e2000c101118 */
[----:B------:R-:W-:-:S02]  /*0aa0*/  IADD3.X R18, PT, PT, RZ, RZ, R16, P5, P6 ;  /* 0x000000ffff127210 */ /* 0x000fc40002fec410 */
[----:B------:R-:W-:Y:S02]  /*0ab0*/  ISETP.GE.AND.EX P2, PT, R8, UR7, PT, P2 ;  /* 0x0000000708007c0c */ /* 0x000fe4000bf46320 */
[----:B------:R-:W-:Y:S02]  /*0ac0*/  @!P4 IADD3 R8, P6, PT, R2, UR34, RZ ;  /* 0x000000220208cc10 */ /* 0x000fe4000ffde0ff */
[----:B------:R-:W-:Y:S02]  /*0ad0*/  ISETP.GE.U32.AND P0, PT, R13, UR28, PT ;  /* 0x0000001c0d007c0c */ /* 0x000fe4000bf06070 */
[----:B------:R-:W-:Y:S02]  /*0ae0*/  IADD3 R5, P1, PT, R17, UR27, RZ ;  /* 0x0000001b11057c10 */ /* 0x000fe4000ff3e0ff */
[----:B------:R-:W-:Y:S02]  /*0af0*/  ISETP.GE.AND.EX P0, PT, R16, UR7, PT, P0 ;  /* 0x0000000710007c0c */ /* 0x000fe4000bf06300 */
[----:B0-----:R-:W-:-:S02]  /*0b00*/  @!P4 IADD3.X R9, PT, PT, R0, UR18, RZ, P6, !PT ;  /* 0x000000120009cc10 */ /* 0x001fc4000b7fe4ff */
[----:B------:R-:W-:Y:S02]  /*0b10*/  @!P3 IADD3 R12, P6, PT, R2, UR35, RZ ;  /* 0x00000023020cbc10 */ /* 0x000fe4000ffde0ff */
[----:B------:R-:W-:Y:S01]  /*0b20*/  ISETP.GE.U32.AND P5, PT, R5, UR28, PT ;  /* 0x0000001c05007c0c */ /* 0x000fe2000bfa6070 */
[----:B------:R-:W-:Y:S01]  /*0b30*/  IMAD.X R5, RZ, RZ, R18, P1 ;  /* 0x000000ffff057224 */ /* 0x000fe200008e0612 */
[----:B------:R-:W-:Y:S01]  /*0b40*/  @!P3 IADD3.X R13, PT, PT, R0, UR16, RZ, P6, !PT ;  /* 0x00000010000dbc10 */ /* 0x000fe2000b7fe4ff */
[----:B------:R0:W-:Y:S01]  /*0b50*/  @!P4 STG.E.U8 desc[UR24][R8.64], R10 ;  /* 0x0000000a0800c986 */ /* 0x0001e2000c101118 */
[----:B------:R-:W-:Y:S02]  /*0b60*/  @!P2 IADD3 R14, P6, PT, R2, UR38, RZ ;  /* 0x00000026020eac10 */ /* 0x000fe4000ffde0ff */
[----:B------:R-:W-:Y:S01]  /*0b70*/  ISETP.GE.U32.AND P1, PT, R17, UR28, PT ;  /* 0x0000001c11007c0c */ /* 0x000fe2000bf26070 */
[----:B------:R1:W-:Y:S01]  /*0b80*/  @!P3 STG.E.U8 desc[UR24][R12.64], R11 ;  /* 0x0000000b0c00b986 */ /* 0x0003e2000c101118 */
[----:B------:R-:W-:-:S02]  /*0b90*/  @!P2 IADD3.X R15, PT, PT, R0, UR20, RZ, P6, !PT ;  /* 0x00000014000fac10 */ /* 0x000fc4000b7fe4ff */
[----:B------:R-:W-:Y:S02]  /*0ba0*/  ISETP.GE.AND.EX P5, PT, R5, UR7, PT, P5 ;  /* 0x0000000705007c0c */ /* 0x000fe4000bfa6350 */
[----:B------:R-:W-:Y:S01]  /*0bb0*/  ISETP.GE.AND.EX P1, PT, R18, UR7, PT, P1 ;  /* 0x0000000712007c0c */ /* 0x000fe2000bf26310 */
[----:B------:R-:W2:Y:S01]  /*0bc0*/  @!P2 LDG.E.U8 R20, desc[UR24][R14.64] ;  /* 0x000000180e14a981 */ /* 0x000ea2000c1e1100 */
[----:B------:R-:W-:Y:S02]  /*0bd0*/  IADD3 R6, P2, PT, R2, UR39, RZ ;  /* 0x0000002702067c10 */ /* 0x000fe4000ff5e0ff */
[----:B------:R-:W-:Y:S02]  /*0be0*/  PRMT R5, RZ, 0x7610, R5 ;  /* 0x00007610ff057816 */ /* 0x000fe40000000005 */
[----:B------:R-:W-:Y:S02]  /*0bf0*/  IADD3.X R7, PT, PT, R0, UR40, RZ, P2, !PT ;  /* 0x0000002800077c10 */ /* 0x000fe400097fe4ff */
[----:B------:R-:W-:-:S02]  /*0c00*/  PRMT R22, RZ, 0x7610, R22 ;  /* 0x00007610ff167816 */ /* 0x000fc40000000016 */
[----:B------:R-:W-:Y:S01]  /*0c10*/  PRMT R21, RZ, 0x7610, R21 ;  /* 0x00007610ff157816 */ /* 0x000fe20000000015 */
[----:B------:R-:W3:Y:S01]  /*0c20*/  @!P0 LDG.E.U8 R5, desc[UR24][R6.64] ;  /* 0x0000001806058981 */ /* 0x000ee2000c1e1100 */
[C---:B------:R-:W-:Y:S02]  /*0c30*/  @!P5 IADD3 R18, P4, PT, R2.reuse, UR37, RZ ;  /* 0x000000250212dc10 */ /* 0x040fe4000ff9e0ff */
[----:B------:R-:W-:Y:S02]  /*0c40*/  @!P1 IADD3 R16, P3, PT, R2, UR36, RZ ;  /* 0x0000002402109c10 */ /* 0x000fe4000ff7e0ff */
[C---:B------:R-:W-:Y:S02]  /*0c50*/  @!P5 IADD3.X R19, PT, PT, R0.reuse, UR13, RZ, P4, !PT ;  /* 0x0000000d0013dc10 */ /* 0x040fe4000a7fe4ff */
[----:B------:R-:W-:-:S03]  /*0c60*/  @!P1 IADD3.X R17, PT, PT, R0, UR14, RZ, P3, !PT ;  /* 0x0000000e00119c10 */ /* 0x000fc60009ffe4ff */
[----:B------:R-:W4:Y:S04]  /*0c70*/  @!P5 LDG.E.U8 R22, desc[UR24][R18.64] ;  /* 0x000000181216d981 */ /* 0x000f28000c1e1100 */
[----:B------:R-:W5:Y:S01]  /*0c80*/  @!P1 LDG.E.U8 R21, desc[UR24][R16.64] ;  /* 0x0000001810159981 */ /* 0x000f62000c1e1100 */
[----:B------:R-:W-:Y:S01]  /*0c90*/  BSSY.RECONVERGENT B0, `(.L_x_4293) ;  /* 0x000000f000007945 */ /* 0x000fe20003800200 */
[----:B0-----:R-:W-:Y:S01]  /*0ca0*/  IMAD.MOV.U32 R9, RZ, RZ, 0x1 ;  /* 0x00000001ff097424 */ /* 0x001fe200078e00ff */
[----:B---3--:R-:W-:-:S04]  /*0cb0*/  LOP3.LUT R8, R5, 0xff, RZ, 0xc0, !PT ;  /* 0x000000ff05087812 */ /* 0x008fc800078ec0ff */
[----:B------:R-:W-:Y:S02]  /*0cc0*/  ISETP.NE.AND P4, PT, R8, 0x1, PT ;  /* 0x000000010800780c */ /* 0x000fe40003f85270 */
[----:B--2---:R-:W-:Y:S02]  /*0cd0*/  LOP3.LUT R20, R20, 0xff, RZ, 0xc0, !PT ;  /* 0x000000ff14147812 */ /* 0x004fe400078ec0ff */
[----:B----4-:R-:W-:Y:S02]  /*0ce0*/  LOP3.LUT R22, R22, 0xff, RZ, 0xc0, !PT ;  /* 0x000000ff16167812 */ /* 0x010fe400078ec0ff */
[----:B-----5:R-:W-:Y:S01]  /*0cf0*/  LOP3.LUT R21, R21, 0xff, RZ, 0xc0, !PT ;  /* 0x000000ff15157812 */ /* 0x020fe200078ec0ff */
[----:B------:R-:W-:Y:S01]  /*0d00*/  IMAD.MOV.U32 R5, RZ, RZ, 0x1 ;  /* 0x00000001ff057424 */ /* 0x000fe200078e00ff */
[----:B------:R-:W-:Y:S02]  /*0d10*/  ISETP.NE.AND P5, PT, R20, 0x1, PT ;  /* 0x000000011400780c */ /* 0x000fe40003fa5270 */
[----:B------:R-:W-:-:S02]  /*0d20*/  ISETP.NE.AND P2, PT, R22, 0x1, PT ;  /* 0x000000011600780c */ /* 0x000fc40003f45270 */
[----:B------:R-:W-:Y:S01]  /*0d30*/  ISETP.NE.AND P3, PT, R21, 0x1, PT ;  /* 0x000000011500780c */ /* 0x000fe20003f65270 */
[----:B-1----:R-:W-:-:S12]  /*0d40*/  @!P4 BRA `(.L_x_4294) ;  /* 0x00000000000cc947 */ /* 0x002fd80003800000 */
[----:B------:R-:W-:Y:S01]  /*0d50*/  ISETP.NE.AND P4, PT, R8, 0xff, PT ;  /* 0x000000ff0800780c */ /* 0x000fe20003f85270 */
[----:B------:R-:W-:-:S12]  /*0d60*/  IMAD.U32 R5, RZ, RZ, UR11 ;  /* 0x0000000bff057e24 */ /* 0x000fd8000f8e00ff */
[----:B------:R-:W-:-:S07]  /*0d70*/  @P4 PRMT R5, RZ, 0x7610, R5 ;  /* 0x00007610ff054816 */ /* 0x000fce0000000005 */
.L_x_4294:
[----:B------:R-:W-:Y:S05]  /*0d80*/  BSYNC.RECONVERGENT B0 ;  /* 0x0000000000007941 */ /* 0x000fea0003800200 */
.L_x_4293:
[----:B------:R-:W-:Y:S01]  /*0d90*/  BSSY.RECONVERGENT B0, `(.L_x_4295) ;  /* 0x0000007000007945 */ /* 0x000fe20003800200 */
[----:B------:R-:W-:Y:S01]  /*0da0*/  IMAD.MOV.U32 R10, RZ, RZ, 0x1 ;  /* 0x00000001ff0a7424 */ /* 0x000fe200078e00ff */
[----:B------:R-:W-:Y:S02]  /*0db0*/  PRMT R8, R9, 0x7610, R8 ;  /* 0x0000761009087816 */ /* 0x000fe40000000008 */
[----:B------:R-:W-:Y:S05]  /*0dc0*/  @!P5 BRA `(.L_x_4296) ;  /* 0x00000000000cd947 */ /* 0x000fea0003800000 */
[----:B------:R-:W-:Y:S01]  /*0dd0*/  ISETP.NE.AND P4, PT, R20, 0xff, PT ;  /* 0x000000ff1400780c */ /* 0x000fe20003f85270 */
[----:B------:R-:W-:-:S12]  /*0de0*/  IMAD.U32 R8, RZ, RZ, UR11 ;  /* 0x0000000bff087e24 */ /* 0x000fd8000f8e00ff */
[----:B------:R-:W-:-:S07]  /*0df0*/  @P4 PRMT R8, RZ, 0x7610, R8 ;  /* 0x00007610ff084816 */ /* 0x000fce0000000008 */
.L_x_4296:
[----:B------:R-:W-:Y:S05]  /*0e00*/  BSYNC.RECONVERGENT B0 ;  /* 0x0000000000007941 */ /* 0x000fea0003800200 */
.L_x_4295:
[----:B------:R-:W-:Y:S01]  /*0e10*/  BSSY.RECONVERGENT B0, `(.L_x_4297) ;  /* 0x0000007000007945 */ /* 0x000fe20003800200 */
[----:B------:R-:W-:Y:S01]  /*0e20*/  IMAD.MOV.U32 R16, RZ, RZ, 0x1 ;  /* 0x00000001ff107424 */ /* 0x000fe200078e00ff */
[----:B------:R-:W-:Y:S02]  /*0e30*/  PRMT R9, R10, 0x7610, R9 ;  /* 0x000076100a097816 */ /* 0x000fe40000000009 */
[----:B------:R-:W-:Y:S05]  /*0e40*/  @!P3 BRA `(.L_x_4298) ;  /* 0x00000000000cb947 */ /* 0x000fea0003800000 */
[----:B------:R-:W-:Y:S01]  /*0e50*/  ISETP.NE.AND P3, PT, R21, 0xff, PT ;  /* 0x000000ff1500780c */ /* 0x000fe20003f65270 */
[----:B------:R-:W-:-:S12]  /*0e60*/  IMAD.U32 R9, RZ, RZ, UR11 ;  /* 0x0000000bff097e24 */ /* 0x000fd8000f8e00ff */
[----:B------:R-:W-:-:S07]  /*0e70*/  @P3 PRMT R9, RZ, 0x7610, R9 ;  /* 0x00007610ff093816 */ /* 0x000fce0000000009 */
.L_x_4298:
[----:B------:R-:W-:Y:S05]  /*0e80*/  BSYNC.RECONVERGENT B0 ;  /* 0x0000000000007941 */ /* 0x000fea0003800200 */
.L_x_4297:
[----:B------:R-:W-:Y:S04]  /*0e90*/  BSSY.RECONVERGENT B0, `(.L_x_4299) ;  /* 0x0000005000007945 */ /* 0x000fe80003800200 */
[----:B------:R-:W-:Y:S05]  /*0ea0*/  @!P2 BRA `(.L_x_4300) ;  /* 0x00000000000ca947 */ /* 0x000fea0003800000 */
[----:B------:R-:W-:Y:S01]  /*0eb0*/  ISETP.NE.AND P2, PT, R22, 0xff, PT ;  /* 0x000000ff1600780c */ /* 0x000fe20003f45270 */
[----:B------:R-:W-:-:S12]  /*0ec0*/  IMAD.U32 R16, RZ, RZ, UR11 ;  /* 0x0000000bff107e24 */ /* 0x000fd8000f8e00ff */
[----:B------:R-:W-:-:S07]  /*0ed0*/  @P2 PRMT R16, RZ, 0x7610, R16 ;  /* 0x00007610ff102816 */ /* 0x000fce0000000010 */
.L_x_4300:
[----:B------:R-:W-:Y:S05]  /*0ee0*/  BSYNC.RECONVERGENT B0 ;  /* 0x0000000000007941 */ /* 0x000fea0003800200 */
.L_x_4299:
[----:B------:R-:W-:Y:S01]  /*0ef0*/  IMAD.U32 R10, RZ, RZ, UR27 ;  /* 0x0000001bff0a7e24 */ /* 0x000fe2000f8e00ff */
[----:B------:R0:W-:Y:S01]  /*0f00*/  @!P0 STG.E.U8 desc[UR24][R6.64], R5 ;  /* 0x0000000506008986 */ /* 0x0001e2000c101118 */
[----:B------:R-:W-:Y:S01]  /*0f10*/  IMAD.U32 R11, RZ, RZ, UR27 ;  /* 0x0000001bff0b7e24 */ /* 0x000fe2000f8e00ff */
[----:B------:R-:W-:Y:S02]  /*0f20*/  UIADD3 UR5, UP1, UPT, UR30, UR5, URZ ;  /* 0x000000051e057290 */ /* 0x000fe4000ff3e0ff */
[----:B------:R-:W-:Y:S02]  /*0f30*/  IADD3 R10, P4, P5, R10, UR27, R3 ;  /* 0x0000001b0a0a7c10 */ /* 0x000fe4000fd9e003 */
[----:B------:R-:W-:Y:S02]  /*0f40*/  UIADD3.X UR6, UPT, UPT, UR31, UR6, URZ, UP1, !UPT ;  /* 0x000000061f067290 */ /* 0x000fe40008ffe4ff */
[----:B------:R-:W-:Y:S02]  /*0f50*/  IADD3 R3, P3, P2, R11, UR27, R10 ;  /* 0x0000001b0b037c10 */ /* 0x000fe4000fa7e00a */
[----:B------:R-:W-:-:S02]  /*0f60*/  IADD3.X R11, PT, PT, RZ, RZ, R4, P4, P5 ;  /* 0x000000ffff0b7210 */ /* 0x000fc400027ea404 */
[----:B------:R-:W-:Y:S02]  /*0f70*/  IADD3 R10, P5, PT, R10, UR27, RZ ;  /* 0x0000001b0a0a7c10 */ /* 0x000fe4000ffbe0ff */
[----:B------:R-:W-:Y:S02]  /*0f80*/  IADD3 R3, P4, PT, R3, UR27, RZ ;  /* 0x0000001b03037c10 */ /* 0x000fe4000ff9e0ff */
[--C-:B------:R-:W-:Y:S02]  /*0f90*/  IADD3.X R4, PT, PT, RZ, RZ, R11.reuse, P3, P2 ;  /* 0x000000ffff047210 */ /* 0x100fe40001fe440b */
[----:B------:R-:W-:Y:S01]  /*0fa0*/  ISETP.GE.U32.AND P2, PT, R10, UR28, PT ;  /* 0x0000001c0a007c0c */ /* 0x000fe2000bf46070 */
[----:B------:R-:W-:Y:S01]  /*0fb0*/  IMAD.X R10, RZ, RZ, R11, P5 ;  /* 0x000000ffff0a7224 */ /* 0x000fe200028e060b */
[----:B------:R-:W-:Y:S01]  /*0fc0*/  ISETP.GE.U32.AND P3, PT, R3, UR28, PT ;  /* 0x0000001c03007c0c */ /* 0x000fe2000bf66070 */
[----:B------:R-:W-:Y:S01]  /*0fd0*/  IMAD.X R3, RZ, RZ, R4, P4 ;  /* 0x000000ffff037224 */ /* 0x000fe200020e0604 */
[----:B------:R-:W-:-:S02]  /*0fe0*/  @!P1 IADD3 R12, P5, PT, R2, UR36, RZ ;  /* 0x00000024020c9c10 */ /* 0x000fc4000ffbe0ff */
[----:B------:R-:W-:Y:S02]  /*0ff0*/  ISETP.GE.AND.EX P2, PT, R10, UR7, PT, P2 ;  /* 0x000000070a007c0c */ /* 0x000fe4000bf46320 */
[----:B------:R-:W-:Y:S02]  /*1000*/  ISETP.GE.AND.EX P3, PT, R3, UR7, PT, P3 ;  /* 0x0000000703007c0c */ /* 0x000fe4000bf66330 */
[----:B------:R-:W-:-:S09]  /*1010*/  @!P1 IADD3.X R13, PT, PT, R0, UR14, RZ, P5, !PT ;  /* 0x0000000e000d9c10 */ /* 0x000fd2000affe4ff */
[C---:B------:R-:W-:Y:S02]  /*1020*/  @!P2 IADD3 R10, P4, PT, R2.reuse, UR38, RZ ;  /* 0x00000026020aac10 */ /* 0x040fe4000ff9e0ff */
[----:B------:R-:W-:Y:S02]  /*1030*/  @!P3 IADD3 R14, P6, PT, R2, UR37, RZ ;  /* 0x00000025020ebc10 */ /* 0x000fe4000ffde0ff */
[C---:B------:R-:W-:Y:S02]  /*1040*/  @!P2 IADD3.X R11, PT, PT, R0.reuse, UR20, RZ, P4, !PT ;  /* 0x00000014000bac10 */ /* 0x040fe4000a7fe4ff */
[----:B------:R-:W-:Y:S02]  /*1050*/  @!P3 IADD3.X R15, PT, PT, R0, UR13, RZ, P6, !PT ;  /* 0x0000000d000fbc10 */ /* 0x000fe4000b7fe4ff */
[----:B------:R-:W-:Y:S01]  /*1060*/  IADD3 R2, P0, PT, R2, UR30, RZ ;  /* 0x0000001e02027c10 */ /* 0x000fe2000ff1e0ff */
[----:B------:R0:W-:Y:S03]  /*1070*/  @!P2 STG.E.U8 desc[UR24][R10.64], R8 ;  /* 0x000000080a00a986 */ /* 0x0001e6000c101118 */
[----:B------:R-:W-:Y:S01]  /*1080*/  IADD3.X R0, PT, PT, R0, UR31, RZ, P0, !PT ;  /* 0x0000001f00007c10 */ /* 0x000fe200087fe4ff */
[----:B------:R0:W-:Y:S04]  /*1090*/  @!P1 STG.E.U8 desc[UR24][R12.64], R9 ;  /* 0x000000090c009986 */ /* 0x0001e8000c101118 */
[----:B------:R0:W-:Y:S01]  /*10a0*/  @!P3 STG.E.U8 desc[UR24][R14.64], R16 ;  /* 0x000000100e00b986 */ /* 0x0001e2000c101118 */
[----:B------:R-:W-:Y:S05]  /*10b0*/  BRA.U UP0, `(.L_x_4301) ;  /* 0xfffffff5001c7547 */ /* 0x000fea000b83ffff */
.L_x_4284:
[----:B------:R-:W-:-:S04]  /*10c0*/  ULOP3.LUT UR15, UR10, 0x1, URZ, 0xc0, !UPT ;  /* 0x000000010a0f7892 */ /* 0x000fc8000f8ec0ff */
[----:B------:R-:W-:-:S06]  /*10d0*/  UISETP.NE.U32.AND UP0, UPT, UR15, 0x1, UPT ;  /* 0x000000010f00788c */ /* 0x000fcc000bf05070 */
[----:B------:R-:W-:-:S13]  /*10e0*/  PLOP3.LUT P0, PT, PT, PT, UP0, 0x80, 0x8 ;  /* 0x000000000008781c */ /* 0x000fda0003f0f008 */
[----:B------:R-:W-:Y:S05]  /*10f0*/  @!P0 EXIT ;  /* 0x000000000000894d */ /* 0x000fea0003800000 */
[----:B------:R-:W1:Y:S01]  /*1100*/  S2R R4, SR_TID.X ;  /* 0x0000000000047919 */ /* 0x000e620000002100 */
[----:B0-----:R-:W-:Y:S02]  /*1110*/  PRMT R10, RZ, 0x7610, R10 ;  /* 0x00007610ff0a7816 */ /* 0x001fe4000000000a */
[----:B-1----:R-:W-:-:S04]  /*1120*/  IADD3 R4, P1, PT, R4, UR5, RZ ;  /* 0x0000000504047c10 */ /* 0x002fc8000ff3e0ff */
[C---:B------:R-:W-:Y:S01]  /*1130*/  ISETP.GE.U32.AND P0, PT, R4.reuse, UR28, PT ;  /* 0x0000001c04007c0c */ /* 0x040fe2000bf06070 */
[----:B------:R-:W-:Y:S01]  /*1140*/  IMAD.X R3, RZ, RZ, UR6, P1 ;  /* 0x00000006ff037e24 */ /* 0x000fe200088e06ff */
[C---:B------:R-:W-:Y:S02]  /*1150*/  IADD3 R0, P2, PT, R4.reuse, UR27, RZ ;  /* 0x0000001b04007c10 */ /* 0x040fe4000ff5e0ff */
[----:B------:R-:W-:Y:S02]  /*1160*/  IADD3 R4, P5, PT, R4, UR26, RZ ;  /* 0x0000001a04047c10 */ /* 0x000fe4000ffbe0ff */
[----:B------:R-:W-:Y:S02]  /*1170*/  ISETP.GE.AND.EX P0, PT, R3, UR7, PT, P0 ;  /* 0x0000000703007c0c */ /* 0x000fe4000bf06300 */
[C---:B------:R-:W-:Y:S02]  /*1180*/  IADD3 R2, P3, PT, R0.reuse, UR27, RZ ;  /* 0x0000001b00027c10 */ /* 0x040fe4000ff7e0ff */
[----:B------:R-:W-:Y:S01]  /*1190*/  ISETP.GE.U32.AND P1, PT, R0, UR28, PT ;  /* 0x0000001c00007c0c */ /* 0x000fe2000bf26070 */
[----:B------:R-:W-:Y:S01]  /*11a0*/  IMAD.X R0, RZ, RZ, R3, P2 ;  /* 0x000000ffff007224 */ /* 0x000fe200010e0603 */
[----:B------:R-:W-:-:S02]  /*11b0*/  ISETP.GE.U32.AND P2, PT, R2, UR28, PT ;  /* 0x0000001c02007c0c */ /* 0x000fc4000bf46070 */
[----:B------:R-:W-:Y:S02]  /*11c0*/  IADD3.X R5, PT, PT, R3, UR21, RZ, P5, !PT ;  /* 0x0000001503057c10 */ /* 0x000fe4000affe4ff */
[----:B------:R-:W-:Y:S01]  /*11d0*/  ISETP.GE.AND.EX P1, PT, R0, UR7, PT, P1 ;  /* 0x0000000700007c0c */ /* 0x000fe2000bf26310 */
[----:B------:R-:W-:Y:S01]  /*11e0*/  IMAD.X R0, RZ, RZ, R0, P3 ;  /* 0x000000ffff007224 */ /* 0x000fe200018e0600 */
[----:B------:R-:W-:Y:S01]  /*11f0*/  IADD3 R2, P4, PT, R2, UR27, RZ ;  /* 0x0000001b02027c10 */ /* 0x000fe2000ff9e0ff */
[----:B------:R-:W2:Y:S01]  /*1200*/  @!P0 LDG.E.U8 R10, desc[UR24][R4.64] ;  /* 0x00000018040a8981 */ /* 0x000ea2000c1e1100 */
[----:B------:R-:W-:Y:S02]  /*1210*/  IADD3 R8, P5, PT, R4, UR27, RZ ;  /* 0x0000001b04087c10 */ /* 0x000fe4000ffbe0ff */
[----:B------:R-:W-:Y:S01]  /*1220*/  ISETP.GE.AND.EX P2, PT, R0, UR7, PT, P2 ;  /* 0x0000000700007c0c */ /* 0x000fe2000bf46320 */
[----:B------:R-:W-:Y:S01]  /*1230*/  IMAD.X R0, RZ, RZ, R0, P4 ;  /* 0x000000ffff007224 */ /* 0x000fe200020e0600 */
[----:B------:R-:W-:Y:S01]  /*1240*/  ISETP.GE.U32.AND P3, PT, R2, UR28, PT ;  /* 0x0000001c02007c0c */ /* 0x000fe2000bf66070 */
[----:B------:R-:W-:Y:S01]  /*1250*/  IMAD.X R9, RZ, RZ, R5, P5 ;  /* 0x000000ffff097224 */ /* 0x000fe200028e0605 */
[----:B------:R-:W-:-:S02]  /*1260*/  IADD3 R6, P4, PT, R8, UR27, RZ ;  /* 0x0000001b08067c10 */ /* 0x000fc4000ff9e0ff */
[----:B------:R-:W-:-:S03]  /*1270*/  ISETP.GE.AND.EX P3, PT, R0, UR7, PT, P3 ;  /* 0x0000000700007c0c */ /* 0x000fc6000bf66330 */
[----:B------:R-:W-:Y:S01]  /*1280*/  IMAD.X R7, RZ, RZ, R9, P4 ;  /* 0x000000ffff077224 */ /* 0x000fe200020e0609 */
[----:B------:R-:W-:Y:S02]  /*1290*/  IADD3 R2, P4, PT, R6, UR27, RZ ;  /* 0x0000001b06027c10 */ /* 0x000fe4000ff9e0ff */
[----:B------:R-:W-:Y:S02]  /*12a0*/  PRMT R11, RZ, 0x7610, R11 ;  /* 0x00007610ff0b7816 */ /* 0x000fe4000000000b */
[----:B------:R-:W-:Y:S01]  /*12b0*/  PRMT R12, RZ, 0x7610, R12 ;  /* 0x00007610ff0c7816 */ /* 0x000fe2000000000c */
[----:B------:R-:W-:Y:S01]  /*12c0*/  IMAD.X R3, RZ, RZ, R7, P4 ;  /* 0x000000ffff037224 */ /* 0x000fe200020e0607 */
[----:B------:R-:W-:Y:S02]  /*12d0*/  PRMT R13, RZ, 0x7610, R13 ;  /* 0x00007610ff0d7816 */ /* 0x000fe4000000000d */
[----:B------:R-:W3:Y:S04]  /*12e0*/  @!P1 LDG.E.U8 R11, desc[UR24][R8.64] ;  /* 0x00000018080b9981 */ /* 0x000ee8000c1e1100 */
[----:B------:R-:W4:Y:S04]  /*12f0*/  @!P2 LDG.E.U8 R12, desc[UR24][R6.64] ;  /* 0x00000018060ca981 */ /* 0x000f28000c1e1100 */
[----:B------:R-:W5:Y:S01]  /*1300*/  @!P3 LDG.E.U8 R13, desc[UR24][R2.64] ;  /* 0x00000018020db981 */ /* 0x000f62000c1e1100 */
[----:B------:R-:W-:Y:S01]  /*1310*/  BSSY.RECONVERGENT B0, `(.L_x_4302) ;  /* 0x000000b000007945 */ /* 0x000fe20003800200 */
[----:B------:R-:W-:Y:S01]  /*1320*/  IMAD.MOV.U32 R0, RZ, RZ, 0x1 ;  /* 0x00000001ff007424 */ /* 0x000fe200078e00ff */
[----:B--2---:R-:W-:-:S04]  /*1330*/  LOP3.LUT R10, R10, 0xff, RZ, 0xc0, !PT ;  /* 0x000000ff0a0a7812 */ /* 0x004fc800078ec0ff */
[----:B------:R-:W-:Y:S02]  /*1340*/  ISETP.NE.AND P4, PT, R10, 0x1, PT ;  /* 0x000000010a00780c */ /* 0x000fe40003f85270 */
[----:B---3--:R-:W-:Y:S02]  /*1350*/  LOP3.LUT R11, R11, 0xff, RZ, 0xc0, !PT ;  /* 0x000000ff0b0b7812 */ /* 0x008fe400078ec0ff */
[----:B----4-:R-:W-:Y:S02]  /*1360*/  LOP3.LUT R14, R12, 0xff, RZ, 0xc0, !PT ;  /* 0x000000ff0c0e7812 */ /* 0x010fe400078ec0ff */
[----:B-----5:R-:W-:-:S07]  /*1370*/  LOP3.LUT R13, R13, 0xff, RZ, 0xc0, !PT ;  /* 0x000000ff0d0d7812 */ /* 0x020fce00078ec0ff */
[----:B------:R-:W-:Y:S05]  /*1380*/  @!P4 BRA `(.L_x_4303) ;  /* 0x00000000000cc947 */ /* 0x000fea0003800000 */
[----:B------:R-:W-:Y:S01]  /*1390*/  ISETP.NE.AND P4, PT, R10, 0xff, PT ;  /* 0x000000ff0a00780c */ /* 0x000fe20003f85270 */
[----:B------:R-:W-:-:S12]  /*13a0*/  IMAD.U32 R0, RZ, RZ, UR11 ;  /* 0x0000000bff007e24 */ /* 0x000fd8000f8e00ff */
[----:B------:R-:W-:-:S07]  /*13b0*/  @P4 PRMT R0, RZ, 0x7610, R0 ;  /* 0x00007610ff004816 */ /* 0x000fce0000000000 */
.L_x_4303:
[----:B------:R-:W-:Y:S05]  /*13c0*/  BSYNC.RECONVERGENT B0 ;  /* 0x0000000000007941 */ /* 0x000fea0003800200 */
.L_x_4302:
[----:B------:R-:W-:Y:S01]  /*13d0*/  ISETP.NE.AND P6, PT, R11, 0x1, PT ;  /* 0x000000010b00780c */ /* 0x000fe20003fc5270 */
[----:B------:R-:W-:Y:S01]  /*13e0*/  BSSY.RECONVERGENT B0, `(.L_x_4304) ;  /* 0x000000a000007945 */ /* 0x000fe20003800200 */
[----:B------:R-:W-:Y:S01]  /*13f0*/  ISETP.NE.AND P4, PT, R14, 0x1, PT ;  /* 0x000000010e00780c */ /* 0x000fe20003f85270 */
[----:B------:R-:W-:Y:S01]  /*1400*/  IMAD.MOV.U32 R10, RZ, RZ, 0x1 ;  /* 0x00000001ff0a7424 */ /* 0x000fe200078e00ff */
[----:B------:R-:W-:Y:S01]  /*1410*/  ISETP.NE.AND P5, PT, R13, 0x1, PT ;  /* 0x000000010d00780c */ /* 0x000fe20003fa5270 */
[----:B------:R-:W-:Y:S02]  /*1420*/  IMAD.MOV.U32 R15, RZ, RZ, 0x1 ;  /* 0x00000001ff0f7424 */ /* 0x000fe400078e00ff */
[----:B------:R-:W-:-:S06]  /*1430*/  IMAD.MOV.U32 R12, RZ, RZ, 0x1 ;  /* 0x00000001ff0c7424 */ /* 0x000fcc00078e00ff */
[----:B------:R-:W-:Y:S05]  /*1440*/  @!P6 BRA `(.L_x_4305) ;  /* 0x00000000000ce947 */ /* 0x000fea0003800000 */
[----:B------:R-:W-:Y:S01]  /*1450*/  ISETP.NE.AND P6, PT, R11, 0xff, PT ;  /* 0x000000ff0b00780c */ /* 0x000fe20003fc5270 */
[----:B------:R-:W-:-:S12]  /*1460*/  IMAD.U32 R10, RZ, RZ, UR11 ;  /* 0x0000000bff0a7e24 */ /* 0x000fd8000f8e00ff */
[----:B------:R-:W-:-:S07]  /*1470*/  @P6 PRMT R10, RZ, 0x7610, R10 ;  /* 0x00007610ff0a6816 */ /* 0x000fce000000000a */
.L_x_4305:
[----:B------:R-:W-:Y:S05]  /*1480*/  BSYNC.RECONVERGENT B0 ;  /* 0x0000000000007941 */ /* 0x000fea0003800200 */
.L_x_4304:
[----:B------:R-:W-:Y:S01]  /*1490*/  BSSY.RECONVERGENT B0, `(.L_x_4306) ;  /* 0x0000006000007945 */ /* 0x000fe20003800200 */
[----:B------:R-:W-:-:S03]  /*14a0*/  PRMT R11, R15, 0x7610, R11 ;  /* 0x000076100f0b7816 */ /* 0x000fc6000000000b */
[----:B------:R-:W-:Y:S05]  /*14b0*/  @!P4 BRA `(.L_x_4307) ;  /* 0x00000000000cc947 */ /* 0x000fea0003800000 */
[----:B------:R-:W-:Y:S01]  /*14c0*/  ISETP.NE.AND P4, PT, R14, 0xff, PT ;  /* 0x000000ff0e00780c */ /* 0x000fe20003f85270 */
[----:B------:R-:W-:-:S12]  /*14d0*/  IMAD.U32 R11, RZ, RZ, UR11 ;  /* 0x0000000bff0b7e24 */ /* 0x000fd8000f8e00ff */
[----:B------:R-:W-:-:S07]  /*14e0*/  @P4 PRMT R11, RZ, 0x7610, R11 ;  /* 0x00007610ff0b4816 */ /* 0x000fce000000000b */
.L_x_4307:
[----:B------:R-:W-:Y:S05]  /*14f0*/  BSYNC.RECONVERGENT B0 ;  /* 0x0000000000007941 */ /* 0x000fea0003800200 */
.L_x_4306:
[----:B------:R-:W-:Y:S04]  /*1500*/  BSSY.RECONVERGENT B0, `(.L_x_4308) ;  /* 0x0000005000007945 */ /* 0x000fe80003800200 */
[----:B------:R-:W-:Y:S05]  /*1510*/  @!P5 BRA `(.L_x_4309) ;  /* 0x00000000000cd947 */ /* 0x000fea0003800000 */
[----:B------:R-:W-:Y:S01]  /*1520*/  ISETP.NE.AND P4, PT, R13, 0xff, PT ;  /* 0x000000ff0d00780c */ /* 0x000fe20003f85270 */
[----:B------:R-:W-:-:S12]  /*1530*/  IMAD.U32 R12, RZ, RZ, UR11 ;  /* 0x0000000bff0c7e24 */ /* 0x000fd8000f8e00ff */
[----:B------:R-:W-:-:S07]  /*1540*/  @P4 PRMT R12, RZ, 0x7610, R12 ;  /* 0x00007610ff0c4816 */ /* 0x000fce000000000c */
.L_x_4309:
[----:B------:R-:W-:Y:S05]  /*1550*/  BSYNC.RECONVERGENT B0 ;  /* 0x0000000000007941 */ /* 0x000fea0003800200 */
.L_x_4308:
[----:B------:R0:W-:Y:S04]  /*1560*/  @!P0 STG.E.U8 desc[UR24][R4.64], R0 ;  /* 0x0000000004008986 */ /* 0x0001e8000c101118 */
[----:B------:R0:W-:Y:S04]  /*1570*/  @!P1 STG.E.U8 desc[UR24][R8.64], R10 ;  /* 0x0000000a08009986 */ /* 0x0001e8000c101118 */
[----:B------:R0:W-:Y:S01]  /*1580*/  @!P2 STG.E.U8 desc[UR24][R6.64], R11 ;  /* 0x0000000b0600a986 */ /* 0x0001e2000c101118 */
[----:B------:R-:W-:Y:S05]  /*1590*/  @P3 EXIT ;  /* 0x000000000000394d */ /* 0x000fea0003800000 */
[----:B------:R-:W-:Y:S01]  /*15a0*/  STG.E.U8 desc[UR24][R2.64], R12 ;  /* 0x0000000c02007986 */ /* 0x000fe2000c101118 */
[----:B------:R-:W-:Y:S05]  /*15b0*/  EXIT ;  /* 0x000000000000794d */ /* 0x000fea0003800000 */
.L_x_4283:
[----:B------:R-:W-:-:S09]  /*15c0*/  UISETP.NE.AND UP0, UPT, UR4, URZ, UPT ;  /* 0x000000ff0400728c */ /* 0x000fd2000bf05270 */
[----:B------:R-:W-:Y:S05]  /*15d0*/  BRA.U !UP0, `(.L_x_4310) ;  /* 0x0000000508b07547 */ /* 0x000fea000b800000 */
[----:B------:R-:W-:Y:S01]  /*15e0*/  UMOV UR4, URZ ;  /* 0x000000ff00047c82 */ /* 0x000fe20008000000 */
[----:B------:R-:W-:-:S05]  /*15f0*/  UMOV UR5, URZ ;  /* 0x000000ff00057c82 */ /* 0x000fca0008000000 */
.L_x_4315:
[----:B------:R-:W-:Y:S02]  /*1600*/  IADD3 R16, P1, PT, R10, UR4, RZ ;  /* 0x000000040a107c10 */ /* 0x000fe4000ff3e0ff */
[----:B0-----:R-:W-:Y:S02]  /*1610*/  PRMT R15, RZ, 0x7610, R15 ;  /* 0x00007610ff0f7816 */ /* 0x001fe4000000000f */
[C---:B------:R-:W-:Y:S01]  /*1620*/  IADD3 R18, P3, PT, R16.reuse, UR27, RZ ;  /* 0x0000001b10127c10 */ /* 0x040fe2000ff7e0ff */
[----:B------:R-:W-:Y:S01]  /*1630*/  IMAD.X R17, RZ, RZ, UR5, P1 ;  /* 0x00000005ff117e24 */ /* 0x000fe200088e06ff */
[C---:B------:R-:W-:Y:S02]  /*1640*/  ISETP.GE.U32.AND P0, PT, R16.reuse, UR28, PT ;  /* 0x0000001c10007c0c */ /* 0x040fe4000bf06070 */
[----:B------:R-:W-:Y:S01]  /*1650*/  IADD3 R8, P2, PT, R16, UR26, RZ ;  /* 0x0000001a10087c10 */ /* 0x000fe2000ff5e0ff */
[----:B------:R-:W-:Y:S01]  /*1660*/  IMAD.X R19, RZ, RZ, R17, P3 ;  /* 0x000000ffff137224 */ /* 0x000fe200018e0611 */
[----:B------:R-:W-:-:S02]  /*1670*/  IADD3 R20, P4, PT, R18, UR27, RZ ;  /* 0x0000001b12147c10 */ /* 0x000fc4000ff9e0ff */
[C---:B------:R-:W-:Y:S02]  /*1680*/  ISETP.GE.U32.AND.EX P0, PT, R17.reuse, UR7, PT, P0 ;  /* 0x0000000711007c0c */ /* 0x040fe4000bf06100 */
[----:B------:R-:W-:Y:S01]  /*1690*/  IADD3.X R9, PT, PT, R17, UR21, RZ, P2, !PT ;  /* 0x0000001511097c10 */ /* 0x000fe200097fe4ff */
[----:B------:R-:W-:Y:S01]  /*16a0*/  IMAD.X R22, RZ, RZ, R19, P4 ;  /* 0x000000ffff167224 */ /* 0x000fe200020e0613 */
[----:B------:R-:W-:Y:S02]  /*16b0*/  IADD3 R6, P3, PT, R8, UR27, RZ ;  /* 0x0000001b08067c10 */ /* 0x000fe4000ff7e0ff */
[----:B------:R-:W-:Y:S02]  /*16c0*/  IADD3 R21, P5, PT, R20, UR27, RZ ;  /* 0x0000001b14157c10 */ /* 0x000fe4000ffbe0ff */
[----:B------:R-:W-:Y:S01]  /*16d0*/  ISETP.GE.U32.AND P1, PT, R18, UR28, PT ;  /* 0x0000001c12007c0c */ /* 0x000fe2000bf26070 */
[----:B------:R-:W-:Y:S01]  /*16e0*/  IMAD.X R7, RZ, RZ, R9, P3 ;  /* 0x000000ffff077224 */ /* 0x000fe200018e0609 */
[----:B------:R-:W-:Y:S01]  /*16f0*/  ISETP.GE.U32.AND P2, PT, R20, UR28, PT ;  /* 0x0000001c14007c0c */ /* 0x000fe2000bf46070 */
[----:B------:R-:W-:Y:S01]  /*1700*/  IMAD.X R23, RZ, RZ, R22, P5 ;  /* 0x000000ffff177224 */ /* 0x000fe200028e0616 */
[----:B------:R-:W-:Y:S01]  /*1710*/  ISETP.GE.U32.AND P3, PT, R21, UR28, PT ;  /* 0x0000001c15007c0c */ /* 0x000fe2000bf66070 */
[----:B------:R0:W5:Y:S01]  /*1720*/  @!P0 LDG.E.U8 R15, desc[UR24][R8.64] ;  /* 0x00000018080f8981 */ /* 0x000162000c1e1100 */
[----:B------:R-:W-:-:S02]  /*1730*/  IADD3 R4, P4, PT, R6, UR27, RZ ;  /* 0x0000001b06047c10 */ /* 0x000fc4000ff9e0ff */
[----:B------:R-:W-:Y:S02]  /*1740*/  ISETP.GE.U32.AND.EX P1, PT, R19, UR7, PT, P1 ;  /* 0x0000000713007c0c */ /* 0x000fe4000bf26110 */
[----:B------:R-:W-:Y:S02]  /*1750*/  ISETP.GE.U32.AND.EX P2, PT, R22, UR7, PT, P2 ;  /* 0x0000000716007c0c */ /* 0x000fe4000bf46120 */
[----:B------:R-:W-:Y:S01]  /*1760*/  ISETP.GE.U32.AND.EX P3, PT, R23, UR7, PT, P3 ;  /* 0x0000000717007c0c */ /* 0x000fe2000bf66130 */
[----:B------:R-:W-:Y:S01]  /*1770*/  IMAD.X R5, RZ, RZ, R7, P4 ;  /* 0x000000ffff057224 */ /* 0x000fe200020e0607 */
[----:B------:R-:W-:Y:S02]  /*1780*/  IADD3 R2, P0, PT, R4, UR27, RZ ;  /* 0x0000001b04027c10 */ /* 0x000fe4000ff1e0ff */
[----:B------:R-:W-:Y:S02]  /*1790*/  PRMT R12, RZ, 0x7610, R12 ;  /* 0x00007610ff0c7816 */ /* 0x000fe4000000000c */
[----:B------:R-:W-:Y:S01]  /*17a0*/  PRMT R14, RZ, 0x7610, R14 ;  /* 0x00007610ff0e7816 */ /* 0x000fe2000000000e */
[----:B------:R-:W-:Y:S01]  /*17b0*/  IMAD.X R3, RZ, RZ, R5, P0 ;  /* 0x000000ffff037224 */ /* 0x000fe200000e0605 */
[----:B------:R-:W-:-:S02]  /*17c0*/  PRMT R13, RZ, 0x7610, R13 ;  /* 0x00007610ff0d7816 */ /* 0x000fc4000000000d */
[----:B------:R0:W5:Y:S04]  /*17d0*/  @!P1 LDG.E.U8 R12, desc[UR24][R6.64] ;  /* 0x00000018060c9981 */ /* 0x000168000c1e1100 */
[----:B------:R0:W5:Y:S04]  /*17e0*/  @!P2 LDG.E.U8 R14, desc[UR24][R4.64] ;  /* 0x00000018040ea981 */ /* 0x000168000c1e1100 */
[----:B------:R0:W5:Y:S01]  /*17f0*/  @!P3 LDG.E.U8 R13, desc[UR24][R2.64] ;  /* 0x00000018020db981 */ /* 0x000162000c1e1100 */
[----:B------:R-:W-:Y:S01]  /*1800*/  UIADD3 UR4, UP0, UPT, UR29, UR4, URZ ;  /* 0x000000041d047290 */ /* 0x000fe2000ff1e0ff */
[----:B------:R-:W-:-:S03]  /*1810*/  IMAD.MOV.U32 R11, RZ, RZ, 0x1 ;  /* 0x00000001ff0b7424 */ /* 0x000fc600078e00ff */
[----:B------:R-:W-:Y:S01]  /*1820*/  UIADD3.X UR5, UPT, UPT, URZ, UR5, URZ, UP0, !UPT ;  /* 0x00000005ff057290 */ /* 0x000fe200087fe4ff */
[----:B------:R-:W-:Y:S01]  /*1830*/  IMAD.U32 R0, RZ, RZ, UR6 ;  /* 0x00000006ff007e24 */ /* 0x000fe2000f8e00ff */
[----:B------:R-:W-:-:S04]  /*1840*/  UISETP.GE.U32.AND UP0, UPT, UR4, UR28, UPT ;  /* 0x0000001c0400728c */ /* 0x000fc8000bf06070 */
[----:B0-----:R-:W-:-:S11]  /*1850*/  UISETP.GE.U32.AND.EX UP0, UPT, UR5, UR7, UPT, UP0 ;  /* 0x000000070500728c */ /* 0x001fd6000bf06100 */
.L_x_4311:
        /* <DEDUP_REMOVED lines=14> */
.L_x_4312:
        /* <DEDUP_REMOVED lines=14> */
.L_x_4313:
        /* <DEDUP_REMOVED lines=14> */
.L_x_4314:
        /* <DEDUP_REMOVED lines=15> */
[----:B------:R-:W-:Y:S02]  /*1bf0*/  ISETP.GE.U32.AND P3, PT, R21, UR28, PT ;  /* 0x0000001c15007c0c */ /* 0x000fe4000bf66070 */
[----:B------:R-:W-:Y:S02]  /*1c00*/  ISETP.GE.U32.AND.EX P0, PT, R17, UR7, PT, P0 ;  /* 0x0000000711007c0c */ /* 0x000fe4000bf06100 */
[----:B------:R-:W-:-:S02]  /*1c10*/  ISETP.GE.U32.AND.EX P1, PT, R19, UR7, PT, P1 ;  /* 0x0000000713007c0c */ /* 0x000fc4000bf26110 */
[----:B------:R-:W-:Y:S02]  /*1c20*/  ISETP.GE.U32.AND.EX P2, PT, R22, UR7, PT, P2 ;  /* 0x0000000716007c0c */ /* 0x000fe4000bf46120 */
[----:B------:R-:W-:-:S07]  /*1c30*/  ISETP.GE.U32.AND.EX P3, PT, R23, UR7, PT, P3 ;  /* 0x0000000717007c0c */ /* 0x000fce000bf66130 */
[----:B------:R0:W-:Y:S04]  /*1c40*/  @!P0 STG.E.U8 desc[UR24][R8.64], R11 ;  /* 0x0000000b08008986 */ /* 0x0001e8000c101118 */
[----:B------:R0:W-:Y:S04]  /*1c50*/  @!P1 STG.E.U8 desc[UR24][R6.64], R0 ;  /* 0x0000000006009986 */ /* 0x0001e8000c101118 */
[----:B------:R0:W-:Y:S04]  /*1c60*/  @!P2 STG.E.U8 desc[UR24][R4.64], R12 ;  /* 0x0000000c0400a986 */ /* 0x0001e8000c101118 */
[----:B------:R0:W-:Y:S01]  /*1c70*/  @!P3 STG.E.U8 desc[UR24][R2.64], R15 ;  /* 0x0000000f0200b986 */ /* 0x0001e2000c101118 */
[----:B------:R-:W-:Y:S05]  /*1c80*/  BRA.U !UP0, `(.L_x_4315) ;  /* 0xfffffff9085c7547 */ /* 0x000fea000b83ffff */
[----:B------:R-:W-:Y:S05]  /*1c90*/  EXIT ;  /* 0x000000000000794d */ /* 0x000fea0003800000 */
.L_x_4310:
        /* <DEDUP_REMOVED lines=10> */
[----:B------:R-:W-:Y:S01]  /*1d40*/  UISETP.GE.U32.AND UP0, UPT, UR4, UR29, UPT ;  /* 0x0000001d0400728c */ /* 0x000fe2000bf06070 */
[----:B------:R-:W-:-:S03]  /*1d50*/  UMOV UR6, URZ ;  /* 0x000000ff00067c82 */ /* 0x000fc60008000000 */
[----:B------:R-:W-:-:S03]  /*1d60*/  UISETP.GE.U32.AND.EX UP0, UPT, UR5, URZ, UPT, UP0 ;  /* 0x000000ff0500728c */ /* 0x000fc6000bf06100 */
[----:B------:R-:W-:-:S06]  /*1d70*/  UMOV UR5, URZ ;  /* 0x000000ff00057c82 */ /* 0x000fcc0008000000 */
[----:B------:R-:W-:Y:S05]  /*1d80*/  BRA.U !UP0, `(.L_x_4316) ;  /* 0x0000000508ac7547 */ /* 0x000fea000b800000 */
[----:B------:R-:W-:Y:S01]  /*1d90*/  UIADD3 UR20, UP0, UP1, UR22, UR8, UR29 ;  /* 0x0000000816147290 */ /* 0x000fe2000f91e01d */
[----:B------:R-:W-:Y:S01]  /*1da0*/  IMAD.MOV.U32 R4, RZ, RZ, R2 ;  /* 0x000000ffff047224 */ /* 0x000fe200078e0002 */
[----:B------:R-:W-:Y:S01]  /*1db0*/  UIMAD.WIDE.U32 UR4, UR27, 0x2, UR8 ;  /* 0x000000021b0478a5 */ /* 0x000fe2000f8e0008 */
[----:B------:R-:W-:Y:S01]  /*1dc0*/  IMAD.MOV.U32 R3, RZ, RZ, R0 ;  /* 0x000000ffff037224 */ /* 0x000fe200078e0000 */
[----:B------:R-:W-:Y:S02]  /*1dd0*/  UIADD3 UR36, UP2, UP3, UR22, UR8, UR27 ;  /* 0x0000000816247290 */ /* 0x000fe4000fb5e01b */
[----:B------:R-:W-:Y:S02]  /*1de0*/  ULOP3.LUT UR11, UR10, 0xffff, URZ, 0xc0, !UPT ;  /* 0x0000ffff0a0b7892 */ /* 0x000fe4000f8ec0ff */
[----:B------:R-:W-:Y:S02]  /*1df0*/  UIMAD.WIDE.U32 UR12, UR27, 0x3, UR8 ;  /* 0x000000031b0c78a5 */ /* 0x000fe4000f8e0008 */
[----:B------:R-:W-:-:S02]  /*1e00*/  UIMAD.WIDE.U32 UR14, UR27, 0x5, UR8 ;  /* 0x000000051b0e78a5 */ /* 0x000fc4000f8e0008 */
[----:B------:R-:W-:Y:S02]  /*1e10*/  UIMAD.WIDE.U32 UR16, UR27, 0x6, UR8 ;  /* 0x000000061b1078a5 */ /* 0x000fe4000f8e0008 */
[----:B------:R-:W-:Y:S02]  /*1e20*/  UIMAD.WIDE.U32 UR18, UR27, 0x7, UR8 ;  /* 0x000000071b1278a5 */ /* 0x000fe4000f8e0008 */
[----:B------:R-:W-:Y:S02]  /*1e30*/  UIADD3.X UR30, UPT, UPT, UR23, UR9, URZ, UP0, UP1 ;  /* 0x00000009171e7290 */ /* 0x000fe400087e24ff */
[----:B------:R-:W-:Y:S02]  /*1e40*/  UIADD3.X UR37, UPT, UPT, UR23, UR9, URZ, UP2, UP3 ;  /* 0x0000000917257290 */ /* 0x000fe400097e64ff */
[----:B------:R-:W-:Y:S02]  /*1e50*/  UIADD3 UR31, UP0, UPT, UR22, UR4, URZ ;  /* 0x00000004161f7290 */ /* 0x000fe4000ff1e0ff */
[----:B------:R-:W-:-:S02]  /*1e60*/  UIADD3 UR11, UPT, UPT, UR11, 0x1, URZ ;  /* 0x000000010b0b7890 */ /* 0x000fc4000fffe0ff */
[----:B------:R-:W-:Y:S02]  /*1e70*/  UIADD3 UR32, UP1, UPT, UR22, UR12, URZ ;  /* 0x0000000c16207290 */ /* 0x000fe4000ff3e0ff */
[----:B------:R-:W-:Y:S02]  /*1e80*/  UIADD3 UR33, UP2, UPT, UR22, UR14, URZ ;  /* 0x0000000e16217290 */ /* 0x000fe4000ff5e0ff */
[----:B------:R-:W-:Y:S02]  /*1e90*/  UIADD3 UR34, UP3, UPT, UR22, UR16, URZ ;  /* 0x0000001016227290 */ /* 0x000fe4000ff7e0ff */
[----:B------:R-:W-:Y:S02]  /*1ea0*/  UIADD3 UR35, UP4, UPT, UR22, UR18, URZ ;  /* 0x0000001216237290 */ /* 0x000fe4000ff9e0ff */
[----:B------:R-:W-:Y:S02]  /*1eb0*/  UIADD3.X UR12, UPT, UPT, UR23, UR5, URZ, UP0, !UPT ;  /* 0x00000005170c7290 */ /* 0x000fe400087fe4ff */
[----:B------:R-:W-:-:S02]  /*1ec0*/  USHF.L.U32 UR38, UR27, 0x3, URZ ;  /* 0x000000031b267899 */ /* 0x000fc400080006ff */
[----:B------:R-:W-:Y:S02]  /*1ed0*/  USHF.R.U32.HI UR39, URZ, 0x1d, UR27 ;  /* 0x0000001dff277899 */ /* 0x000fe4000801161b */
[----:B------:R-:W-:Y:S02]  /*1ee0*/  ULOP3.LUT UR11, UR11, 0x1fffe, URZ, 0xc0, !UPT ;  /* 0x0001fffe0b0b7892 */ /* 0x000fe4000f8ec0ff */
[----:B------:R-:W-:Y:S02]  /*1ef0*/  UIADD3.X UR13, UPT, UPT, UR23, UR13, URZ, UP1, !UPT ;  /* 0x0000000d170d7290 */ /* 0x000fe40008ffe4ff */
[----:B------:R-:W-:Y:S02]  /*1f00*/  UIADD3.X UR14, UPT, UPT, UR23, UR15, URZ, UP2, !UPT ;  /* 0x0000000f170e7290 */ /* 0x000fe400097fe4ff */
[----:B------:R-:W-:Y:S02]  /*1f10*/  UIADD3.X UR16, UPT, UPT, UR23, UR17, URZ, UP3, !UPT ;  /* 0x0000001117107290 */ /* 0x000fe40009ffe4ff */
[----:B------:R-:W-:Y:S01]  /*1f20*/  UIADD3.X UR18, UPT, UPT, UR23, UR19, URZ, UP4, !UPT ;  /* 0x0000001317127290 */ /* 0x000fe2000a7fe4ff */
[----:B------:R-:W-:Y:S01]  /*1f30*/  UMOV UR4, URZ ;  /* 0x000000ff00047c82 */ /* 0x000fe20008000000 */
[----:B------:R-:W-:Y:S01]  /*1f40*/  UMOV UR5, URZ ;  /* 0x000000ff00057c82 */ /* 0x000fe20008000000 */
[----:B------:R-:W-:-:S09]  /*1f50*/  UMOV UR6, URZ ;  /* 0x000000ff00067c82 */ /* 0x000fd20008000000 */
.L_x_4317:
[C---:B------:R-:W-:Y:S01]  /*1f60*/  ISETP.GE.U32.AND P0, PT, R4.reuse, UR28, PT ;  /* 0x0000001c04007c0c */ /* 0x040fe2000bf06070 */
[----:B0-----:R-:W-:Y:S01]  /*1f70*/  IMAD.U32 R7, RZ, RZ, UR27 ;  /* 0x0000001bff077e24 */ /* 0x001fe2000f8e00ff */
[----:B------:R-:W-:Y:S01]  /*1f80*/  IADD3 R5, P1, PT, R4, UR27, RZ ;  /* 0x0000001b04057c10 */ /* 0x000fe2000ff3e0ff */
[----:B------:R-:W-:Y:S01]  /*1f90*/  IMAD.MOV.U32 R9, RZ, RZ, 0x1 ;  /* 0x00000001ff097424 */ /* 0x000fe200078e00ff */
[----:B------:R-:W-:Y:S01]  /*1fa0*/  ISETP.GE.AND.EX P0, PT, R3, UR7, PT, P0 ;  /* 0x0000000703007c0c */ /* 0x000fe2000bf06300 */
[----:B------:R-:W-:Y:S01]  /*1fb0*/  IMAD.MOV.U32 R12, RZ, RZ, 0x1 ;  /* 0x00000001ff0c7424 */ /* 0x000fe200078e00ff */
[C---:B------:R-:W-:Y:S01]  /*1fc0*/  IADD3 R6, P3, PT, R5.reuse, UR27, RZ ;  /* 0x0000001b05067c10 */ /* 0x040fe2000ff7e0ff */
[----:B------:R-:W-:Y:S01]  /*1fd0*/  IMAD.MOV.U32 R13, RZ, RZ, 0x1 ;  /* 0x00000001ff0d7424 */ /* 0x000fe200078e00ff */
[----:B------:R-:W-:Y:S01]  /*1fe0*/  ISETP.GE.U32.AND P2, PT, R5, UR28, PT ;  /* 0x0000001c05007c0c */ /* 0x000fe2000bf46070 */
[----:B------:R-:W-:Y:S01]  /*1ff0*/  IMAD.X R5, RZ, RZ, R3, P1 ;  /* 0x000000ffff057224 */ /* 0x000fe200008e0603 */
[----:B------:R-:W-:Y:S01]  /*2000*/  ISETP.GE.U32.AND P1, PT, R6, UR28, PT ;  /* 0x0000001c06007c0c */ /* 0x000fe2000bf26070 */
[----:B------:R-:W-:Y:S01]  /*2010*/  IMAD.MOV.U32 R15, RZ, RZ, 0x1 ;  /* 0x00000001ff0f7424 */ /* 0x000fe200078e00ff */
[----:B------:R-:W-:Y:S01]  /*2020*/  UIADD3 UR11, UP0, UPT, UR11, -0x2, URZ ;  /* 0xfffffffe0b0b7890 */ /* 0x000fe2000ff1e0ff */
[----:B------:R-:W-:Y:S01]  /*2030*/  IMAD.X R8, RZ, RZ, R5, P3 ;  /* 0x000000ffff087224 */ /* 0x000fe200018e0605 */
[----:B------:R-:W-:Y:S01]  /*2040*/  ISETP.GE.AND.EX P2, PT, R5, UR7, PT, P2 ;  /* 0x0000000705007c0c */ /* 0x000fe2000bf46320 */
[----:B------:R-:W-:Y:S01]  /*2050*/  UIADD3 UR5, UP1, UPT, UR38, UR5, URZ ;  /* 0x0000000526057290 */ /* 0x000fe2000ff3e0ff */
[----:B------:R-:W-:Y:S01]  /*2060*/  IADD3 R5, P3, P4, R7, UR27, R4 ;  /* 0x0000001b07057c10 */ /* 0x000fe2000fc7e004 */
[----:B------:R-:W-:Y:S01]  /*2070*/  UIADD3.X UR4, UPT, UPT, UR4, -0x1, URZ, UP0, !UPT ;  /* 0xffffffff04047890 */ /* 0x000fe200087fe4ff */
[----:B------:R-:W-:Y:S01]  /*2080*/  @!P0 IADD3 R6, P5, PT, R4, UR26, RZ ;  /* 0x0000001a04068c10 */ /* 0x000fe2000ffbe0ff */
[----:B------:R-:W-:Y:S01]  /*2090*/  UISETP.NE.U32.AND UP0, UPT, UR11, URZ, UPT ;  /* 0x000000ff0b00728c */ /* 0x000fe2000bf05070 */
[----:B------:R-:W-:Y:S01]  /*20a0*/  ISETP.GE.AND.EX P1, PT, R8, UR7, PT, P1 ;  /* 0x0000000708007c0c */ /* 0x000fe2000bf26310 */
[----:B------:R-:W-:Y:S01]  /*20b0*/  UIADD3.X UR6, UPT, UPT, UR39, UR6, URZ, UP1, !UPT ;  /* 0x0000000627067290 */ /* 0x000fe20008ffe4ff */
[----:B------:R-:W-:Y:S01]  /*20c0*/  @!P0 IADD3.X R7, PT, PT, R3, UR21, RZ, P5, !PT ;  /* 0x0000001503078c10 */ /* 0x000fe2000affe4ff */
[----:B------:R-:W-:Y:S01]  /*20d0*/  UISETP.NE.AND.EX UP0, UPT, UR4, URZ, UPT, UP0 ;  /* 0x000000ff0400728c */ /* 0x000fe2000bf05300 */
[----:B------:R-:W-:-:S02]  /*20e0*/  IADD3 R10, P5, PT, R5, UR27, RZ ;  /* 0x0000001b050a7c10 */ /* 0x000fc4000ffbe0ff */
[----:B------:R-:W-:Y:S01]  /*20f0*/  IADD3.X R5, PT, PT, RZ, RZ, R3, P3, P4 ;  /* 0x000000ffff057210 */ /* 0x000fe20001fe8403 */
[----:B------:R0:W-:Y:S01]  /*2100*/  @!P0 STG.E.U8 desc[UR24][R6.64], R9 ;  /* 0x0000000906008986 */ /* 0x0001e2000c101118 */
[----:B------:R-:W-:Y:S02]  /*2110*/  @!P2 IADD3 R8, P3, PT, R4, UR36, RZ ;  /* 0x000000240408ac10 */ /* 0x000fe4000ff7e0ff */
[C---:B------:R-:W-:Y:S01]  /*2120*/  ISETP.GE.U32.AND P0, PT, R10.reuse, UR28, PT ;  /* 0x0000001c0a007c0c */ /* 0x040fe2000bf06070 */
[----:B------:R-:W-:Y:S01]  /*2130*/  IMAD.X R11, RZ, RZ, R5, P5 ;  /* 0x000000ffff0b7224 */ /* 0x000fe200028e0605 */
[----:B------:R-:W-:-:S04]  /*2140*/  IADD3 R5, P4, PT, R10, UR27, RZ ;  /* 0x0000001b0a057c10 */ /* 0x000fc8000ff9e0ff */
[----:B------:R-:W-:Y:S01]  /*2150*/  ISETP.GE.AND.EX P0, PT, R11, UR7, PT, P0 ;  /* 0x000000070b007c0c */ /* 0x000fe2000bf06300 */
[----:B------:R-:W-:Y:S01]  /*2160*/  IMAD.X R10, RZ, RZ, R11, P4 ;  /* 0x000000ffff0a7224 */ /* 0x000fe200020e060b */
[----:B0-----:R-:W-:Y:S02]  /*2170*/  @!P2 PRMT R7, R12, 0x7610, R7 ;  /* 0x000076100c07a816 */ /* 0x001fe40000000007 */
[----:B------:R-:W-:Y:S02]  /*2180*/  @!P2 IADD3.X R9, PT, PT, R3, UR37, RZ, P3, !PT ;  /* 0x000000250309ac10 */ /* 0x000fe40009ffe4ff */
[C---:B------:R-:W-:Y:S02]  /*2190*/  ISETP.GE.U32.AND P3, PT, R5.reuse, UR28, PT ;  /* 0x0000001c05007c0c */ /* 0x040fe4000bf66070 */
[----:B------:R-:W-:Y:S01]  /*21a0*/  IADD3 R5, P4, PT, R5, UR27, RZ ;  /* 0x0000001b05057c10 */ /* 0x000fe2000ff9e0ff */
[----:B------:R0:W-:Y:S01]  /*21b0*/  @!P2 STG.E.U8 desc[UR24][R8.64], R7 ;  /* 0x000000070800a986 */ /* 0x0001e2000c101118 */
[----:B------:R-:W-:-:S02]  /*21c0*/  ISETP.GE.AND.EX P2, PT, R10, UR7, PT, P3 ;  /* 0x000000070a007c0c */ /* 0x000fc4000bf46330 */
[----:B------:R-:W-:Y:S01]  /*21d0*/  @!P1 IADD3 R6, P5, PT, R4, UR31, RZ ;  /* 0x0000001f04069c10 */ /* 0x000fe2000ffbe0ff */
[----:B------:R-:W-:Y:S01]  /*21e0*/  IMAD.X R10, RZ, RZ, R10, P4 ;  /* 0x000000ffff0a7224 */ /* 0x000fe200020e060a */
[C---:B------:R-:W-:Y:S02]  /*21f0*/  ISETP.GE.U32.AND P3, PT, R5.reuse, UR28, PT ;  /* 0x0000001c05007c0c */ /* 0x040fe4000bf66070 */
[----:B------:R-:W-:Y:S02]  /*2200*/  IADD3 R11, P4, PT, R5, UR27, RZ ;  /* 0x0000001b050b7c10 */ /* 0x000fe4000ff9e0ff */
[----:B------:R-:W-:Y:S02]  /*2210*/  ISETP.GE.AND.EX P3, PT, R10, UR7, PT, P3 ;  /* 0x000000070a007c0c */ /* 0x000fe4000bf66330 */
[----:B------:R-:W-:Y:S01]  /*2220*/  IADD3 R5, P6, PT, R11, UR27, RZ ;  /* 0x0000001b0b057c10 */ /* 0x000fe2000ffde0ff */
[----:B------:R-:W-:Y:S01]  /*2230*/  IMAD.X R10, RZ, RZ, R10, P4 ;  /* 0x000000ffff0a7224 */ /* 0x000fe200020e060a */
[----:B0-----:R-:W-:-:S02]  /*2240*/  @!P1 IADD3.X R7, PT, PT, R3, UR12, RZ, P5, !PT ;  /* 0x0000000c03079c10 */ /* 0x001fc4000affe4ff */
[----:B------:R-:W-:Y:S02]  /*2250*/  @!P1 PRMT R9, R12, 0x7610, R9 ;  /* 0x000076100c099816 */ /* 0x000fe40000000009 */
[----:B------:R-:W-:Y:S02]  /*2260*/  ISETP.GE.U32.AND P5, PT, R11, UR28, PT ;  /* 0x0000001c0b007c0c */ /* 0x000fe4000bfa6070 */
[----:B------:R-:W-:Y:S01]  /*2270*/  ISETP.GE.U32.AND P4, PT, R5, UR28, PT ;  /* 0x0000001c05007c0c */ /* 0x000fe2000bf86070 */
[----:B------:R-:W-:Y:S01]  /*2280*/  IMAD.X R5, RZ, RZ, R10, P6 ;  /* 0x000000ffff057224 */ /* 0x000fe200030e060a */
[----:B------:R0:W-:Y:S01]  /*2290*/  @!P1 STG.E.U8 desc[UR24][R6.64], R9 ;  /* 0x0000000906009986 */ /* 0x0001e2000c101118 */
[----:B------:R-:W-:Y:S02]  /*22a0*/  ISETP.GE.AND.EX P1, PT, R10, UR7, PT, P5 ;  /* 0x000000070a007c0c */ /* 0x000fe4000bf26350 */
[C---:B------:R-:W-:Y:S02]  /*22b0*/  @!P0 IADD3 R8, P5, PT, R4.reuse, UR32, RZ ;  /* 0x0000002004088c10 */ /* 0x040fe4000ffbe0ff */
[----:B------:R-:W-:Y:S01]  /*22c0*/  ISETP.GE.AND.EX P4, PT, R5, UR7, PT, P4 ;  /* 0x0000000705007c0c */ /* 0x000fe2000bf86340 */
[----:B------:R-:W-:Y:S01]  /*22d0*/  IMAD.MOV.U32 R5, RZ, RZ, 0x1 ;  /* 0x00000001ff057424 */ /* 0x000fe200078e00ff */
[----:B------:R-:W-:-:S04]  /*22e0*/  @!P2 IADD3 R10, P6, PT, R4, UR20, RZ ;  /* 0x00000014040aac10 */ /* 0x000fc8000ffde0ff */
[C---:B------:R-:W-:Y:S01]  /*22f0*/  @!P2 IADD3.X R11, PT, PT, R3.reuse, UR30, RZ, P6, !PT ;  /* 0x0000001e030bac10 */ /* 0x040fe2000b7fe4ff */
[----:B0-----:R-:W-:Y:S01]  /*2300*/  IMAD.MOV.U32 R6, RZ, RZ, 0x1 ;  /* 0x00000001ff067424 */ /* 0x001fe200078e00ff */
[----:B------:R-:W-:Y:S02]  /*2310*/  @!P0 IADD3.X R9, PT, PT, R3, UR13, RZ, P5, !PT ;  /* 0x0000000d03098c10 */ /* 0x000fe4000affe4ff */
[----:B------:R-:W-:-:S03]  /*2320*/  @!P2 PRMT R7, R12, 0x7610, R7 ;  /* 0x000076100c07a816 */ /* 0x000fc60000000007 */
[----:B------:R0:W-:Y:S04]  /*2330*/  @!P0 STG.E.U8 desc[UR24][R8.64], R5 ;  /* 0x0000000508008986 */ /* 0x0001e8000c101118 */
[----:B------:R1:W-:Y:S01]  /*2340*/  @!P2 STG.E.U8 desc[UR24][R10.64], R7 ;  /* 0x000000070a00a986 */ /* 0x0003e2000c101118 */
[----:B------:R-:W-:Y:S02]  /*2350*/  @!P1 IADD3 R12, P2, PT, R4, UR34, RZ ;  /* 0x00000022040c9c10 */ /* 0x000fe4000ff5e0ff */
        /* <DEDUP_REMOVED lines=14> */
.L_x_4316:
[----:B------:R-:W-:-:S04]  /*2440*/  ULOP3.LUT UR4, UR10, 0x1, URZ, 0xc0, !UPT ;  /* 0x000000010a047892 */ /* 0x000fc8000f8ec0ff */
[----:B------:R-:W-:-:S06]  /*2450*/  UISETP.NE.U32.AND UP0, UPT, UR4, 0x1, UPT ;  /* 0x000000010400788c */ /* 0x000fcc000bf05070 */
[----:B------:R-:W-:-:S13]  /*2460*/  PLOP3.LUT P0, PT, PT, PT, UP0, 0x80, 0x8 ;  /* 0x000000000008781c */ /* 0x000fda0003f0f008 */
[----:B------:R-:W-:Y:S05]  /*2470*/  @!P0 EXIT ;  /* 0x000000000000894d */ /* 0x000fea0003800000 */
[----:B------:R-:W-:Y:S01]  /*2480*/  IADD3 R2, P0, PT, R2, UR5, RZ ;  /* 0x0000000502027c10 */ /* 0x000fe2000ff1e0ff */
[----:B0-----:R-:W-:Y:S02]  /*2490*/  IMAD.MOV.U32 R5, RZ, RZ, 0x1 ;  /* 0x00000001ff057424 */ /* 0x001fe400078e00ff */
[----:B------:R-:W-:Y:S01]  /*24a0*/  IMAD.MOV.U32 R9, RZ, RZ, 0x1 ;  /* 0x00000001ff097424 */ /* 0x000fe200078e00ff */
[----:B------:R-:W-:Y:S02]  /*24b0*/  IADD3.X R0, PT, PT, R0, UR6, RZ, P0, !PT ;  /* 0x0000000600007c10 */ /* 0x000fe400087fe4ff */
[C---:B------:R-:W-:Y:S02]  /*24c0*/  ISETP.GE.U32.AND P0, PT, R2.reuse, UR28, PT ;  /* 0x0000001c02007c0c */ /* 0x040fe4000bf06070 */
[----:B------:R-:W-:Y:S02]  /*24d0*/  IADD3 R4, P2, PT, R2, UR27, RZ ;  /* 0x0000001b02047c10 */ /* 0x000fe4000ff5e0ff */
[----:B------:R-:W-:-:S02]  /*24e0*/  ISETP.GE.AND.EX P0, PT, R0, UR7, PT, P0 ;  /* 0x0000000700007c0c */ /* 0x000fc4000bf06300 */
[C---:B------:R-:W-:Y:S01]  /*24f0*/  IADD3 R7, P3, PT, R4.reuse, UR27, RZ ;  /* 0x0000001b04077c10 */ /* 0x040fe2000ff7e0ff */
[----:B------:R-:W-:Y:S01]  /*2500*/  IMAD.X R6, RZ, RZ, R0, P2 ;  /* 0x000000ffff067224 */ /* 0x000fe200010e0600 */
[----:B------:R-:W-:Y:S02]  /*2510*/  ISETP.GE.U32.AND P1, PT, R4, UR28, PT ;  /* 0x0000001c04007c0c */ /* 0x000fe4000bf26070 */
[----:B------:R-:W-:Y:S01]  /*2520*/  ISETP.GE.U32.AND P2, PT, R7, UR28, PT ;  /* 0x0000001c07007c0c */ /* 0x000fe2000bf46070 */
[----:B------:R-:W-:Y:S01]  /*2530*/  IMAD.X R8, RZ, RZ, R6, P3 ;  /* 0x000000ffff087224 */ /* 0x000fe200018e0606 */
[----:B------:R-:W-:-:S04]  /*2540*/  ISETP.GE.AND.EX P1, PT, R6, UR7, PT, P1 ;  /* 0x0000000706007c0c */ /* 0x000fc8000bf26310 */
[----:B------:R-:W-:Y:S02]  /*2550*/  ISETP.GE.AND.EX P2, PT, R8, UR7, PT, P2 ;  /* 0x0000000708007c0c */ /* 0x000fe4000bf46320 */
[----:B------:R-:W-:-:S04]  /*2560*/  @!P0 IADD3 R2, P3, PT, R2, UR26, RZ ;  /* 0x0000001a02028c10 */ /* 0x000fc8000ff7e0ff */
[----:B------:R-:W-:Y:S01]  /*2570*/  @!P0 IADD3.X R3, PT, PT, R0, UR21, RZ, P3, !PT ;  /* 0x0000001500038c10 */ /* 0x000fe20009ffe4ff */
[----:B------:R-:W-:Y:S02]  /*2580*/  IMAD.MOV.U32 R0, RZ, RZ, 0x1 ;  /* 0x00000001ff007424 */ /* 0x000fe400078e00ff */
[----:B------:R-:W-:Y:S02]  /*2590*/  @!P1 IADD3 R4, P3, PT, R4, UR26, RZ ;  /* 0x0000001a04049c10 */ /* 0x000fe4000ff7e0ff */
[----:B------:R0:W-:Y:S02]  /*25a0*/  @!P0 STG.E.U8 desc[UR24][R2.64], R5 ;  /* 0x0000000502008986 */ /* 0x0001e4000c101118 */
[----:B0-----:R-:W-:Y:S02]  /*25b0*/  @!P1 IADD3.X R5, PT, PT, R6, UR21, RZ, P3, !PT ;  /* 0x0000001506059c10 */ /* 0x001fe40009ffe4ff */
[----:B------:R-:W-:Y:S02]  /*25c0*/  @!P1 PRMT R3, R0, 0x7610, R3 ;  /* 0x0000761000039816 */ /* 0x000fe40000000003 */
[----:B------:R-:W-:-:S02]  /*25d0*/  @!P2 IADD3 R6, P3, PT, R7, UR26, RZ ;  /* 0x0000001a0706ac10 */ /* 0x000fc4000ff7e0ff */
        /* <DEDUP_REMOVED lines=13> */
.L_x_4282:
[----:B------:R-:W0:Y:S02]  /*26b0*/  S2R R0, SR_TID.X ;  /* 0x0000000000007919 */ /* 0x000e240000002100 */
[----:B0-----:R-:W-:-:S03]  /*26c0*/  IMAD.WIDE.U32 R2, R0, 0x4, RZ ;  /* 0x0000000400027825 */ /* 0x001fc600078e00ff */
[----:B------:R-:W-:-:S04]  /*26d0*/  ISETP.GE.U32.AND P0, PT, R2, UR11, PT ;  /* 0x0000000b02007c0c */ /* 0x000fc8000bf06070 */
[----:B------:R-:W-:-:S13]  /*26e0*/  ISETP.GE.AND.EX P0, PT, R3, UR7, PT, P0 ;  /* 0x0000000703007c0c */ /* 0x000fda000bf06300 */
[----:B------:R-:W-:Y:S05]  /*26f0*/  @P0 EXIT ;  /* 0x000000000000094d */ /* 0x000fea0003800000 */
[----:B------:R-:W-:Y:S01]  /*2700*/  ULOP3.LUT UR5, UR6, 0x1, URZ, 0xc0, !UPT ;  /* 0x0000000106057892 */ /* 0x000fe2000f8ec0ff */
[----:B------:R-:W-:Y:S01]  /*2710*/  IMAD.MOV.U32 R5, RZ, RZ, RZ ;  /* 0x000000ffff057224 */ /* 0x000fe200078e00ff */
[----:B------:R-:W-:Y:S02]  /*2720*/  UPRMT UR4, UR10, 0x8880, URZ ;  /* 0x000088800a047896 */ /* 0x000fe400080000ff */
[----:B------:R-:W-:Y:S01]  /*2730*/  UISETP.NE.U32.AND UP0, UPT, UR5, 0x1, UPT ;  /* 0x000000010500788c */ /* 0x000fe2000bf05070 */
[----:B------:R-:W0:Y:S02]  /*2740*/  LDCU UR8, c[0x0][0x360] ;  /* 0x00006c00ff0877ac */ /* 0x000e240008000800 */
[----:B------:R-:W-:Y:S02]  /*2750*/  UMOV UR5, 0x1 ;  /* 0x0000000100057882 */ /* 0x000fe40000000000 */
[----:B------:R-:W-:Y:S02]  /*2760*/  USEL UR5, UR5, 0xffff, UP0 ;  /* 0x0000ffff05057887 */ /* 0x000fe40008000000 */
[----:B------:R-:W-:-:S09]  /*2770*/  UISETP.GT.AND UP0, UPT, UR4, -0x1, UPT ;  /* 0xffffffff0400788c */ /* 0x000fd2000bf04270 */
[----:B------:R-:W-:Y:S05]  /*2780*/  BRA.U UP0, `(.L_x_4318) ;  /* 0x00000005000c7547 */ /* 0x000fea000b800000 */
.L_x_4327:
[----:B------:R-:W-:-:S04]  /*2790*/  LEA R2, P0, R0, UR26, 0x2 ;  /* 0x0000001a00027c11 */ /* 0x000fc8000f8010ff */
[----:B------:R-:W-:-:S05]  /*27a0*/  LEA.HI.X R3, R0, UR21, R5, 0x2, P0 ;  /* 0x0000001500037c11 */ /* 0x000fca00080f1405 */
[----:B------:R-:W2:Y:S01]  /*27b0*/  LDG.E R4, desc[UR24][R2.64] ;  /* 0x0000001802047981 */ /* 0x000ea2000c1e1900 */
[----:B------:R-:W-:Y:S01]  /*27c0*/  BSSY.RECONVERGENT B0, `(.L_x_4319) ;  /* 0x0000016000007945 */ /* 0x000fe20003800200 */
[----:B------:R-:W-:Y:S01]  /*27d0*/  IMAD.MOV.U32 R10, RZ, RZ, 0x1 ;  /* 0x00000001ff0a7424 */ /* 0x000fe200078e00ff */
        /* <DEDUP_REMOVED lines=8> */
[----:B------:R-:W-:-:S02]  /*2860*/  PRMT R7, R7, 0x9910, RZ ;  /* 0x0000991007077816 */ /* 0x000fc400000000ff */
[----:B------:R-:W-:Y:S02]  /*2870*/  ISETP.NE.AND P0, PT, R6, 0x1, PT ;  /* 0x000000010600780c */ /* 0x000fe40003f05270 */
[----:B------:R-:W-:Y:S02]  /*2880*/  PRMT R4, R4, 0x9910, RZ ;  /* 0x0000991004047816 */ /* 0x000fe400000000ff */
[----:B------:R-:W-:Y:S02]  /*2890*/  ISETP.NE.AND P1, PT, R7, 0x1, PT ;  /* 0x000000010700780c */ /* 0x000fe40003f25270 */
[----:B------:R-:W-:Y:S01]  /*28a0*/  ISETP.NE.AND P2, PT, R8, 0x1, PT ;  /* 0x000000010800780c */ /* 0x000fe20003f45270 */
[----:B------:R-:W-:Y:S02]  /*28b0*/  IMAD.MOV.U32 R9, RZ, RZ, R4 ;  /* 0x000000ffff097224 */ /* 0x000fe400078e0004 */
[----:B------:R-:W-:-:S03]  /*28c0*/  IMAD.MOV.U32 R4, RZ, RZ, 0x1 ;  /* 0x00000001ff047424 */ /* 0x000fc600078e00ff */
[----:B------:R-:W-:Y:S01]  /*28d0*/  ISETP.NE.AND P3, PT, R9, 0x1, PT ;  /* 0x000000010900780c */ /* 0x000fe20003f65270 */
[----:B------:R-:W-:-:S12]  /*28e0*/  @!P0 BRA `(.L_x_4320) ;  /* 0x00000000000c8947 */ /* 0x000fd80003800000 */
[----:B------:R-:W-:Y:S01]  /*28f0*/  ISETP.NE.AND P0, PT, R6, 0xff, PT ;  /* 0x000000ff0600780c */ /* 0x000fe20003f05270 */
[----:B------:R-:W-:-:S12]  /*2900*/  IMAD.U32 R4, RZ, RZ, UR5 ;  /* 0x00000005ff047e24 */ /* 0x000fd8000f8e00ff */
[----:B------:R-:W-:-:S07]  /*2910*/  @P0 PRMT R4, RZ, 0x7610, R4 ;  /* 0x00007610ff040816 */ /* 0x000fce0000000004 */
.L_x_4320:
[----:B0-----:R-:W-:Y:S05]  /*2920*/  BSYNC.RECONVERGENT B0 ;  /* 0x0000000000007941 */ /* 0x001fea0003800200 */
.L_x_4319:
[----:B------:R-:W-:Y:S01]  /*2930*/  BSSY.RECONVERGENT B0, `(.L_x_4321) ;  /* 0x0000007000007945 */ /* 0x000fe20003800200 */
[----:B------:R-:W-:Y:S01]  /*2940*/  IMAD.MOV.U32 R11, RZ, RZ, 0x1 ;  /* 0x00000001ff0b7424 */ /* 0x000fe200078e00ff */
[----:B------:R-:W-:Y:S02]  /*2950*/  PRMT R6, R10, 0x7610, R6 ;  /* 0x000076100a067816 */ /* 0x000fe40000000006 */
[----:B------:R-:W-:Y:S05]  /*2960*/  @!P1 BRA `(.L_x_4322) ;  /* 0x00000000000c9947 */ /* 0x000fea0003800000 */
[----:B------:R-:W-:Y:S01]  /*2970*/  ISETP.NE.AND P0, PT, R7, 0xff, PT ;  /* 0x000000ff0700780c */ /* 0x000fe20003f05270 */
[----:B------:R-:W-:-:S12]  /*2980*/  IMAD.U32 R6, RZ, RZ, UR5 ;  /* 0x00000005ff067e24 */ /* 0x000fd8000f8e00ff */
[----:B------:R-:W-:-:S07]  /*2990*/  @P0 PRMT R6, RZ, 0x7610, R6 ;  /* 0x00007610ff060816 */ /* 0x000fce0000000006 */
.L_x_4322:
[----:B------:R-:W-:Y:S05]  /*29a0*/  BSYNC.RECONVERGENT B0 ;  /* 0x0000000000007941 */ /* 0x000fea0003800200 */
.L_x_4321:
[----:B------:R-:W-:Y:S01]  /*29b0*/  BSSY.RECONVERGENT B0, `(.L_x_4323) ;  /* 0x0000007000007945 */ /* 0x000fe20003800200 */
[----:B------:R-:W-:Y:S01]  /*29c0*/  IMAD.MOV.U32 R10, RZ, RZ, 0x1 ;  /* 0x00000001ff0a7424 */ /* 0x000fe200078e00ff */
[----:B------:R-:W-:Y:S02]  /*29d0*/  PRMT R7, R11, 0x7610, R7 ;  /* 0x000076100b077816 */ /* 0x000fe40000000007 */
[----:B------:R-:W-:Y:S05]  /*29e0*/  @!P2 BRA `(.L_x_4324) ;  /* 0x00000000000ca947 */ /* 0x000fea0003800000 */
[----:B------:R-:W-:Y:S01]  /*29f0*/  ISETP.NE.AND P0, PT, R8, 0xff, PT ;  /* 0x000000ff0800780c */ /* 0x000fe20003f05270 */
[----:B------:R-:W-:-:S12]  /*2a00*/  IMAD.U32 R7, RZ, RZ, UR5 ;  /* 0x00000005ff077e24 */ /* 0x000fd8000f8e00ff */
[----:B------:R-:W-:-:S07]  /*2a10*/  @P0 PRMT R7, RZ, 0x7610, R7 ;  /* 0x00007610ff070816 */ /* 0x000fce0000000007 */
.L_x_4324:
[----:B------:R-:W-:Y:S05]  /*2a20*/  BSYNC.RECONVERGENT B0 ;  /* 0x0000000000007941 */ /* 0x000fea0003800200 */
.L_x_4323:
[----:B------:R-:W-:Y:S01]  /*2a30*/  BSSY.RECONVERGENT B0, `(.L_x_4325) ;  /* 0x0000006000007945 */ /* 0x000fe20003800200 */
[----:B------:R-:W-:-:S03]  /*2a40*/  PRMT R8, R10, 0x7610, R8 ;  /* 0x000076100a087816 */ /* 0x000fc60000000008 */
[----:B------:R-:W-:Y:S05]  /*2a50*/  @!P3 BRA `(.L_x_4326) ;  /* 0x00000000000cb947 */ /* 0x000fea0003800000 */
[----:B------:R-:W-:Y:S01]  /*2a60*/  ISETP.NE.AND P0, PT, R9, 0xff, PT ;  /* 0x000000ff0900780c */ /* 0x000fe20003f05270 */
[----:B------:R-:W-:-:S12]  /*2a70*/  IMAD.U32 R8, RZ, RZ, UR5 ;  /* 0x00000005ff087e24 */ /* 0x000fd8000f8e00ff */
[----:B------:R-:W-:-:S07]  /*2a80*/  @P0 PRMT R8, RZ, 0x7610, R8 ;  /* 0x00007610ff080816 */ /* 0x000fce0000000008 */
.L_x_4326:
[----:B------:R-:W-:Y:S05]  /*2a90*/  BSYNC.RECONVERGENT B0 ;  /* 0x0000000000007941 */ /* 0x000fea0003800200 */
.L_x_4325:
[----:B------:R-:W-:Y:S02]  /*2aa0*/  LOP3.LUT R8, R8, 0xffff, RZ, 0xc0, !PT ;  /* 0x0000ffff08087812 */ /* 0x000fe400078ec0ff */
[----:B------:R-:W-:Y:S02]  /*2ab0*/  LOP3.LUT R7, R7, 0xffff, RZ, 0xc0, !PT ;  /* 0x0000ffff07077812 */ /* 0x000fe400078ec0ff */
[----:B------:R-:W-:Y:S02]  /*2ac0*/  LOP3.LUT R6, R6, 0xffff, RZ, 0xc0, !PT ;  /* 0x0000ffff06067812 */ /* 0x000fe400078ec0ff */
[----:B------:R-:W-:Y:S02]  /*2ad0*/  LOP3.LUT R9, R4, 0xffff, RZ, 0xc0, !PT ;  /* 0x0000ffff04097812 */ /* 0x000fe400078ec0ff */
[----:B------:R-:W-:Y:S02]  /*2ae0*/  IADD3 R0, P0, PT, R0, UR8, RZ ;  /* 0x0000000800007c10 */ /* 0x000fe4000ff1e0ff */
[----:B------:R-:W-:-:S02]  /*2af0*/  PRMT R7, R7, 0x3340, R8 ;  /* 0x0000334007077816 */ /* 0x000fc40000000008 */
[----:B------:R-:W-:Y:S01]  /*2b00*/  PRMT R6, R9, 0x3340, R6 ;  /* 0x0000334009067816 */ /* 0x000fe20000000006 */
[----:B------:R-:W-:Y:S02]  /*2b10*/  IMAD.SHL.U32 R4, R0, 0x4, RZ ;  /* 0x0000000400047824 */ /* 0x000fe400078e00ff */
[----:B------:R-:W-:Y:S01]  /*2b20*/  IMAD.X R5, RZ, RZ, R5, P0 ;  /* 0x000000ffff057224 */ /* 0x000fe200000e0605 */
[----:B------:R-:W-:Y:S02]  /*2b30*/  PRMT R7, R6, 0x5410, R7 ;  /* 0x0000541006077816 */ /* 0x000fe40000000007 */
[----:B------:R-:W-:Y:S02]  /*2b40*/  ISETP.LT.U32.AND P1, PT, R4, UR11, PT ;  /* 0x0000000b04007c0c */ /* 0x000fe4000bf21070 */
[C---:B------:R-:W-:Y:S01]  /*2b50*/  LOP3.LUT P0, RZ, R0.reuse, 0xffffc000, RZ, 0xc0, !PT ;  /* 0xffffc00000ff7812 */ /* 0x040fe2000780c0ff */
[----:B------:R1:W-:Y:S01]  /*2b60*/  STG.E desc[UR24][R2.64], R7 ;  /* 0x0000000702007986 */ /* 0x0003e2000c101918 */
[----:B------:R-:W-:-:S02]  /*2b70*/  SHF.L.U64.HI R4, R0, 0x2, R5 ;  /* 0x0000000200047819 */ /* 0x000fc40000010205 */
[----:B------:R-:W-:Y:S02]  /*2b80*/  LOP3.LUT P0, RZ, R5, 0x3fffffff, RZ, 0xc0, P0 ;  /* 0x3fffffff05ff7812 */ /* 0x000fe4000000c0ff */
[----:B------:R-:W-:-:S13]  /*2b90*/  ISETP.LT.AND.EX P1, PT, R4, UR7, PT, P1 ;  /* 0x0000000704007c0c */ /* 0x000fda000bf21310 */
[----:B-1----:R-:W-:Y:S05]  /*2ba0*/  @!P0 BRA P1, `(.L_x_4327) ;  /* 0xfffffff800f88947 */ /* 0x002fea000083ffff */
[----:B------:R-:W-:Y:S05]  /*2bb0*/  EXIT ;  /* 0x000000000000794d */ /* 0x000fea0003800000 */
.L_x_4318:
[----:B------:R-:W-:-:S09]  /*2bc0*/  UISETP.NE.AND UP0, UPT, UR4, URZ, UPT ;  /* 0x000000ff0400728c */ /* 0x000fd2000bf05270 */
[----:B------:R-:W-:Y:S05]  /*2bd0*/  BRA.U !UP0, `(.L_x_4328) ;  /* 0x00000005084c7547 */ /* 0x000fea000b800000 */
.L_x_4333:
[----:B------:R-:W-:-:S04]  /*2be0*/  LEA R2, P0, R0, UR26, 0x2 ;  /* 0x0000001a00027c11 */ /* 0x000fc8000f8010ff */
[----:B------:R-:W-:-:S05]  /*2bf0*/  LEA.HI.X R3, R0, UR21, R5, 0x2, P0 ;  /* 0x0000001500037c11 */ /* 0x000fca00080f1405 */
[----:B------:R-:W2:Y:S01]  /*2c00*/  LDG.E R4, desc[UR24][R2.64] ;  /* 0x0000001802047981 */ /* 0x000ea2000c1e1900 */
[----:B------:R-:W-:Y:S02]  /*2c10*/  IMAD.MOV.U32 R6, RZ, RZ, 0x1 ;  /* 0x00000001ff067424 */ /* 0x000fe400078e00ff */
[----:B------:R-:W-:Y:S01]  /*2c20*/  IMAD.U32 R11, RZ, RZ, UR6 ;  /* 0x00000006ff0b7e24 */ /* 0x000fe2000f8e00ff */
[C---:B--2---:R-:W-:Y:S02]  /*2c30*/  PRMT R7, R4.reuse, 0x7773, RZ ;  /* 0x0000777304077816 */ /* 0x044fe400000000ff */
[C---:B------:R-:W-:Y:S02]  /*2c40*/  PRMT R8, R4.reuse, 0x7772, RZ ;  /* 0x0000777204087816 */ /* 0x040fe400000000ff */
[C---:B------:R-:W-:Y:S02]  /*2c50*/  PRMT R9, R4.reuse, 0x7771, RZ ;  /* 0x0000777104097816 */ /* 0x040fe400000000ff */
[----:B------:R-:W-:-:S02]  /*2c60*/  PRMT R10, R4, 0x7770, RZ ;  /* 0x00007770040a7816 */ /* 0x000fc400000000ff */
[----:B------:R-:W-:Y:S02]  /*2c70*/  PRMT R4, R7, 0x7610, R4 ;  /* 0x0000761007047816 */ /* 0x000fe40000000004 */
[----:B------:R-:W-:-:S07]  /*2c80*/  PRMT R7, R8, 0x7610, R7 ;  /* 0x0000761008077816 */ /* 0x000fce0000000007 */
.L_x_4329:
        /* <DEDUP_REMOVED lines=14> */
.L_x_4330:
        /* <DEDUP_REMOVED lines=14> */
.L_x_4331:
        /* <DEDUP_REMOVED lines=14> */
.L_x_4332:
        /* <DEDUP_REMOVED lines=14> */
[----:B------:R-:W-:Y:S02]  /*3010*/  LOP3.LUT R8, R8, 0xffff, RZ, 0xc0, !PT ;  /* 0x0000ffff08087812 */ /* 0x000fe400078ec0ff */
[----:B------:R-:W-:Y:S02]  /*3020*/  LOP3.LUT R9, R6, 0xffff, RZ, 0xc0, !PT ;  /* 0x0000ffff06097812 */ /* 0x000fe400078ec0ff */
[----:B------:R-:W-:Y:S02]  /*3030*/  PRMT R4, R4, 0x3340, R7 ;  /* 0x0000334004047816 */ /* 0x000fe40000000007 */
[----:B------:R-:W-:-:S02]  /*3040*/  PRMT R9, R9, 0x3340, R8 ;  /* 0x0000334009097816 */ /* 0x000fc40000000008 */
[----:B0-----:R-:W-:Y:S02]  /*3050*/  IADD3 R0, P0, PT, R0, UR8, RZ ;  /* 0x0000000800007c10 */ /* 0x001fe4000ff1e0ff */
        /* <DEDUP_REMOVED lines=9> */
[----:B-1----:R-:W-:Y:S05]  /*30f0*/  @!P0 BRA P1, `(.L_x_4333) ;  /* 0xfffffff800b88947 */ /* 0x002fea000083ffff */
[----:B------:R-:W-:Y:S05]  /*3100*/  EXIT ;  /* 0x000000000000794d */ /* 0x000fea0003800000 */
.L_x_4328:
[----:B------:R-:W-:-:S07]  /*3110*/  IMAD.MOV.U32 R7, RZ, RZ, 0x1010101 ;  /* 0x01010101ff077424 */ /* 0x000fce00078e00ff */
.L_x_4334:
        /* <DEDUP_REMOVED lines=13> */
        .weak           $__internal_83_$__cuda_sm20_div_u16
        .type           $__internal_83_$__cuda_sm20_div_u16,@function
        .size           $__internal_83_$__cuda_sm20_div_u16,(.L_x_4819 - $__internal_83_$__cuda_sm20_div_u16)
$__internal_83_$__cuda_sm20_div_u16:
        /* <DEDUP_REMOVED lines=19> */
[----:B------:R-:W-:Y:S05]  /*3320*/  RET.REL.NODEC R4 `(_ZN2at6native57_GLOBAL__N__f3eca4a2_24_ForeachBinaryOpScalar_cu_86b9896c25multi_tensor_apply_kernelINS1_18TensorListMetadataILi1EEENS1_21BinaryOpScalarFunctorIaLi1ELi1ELi0EEEJNS1_13power_functorIaEEaEEEvT_T0_DpT1_) ;  /* 0xffffffcc04347950 */ /* 0x000fea0003c3ffff */
.L_x_4335:
        /* <DEDUP_REMOVED lines=13> */
.L_x_4819:


//--------------------- .text._ZN2at6native57_GLOBAL__N__f3eca4a2_24_ForeachBinaryOpScalar_cu_86b9896c25multi_tensor_apply_kernelINS1_18TensorListMetadataILi1EEENS1_21BinaryOpScalarFunctorIhLi1ELi1ELi0EEEJNS1_13power_functorIhEEhEEEvT_T0_DpT1_ --------------------------
	.section	.text._ZN2at6native57_GLOBAL__N__f3eca4a2_24_ForeachBinaryOpScalar_cu_86b9896c25multi_tensor_apply_kernelINS1_18TensorListMetadataILi1EEENS1_21BinaryOpScalarFunctorIhLi1ELi1ELi0EEEJNS1_13power_functorIhEEhEEEvT_T0_DpT1_,"ax",@progbits
	.align	128
.text._ZN2at6native57_GLOBAL__N__f3eca4a2_24_ForeachBinaryOpScalar_cu_86b9896c25multi_tensor_apply_kernelINS1_18TensorListMetadataILi1EEENS1_21BinaryOpScalarFunctorIhLi1ELi1ELi0EEEJNS1_13power_functorIhEEhEEEvT_T0_DpT1_:
        .type           _ZN2at6native57_GLOBAL__N__f3eca4a2_24_ForeachBinaryOpScalar_cu_86b9896c25multi_tensor_apply_kernelINS1_18TensorListMetadataILi1EEENS1_21BinaryOpScalarFunctorIhLi1ELi1ELi0EEEJNS1_13power_functorIhEEhEEEvT_T0_DpT1_,@function
        .size           _ZN2at6native57_GLOBAL__N__f3eca4a2_24_ForeachBinaryOpScalar_cu_86b9896c25multi_tensor_apply_kernelINS1_18TensorListMetadataILi1EEENS1_21BinaryOpScalarFunctorIhLi1ELi1ELi0EEEJNS1_13power_functorIhEEhEEEvT_T0_DpT1_,(.L_x_4821 - _ZN2at6native57_GLOBAL__N__f3eca4a2_24_ForeachBinaryOpScalar_cu_86b9896c25multi_tensor_apply_kernelINS1_18TensorListMetadataILi1EEENS1_21BinaryOpScalarFunctorIhLi1ELi1ELi0EEEJNS1_13power_functorIhEEhEEEvT_T0_DpT1_)
        .other          _ZN2at6native57_GLOBAL__N__f3eca4a2_24_ForeachBinaryOpScalar_cu_86b9896c25multi_tensor_apply_kernelINS1_18TensorListMetadataILi1EEENS1_21BinaryOpScalarFunctorIhLi1ELi1ELi0EEEJNS1_13power_functorIhEEhEEEvT_T0_DpT1_,@"STO_CUDA_ENTRY STV_DEFAULT"
_ZN2at6native57_GLOBAL__N__f3eca4a2_24_ForeachBinaryOpScalar_cu_86b9896c25multi_tensor_apply_kernelINS1_18TensorListMetadataILi1EEENS1_21BinaryOpScalarFunctorIhLi1ELi1ELi0EEEJNS1_13power_functorIhEEhEEEvT_T0_DpT1_:
        /* <DEDUP_REMOVED lines=21> */
[----:B------:R-:W0:Y:S01]  /*0150*/  S2R R0, SR_TID.X ;  /* 0x0000000000007919 */ /* 0x000e220000002100 */
[----:B------:R-:W-:Y:S01]  /*0160*/  UISETP.LT.U32.AND UP0, UPT, UR6, 0x10000, UPT ;  /* 0x000100000600788c */ /* 0x000fe2000bf01070 */
[----:B------:R-:W1:Y:S03]  /*0170*/  LDCU UR23, c[0x0][0x360] ;  /* 0x00006c00ff1777ac */ /* 0x000e660008000800 */
[----:B------:R-:W-:-:S04]  /*0180*/  UISETP.LT.U32.AND.EX UP0, UPT, UR5, URZ, UPT, UP0 ;  /* 0x000000ff0500728c */ /* 0x000fc8000bf01100 */
[----:B------:R-:W-:Y:S02]  /*0190*/  USEL UR33, UR6, 0x10000, UP0 ;  /* 0x0001000006217887 */ /* 0x000fe40008000000 */
[----:B------:R-:W-:Y:S02]  /*01a0*/  USEL UR34, UR5, URZ, UP0 ;  /* 0x000000ff05227287 */ /* 0x000fe40008000000 */
[----:B------:R-:W-:Y:S02]  /*01b0*/  UISETP.NE.AND UP0, UPT, UR7, URZ, UPT ;  /* 0x000000ff0700728c */ /* 0x000fe4000bf05270 */
[----:B-1----:R-:W-:-:S07]  /*01c0*/  USHF.L.U32 UR22, UR23, 0x2, URZ ;  /* 0x0000000217167899 */ /* 0x002fce00080006ff */
[----:B------:R-:W-:Y:S05]  /*01d0*/  BRA.U !UP0, `(.L_x_4337) ;  /* 0x0000000508d87547 */ /* 0x000fea000b800000 */
[----:B------:R-:W-:Y:S01]  /*01e0*/  UMOV UR4, URZ ;  /* 0x000000ff00047c82 */ /* 0x000fe20008000000 */
[----:B------:R-:W-:-:S05]  /*01f0*/  UMOV UR5, URZ ;  /* 0x000000ff00057c82 */ /* 0x000fca0008000000 */
.L_x_4342:
[----:B0-----:R-:W-:Y:S02]  /*0200*/  IADD3 R16, P0, PT, R0, UR4, RZ ;  /* 0x0000000400107c10 */ /* 0x001fe4000ff1e0ff */
[----:B-1----:R-:W-:Y:S02]  /*0210*/  PRMT R14, RZ, 0x7610, R14 ;  /* 0x00007610ff0e7816 */ /* 0x002fe4000000000e */
[C---:B------:R-:W-:Y:S01]  /*0220*/  IADD3 R17, P1, PT, R16.reuse, UR23, RZ ;  /* 0x0000001710117c10 */ /* 0x040fe2000ff3e0ff */
[----:B------:R-:W-:Y:S01]  /*0230*/  IMAD.X R18, RZ, RZ, UR5, P0 ;  /* 0x00000005ff127e24 */ /* 0x000fe200080e06ff */
[----:B------:R-:W-:Y:S02]  /*0240*/  IADD3 R2, P3, PT, R16, UR35, RZ ;  /* 0x0000002310027c10 */ /* 0x000fe4000ff7e0ff */
[----:B------:R-:W-:Y:S01]  /*0250*/  IADD3 R19, P0, PT, R17, UR23, RZ ;  /* 0x0000001711137c10 */ /* 0x000fe2000ff1e0ff */
[----:B------:R-:W-:Y:S01]  /*0260*/  IMAD.X R20, RZ, RZ, R18, P1 ;  /* 0x000000ffff147224 */ /* 0x000fe200008e0612 */
[----:B------:R-:W-:-:S02]  /*0270*/  IADD3.X R3, PT, PT, R18, UR36, RZ, P3, !PT ;  /* 0x0000002412037c10 */ /* 0x000fc40009ffe4ff */
[----:B------:R-:W-:Y:S01]  /*0280*/  IADD3 R21, P2, PT, R19, UR23, RZ ;  /* 0x0000001713157c10 */ /* 0x000fe2000ff5e0ff */
[----:B------:R-:W-:Y:S01]  /*0290*/  IMAD.X R22, RZ, RZ, R20, P0 ;  /* 0x000000ffff167224 */ /* 0x000fe200000e0614 */
[----:B------:R-:W-:Y:S02]  /*02a0*/  ISETP.GE.U32.AND P0, PT, R16, UR33, PT ;  /* 0x0000002110007c0c */ /* 0x000fe4000bf06070 */
[----:B------:R-:W-:Y:S01]  /*02b0*/  ISETP.GE.U32.AND P1, PT, R21, UR33, PT ;  /* 0x0000002115007c0c */ /* 0x000fe2000bf26070 */
[----:B------:R-:W-:Y:S01]  /*02c0*/  IMAD.X R23, RZ, RZ, R22, P2 ;  /* 0x000000ffff177224 */ /* 0x000fe200010e0616 */
[----:B------:R-:W-:Y:S02]  /*02d0*/  ISETP.GE.U32.AND.EX P0, PT, R18, UR34, PT, P0 ;  /* 0x0000002212007c0c */ /* 0x000fe4000bf06100 */
[----:B------:R-:W-:Y:S02]  /*02e0*/  IADD3 R4, P4, PT, R2, UR23, RZ ;  /* 0x0000001702047c10 */ /* 0x000fe4000ff9e0ff */
[----:B------:R-:W-:-:S02]  /*02f0*/  ISETP.GE.U32.AND.EX P1, PT, R23, UR34, PT, P1 ;  /* 0x0000002217007c0c */ /* 0x000fc4000bf26110 */
[----:B------:R-:W-:Y:S01]  /*0300*/  ISETP.GE.U32.AND P2, PT, R17, UR33, PT ;  /* 0x0000002111007c0c */ /* 0x000fe2000bf46070 */
[----:B------:R-:W-:Y:S01]  /*0310*/  IMAD.X R5, RZ, RZ, R3, P4 ;  /* 0x000000ffff057224 */ /* 0x000fe200020e0603 */
[----:B------:R-:W-:Y:S02]  /*0320*/  ISETP.GE.U32.AND P3, PT, R19, UR33, PT ;  /* 0x0000002113007c0c */ /* 0x000fe4000bf66070 */
[----:B------:R-:W-:Y:S02]  /*0330*/  IADD3 R6, P4, PT, R4, UR23, RZ ;  /* 0x0000001704067c10 */ /* 0x000fe4000ff9e0ff */
[----:B------:R-:W-:Y:S01]  /*0340*/  ISETP.GE.U32.AND.EX P2, PT, R20, UR34, PT, P2 ;  /* 0x0000002214007c0c */ /* 0x000fe2000bf46120 */
[----:B------:R0:W5:Y:S01]  /*0350*/  @!P0 LDG.E.U8 R14, desc[UR18][R2.64] ;  /* 0x00000012020e8981 */ /* 0x000162000c1e1100 */
[----:B------:R-:W-:Y:S01]  /*0360*/  ISETP.GE.U32.AND.EX P3, PT, R22, UR34, PT, P3 ;  /* 0x0000002216007c0c */ /* 0x000fe2000bf66130 */
[----:B------:R-:W-:Y:S02]  /*0370*/  IMAD.X R7, RZ, RZ, R5, P4 ;  /* 0x000000ffff077224 */ /* 0x000fe400020e0605 */
[----:B------:R-:W-:-:S02]  /*0380*/  @!P1 IADD3 R8, P0, PT, R6, UR23, RZ ;  /* 0x0000001706089c10 */ /* 0x000fc4000ff1e0ff */
[----:B------:R-:W-:Y:S02]  /*0390*/  PRMT R12, RZ, 0x7610, R12 ;  /* 0x00007610ff0c7816 */ /* 0x000fe4000000000c */
[----:B------:R-:W-:Y:S01]  /*03a0*/  PRMT R11, RZ, 0x7610, R11 ;  /* 0x00007610ff0b7816 */ /* 0x000fe2000000000b */
[----:B------:R-:W-:Y:S01]  /*03b0*/  @!P1 IMAD.X R9, RZ, RZ, R7, P0 ;  /* 0x000000ffff099224 */ /* 0x000fe200000e0607 */
[----:B------:R-:W-:Y:S02]  /*03c0*/  PRMT R10, RZ, 0x7610, R10 ;  /* 0x00007610ff0a7816 */ /* 0x000fe4000000000a */
        /* <DEDUP_REMOVED lines=9> */
.L_x_4338:
        /* <DEDUP_REMOVED lines=14> */
.L_x_4339:
        /* <DEDUP_REMOVED lines=14> */
.L_x_4340:
        /* <DEDUP_REMOVED lines=14> */
.L_x_4341:
        /* <DEDUP_REMOVED lines=12> */
[----:B------:R-:W-:Y:S01]  /*07c0*/  ISETP.GE.U32.AND P0, PT, R19, UR33, PT ;  /* 0x0000002113007c0c */ /* 0x000fe2000bf06070 */
[----:B------:R-:W-:Y:S01]  /*07d0*/  IMAD.U32 R11, RZ, RZ, UR23 ;  /* 0x00000017ff0b7e24 */ /* 0x000fe2000f8e00ff */
[----:B------:R-:W-:Y:S01]  /*07e0*/  ISETP.GE.U32.AND P1, PT, R21, UR33, PT ;  /* 0x0000002115007c0c */ /* 0x000fe2000bf26070 */
[----:B------:R-:W-:Y:S01]  /*07f0*/  IMAD.U32 R7, RZ, RZ, UR23 ;  /* 0x00000017ff077e24 */ /* 0x000fe2000f8e00ff */
[----:B------:R-:W-:Y:S02]  /*0800*/  ISETP.GE.U32.AND.EX P0, PT, R22, UR34, PT, P0 ;  /* 0x0000002216007c0c */ /* 0x000fe4000bf06100 */
[----:B------:R-:W-:Y:S02]  /*0810*/  ISETP.GE.U32.AND P2, PT, R17, UR33, PT ;  /* 0x0000002111007c0c */ /* 0x000fe4000bf46070 */
[----:B------:R-:W-:Y:S02]  /*0820*/  ISETP.GE.U32.AND.EX P1, PT, R23, UR34, PT, P1 ;  /* 0x0000002217007c0c */ /* 0x000fe4000bf26110 */
[----:B------:R-:W-:-:S02]  /*0830*/  ISETP.GE.U32.AND.EX P2, PT, R20, UR34, PT, P2 ;  /* 0x0000002214007c0c */ /* 0x000fc4000bf46120 */
[----:B------:R-:W-:-:S04]  /*0840*/  ISETP.GE.U32.AND P3, PT, R16, UR33, PT ;  /* 0x0000002110007c0c */ /* 0x000fc8000bf66070 */
[----:B------:R-:W-:Y:S02]  /*0850*/  ISETP.GE.U32.AND.EX P3, PT, R18, UR34, PT, P3 ;  /* 0x0000002212007c0c */ /* 0x000fe4000bf66130 */
[----:B------:R-:W-:-:S04]  /*0860*/  @!P0 IADD3 R10, P4, P5, R11, UR23, R2 ;  /* 0x000000170b0a8c10 */ /* 0x000fc8000fd9e002 */
[-C--:B------:R-:W-:Y:S02]  /*0870*/  @!P0 IADD3.X R11, PT, PT, RZ, R3.reuse, RZ, P4, P5 ;  /* 0x00000003ff0b8210 */ /* 0x080fe400027ea4ff */
[----:B------:R-:W-:Y:S02]  /*0880*/  @!P1 IADD3 R14, P5, P6, R7, UR23, R2 ;  /* 0x00000017070e9c10 */ /* 0x000fe4000febe002 */
[----:B------:R-:W-:Y:S02]  /*0890*/  @!P2 IADD3 R8, P4, PT, R2, UR23, RZ ;  /* 0x000000170208ac10 */ /* 0x000fe4000ff9e0ff */
[----:B------:R-:W-:Y:S01]  /*08a0*/  @!P1 IADD3.X R7, PT, PT, RZ, R3, RZ, P5, P6 ;  /* 0x00000003ff079210 */ /* 0x000fe20002fec4ff */
[----:B------:R1:W-:Y:S01]  /*08b0*/  @!P3 STG.E.U8 desc[UR18][R2.64], R13 ;  /* 0x0000000d0200b986 */ /* 0x0003e2000c101112 */
[----:B------:R-:W-:Y:S01]  /*08c0*/  @!P1 IADD3 R14, P5, PT, R14, UR23, RZ ;  /* 0x000000170e0e9c10 */ /* 0x000fe2000ffbe0ff */
[----:B------:R-:W-:-:S04]  /*08d0*/  @!P2 IMAD.X R9, RZ, RZ, R3, P4 ;  /* 0x000000ffff09a224 */ /* 0x000fc800020e0603 */
[----:B------:R-:W-:Y:S01]  /*08e0*/  @!P1 IMAD.X R15, RZ, RZ, R7, P5 ;  /* 0x000000ffff0f9224 */ /* 0x000fe200028e0607 */
[----:B------:R1:W-:Y:S04]  /*08f0*/  @!P2 STG.E.U8 desc[UR18][R8.64], R4 ;  /* 0x000000040800a986 */ /* 0x0003e8000c101112 */
[----:B------:R1:W-:Y:S04]  /*0900*/  @!P0 STG.E.U8 desc[UR18][R10.64], R5 ;  /* 0x000000050a008986 */ /* 0x0003e8000c101112 */
[----:B------:R1:W-:Y:S01]  /*0910*/  @!P1 STG.E.U8 desc[UR18][R14.64], R6 ;  /* 0x000000060e009986 */ /* 0x0003e2000c101112 */
[----:B------:R-:W-:Y:S05]  /*0920*/  BRA.U !UP0, `(.L_x_4342) ;  /* 0xfffffff908347547 */ /* 0x000fea000b83ffff */
[----:B------:R-:W-:Y:S05]  /*0930*/  EXIT ;  /* 0x000000000000794d */ /* 0x000fea0003800000 */
.L_x_4337:
        /* <DEDUP_REMOVED lines=9> */
[----:B0-----:R-:W-:Y:S05]  /*09d0*/  CALL.REL.NOINC `($__internal_84_$__cuda_sm20_div_u16) ;  /* 0x0000000c00fc7944 */ /* 0x001fea0003c00000 */
[----:B------:R-:W-:Y:S01]  /*09e0*/  UISETP.GE.U32.AND UP0, UPT, UR5, UR22, UPT ;  /* 0x000000160500728c */ /* 0x000fe2000bf06070 */
[----:B------:R-:W-:Y:S02]  /*09f0*/  UMOV UR4, URZ ;  /* 0x000000ff00047c82 */ /* 0x000fe40008000000 */
[----:B------:R-:W-:Y:S01]  /*0a00*/  UMOV UR5, URZ ;  /* 0x000000ff00057c82 */ /* 0x000fe20008000000 */
[----:B------:R-:W-:-:S09]  /*0a10*/  UISETP.GE.U32.AND.EX UP0, UPT, UR6, URZ, UPT, UP0 ;  /* 0x000000ff0600728c */ /* 0x000fd2000bf06100 */
        /* <DEDUP_REMOVED lines=27> */
[----:B------:R-:W-:-:S09]  /*0bd0*/  UMOV UR5, URZ ;  /* 0x000000ff00057c82 */ /* 0x000fd20008000000 */
.L_x_4344:
        /* <DEDUP_REMOVED lines=77> */
.L_x_4343:
        /* <DEDUP_REMOVED lines=40> */
.L_x_4336:
        /* <DEDUP_REMOVED lines=9> */
.L_x_4350:
        /* <DEDUP_REMOVED lines=11> */
.L_x_4346:
        /* <DEDUP_REMOVED lines=14> */
.L_x_4347:
        /* <DEDUP_REMOVED lines=14> */
.L_x_4348:
        /* <DEDUP_REMOVED lines=14> */
.L_x_4349:
        /* <DEDUP_REMOVED lines=30> */
.L_x_4345:
[----:B------:R-:W-:-:S07]  /*18f0*/  IMAD.MOV.U32 R7, RZ, RZ, 0x1010101 ;  /* 0x01010101ff077424 */ /* 0x000fce00078e00ff */
.L_x_4351:
        /* <DEDUP_REMOVED lines=13> */
        .weak           $__internal_84_$__cuda_sm20_div_u16
        .type           $__internal_84_$__cuda_sm20_div_u16,@function
        .size           $__internal_84_$__cuda_sm20_div_u16,(.L_x_4821 - $__internal_84_$__cuda_sm20_div_u16)
$__internal_84_$__cuda_sm20_div_u16:
        /* <DEDUP_REMOVED lines=19> */
[----:B------:R-:W-:Y:S05]  /*1b00*/  RET.REL.NODEC R2 `(_ZN2at6native57_GLOBAL__N__f3eca4a2_24_ForeachBinaryOpScalar_cu_86b9896c25multi_tensor_apply_kernelINS1_18TensorListMetadataILi1EEENS1_21BinaryOpScalarFunctorIhLi1ELi1ELi0EEEJNS1_13power_functorIhEEhEEEvT_T0_DpT1_) ;  /* 0xffffffe4023c7950 */ /* 0x000fea0003c3ffff */
.L_x_4352:
        /* <DEDUP_REMOVED lines=15> */
.L_x_4821:


//--------------------- .text._ZN2at6native57_GLOBAL__N__f3eca4a2_24_ForeachBinaryOpScalar_cu_86b9896c25multi_tensor_apply_kernelINS1_18TensorListMetadataILi2EEENS1_21BinaryOpScalarFunctorIN3c108BFloat16ELi2ELi1ELi1EEEJSt10multipliesIfEfEEEvT_T0_DpT1_ --------------------------
	.section	.text._ZN2at6native57_GLOBAL__N__f3eca4a2_24_ForeachBinaryOpScalar_cu_86b9896c25multi_tensor_apply_kernelINS1_18TensorListMetadataILi2EEENS1_21BinaryOpScalarFunctorIN3c108BFloat16ELi2ELi1ELi1EEEJSt10multipliesIfEfEEEvT_T0_DpT1_,"ax",@progbits
	.align	128
.text._ZN2at6native57_GLOBAL__N__f3eca4a2_24_ForeachBinaryOpScalar_cu_86b9896c25multi_tensor_apply_kernelINS1_18TensorListMetadataILi2EEENS1_21BinaryOpScalarFunctorIN3c108BFloat16ELi2ELi1ELi1EEEJSt10multipliesIfEfEEEvT_T0_DpT1_:
        .type           _ZN2at6native57_GLOBAL__N__f3eca4a2_24_ForeachBinaryOpScalar_cu_86b9896c25multi_tensor_apply_kernelINS1_18TensorListMetadataILi2EEENS1_21BinaryOpScalarFunctorIN3c108BFloat16ELi2ELi1ELi1EEEJSt10multipliesIfEfEEEvT_T0_DpT1_,@function
        .size           _ZN2at6native57_GLOBAL__N__f3eca4a2_24_ForeachBinaryOpScalar_cu_86b9896c25multi_tensor_apply_kernelINS1_18TensorListMetadataILi2EEENS1_21BinaryOpScalarFunctorIN3c108BFloat16ELi2ELi1ELi1EEEJSt10multipliesIfEfEEEvT_T0_DpT1_,(.L_x_4823 - _ZN2at6native57_GLOBAL__N__f3eca4a2_24_ForeachBinaryOpScalar_cu_86b9896c25multi_tensor_apply_kernelINS1_18TensorListMetadataILi2EEENS1_21BinaryOpScalarFunctorIN3c108BFloat16ELi2ELi1ELi1EEEJSt10multipliesIfEfEEEvT_T0_DpT1_)
        .other          _ZN2at6native57_GLOBAL__N__f3eca4a2_24_ForeachBinaryOpScalar_cu_86b9896c25multi_tensor_apply_kernelINS1_18TensorListMetadataILi2EEENS1_21BinaryOpScalarFunctorIN3c108BFloat16ELi2ELi1ELi1EEEJSt10multipliesIfEfEEEvT_T0_DpT1_,@"STO_CUDA_ENTRY STV_DEFAULT"
_ZN2at6native57_GLOBAL__N__f3eca4a2_24_ForeachBinaryOpScalar_cu_86b9896c25multi_tensor_apply_kernelINS1_18TensorListMetadataILi2EEENS1_21BinaryOpScalarFunctorIN3c108BFloat16ELi2ELi1ELi1EEEJSt10multipliesIfEfEEEvT_T0_DpT1_:
        /* <DEDUP_REMOVED lines=39> */
[----:B------:R-:W-:Y:S05]  /*0270*/  CALL.REL.NOINC `($__internal_85_$__cuda_sm20_div_u16) ;  /* 0x0000000c00ac7944 */ /* 0x000fea0003c00000 */
        /* <DEDUP_REMOVED lines=14> */
.L_x_4355:
        /* <DEDUP_REMOVED lines=36> */
[----:B-1----:R-:W-:Y:S01]  /*05a0*/  FMUL.FTZ R8, R8, UR14 ;  /* 0x0000000e08087c20 */ /* 0x002fe20008410000 */
[----:B------:R-:W-:Y:S01]  /*05b0*/  @!P1 LEA R10, P5, R11, R12, 0x1 ;  /* 0x0000000c0b0a9211 */ /* 0x000fe200078a08ff */
[----:B------:R-:W-:-:S03]  /*05c0*/  FMUL.FTZ R20, R20, UR14 ;  /* 0x0000000e14147c20 */ /* 0x000fc60008410000 */
        /* <DEDUP_REMOVED lines=16> */
[----:B------:R-:W-:Y:S01]  /*06d0*/  FMUL.FTZ R8, R6, UR14 ;  /* 0x0000000e06087c20 */ /* 0x000fe20008410000 */
        /* <DEDUP_REMOVED lines=10> */
[----:B------:R-:W-:Y:S01]  /*0780*/  FMUL.FTZ R7, R7, UR14 ;  /* 0x0000000e07077c20 */ /* 0x000fe20008410000 */
        /* <DEDUP_REMOVED lines=37> */
[----:B------:R-:W-:Y:S01]  /*09e0*/  FMUL.FTZ R7, R7, UR14 ;  /* 0x0000000e07077c20 */ /* 0x000fe20008410000 */
[----:B---3--:R-:W-:Y:S02]  /*09f0*/  IMAD.U32 R10, R10, 0x10000, RZ ;  /* 0x000100000a0a7824 */ /* 0x008fe400078e00ff */
[----:B----4-:R-:W-:Y:S02]  /*0a00*/  IMAD.U32 R20, R20, 0x10000, RZ ;  /* 0x0001000014147824 */ /* 0x010fe400078e00ff */
[----:B------:R-:W-:Y:S01]  /*0a10*/  FMUL.FTZ R10, R10, UR14 ;  /* 0x0000000e0a0a7c20 */ /* 0x000fe20008410000 */
[----:B-----5:R-:W-:Y:S02]  /*0a20*/  IMAD.U32 R24, R24, 0x10000, RZ ;  /* 0x0001000018187824 */ /* 0x020fe400078e00ff */
[----:B------:R-:W-:Y:S01]  /*0a30*/  FMUL.FTZ R20, R20, UR14 ;  /* 0x0000000e14147c20 */ /* 0x000fe20008410000 */
[----:B------:R-:W-:Y:S01]  /*0a40*/  F2FP.BF16.F32.PACK_AB R5, RZ, R7 ;  /* 0x00000007ff05723e */ /* 0x000fe200000010ff */
[----:B------:R-:W-:Y:S01]  /*0a50*/  FMUL.FTZ R24, R24, UR14 ;  /* 0x0000000e18187c20 */ /* 0x000fe20008410000 */
        /* <DEDUP_REMOVED lines=9> */
.L_x_4354:
        /* <DEDUP_REMOVED lines=44> */
[----:B0-----:R-:W-:Y:S01]  /*0db0*/  FMUL.FTZ R0, R0, UR4 ;  /* 0x0000000400007c20 */ /* 0x001fe20008410000 */
[----:B----4-:R-:W-:Y:S02]  /*0dc0*/  IMAD.U32 R6, R6, 0x10000, RZ ;  /* 0x0001000006067824 */ /* 0x010fe400078e00ff */
[----:B------:R-:W-:-:S02]  /*0dd0*/  FMUL.FTZ R2, R2, UR4 ;  /* 0x0000000402027c20 */ /* 0x000fc40008410000 */
[----:B------:R-:W-:Y:S01]  /*0de0*/  FMUL.FTZ R6, R6, UR4 ;  /* 0x0000000406067c20 */ /* 0x000fe20008410000 */
[----:B------:R-:W-:Y:S02]  /*0df0*/  F2FP.BF16.F32.PACK_AB R0, RZ, R0 ;  /* 0x00000000ff00723e */ /* 0x000fe400000010ff */
[----:B------:R-:W-:Y:S01]  /*0e00*/  F2FP.BF16.F32.PACK_AB R2, RZ, R2 ;  /* 0x00000002ff02723e */ /* 0x000fe200000010ff */
[----:B-----5:R-:W-:Y:S01]  /*0e10*/  IMAD.U32 R3, R3, 0x10000, RZ ;  /* 0x0001000003037824 */ /* 0x020fe200078e00ff */
[----:B------:R-:W-:Y:S01]  /*0e20*/  F2FP.BF16.F32.PACK_AB R6, RZ, R6 ;  /* 0x00000006ff06723e */ /* 0x000fe200000010ff */
[----:B------:R0:W-:Y:S02]  /*0e30*/  @!P0 STG.E.U16 desc[UR12][R14.64], R0 ;  /* 0x000000000e008986 */ /* 0x0001e4000c10150c */
[----:B------:R-:W-:Y:S02]  /*0e40*/  FMUL.FTZ R3, R3, UR4 ;  /* 0x0000000403037c20 */ /* 0x000fe40008410000 */
        /* <DEDUP_REMOVED lines=8> */
.L_x_4353:
        /* <DEDUP_REMOVED lines=8> */
.L_x_4356:
        /* <DEDUP_REMOVED lines=12> */
[----:B-1----:R-:W-:Y:S01]  /*1010*/  FMUL.FTZ R7, R7, UR5 ;  /* 0x0000000507077c20 */ /* 0x002fe20008410000 */
[----:B------:R-:W-:Y:S01]  /*1020*/  FMUL.FTZ R10, R10, UR5 ;  /* 0x000000050a0a7c20 */ /* 0x000fe20008410000 */
[----:B------:R-:W-:Y:S01]  /*1030*/  FMUL.FTZ R11, R11, UR5 ;  /* 0x000000050b0b7c20 */ /* 0x000fe20008410000 */
[----:B------:R-:W-:Y:S01]  /*1040*/  FMUL.FTZ R8, R3, UR5 ;  /* 0x0000000503087c20 */ /* 0x000fe20008410000 */
        /* <DEDUP_REMOVED lines=14> */
        .weak           $__internal_85_$__cuda_sm20_div_u16
        .type           $__internal_85_$__cuda_sm20_div_u16,@function
        .size           $__internal_85_$__cuda_sm20_div_u16,(.L_x_4823 - $__internal_85_$__cuda_sm20_div_u16)
$__internal_85_$__cuda_sm20_div_u16:
        /* <DEDUP_REMOVED lines=19> */
[----:B------:R-:W-:Y:S05]  /*1260*/  RET.REL.NODEC R4 `(_ZN2at6native57_GLOBAL__N__f3eca4a2_24_ForeachBinaryOpScalar_cu_86b9896c25multi_tensor_apply_kernelINS1_18TensorListMetadataILi2EEENS1_21BinaryOpScalarFunctorIN3c108BFloat16ELi2ELi1ELi1EEEJSt10multipliesIfEfEEEvT_T0_DpT1_) ;  /* 0xffffffec04647950 */ /* 0x000fea0003c3ffff */
.L_x_4357:
        /* <DEDUP_REMOVED lines=9> */
.L_x_4823:


//--------------------- .text._ZN2at6native57_GLOBAL__N__f3eca4a2_24_ForeachBinaryOpScalar_cu_86b9896c25multi_tensor_apply_kernelINS1_18TensorListMetadataILi2EEENS1_21BinaryOpScalarFunctorIN3c104HalfELi2ELi1ELi1EEEJSt10multipliesIfEfEEEvT_T0_DpT1_ --------------------------
	.section	.text._ZN2at6native57_GLOBAL__N__f3eca4a2_24_ForeachBinaryOpScalar_cu_86b9896c25multi_tensor_apply_kernelINS1_18TensorListMetadataILi2EEENS1_21BinaryOpScalarFunctorIN3c104HalfELi2ELi1ELi1EEEJSt10multipliesIfEfEEEvT_T0_DpT1_,"ax",@progbits
	.align	128
.text._ZN2at6native57_GLOBAL__N__f3eca4a2_24_ForeachBinaryOpScalar_cu_86b9896c25multi_tensor_apply_kernelINS1_18TensorListMetadataILi2EEENS1_21BinaryOpScalarFunctorIN3c104HalfELi2ELi1ELi1EEEJSt10multipliesIfEfEEEvT_T0_DpT1_:
        .type           _ZN2at6native57_GLOBAL__N__f3eca4a2_24_ForeachBinaryOpScalar_cu_86b9896c25multi_tensor_apply_kernelINS1_18TensorListMetadataILi2EEENS1_21BinaryOpScalarFunctorIN3c104HalfELi2ELi1ELi1EEEJSt10multipliesIfEfEEEvT_T0_DpT1_,@function
        .size           _ZN2at6native57_GLOBAL__N__f3eca4a2_24_ForeachBinaryOpScalar_cu_86b9896c25multi_tensor_apply_kernelINS1_18TensorListMetadataILi2EEENS1_21BinaryOpScalarFunctorIN3c104HalfELi2ELi1ELi1EEEJSt10multipliesIfEfEEEvT_T0_DpT1_,(.L_x_4825 - _ZN2at6native57_GLOBAL__N__f3eca4a2_24_ForeachBinaryOpScalar_cu_86b9896c25multi_tensor_apply_kernelINS1_18TensorListMetadataILi2EEENS1_21BinaryOpScalarFunctorIN3c104HalfELi2ELi1ELi1EEEJSt10multipliesIfEfEEEvT_T0_DpT1_)
        .other          _ZN2at6native57_GLOBAL__N__f3eca4a2_24_ForeachBinaryOpScalar_cu_86b9896c25multi_tensor_apply_kernelINS1_18TensorListMetadataILi2EEENS1_21BinaryOpScalarFunctorIN3c104HalfELi2ELi1ELi1EEEJSt10multipliesIfEfEEEvT_T0_DpT1_,@"STO_CUDA_ENTRY STV_DEFAULT"
_ZN2at6native57_GLOBAL__N__f3eca4a2_24_ForeachBinaryOpScalar_cu_86b9896c25multi_tensor_apply_kernelINS1_18TensorListMetadataILi2EEENS1_21BinaryOpScalarFunctorIN3c104HalfELi2ELi1ELi1EEEJSt10multipliesIfEfEEEvT_T0_DpT1_:
        /* <DEDUP_REMOVED lines=39> */
[----:B------:R-:W-:Y:S05]  /*0270*/  CALL.REL.NOINC `($__internal_86_$__cuda_sm20_div_u16) ;  /* 0x0000000c00a47944 */ /* 0x000fea0003c00000 */
        /* <DEDUP_REMOVED lines=14> */
.L_x_4360:
        /* <DEDUP_REMOVED lines=36> */
[----:B-1----:R-:W-:Y:S01]  /*05a0*/  FMUL.FTZ R8, R8, UR14 ;  /* 0x0000000e08087c20 */ /* 0x002fe20008410000 */
[----:B------:R-:W-:Y:S01]  /*05b0*/  @!P1 LEA R10, P5, R11, R12, 0x1 ;  /* 0x0000000c0b0a9211 */ /* 0x000fe200078a08ff */
[----:B------:R-:W-:-:S03]  /*05c0*/  FMUL.FTZ R20, R20, UR14 ;  /* 0x0000000e14147c20 */ /* 0x000fc60008410000 */
        /* <DEDUP_REMOVED lines=16> */
[----:B------:R-:W-:Y:S01]  /*06d0*/  FMUL.FTZ R8, R6, UR14 ;  /* 0x0000000e06087c20 */ /* 0x000fe20008410000 */
        /* <DEDUP_REMOVED lines=11> */
[----:B------:R-:W-:Y:S01]  /*0790*/  FMUL.FTZ R7, R7, UR14 ;  /* 0x0000000e07077c20 */ /* 0x000fe20008410000 */
        /* <DEDUP_REMOVED lines=36> */
[----:B------:R-:W-:Y:S01]  /*09e0*/  FMUL.FTZ R7, R7, UR14 ;  /* 0x0000000e07077c20 */ /* 0x000fe20008410000 */
[----:B---3--:R-:W-:Y:S02]  /*09f0*/  HADD2.F32 R10, -RZ, R10.H0_H0 ;  /* 0x2000000aff0a7230 */ /* 0x008fe40000004100 */
[----:B----4-:R-:W-:-:S03]  /*0a00*/  HADD2.F32 R20, -RZ, R20.H0_H0 ;  /* 0x20000014ff147230 */ /* 0x010fc60000004100 */
[----:B------:R-:W-:Y:S01]  /*0a10*/  FMUL.FTZ R10, R10, UR14 ;  /* 0x0000000e0a0a7c20 */ /* 0x000fe20008410000 */
[----:B-----5:R-:W-:Y:S02]  /*0a20*/  HADD2.F32 R24, -RZ, R24.H0_H0 ;  /* 0x20000018ff187230 */ /* 0x020fe40000004100 */
[----:B------:R-:W-:Y:S01]  /*0a30*/  FMUL.FTZ R20, R20, UR14 ;  /* 0x0000000e14147c20 */ /* 0x000fe20008410000 */
[----:B------:R-:W-:Y:S02]  /*0a40*/  F2FP.F16.F32.PACK_AB R5, RZ, R7 ;  /* 0x00000007ff05723e */ /* 0x000fe400000000ff */
[----:B------:R-:W-:Y:S01]  /*0a50*/  FMUL.FTZ R24, R24, UR14 ;  /* 0x0000000e18187c20 */ /* 0x000fe20008410000 */
        /* <DEDUP_REMOVED lines=9> */
.L_x_4359:
        /* <DEDUP_REMOVED lines=44> */
[----:B0-----:R-:W-:Y:S01]  /*0db0*/  FMUL.FTZ R0, R0, UR4 ;  /* 0x0000000400007c20 */ /* 0x001fe20008410000 */
[----:B----4-:R-:W-:Y:S02]  /*0dc0*/  HADD2.F32 R6, -RZ, R6.H0_H0 ;  /* 0x20000006ff067230 */ /* 0x010fe40000004100 */
[----:B------:R-:W-:Y:S02]  /*0dd0*/  FMUL.FTZ R2, R2, UR4 ;  /* 0x0000000402027c20 */ /* 0x000fe40008410000 */
[----:B------:R-:W-:Y:S01]  /*0de0*/  F2FP.F16.F32.PACK_AB R0, RZ, R0 ;  /* 0x00000000ff00723e */ /* 0x000fe200000000ff */
[----:B------:R-:W-:Y:S02]  /*0df0*/  FMUL.FTZ R6, R6, UR4 ;  /* 0x0000000406067c20 */ /* 0x000fe40008410000 */
[----:B------:R-:W-:Y:S01]  /*0e00*/  F2FP.F16.F32.PACK_AB R2, RZ, R2 ;  /* 0x00000002ff02723e */ /* 0x000fe200000000ff */
[----:B-----5:R-:W-:Y:S02]  /*0e10*/  HADD2.F32 R3, -RZ, R3.H0_H0 ;  /* 0x20000003ff037230 */ /* 0x020fe40000004100 */
[----:B------:R-:W-:Y:S01]  /*0e20*/  F2FP.F16.F32.PACK_AB R6, RZ, R6 ;  /* 0x00000006ff06723e */ /* 0x000fe200000000ff */
[----:B------:R0:W-:Y:S02]  /*0e30*/  @!P0 STG.E.U16 desc[UR12][R14.64], R0 ;  /* 0x000000000e008986 */ /* 0x0001e4000c10150c */
[----:B------:R-:W-:-:S02]  /*0e40*/  FMUL.FTZ R3, R3, UR4 ;  /* 0x0000000403037c20 */ /* 0x000fc40008410000 */
        /* <DEDUP_REMOVED lines=8> */
.L_x_4358:
        /* <DEDUP_REMOVED lines=8> */
.L_x_4361:
        /* <DEDUP_REMOVED lines=9> */
[----:B-1----:R-:W-:Y:S01]  /*0fe0*/  FMUL.FTZ R3, R3, UR5 ;  /* 0x0000000503037c20 */ /* 0x002fe20008410000 */
[----:B------:R-:W-:Y:S02]  /*0ff0*/  HADD2.F32 R10, -RZ, R7.H1_H1 ;  /* 0x30000007ff0a7230 */ /* 0x000fe40000004100 */
[----:B------:R-:W-:Y:S01]  /*1000*/  FMUL.FTZ R8, R5, UR5 ;  /* 0x0000000505087c20 */ /* 0x000fe20008410000 */
[----:B------:R-:W-:-:S02]  /*1010*/  FMUL.FTZ R9, R9, UR5 ;  /* 0x0000000509097c20 */ /* 0x000fc40008410000 */
[----:B------:R-:W-:Y:S02]  /*1020*/  FMUL.FTZ R10, R10, UR5 ;  /* 0x000000050a0a7c20 */ /* 0x000fe40008410000 */
        /* <DEDUP_REMOVED lines=14> */
        .weak           $__internal_86_$__cuda_sm20_div_u16
        .type           $__internal_86_$__cuda_sm20_div_u16,@function
        .size           $__internal_86_$__cuda_sm20_div_u16,(.L_x_4825 - $__internal_86_$__cuda_sm20_div_u16)
$__internal_86_$__cuda_sm20_div_u16:
        /* <DEDUP_REMOVED lines=19> */
[----:B------:R-:W-:Y:S05]  /*1240*/  RET.REL.NODEC R4 `(_ZN2at6native57_GLOBAL__N__f3eca4a2_24_ForeachBinaryOpScalar_cu_86b9896c25multi_tensor_apply_kernelINS1_18TensorListMetadataILi2EEENS1_21BinaryOpScalarFunctorIN3c104HalfELi2ELi1ELi1EEEJSt10multipliesIfEfEEEvT_T0_DpT1_) ;  /* 0xffffffec046c7950 */ /* 0x000fea0003c3ffff */
.L_x_4362:
        /* <DEDUP_REMOVED lines=11> */
.L_x_4825:


//--------------------- .text._ZN2at6native57_GLOBAL__N__f3eca4a2_24_ForeachBinaryOpScalar_cu_86b9896c25multi_tensor_apply_kernelINS1_18TensorListMetadataILi2EEENS1_21BinaryOpScalarFunctorIbLi2ELi1ELi1EEEJSt10multipliesIbEbEEEvT_T0_DpT1_ --------------------------
	.section	.text._ZN2at6native57_GLOBAL__N__f3eca4a2_24_ForeachBinaryOpScalar_cu_86b9896c25multi_tensor_apply_kernelINS1_18TensorListMetadataILi2EEENS1_21BinaryOpScalarFunctorIbLi2ELi1ELi1EEEJSt10multipliesIbEbEEEvT_T0_DpT1_,"ax",@progbits
	.align	128
.text._ZN2at6native57_GLOBAL__N__f3eca4a2_24_ForeachBinaryOpScalar_cu_86b9896c25multi_tensor_apply_kernelINS1_18TensorListMetadataILi2EEENS1_21BinaryOpScalarFunctorIbLi2ELi1ELi1EEEJSt10multipliesIbEbEEEvT_T0_DpT1_:
        .type           _ZN2at6native57_GLOBAL__N__f3eca4a2_24_ForeachBinaryOpScalar_cu_86b9896c25multi_tensor_apply_kernelINS1_18TensorListMetadataILi2EEENS1_21BinaryOpScalarFunctorIbLi2ELi1ELi1EEEJSt10multipliesIbEbEEEvT_T0_DpT1_,@function
        .size           _ZN2at6native57_GLOBAL__N__f3eca4a2_24_ForeachBinaryOpScalar_cu_86b9896c25multi_tensor_apply_kernelINS1_18TensorListMetadataILi2EEENS1_21BinaryOpScalarFunctorIbLi2ELi1ELi1EEEJSt10multipliesIbEbEEEvT_T0_DpT1_,(.L_x_4827 - _ZN2at6native57_GLOBAL__N__f3eca4a2_24_ForeachBinaryOpScalar_cu_86b9896c25multi_tensor_apply_kernelINS1_18TensorListMetadataILi2EEENS1_21BinaryOpScalarFunctorIbLi2ELi1ELi1EEEJSt10multipliesIbEbEEEvT_T0_DpT1_)
        .other          _ZN2at6native57_GLOBAL__N__f3eca4a2_24_ForeachBinaryOpScalar_cu_86b9896c25multi_tensor_apply_kernelINS1_18TensorListMetadataILi2EEENS1_21BinaryOpScalarFunctorIbLi2ELi1ELi1EEEJSt10multipliesIbEbEEEvT_T0_DpT1_,@"STO_CUDA_ENTRY STV_DEFAULT"
_ZN2at6native57_GLOBAL__N__f3eca4a2_24_ForeachBinaryOpScalar_cu_86b9896c25multi_tensor_apply_kernelINS1_18TensorListMetadataILi2EEENS1_21BinaryOpScalarFunctorIbLi2ELi1ELi1EEEJSt10multipliesIbEbEEEvT_T0_DpT1_:
        /* <DEDUP_REMOVED lines=39> */
[----:B------:R-:W-:Y:S05]  /*0270*/  CALL.REL.NOINC `($__internal_87_$__cuda_sm20_div_u16) ;  /* 0x00000010004c7944 */ /* 0x000fea0003c00000 */
        /* <DEDUP_REMOVED lines=59> */
.L_x_4365:
        /* <DEDUP_REMOVED lines=31> */
[----:B-1----:R-:W-:Y:S02]  /*0820*/  ISETP.NE.AND P4, PT, RZ, UR10, P2 ;  /* 0x0000000aff007c0c */ /* 0x002fe40009785270 */
[----:B------:R-:W-:Y:S02]  /*0830*/  @!P3 IADD3.X R5, PT, PT, R3, UR8, RZ, P6, !PT ;  /* 0x000000080305bc10 */ /* 0x000fe4000b7fe4ff */
[----:B------:R-:W-:-:S02]  /*0840*/  @!P3 SEL R9, RZ, 0x1, !P4 ;  /* 0x00000001ff09b807 */ /* 0x000fc40006000000 */
[----:B---3--:R-:W-:Y:S02]  /*0850*/  ISETP.NE.AND P2, PT, R6, RZ, !P5 ;  /* 0x000000ff0600720c */ /* 0x008fe40006f45270 */
[----:B------:R-:W-:Y:S01]  /*0860*/  IADD3 R12, P4, P6, R7, UR33, R12 ;  /* 0x00000021070c7c10 */ /* 0x000fe2000fe9e00c */
[----:B------:R0:W-:Y:S01]  /*0870*/  @!P3 STG.E.U8 desc[UR28][R4.64], R9 ;  /* 0x000000090400b986 */ /* 0x0001e2000c10111c */
[----:B------:R-:W-:Y:S02]  /*0880*/  ISETP.NE.AND P2, PT, RZ, UR10, P2 ;  /* 0x0000000aff007c0c */ /* 0x000fe40009745270 */
        /* <DEDUP_REMOVED lines=14> */
[----:B------:R-:W-:Y:S02]  /*0970*/  ISETP.NE.AND P5, PT, RZ, UR10, P5 ;  /* 0x0000000aff007c0c */ /* 0x000fe4000afa5270 */
[----:B------:R-:W-:Y:S02]  /*0980*/  @!P0 IADD3.X R5, PT, PT, R3, UR20, RZ, P2, !PT ;  /* 0x0000001403058c10 */ /* 0x000fe400097fe4ff */
[----:B------:R-:W-:-:S02]  /*0990*/  ISETP.GE.U32.AND P2, PT, R8, UR32, PT ;  /* 0x0000002008007c0c */ /* 0x000fc4000bf46070 */
[----:B------:R-:W-:Y:S02]  /*09a0*/  ISETP.NE.AND P4, PT, RZ, UR10, P4 ;  /* 0x0000000aff007c0c */ /* 0x000fe4000a785270 */
        /* <DEDUP_REMOVED lines=35> */
[----:B------:R-:W-:Y:S02]  /*0be0*/  ISETP.NE.AND P0, PT, RZ, UR10, P0 ;  /* 0x0000000aff007c0c */ /* 0x000fe40008705270 */
[----:B---3--:R-:W-:Y:S02]  /*0bf0*/  ISETP.NE.AND P1, PT, R10, RZ, !P2 ;  /* 0x000000ff0a00720c */ /* 0x008fe40005725270 */
[----:B------:R-:W-:Y:S02]  /*0c00*/  @!P3 SEL R17, RZ, 0x1, !P0 ;  /* 0x00000001ff11b807 */ /* 0x000fe40004000000 */
[----:B------:R-:W-:Y:S02]  /*0c10*/  ISETP.NE.AND P1, PT, RZ, UR10, P1 ;  /* 0x0000000aff007c0c */ /* 0x000fe40008f25270 */
[----:B----4-:R-:W-:Y:S01]  /*0c20*/  ISETP.NE.AND P0, PT, R12, RZ, !P4 ;  /* 0x000000ff0c00720c */ /* 0x010fe20006705270 */
[----:B------:R0:W-:Y:S01]  /*0c30*/  @!P3 STG.E.U8 desc[UR28][R4.64], R17 ;  /* 0x000000110400b986 */ /* 0x0001e2000c10111c */
[----:B------:R-:W-:-:S02]  /*0c40*/  @!P2 IADD3 R6, P3, PT, R2, UR37, RZ ;  /* 0x000000250206ac10 */ /* 0x000fc4000ff7e0ff */
[----:B------:R-:W-:Y:S02]  /*0c50*/  SEL R13, RZ, 0x1, !P1 ;  /* 0x00000001ff0d7807 */ /* 0x000fe40004800000 */
[----:B-----5:R-:W-:Y:S02]  /*0c60*/  ISETP.NE.AND P1, PT, R14, RZ, !P6 ;  /* 0x000000ff0e00720c */ /* 0x020fe40007725270 */
[----:B------:R-:W-:Y:S02]  /*0c70*/  @!P2 IADD3.X R7, PT, PT, R3, UR16, RZ, P3, !PT ;  /* 0x000000100307ac10 */ /* 0x000fe40009ffe4ff */
[----:B------:R-:W-:Y:S02]  /*0c80*/  ISETP.NE.AND P0, PT, RZ, UR10, P0 ;  /* 0x0000000aff007c0c */ /* 0x000fe40008705270 */
[----:B------:R-:W-:Y:S02]  /*0c90*/  @!P6 IADD3 R10, P3, PT, R2, UR21, RZ ;  /* 0x00000015020aec10 */ /* 0x000fe4000ff7e0ff */
[----:B------:R-:W-:-:S02]  /*0ca0*/  ISETP.NE.AND P1, PT, RZ, UR10, P1 ;  /* 0x0000000aff007c0c */ /* 0x000fc40008f25270 */
        /* <DEDUP_REMOVED lines=9> */
.L_x_4364:
        /* <DEDUP_REMOVED lines=37> */
[----:B-1----:R-:W-:Y:S02]  /*0f90*/  ISETP.NE.AND P4, PT, RZ, UR4, P4 ;  /* 0x00000004ff007c0c */ /* 0x002fe4000a785270 */
[----:B------:R-:W-:Y:S02]  /*0fa0*/  @!P3 IADD3.X R3, PT, PT, R11, UR8, RZ, P5, !PT ;  /* 0x000000080b03bc10 */ /* 0x000fe4000affe4ff */
[----:B------:R-:W-:-:S02]  /*0fb0*/  @!P3 SEL R11, RZ, 0x1, !P4 ;  /* 0x00000001ff0bb807 */ /* 0x000fc40006000000 */
[----:B---3--:R-:W-:Y:S02]  /*0fc0*/  ISETP.NE.AND P6, PT, R4, RZ, !P2 ;  /* 0x000000ff0400720c */ /* 0x008fe400057c5270 */
[----:B------:R-:W-:Y:S01]  /*0fd0*/  @!P2 IADD3 R4, P5, PT, R10, UR30, RZ ;  /* 0x0000001e0a04ac10 */ /* 0x000fe2000ffbe0ff */
[----:B------:R1:W-:Y:S01]  /*0fe0*/  @!P3 STG.E.U8 desc[UR28][R2.64], R11 ;  /* 0x0000000b0200b986 */ /* 0x0003e2000c10111c */
[----:B----4-:R-:W-:Y:S02]  /*0ff0*/  ISETP.NE.AND P4, PT, R6, RZ, !P1 ;  /* 0x000000ff0600720c */ /* 0x010fe40004f85270 */
[----:B------:R-:W-:Y:S02]  /*1000*/  ISETP.NE.AND P3, PT, RZ, UR4, P6 ;  /* 0x00000004ff007c0c */ /* 0x000fe4000b765270 */
[----:B------:R-:W-:Y:S02]  /*1010*/  @!P2 IADD3.X R5, PT, PT, R15, UR8, RZ, P5, !PT ;  /* 0x000000080f05ac10 */ /* 0x000fe4000affe4ff */
[----:B------:R-:W-:-:S02]  /*1020*/  @!P1 IADD3 R6, P5, PT, R12, UR30, RZ ;  /* 0x0000001e0c069c10 */ /* 0x000fc4000ffbe0ff */
[----:B------:R-:W-:Y:S02]  /*1030*/  ISETP.NE.AND P4, PT, RZ, UR4, P4 ;  /* 0x00000004ff007c0c */ /* 0x000fe4000a785270 */
[----:B0-----:R-:W-:Y:S02]  /*1040*/  SEL R9, RZ, 0x1, !P3 ;  /* 0x00000001ff097807 */ /* 0x001fe40005800000 */
[----:B------:R-:W-:Y:S02]  /*1050*/  @!P1 IADD3.X R7, PT, PT, R16, UR8, RZ, P5, !PT ;  /* 0x0000000810079c10 */ /* 0x000fe4000affe4ff */
[----:B------:R-:W-:Y:S01]  /*1060*/  SEL R15, RZ, 0x1, !P4 ;  /* 0x00000001ff0f7807 */ /* 0x000fe20006000000 */
[----:B------:R1:W-:Y:S01]  /*1070*/  @!P2 STG.E.U8 desc[UR28][R4.64], R9 ;  /* 0x000000090400a986 */ /* 0x0003e2000c10111c */
[----:B-----5:R-:W-:-:S03]  /*1080*/  ISETP.NE.AND P3, PT, R8, RZ, !P0 ;  /* 0x000000ff0800720c */ /* 0x020fc60004765270 */
[----:B------:R1:W-:Y:S01]  /*1090*/  @!P1 STG.E.U8 desc[UR28][R6.64], R15 ;  /* 0x0000000f06009986 */ /* 0x0003e2000c10111c */
[----:B------:R-:W-:Y:S01]  /*10a0*/  ISETP.NE.AND P3, PT, RZ, UR4, P3 ;  /* 0x00000004ff007c0c */ /* 0x000fe20009f65270 */
[----:B------:R-:W-:-:S12]  /*10b0*/  @P0 EXIT ;  /* 0x000000000000094d */ /* 0x000fd80003800000 */
[----:B-1----:R-:W-:Y:S02]  /*10c0*/  IADD3 R2, P0, PT, R13, UR30, RZ ;  /* 0x0000001e0d027c10 */ /* 0x002fe4000ff1e0ff */
[----:B------:R-:W-:Y:S02]  /*10d0*/  SEL R5, RZ, 0x1, !P3 ;  /* 0x00000001ff057807 */ /* 0x000fe40005800000 */
[----:B------:R-:W-:-:S05]  /*10e0*/  IADD3.X R3, PT, PT, R14, UR8, RZ, P0, !PT ;  /* 0x000000080e037c10 */ /* 0x000fca00087fe4ff */
[----:B------:R-:W-:Y:S01]  /*10f0*/  STG.E.U8 desc[UR28][R2.64], R5 ;  /* 0x0000000502007986 */ /* 0x000fe2000c10111c */
[----:B------:R-:W-:Y:S05]  /*1100*/  EXIT ;  /* 0x000000000000794d */ /* 0x000fea0003800000 */
.L_x_4363:
        /* <DEDUP_REMOVED lines=9> */
.L_x_4366:
        /* <DEDUP_REMOVED lines=9> */
[----:B------:R-:W-:-:S02]  /*1230*/  ISETP.NE.AND P0, PT, R0, RZ, P2 ;  /* 0x000000ff0000720c */ /* 0x000fc40001705270 */
[----:B------:R-:W-:Y:S02]  /*1240*/  ISETP.NE.AND P4, PT, R6, RZ, P2 ;  /* 0x000000ff0600720c */ /* 0x000fe40001785270 */
[----:B------:R-:W-:Y:S02]  /*1250*/  ISETP.NE.AND P3, PT, R5, RZ, P2 ;  /* 0x000000ff0500720c */ /* 0x000fe40001765270 */
[----:B------:R-:W-:Y:S02]  /*1260*/  ISETP.NE.AND P1, PT, R4, RZ, P2 ;  /* 0x000000ff0400720c */ /* 0x000fe40001725270 */
        /* <DEDUP_REMOVED lines=20> */
        .weak           $__internal_87_$__cuda_sm20_div_u16
        .type           $__internal_87_$__cuda_sm20_div_u16,@function
        .size           $__internal_87_$__cuda_sm20_div_u16,(.L_x_4827 - $__internal_87_$__cuda_sm20_div_u16)
$__internal_87_$__cuda_sm20_div_u16:
        /* <DEDUP_REMOVED lines=19> */
[----:B------:R-:W-:Y:S05]  /*14e0*/  RET.REL.NODEC R2 `(_ZN2at6native57_GLOBAL__N__f3eca4a2_24_ForeachBinaryOpScalar_cu_86b9896c25multi_tensor_apply_kernelINS1_18TensorListMetadataILi2EEENS1_21BinaryOpScalarFunctorIbLi2ELi1ELi1EEEJSt10multipliesIbEbEEEvT_T0_DpT1_) ;  /* 0xffffffe802c47950 */ /* 0x000fea0003c3ffff */
.L_x_4367:
        /* <DEDUP_REMOVED lines=9> */
.L_x_4827:


//--------------------- .text._ZN2at6native57_GLOBAL__N__f3eca4a2_24_ForeachBinaryOpScalar_cu_86b9896c25multi_tensor_apply_kernelINS1_18TensorListMetadataILi2EEENS1_21BinaryOpScalarFunctorIN3c107complexIfEELi2ELi1ELi1EEEJSt10multipliesIS8_ES8_EEEvT_T0_DpT1_ --------------------------
	.section	.text._ZN2at6native57_GLOBAL__N__f3eca4a2_24_ForeachBinaryOpScalar_cu_86b9896c25multi_tensor_apply_kernelINS1_18TensorListMetadataILi2EEENS1_21BinaryOpScalarFunctorIN3c107complexIfEELi2ELi1ELi1EEEJSt10multipliesIS8_ES8_EEEvT_T0_DpT1_,"ax",@progbits
	.align	128
.text._ZN2at6native57_GLOBAL__N__f3eca4a2_24_ForeachBinaryOpScalar_cu_86b9896c25multi_tensor_apply_kernelINS1_18TensorListMetadataILi2EEENS1_21BinaryOpScalarFunctorIN3c107complexIfEELi2ELi1ELi1EEEJSt10multipliesIS8_ES8_EEEvT_T0_DpT1_:
        .type           _ZN2at6native57_GLOBAL__N__f3eca4a2_24_ForeachBinaryOpScalar_cu_86b9896c25multi_tensor_apply_kernelINS1_18TensorListMetadataILi2EEENS1_21BinaryOpScalarFunctorIN3c107complexIfEELi2ELi1ELi1EEEJSt10multipliesIS8_ES8_EEEvT_T0_DpT1_,@function
        .size           _ZN2at6native57_GLOBAL__N__f3eca4a2_24_ForeachBinaryOpScalar_cu_86b9896c25multi_tensor_apply_kernelINS1_18TensorListMetadataILi2EEENS1_21BinaryOpScalarFunctorIN3c107complexIfEELi2ELi1ELi1EEEJSt10multipliesIS8_ES8_EEEvT_T0_DpT1_,(.L_x_4829 - _ZN2at6native57_GLOBAL__N__f3eca4a2_24_ForeachBinaryOpScalar_cu_86b9896c25multi_tensor_apply_kernelINS1_18TensorListMetadataILi2EEENS1_21BinaryOpScalarFunctorIN3c107complexIfEELi2ELi1ELi1EEEJSt10multipliesIS8_ES8_EEEvT_T0_DpT1_)
        .other          _ZN2at6native57_GLOBAL__N__f3eca4a2_24_ForeachBinaryOpScalar_cu_86b9896c25multi_tensor_apply_kernelINS1_18TensorListMetadataILi2EEENS1_21BinaryOpScalarFunctorIN3c107complexIfEELi2ELi1ELi1EEEJSt10multipliesIS8_ES8_EEEvT_T0_DpT1_,@"STO_CUDA_ENTRY STV_DEFAULT"
_ZN2at6native57_GLOBAL__N__f3eca4a2_24_ForeachBinaryOpScalar_cu_86b9896c25multi_tensor_apply_kernelINS1_18TensorListMetadataILi2EEENS1_21BinaryOpScalarFunctorIN3c107complexIfEELi2ELi1ELi1EEEJSt10multipliesIS8_ES8_EEEvT_T0_DpT1_:
        /* <DEDUP_REMOVED lines=23> */
[----:B------:R-:W0:Y:S01]  /*0170*/  S2R R0, SR_TID.X ;  /* 0x0000000000007919 */ /* 0x000e220000002100 */
[C---:B------:R-:W-:Y:S01]  /*0180*/  ISETP.LT.U32.AND P0, PT, R2.reuse, 0x10000, PT ;  /* 0x000100000200780c */ /* 0x040fe20003f01070 */
[----:B------:R-:W1:Y:S03]  /*0190*/  LDCU UR8, c[0x0][0x360] ;  /* 0x00006c00ff0877ac */ /* 0x000e660008000800 */
[C---:B------:R-:W-:Y:S01]  /*01a0*/  ISETP.LT.U32.AND.EX P0, PT, R3.reuse, RZ, PT, P0 ;  /* 0x000000ff0300720c */ /* 0x040fe20003f01100 */
[----:B------:R-:W2:Y:S03]  /*01b0*/  LDCU.64 UR10, c[0x0][0xfd0] ;  /* 0x0001fa00ff0a77ac */ /* 0x000ea60008000a00 */
[----:B------:R-:W-:Y:S01]  /*01c0*/  SEL R2, R2, 0x10000, P0 ;  /* 0x0001000002027807 */ /* 0x000fe20000000000 */
[----:B------:R-:W-:Y:S01]  /*01d0*/  UMOV UR4, URZ ;  /* 0x000000ff00047c82 */ /* 0x000fe20008000000 */
[----:B------:R-:W-:Y:S01]  /*01e0*/  SEL R3, R3, RZ, P0 ;  /* 0x000000ff03037207 */ /* 0x000fe20000000000 */
[----:B------:R-:W-:-:S06]  /*01f0*/  UMOV UR5, URZ ;  /* 0x000000ff00057c82 */ /* 0x000fcc0008000000 */
.L_x_4369:
[----:B0-----:R-:W-:Y:S02]  /*0200*/  IADD3 R29, P1, PT, R0, UR4, RZ ;  /* 0x00000004001d7c10 */ /* 0x001fe4000ff3e0ff */
[----:B------:R-:W-:Y:S02]  /*0210*/  CS2R R22, SRZ ;  /* 0x0000000000167805 */ /* 0x000fe4000001ff00 */
[C---:B------:R-:W-:Y:S01]  /*0220*/  ISETP.GE.U32.AND P0, PT, R29.reuse, R2, PT ;  /* 0x000000021d00720c */ /* 0x040fe20003f06070 */
[----:B------:R-:W-:Y:S01]  /*0230*/  IMAD.X R17, RZ, RZ, UR5, P1 ;  /* 0x00000005ff117e24 */ /* 0x000fe200088e06ff */
[----:B-1----:R-:W-:-:S04]  /*0240*/  IADD3 R19, P2, PT, R29, UR8, RZ ;  /* 0x000000081d137c10 */ /* 0x002fc8000ff5e0ff */
[-C--:B------:R-:W-:Y:S01]  /*0250*/  ISETP.GE.U32.AND.EX P0, PT, R17, R3.reuse, PT, P0 ;  /* 0x000000031100720c */ /* 0x080fe20003f06100 */
[----:B------:R-:W-:Y:S01]  /*0260*/  IMAD.X R28, RZ, RZ, R17, P2 ;  /* 0x000000ffff1c7224 */ /* 0x000fe200010e0611 */
[CC--:B------:R-:W-:Y:S02]  /*0270*/  ISETP.GE.U32.AND P1, PT, R19.reuse, R2.reuse, PT ;  /* 0x000000021300720c */ /* 0x0c0fe40003f26070 */
[----:B------:R-:W-:Y:S02]  /*0280*/  IADD3 R25, P3, PT, R19, UR8, RZ ;  /* 0x0000000813197c10 */ /* 0x000fe4000ff7e0ff */
[----:B------:R-:W-:Y:S02]  /*0290*/  ISETP.GE.U32.AND.EX P1, PT, R28, R3, PT, P1 ;  /* 0x000000031c00720c */ /* 0x000fe40003f26110 */
[C---:B------:R-:W-:Y:S01]  /*02a0*/  ISETP.GE.U32.AND P2, PT, R25.reuse, R2, PT ;  /* 0x000000021900720c */ /* 0x040fe20003f46070 */
[----:B------:R-:W-:Y:S01]  /*02b0*/  IMAD.X R24, RZ, RZ, R28, P3 ;  /* 0x000000ffff187224 */ /* 0x000fe200018e061c */
[----:B------:R-:W-:-:S03]  /*02c0*/  IADD3 R5, P3, PT, R25, UR8, RZ ;  /* 0x0000000819057c10 */ /* 0x000fc6000ff7e0ff */
[----:B------:R-:W-:Y:S02]  /*02d0*/  @!P0 LEA R14, P4, R29, R8, 0x3 ;  /* 0x000000081d0e8211 */ /* 0x000fe400078818ff */
[----:B------:R-:W-:Y:S01]  /*02e0*/  ISETP.GE.U32.AND.EX P2, PT, R24, R3, PT, P2 ;  /* 0x000000031800720c */ /* 0x000fe20003f46120 */
[----:B------:R-:W-:Y:S01]  /*02f0*/  IMAD.X R4, RZ, RZ, R24, P3 ;  /* 0x000000ffff047224 */ /* 0x000fe200018e0618 */
[----:B------:R-:W-:Y:S02]  /*0300*/  ISETP.GE.U32.AND P5, PT, R5, R2, PT ;  /* 0x000000020500720c */ /* 0x000fe40003fa6070 */
[----:B------:R-:W-:Y:S02]  /*0310*/  @!P0 LEA.HI.X R15, R29, R9, R17, 0x3, P4 ;  /* 0x000000091d0f8211 */ /* 0x000fe400020f1c11 */
[----:B------:R-:W-:Y:S02]  /*0320*/  ISETP.GE.U32.AND.EX P3, PT, R4, R3, PT, P5 ;  /* 0x000000030400720c */ /* 0x000fe40003f66150 */
[----:B------:R-:W-:Y:S01]  /*0330*/  @!P1 LEA R26, P4, R19, R8, 0x3 ;  /* 0x00000008131a9211 */ /* 0x000fe200078818ff */
[----:B------:R0:W2:Y:S01]  /*0340*/  @!P0 LDG.E.64 R22, desc[UR6][R14.64] ;  /* 0x000000060e168981 */ /* 0x0000a2000c1e1b00 */
[----:B------:R-:W-:-:S02]  /*0350*/  CS2R R10, SRZ ;  /* 0x00000000000a7805 */ /* 0x000fc4000001ff00 */
[-C--:B------:R-:W-:Y:S02]  /*0360*/  @!P1 LEA.HI.X R27, R19, R9.reuse, R28, 0x3, P4 ;  /* 0x00000009131b9211 */ /* 0x080fe400020f1c1c */
[C---:B------:R-:W-:Y:S02]  /*0370*/  @!P2 LEA R20, P4, R25.reuse, R8, 0x3 ;  /* 0x000000081914a211 */ /* 0x040fe400078818ff */
[----:B------:R-:W-:Y:S01]  /*0380*/  CS2R R12, SRZ ;  /* 0x00000000000c7805 */ /* 0x000fe2000001ff00 */
[----:B------:R1:W3:Y:S01]  /*0390*/  @!P1 LDG.E.64 R10, desc[UR6][R26.64] ;  /* 0x000000061a0a9981 */ /* 0x0002e2000c1e1b00 */
[----:B------:R-:W-:Y:S02]  /*03a0*/  @!P2 LEA.HI.X R21, R25, R9, R24, 0x3, P4 ;  /* 0x000000091915a211 */ /* 0x000fe400020f1c18 */
[----:B0-----:R-:W-:-:S03]  /*03b0*/  CS2R R14, SRZ ;  /* 0x00000000000e7805 */ /* 0x001fc6000001ff00 */
[----:B------:R0:W4:Y:S01]  /*03c0*/  @!P2 LDG.E.64 R12, desc[UR6][R20.64] ;  /* 0x00000006140ca981 */ /* 0x000122000c1e1b00 */
[----:B-1----:R-:W-:-:S04]  /*03d0*/  @!P3 LEA R26, P4, R5, R8, 0x3 ;  /* 0x00000008051ab211 */ /* 0x002fc800078818ff */
[----:B------:R-:W-:-:S05]  /*03e0*/  @!P3 LEA.HI.X R27, R5, R9, R4, 0x3, P4 ;  /* 0x00000009051bb211 */ /* 0x000fca00020f1c04 */
[----:B------:R4:W5:Y:S01]  /*03f0*/  @!P3 LDG.E.64 R14, desc[UR6][R26.64] ;  /* 0x000000061a0eb981 */ /* 0x000962000c1e1b00 */
[----:B------:R-:W-:-:S04]  /*0400*/  @!P0 LEA R16, P4, R29, R6, 0x3 ;  /* 0x000000061d108211 */ /* 0x000fc800078818ff */
[----:B------:R-:W-:Y:S02]  /*0410*/  @!P0 LEA.HI.X R17, R29, R7, R17, 0x3, P4 ;  /* 0x000000071d118211 */ /* 0x000fe400020f1c11 */
[----:B------:R-:W-:-:S04]  /*0420*/  @!P1 LEA R18, P4, R19, R6, 0x3 ;  /* 0x0000000613129211 */ /* 0x000fc800078818ff */
[----:B------:R-:W-:Y:S01]  /*0430*/  @!P1 LEA.HI.X R19, R19, R7, R28, 0x3, P4 ;  /* 0x0000000713139211 */ /* 0x000fe200020f1c1c */
[----:B------:R-:W-:-:S04]  /*0440*/  ULEA UR4, UP0, UR8, UR4, 0x2 ;  /* 0x0000000408047291 */ /* 0x000fc8000f8010ff */
[----:B------:R-:W-:Y:S01]  /*0450*/  UIADD3.X UR5, UPT, UPT, URZ, UR5, URZ, UP0, !UPT ;  /* 0x00000005ff057290 */ /* 0x000fe200087fe4ff */
[C---:B--2---:R-:W-:Y:S01]  /*0460*/  FMUL.FTZ R29, R23.reuse, UR11 ;  /* 0x0000000b171d7c20 */ /* 0x044fe20008410000 */
[----:B------:R-:W-:-:S03]  /*0470*/  FMUL.FTZ R23, R23, UR10 ;  /* 0x0000000a17177c20 */ /* 0x000fc60008410000 */
[C---:B0-----:R-:W-:Y:S01]  /*0480*/  FFMA.FTZ R20, R22.reuse, UR10, -R29 ;  /* 0x0000000a16147c23 */ /* 0x041fe2000801081d */
[----:B------:R-:W-:Y:S01]  /*0490*/  FFMA.FTZ R21, R22, UR11, R23 ;  /* 0x0000000b16157c23 */ /* 0x000fe20008010017 */
[-C--:B------:R-:W-:Y:S01]  /*04a0*/  @!P2 LEA R22, P4, R25, R6.reuse, 0x3 ;  /* 0x000000061916a211 */ /* 0x080fe200078818ff */
[C---:B---3--:R-:W-:Y:S01]  /*04b0*/  FMUL.FTZ R29, R11.reuse, UR11 ;  /* 0x0000000b0b1d7c20 */ /* 0x048fe20008410000 */
[----:B------:R-:W-:Y:S02]  /*04c0*/  FMUL.FTZ R11, R11, UR10 ;  /* 0x0000000a0b0b7c20 */ /* 0x000fe40008410000 */
[----:B------:R-:W-:Y:S01]  /*04d0*/  @!P2 LEA.HI.X R23, R25, R7, R24, 0x3, P4 ;  /* 0x000000071917a211 */ /* 0x000fe200020f1c18 */
[C---:B------:R-:W-:Y:S01]  /*04e0*/  FFMA.FTZ R24, R10.reuse, UR10, -R29 ;  /* 0x0000000a0a187c23 */ /* 0x040fe2000801081d */
[----:B------:R-:W-:Y:S01]  /*04f0*/  FFMA.FTZ R25, R10, UR11, R11 ;  /* 0x0000000b0a197c23 */ /* 0x000fe2000801000b */
[----:B------:R-:W-:Y:S01]  /*0500*/  @!P3 LEA R10, P4, R5, R6, 0x3 ;  /* 0x00000006050ab211 */ /* 0x000fe200078818ff */
[C---:B----4-:R-:W-:Y:S01]  /*0510*/  FMUL.FTZ R27, R13.reuse, UR11 ;  /* 0x0000000b0d1b7c20 */ /* 0x050fe20008410000 */
[----:B------:R-:W-:-:S02]  /*0520*/  FMUL.FTZ R13, R13, UR10 ;  /* 0x0000000a0d0d7c20 */ /* 0x000fc40008410000 */
[----:B------:R-:W-:Y:S02]  /*0530*/  @!P3 LEA.HI.X R11, R5, R7, R4, 0x3, P4 ;  /* 0x00000007050bb211 */ /* 0x000fe400020f1c04 */
[C---:B------:R-:W-:Y:S01]  /*0540*/  FFMA.FTZ R5, R12.reuse, UR11, R13 ;  /* 0x0000000b0c057c23 */ /* 0x040fe2000801000d */
[----:B------:R-:W-:Y:S01]  /*0550*/  FFMA.FTZ R4, R12, UR10, -R27 ;  /* 0x0000000a0c047c23 */ /* 0x000fe2000801081b */
[C---:B-----5:R-:W-:Y:S01]  /*0560*/  FMUL.FTZ R13, R15.reuse, UR11 ;  /* 0x0000000b0f0d7c20 */ /* 0x060fe20008410000 */
[----:B------:R-:W-:-:S03]  /*0570*/  FMUL.FTZ R15, R15, UR10 ;  /* 0x0000000a0f0f7c20 */ /* 0x000fc60008410000 */
[C---:B------:R-:W-:Y:S01]  /*0580*/  FFMA.FTZ R12, R14.reuse, UR10, -R13 ;  /* 0x0000000a0e0c7c23 */ /* 0x040fe2000801080d */
[----:B------:R-:W-:Y:S01]  /*0590*/  FFMA.FTZ R13, R14, UR11, R15 ;  /* 0x0000000b0e0d7c23 */ /* 0x000fe2000801000f */
[----:B------:R3:W-:Y:S01]  /*05a0*/  @!P0 STG.E.64 desc[UR6][R16.64], R20 ;  /* 0x0000001410008986 */ /* 0x0007e2000c101b06 */
[----:B------:R-:W-:-:S03]  /*05b0*/  IMAD.U32 R14, RZ, RZ, UR5 ;  /* 0x00000005ff0e7e24 */ /* 0x000fc6000f8e00ff */
[----:B------:R3:W-:Y:S01]  /*05c0*/  @!P1 STG.E.64 desc[UR6][R18.64], R24 ;  /* 0x0000001812009986 */ /* 0x0007e2000c101b06 */
[----:B------:R-:W-:-:S03]  /*05d0*/  ISETP.LE.U32.AND P0, PT, R2, UR4, PT ;  /* 0x0000000402007c0c */ /* 0x000fc6000bf03070 */
[----:B------:R3:W-:Y:S04]  /*05e0*/  @!P2 STG.E.64 desc[UR6][R22.64], R4 ;  /* 0x000000041600a986 */ /* 0x0007e8000c101b06 */
[----:B------:R3:W-:Y:S01]  /*05f0*/  @!P3 STG.E.64 desc[UR6][R10.64], R12 ;  /* 0x0000000c0a00b986 */ /* 0x0007e2000c101b06 */
[----:B------:R-:W-:-:S13]  /*0600*/  ISETP.GE.U32.AND.EX P0, PT, R14, R3, PT, P0 ;  /* 0x000000030e00720c */ /* 0x000fda0003f06100 */
[----:B---3--:R-:W-:Y:S05]  /*0610*/  @!P0 BRA `(.L_x_4369) ;  /* 0xfffffff800f88947 */ /* 0x008fea000383ffff */
[----:B------:R-:W-:Y:S05]  /*0620*/  EXIT ;  /* 0x000000000000794d */ /* 0x000fea0003800000 */
.L_x_4368:
        /* <DEDUP_REMOVED lines=8> */
[----:B------:R-:W1:Y:S06]  /*06b0*/  LDCU.64 UR8, c[0x0][0xfd0] ;  /* 0x0001fa00ff0877ac */ /* 0x000e6c0008000a00 */
.L_x_4370:
[C---:B------:R-:W-:Y:S01]  /*06c0*/  IMAD.SHL.U32 R25, R5.reuse, 0x20, RZ ;  /* 0x0000002005197824 */ /* 0x040fe200078e00ff */
[----:B--2---:R-:W-:-:S04]  /*06d0*/  SHF.L.U64.HI R11, R5, 0x5, R0 ;  /* 0x00000005050b7819 */ /* 0x004fc80000010200 */
[----:B------:R-:W-:-:S05]  /*06e0*/  IADD3 R12, P0, PT, R8, R25, RZ ;  /* 0x00000019080c7210 */ /* 0x000fca0007f1e0ff */
[----:B------:R-:W-:-:S06]  /*06f0*/  IMAD.X R13, R9, 0x1, R11, P0 ;  /* 0x00000001090d7824 */ /* 0x000fcc00000e060b */
[----:B------:R-:W1:Y:S01]  /*0700*/  LDG.E.ENL2.256 R12, R20, desc[UR6][R12.64] ;  /* 0xfe0000060c14797e */ /* 0x000e62000812190c */
[----:B------:R-:W-:-:S05]  /*0710*/  IADD3 R10, P0, PT, R6, R25, RZ ;  /* 0x00000019060a7210 */ /* 0x000fca0007f1e0ff */
[----:B------:R-:W-:Y:S01]  /*0720*/  IMAD.X R11, R7, 0x1, R11, P0 ;  /* 0x00000001070b7824 */ /* 0x000fe200000e060b */
[----:B0-----:R-:W-:-:S05]  /*0730*/  IADD3 R5, P0, PT, R5, UR4, RZ ;  /* 0x0000000405057c10 */ /* 0x001fca000ff1e0ff */
[----:B------:R-:W-:Y:S01]  /*0740*/  IMAD.X R0, RZ, RZ, R0, P0 ;  /* 0x000000ffff007224 */ /* 0x000fe200000e0600 */
[----:B------:R-:W-:-:S04]  /*0750*/  LOP3.LUT P0, RZ, R5, 0xffffc000, RZ, 0xc0, !PT ;  /* 0xffffc00005ff7812 */ /* 0x000fc8000780c0ff */
[----:B------:R-:W-:Y:S02]  /*0760*/  SHF.L.U64.HI R4, R5, 0x2, R0 ;  /* 0x0000000205047819 */ /* 0x000fe40000010200 */
[----:B------:R-:W-:Y:S01]  /*0770*/  LOP3.LUT P0, RZ, R0, 0x3fffffff, RZ, 0xc0, P0 ;  /* 0x3fffffff00ff7812 */ /* 0x000fe2000000c0ff */
[----:B-1----:R-:W-:Y:S01]  /*0780*/  FMUL.FTZ R17, R21, UR9 ;  /* 0x0000000915117c20 */ /* 0x002fe20008410000 */
[----:B------:R-:W-:Y:S01]  /*0790*/  FMUL.FTZ R19, R23, UR9 ;  /* 0x0000000917137c20 */ /* 0x000fe20008410000 */
[----:B------:R-:W-:Y:S01]  /*07a0*/  FMUL.FTZ R21, R21, UR8 ;  /* 0x0000000815157c20 */ /* 0x000fe20008410000 */
[----:B------:R-:W-:Y:S01]  /*07b0*/  FMUL.FTZ R23, R23, UR8 ;  /* 0x0000000817177c20 */ /* 0x000fe20008410000 */
[----:B------:R-:W-:Y:S01]  /*07c0*/  FFMA.FTZ R16, R20, UR8, -R17 ;  /* 0x0000000814107c23 */ /* 0x000fe20008010811 */
[----:B------:R-:W-:Y:S01]  /*07d0*/  FFMA.FTZ R18, R22, UR8, -R19 ;  /* 0x0000000816127c23 */ /* 0x000fe20008010813 */
[----:B------:R-:W-:Y:S01]  /*07e0*/  FFMA.FTZ R17, R20, UR9, R21 ;  /* 0x0000000914117c23 */ /* 0x000fe20008010015 */
[----:B------:R-:W-:Y:S01]  /*07f0*/  FFMA.FTZ R19, R22, UR9, R23 ;  /* 0x0000000916137c23 */ /* 0x000fe20008010017 */
[----:B------:R-:W-:Y:S01]  /*0800*/  FMUL.FTZ R21, R13, UR9 ;  /* 0x000000090d157c20 */ /* 0x000fe20008410000 */
[----:B------:R-:W-:Y:S01]  /*0810*/  FMUL.FTZ R23, R15, UR9 ;  /* 0x000000090f177c20 */ /* 0x000fe20008410000 */
[----:B------:R-:W-:Y:S01]  /*0820*/  FMUL.FTZ R13, R13, UR8 ;  /* 0x000000080d0d7c20 */ /* 0x000fe20008410000 */
[----:B------:R-:W-:Y:S01]  /*0830*/  FMUL.FTZ R15, R15, UR8 ;  /* 0x000000080f0f7c20 */ /* 0x000fe20008410000 */
[----:B------:R-:W-:Y:S01]  /*0840*/  FFMA.FTZ R20, R12, UR8, -R21 ;  /* 0x000000080c147c23 */ /* 0x000fe20008010815 */
[----:B------:R-:W-:Y:S01]  /*0850*/  FFMA.FTZ R22, R14, UR8, -R23 ;  /* 0x000000080e167c23 */ /* 0x000fe20008010817 */
[----:B------:R-:W-:Y:S01]  /*0860*/  FFMA.FTZ R21, R12, UR9, R13 ;  /* 0x000000090c157c23 */ /* 0x000fe2000801000d */
[----:B------:R-:W-:Y:S01]  /*0870*/  FFMA.FTZ R23, R14, UR9, R15 ;  /* 0x000000090e177c23 */ /* 0x000fe2000801000f */
[----:B------:R-:W-:-:S04]  /*0880*/  IMAD.SHL.U32 R13, R5, 0x4, RZ ;  /* 0x00000004050d7824 */ /* 0x000fc800078e00ff */
[----:B------:R2:W-:Y:S01]  /*0890*/  STG.E.ENL2.256 desc[UR6][R10.64], R16, R20 ;  /* 0xf80000100a14797f */ /* 0x0005e2000f121806 */
[----:B------:R-:W-:-:S04]  /*08a0*/  ISETP.LT.U32.AND P1, PT, R13, R2, PT ;  /* 0x000000020d00720c */ /* 0x000fc80003f21070 */
[----:B------:R-:W-:-:S13]  /*08b0*/  ISETP.LT.AND.EX P1, PT, R4, R3, PT, P1 ;  /* 0x000000030400720c */ /* 0x000fda0003f21310 */
[----:B------:R-:W-:Y:S05]  /*08c0*/  @!P0 BRA P1, `(.L_x_4370) ;  /* 0xfffffffc007c8947 */ /* 0x000fea000083ffff */
[----:B------:R-:W-:Y:S05]  /*08d0*/  EXIT ;  /* 0x000000000000794d */ /* 0x000fea0003800000 */
.L_x_4371:
        /* <DEDUP_REMOVED lines=10> */
.L_x_4829:


//--------------------- .text._ZN2at6native57_GLOBAL__N__f3eca4a2_24_ForeachBinaryOpScalar_cu_86b9896c25multi_tensor_apply_kernelINS1_18TensorListMetadataILi2EEENS1_21BinaryOpScalarFunctorIN3c107complexIdEELi2ELi1ELi1EEEJSt10multipliesIS8_ES8_EEEvT_T0_DpT1_ --------------------------
	.section	.text._ZN2at6native57_GLOBAL__N__f3eca4a2_24_ForeachBinaryOpScalar_cu_86b9896c25multi_tensor_apply_kernelINS1_18TensorListMetadataILi2EEENS1_21BinaryOpScalarFunctorIN3c107complexIdEELi2ELi1ELi1EEEJSt10multipliesIS8_ES8_EEEvT_T0_DpT1_,"ax",@progbits
	.align	128
.text._ZN2at6native57_GLOBAL__N__f3eca4a2_24_ForeachBinaryOpScalar_cu_86b9896c25multi_tensor_apply_kernelINS1_18TensorListMetadataILi2EEENS1_21BinaryOpScalarFunctorIN3c107complexIdEELi2ELi1ELi1EEEJSt10multipliesIS8_ES8_EEEvT_T0_DpT1_:
        .type           _ZN2at6native57_GLOBAL__N__f3eca4a2_24_ForeachBinaryOpScalar_cu_86b9896c25multi_tensor_apply_kernelINS1_18TensorListMetadataILi2EEENS1_21BinaryOpScalarFunctorIN3c107complexIdEELi2ELi1ELi1EEEJSt10multipliesIS8_ES8_EEEvT_T0_DpT1_,@function
        .size           _ZN2at6native57_GLOBAL__N__f3eca4a2_24_ForeachBinaryOpScalar_cu_86b9896c25multi_tensor_apply_kernelINS1_18TensorListMetadataILi2EEENS1_21BinaryOpScalarFunctorIN3c107complexIdEELi2ELi1ELi1EEEJSt10multipliesIS8_ES8_EEEvT_T0_DpT1_,(.L_x_4830 - _ZN2at6native57_GLOBAL__N__f3eca4a2_24_ForeachBinaryOpScalar_cu_86b9896c25multi_tensor_apply_kernelINS1_18TensorListMetadataILi2EEENS1_21BinaryOpScalarFunctorIN3c107complexIdEELi2ELi1ELi1EEEJSt10multipliesIS8_ES8_EEEvT_T0_DpT1_)
        .other          _ZN2at6native57_GLOBAL__N__f3eca4a2_24_ForeachBinaryOpScalar_cu_86b9896c25multi_tensor_apply_kernelINS1_18TensorListMetadataILi2EEENS1_21BinaryOpScalarFunctorIN3c107complexIdEELi2ELi1ELi1EEEJSt10multipliesIS8_ES8_EEEvT_T0_DpT1_,@"STO_CUDA_ENTRY STV_DEFAULT"
_ZN2at6native57_GLOBAL__N__f3eca4a2_24_ForeachBinaryOpScalar_cu_86b9896c25multi_tensor_apply_kernelINS1_18TensorListMetadataILi2EEENS1_21BinaryOpScalarFunctorIN3c107complexIdEELi2ELi1ELi1EEEJSt10multipliesIS8_ES8_EEEvT_T0_DpT1_:
        /* <DEDUP_REMOVED lines=28> */
[----:B------:R-:W2:Y:S03]  /*01c0*/  LDCU.128 UR20, c[0x0][0xfd0] ;  /* 0x0001fa00ff1477ac */ /* 0x000ea60008000c00 */
[----:B------:R-:W-:Y:S02]  /*01d0*/  USEL UR12, UR16, 0x10000, UP0 ;  /* 0x00010000100c7887 */ /* 0x000fe40008000000 */
[----:B------:R-:W-:Y:S01]  /*01e0*/  USEL UR13, UR10, URZ, UP0 ;  /* 0x000000ff0a0d7287 */ /* 0x000fe20008000000 */
[----:B------:R-:W-:Y:S01]  /*01f0*/  UMOV UR4, URZ ;  /* 0x000000ff00047c82 */ /* 0x000fe20008000000 */
[----:B------:R-:W-:-:S10]  /*0200*/  UMOV UR5, URZ ;  /* 0x000000ff00057c82 */ /* 0x000fd40008000000 */
.L_x_4373:
[----:B0--3--:R-:W-:Y:S02]  /*0210*/  IADD3 R18, P1, PT, R2, UR4, RZ ;  /* 0x0000000402127c10 */ /* 0x009fe4000ff3e0ff */
[----:B------:R-:W-:Y:S02]  /*0220*/  CS2R R14, SRZ ;  /* 0x00000000000e7805 */ /* 0x000fe4000001ff00 */
[----:B------:R-:W-:Y:S02]  /*0230*/  CS2R R12, SRZ ;  /* 0x00000000000c7805 */ /* 0x000fe4000001ff00 */
[----:B------:R-:W-:Y:S01]  /*0240*/  ISETP.GE.U32.AND P0, PT, R18, UR12, PT ;  /* 0x0000000c12007c0c */ /* 0x000fe2000bf06070 */
[----:B------:R-:W-:-:S05]  /*0250*/  IMAD.X R17, RZ, RZ, UR5, P1 ;  /* 0x00000005ff117e24 */ /* 0x000fca00088e06ff */
[----:B------:R-:W-:-:S13]  /*0260*/  ISETP.GE.U32.AND.EX P0, PT, R17, UR13, PT, P0 ;  /* 0x0000000d11007c0c */ /* 0x000fda000bf06100 */
[----:B------:R-:W-:-:S04]  /*0270*/  @!P0 LEA R4, P1, R18, UR6, 0x4 ;  /* 0x0000000612048c11 */ /* 0x000fc8000f8220ff */
[----:B------:R-:W-:-:S05]  /*0280*/  @!P0 LEA.HI.X R5, R18, UR7, R17, 0x4, P1 ;  /* 0x0000000712058c11 */ /* 0x000fca00088f2411 */
[----:B------:R0:W2:Y:S01]  /*0290*/  @!P0 LDG.E.128 R12, desc[UR14][R4.64] ;  /* 0x0000000e040c8981 */ /* 0x0000a2000c1e1d00 */
[----:B-1----:R-:W-:Y:S02]  /*02a0*/  IADD3 R27, P2, PT, R18, UR11, RZ ;  /* 0x0000000b121b7c10 */ /* 0x002fe4000ff5e0ff */
[----:B------:R-:W-:Y:S02]  /*02b0*/  CS2R R10, SRZ ;  /* 0x00000000000a7805 */ /* 0x000fe4000001ff00 */
[----:B------:R-:W-:Y:S02]  /*02c0*/  CS2R R8, SRZ ;  /* 0x0000000000087805 */ /* 0x000fe4000001ff00 */
[C---:B------:R-:W-:Y:S01]  /*02d0*/  ISETP.GE.U32.AND P1, PT, R27.reuse, UR12, PT ;  /* 0x0000000c1b007c0c */ /* 0x040fe2000bf26070 */
[----:B------:R-:W-:Y:S01]  /*02e0*/  IMAD.X R26, RZ, RZ, R17, P2 ;  /* 0x000000ffff1a7224 */ /* 0x000fe200010e0611 */
[----:B------:R-:W-:-:S04]  /*02f0*/  IADD3 R25, P3, PT, R27, UR11, RZ ;  /* 0x0000000b1b197c10 */ /* 0x000fc8000ff7e0ff */
[----:B------:R-:W-:Y:S01]  /*0300*/  ISETP.GE.U32.AND.EX P1, PT, R26, UR13, PT, P1 ;  /* 0x0000000d1a007c0c */ /* 0x000fe2000bf26110 */
[----:B------:R-:W-:Y:S01]  /*0310*/  IMAD.X R24, RZ, RZ, R26, P3 ;  /* 0x000000ffff187224 */ /* 0x000fe200018e061a */
[C---:B------:R-:W-:Y:S02]  /*0320*/  ISETP.GE.U32.AND P2, PT, R25.reuse, UR12, PT ;  /* 0x0000000c19007c0c */ /* 0x040fe4000bf46070 */
[----:B------:R-:W-:Y:S02]  /*0330*/  IADD3 R0, P4, PT, R25, UR11, RZ ;  /* 0x0000000b19007c10 */ /* 0x000fe4000ff9e0ff */
[----:B------:R-:W-:-:S03]  /*0340*/  ISETP.GE.U32.AND.EX P2, PT, R24, UR13, PT, P2 ;  /* 0x0000000d18007c0c */ /* 0x000fc6000bf46120 */
[----:B------:R-:W-:-:S04]  /*0350*/  IMAD.X R3, RZ, RZ, R24, P4 ;  /* 0x000000ffff037224 */ /* 0x000fc800020e0618 */
[----:B------:R-:W-:-:S04]  /*0360*/  @!P1 LEA R22, P3, R27, UR6, 0x4 ;  /* 0x000000061b169c11 */ /* 0x000fc8000f8620ff */
[----:B------:R-:W-:Y:S02]  /*0370*/  @!P1 LEA.HI.X R23, R27, UR7, R26, 0x4, P3 ;  /* 0x000000071b179c11 */ /* 0x000fe400098f241a */
[----:B------:R-:W-:Y:S02]  /*0380*/  ISETP.GE.U32.AND P3, PT, R0, UR12, PT ;  /* 0x0000000c00007c0c */ /* 0x000fe4000bf66070 */
[----:B------:R-:W-:Y:S02]  /*0390*/  @!P2 LEA R28, P4, R25, UR6, 0x4 ;  /* 0x00000006191cac11 */ /* 0x000fe4000f8820ff */
[----:B------:R-:W-:Y:S02]  /*03a0*/  CS2R R6, SRZ ;  /* 0x0000000000067805 */ /* 0x000fe4000001ff00 */
[----:B------:R-:W-:Y:S02]  /*03b0*/  ISETP.GE.U32.AND.EX P3, PT, R3, UR13, PT, P3 ;  /* 0x0000000d03007c0c */ /* 0x000fe4000bf66130 */
[----:B0-----:R-:W-:Y:S01]  /*03c0*/  CS2R R4, SRZ ;  /* 0x0000000000047805 */ /* 0x001fe2000001ff00 */
[----:B------:R-:W3:Y:S01]  /*03d0*/  @!P1 LDG.E.128 R8, desc[UR14][R22.64] ;  /* 0x0000000e16089981 */ /* 0x000ee2000c1e1d00 */
[----:B------:R-:W-:-:S05]  /*03e0*/  @!P2 LEA.HI.X R29, R25, UR7, R24, 0x4, P4 ;  /* 0x00000007191dac11 */ /* 0x000fca000a0f2418 */
[----:B------:R0:W4:Y:S04]  /*03f0*/  @!P2 LDG.E.128 R4, desc[UR14][R28.64] ;  /* 0x0000000e1c04a981 */ /* 0x000128000c1e1d00 */
[----:B------:R-:W-:Y:S02]  /*0400*/  @!P3 LEA R16, P4, R0, UR6, 0x4 ;  /* 0x000000060010bc11 */ /* 0x000fe4000f8820ff */
[----:B0-----:R-:W-:-:S04]  /*0410*/  @!P0 LEA R28, P5, R18, UR8, 0x4 ;  /* 0x00000008121c8c11 */ /* 0x001fc8000f8a20ff */
[----:B------:R-:W-:Y:S02]  /*0420*/  @!P0 LEA.HI.X R29, R18, UR9, R17, 0x4, P5 ;  /* 0x00000009121d8c11 */ /* 0x000fe4000a8f2411 */
[----:B------:R-:W-:Y:S01]  /*0430*/  @!P3 LEA.HI.X R17, R0, UR7, R3, 0x4, P4 ;  /* 0x000000070011bc11 */ /* 0x000fe2000a0f2403 */
[C---:B--2---:R-:W-:Y:S02]  /*0440*/  DMUL R20, R14.reuse, UR22 ;  /* 0x000000160e147c28 */ /* 0x044fe40008000000 */
[----:B------:R-:W-:Y:S01]  /*0450*/  DMUL R22, R14, UR20 ;  /* 0x000000140e167c28 */ /* 0x000fe20008000000 */
[----:B------:R-:W-:-:S05]  /*0460*/  CS2R R14, SRZ ;  /* 0x00000000000e7805 */ /* 0x000fca000001ff00 */
[C---:B------:R-:W-:Y:S02]  /*0470*/  DFMA R20, R12.reuse, UR20, -R20 ;  /* 0x000000140c147c2b */ /* 0x040fe40008000814 */
[----:B------:R-:W-:Y:S01]  /*0480*/  DFMA R22, R12, UR22, R22 ;  /* 0x000000160c167c2b */ /* 0x000fe20008000016 */
[----:B------:R-:W-:-:S06]  /*0490*/  CS2R R12, SRZ ;  /* 0x00000000000c7805 */ /* 0x000fcc000001ff00 */
[----:B------:R3:W2:Y:S04]  /*04a0*/  @!P3 LDG.E.128 R12, desc[UR14][R16.64] ;  /* 0x0000000e100cb981 */ /* 0x0006a8000c1e1d00 */
[----:B------:R0:W-:Y:S01]  /*04b0*/  @!P0 STG.E.128 desc[UR14][R28.64], R20 ;  /* 0x000000141c008986 */ /* 0x0001e2000c101d0e */
[C---:B---3--:R-:W-:Y:S02]  /*04c0*/  DMUL R16, R10.reuse, UR22 ;  /* 0x000000160a107c28 */ /* 0x048fe40008000000 */
[----:B------:R-:W-:Y:S01]  /*04d0*/  DMUL R18, R10, UR20 ;  /* 0x000000140a127c28 */ /* 0x000fe20008000000 */
[----:B0-----:R-:W-:Y:S01]  /*04e0*/  @!P1 LEA R20, P0, R27, UR8, 0x4 ;  /* 0x000000081b149c11 */ /* 0x001fe2000f8020ff */
[----:B----4-:R-:W-:-:S04]  /*04f0*/  DMUL R10, R6, UR20 ;  /* 0x00000014060a7c28 */ /* 0x010fc80008000000 */
[C---:B------:R-:W-:Y:S02]  /*0500*/  DFMA R16, R8.reuse, UR20, -R16 ;  /* 0x0000001408107c2b */ /* 0x040fe40008000810 */
[----:B------:R-:W-:Y:S02]  /*0510*/  DFMA R18, R8, UR22, R18 ;  /* 0x0000001608127c2b */ /* 0x000fe40008000012 */
[----:B------:R-:W-:Y:S01]  /*0520*/  DMUL R8, R6, UR22 ;  /* 0x0000001606087c28 */ /* 0x000fe20008000000 */
[----:B------:R-:W-:Y:S01]  /*0530*/  @!P1 LEA.HI.X R21, R27, UR9, R26, 0x4, P0 ;  /* 0x000000091b159c11 */ /* 0x000fe200080f241a */
[----:B------:R-:W-:Y:S01]  /*0540*/  DFMA R10, R4, UR22, R10 ;  /* 0x00000016040a7c2b */ /* 0x000fe2000800000a */
[----:B------:R-:W-:-:S05]  /*0550*/  @!P3 LEA R26, P4, R0, UR8, 0x4 ;  /* 0x00000008001abc11 */ /* 0x000fca000f8820ff */
[----:B------:R-:W-:Y:S01]  /*0560*/  DFMA R8, R4, UR20, -R8 ;  /* 0x0000001404087c2b */ /* 0x000fe20008000808 */
[----:B------:R-:W-:Y:S01]  /*0570*/  @!P3 LEA.HI.X R27, R0, UR9, R3, 0x4, P4 ;  /* 0x00000009001bbc11 */ /* 0x000fe2000a0f2403 */
[----:B------:R3:W-:Y:S01]  /*0580*/  @!P1 STG.E.128 desc[UR14][R20.64], R16 ;  /* 0x0000001014009986 */ /* 0x0007e2000c101d0e */
[----:B------:R-:W-:-:S04]  /*0590*/  ULEA UR4, UP0, UR11, UR4, 0x2 ;  /* 0x000000040b047291 */ /* 0x000fc8000f8010ff */
[----:B------:R-:W-:Y:S02]  /*05a0*/  UIADD3.X UR5, UPT, UPT, URZ, UR5, URZ, UP0, !UPT ;  /* 0x00000005ff057290 */ /* 0x000fe400087fe4ff */
[----:B------:R-:W-:-:S04]  /*05b0*/  UISETP.GE.U32.AND UP0, UPT, UR4, UR12, UPT ;  /* 0x0000000c0400728c */ /* 0x000fc8000bf06070 */
[----:B------:R-:W-:Y:S01]  /*05c0*/  UISETP.GE.U32.AND.EX UP0, UPT, UR5, UR13, UPT, UP0 ;  /* 0x0000000d0500728c */ /* 0x000fe2000bf06100 */
[C---:B--2---:R-:W-:Y:S02]  /*05d0*/  DMUL R22, R14.reuse, UR22 ;  /* 0x000000160e167c28 */ /* 0x044fe40008000000 */
[----:B------:R-:W-:Y:S01]  /*05e0*/  DMUL R6, R14, UR20 ;  /* 0x000000140e067c28 */ /* 0x000fe20008000000 */
[----:B------:R-:W-:-:S05]  /*05f0*/  @!P2 LEA R14, P0, R25, UR8, 0x4 ;  /* 0x00000008190eac11 */ /* 0x000fca000f8020ff */
[C---:B------:R-:W-:Y:S01]  /*0600*/  DFMA R4, R12.reuse, UR20, -R22 ;  /* 0x000000140c047c2b */ /* 0x040fe20008000816 */
[----:B------:R-:W-:Y:S01]  /*0610*/  @!P2 LEA.HI.X R15, R25, UR9, R24, 0x4, P0 ;  /* 0x00000009190fac11 */ /* 0x000fe200080f2418 */
[----:B------:R-:W-:-:S04]  /*0620*/  DFMA R6, R12, UR22, R6 ;  /* 0x000000160c067c2b */ /* 0x000fc80008000006 */
[----:B------:R3:W-:Y:S04]  /*0630*/  @!P2 STG.E.128 desc[UR14][R14.64], R8 ;  /* 0x000000080e00a986 */ /* 0x0007e8000c101d0e */
[----:B------:R3:W-:Y:S01]  /*0640*/  @!P3 STG.E.128 desc[UR14][R26.64], R4 ;  /* 0x000000041a00b986 */ /* 0x0007e2000c101d0e */
[----:B------:R-:W-:Y:S05]  /*0650*/  BRA.U !UP0, `(.L_x_4373) ;  /* 0xfffffff908ec7547 */ /* 0x000fea000b83ffff */
[----:B------:R-:W-:Y:S05]  /*0660*/  EXIT ;  /* 0x000000000000794d */ /* 0x000fea0003800000 */
.L_x_4372:
        /* <DEDUP_REMOVED lines=8> */
.L_x_4374:
        /* <DEDUP_REMOVED lines=16> */
[----:B-1----:R-:W-:-:S02]  /*07f0*/  DMUL R4, R10, UR22 ;  /* 0x000000160a047c28 */ /* 0x002fc40008000000 */
[----:B------:R-:W-:Y:S02]  /*0800*/  DMUL R6, R10, UR20 ;  /* 0x000000140a067c28 */ /* 0x000fe40008000000 */
[C---:B------:R-:W-:Y:S02]  /*0810*/  DMUL R26, R22.reuse, UR22 ;  /* 0x00000016161a7c28 */ /* 0x040fe40008000000 */
[----:B------:R-:W-:Y:S02]  /*0820*/  DMUL R10, R22, UR20 ;  /* 0x00000014160a7c28 */ /* 0x000fe40008000000 */
[C---:B------:R-:W-:Y:S02]  /*0830*/  DFMA R4, R8.reuse, UR20, -R4 ;  /* 0x0000001408047c2b */ /* 0x040fe40008000804 */
[----:B------:R-:W-:Y:S02]  /*0840*/  DFMA R6, R8, UR22, R6 ;  /* 0x0000001608067c2b */ /* 0x000fe40008000006 */
[----:B--2---:R-:W-:-:S02]  /*0850*/  DMUL R28, R18, UR22 ;  /* 0x00000016121c7c28 */ /* 0x004fc40008000000 */
[----:B------:R-:W-:Y:S02]  /*0860*/  DMUL R22, R18, UR20 ;  /* 0x0000001412167c28 */ /* 0x000fe40008000000 */
[----:B------:R-:W-:Y:S02]  /*0870*/  DFMA R8, R20, UR20, -R26 ;  /* 0x0000001414087c2b */ /* 0x000fe4000800081a */
[C---:B------:R-:W-:Y:S02]  /*0880*/  DMUL R26, R14.reuse, UR22 ;  /* 0x000000160e1a7c28 */ /* 0x040fe40008000000 */
[----:B------:R-:W-:Y:S02]  /*0890*/  DMUL R18, R14, UR20 ;  /* 0x000000140e127c28 */ /* 0x000fe40008000000 */
[----:B------:R-:W-:Y:S02]  /*08a0*/  DFMA R10, R20, UR22, R10 ;  /* 0x00000016140a7c2b */ /* 0x000fe4000800000a */
[----:B------:R-:W-:-:S02]  /*08b0*/  DFMA R20, R16, UR20, -R28 ;  /* 0x0000001410147c2b */ /* 0x000fc4000800081c */
[----:B------:R-:W-:Y:S02]  /*08c0*/  DFMA R22, R16, UR22, R22 ;  /* 0x0000001610167c2b */ /* 0x000fe40008000016 */
[C---:B------:R-:W-:Y:S01]  /*08d0*/  DFMA R16, R12.reuse, UR20, -R26 ;  /* 0x000000140c107c2b */ /* 0x040fe2000800081a */
[----:B------:R2:W-:Y:S01]  /*08e0*/  STG.E.ENL2.256 desc[UR14][R24.64], R4, R8 ;  /* 0xf80000041808797f */ /* 0x0005e2000f12180e */
[----:B------:R-:W-:-:S07]  /*08f0*/  DFMA R18, R12, UR22, R18 ;  /* 0x000000160c127c2b */ /* 0x000fce0008000012 */
[----:B------:R2:W-:Y:S01]  /*0900*/  STG.E.ENL2.256 desc[UR14][R24.64+0x20], R20, R16 ;  /* 0xf80001141810797f */ /* 0x0005e2000f12180e */
[----:B------:R-:W-:Y:S05]  /*0910*/  @!P0 BRA P1, `(.L_x_4374) ;  /* 0xfffffffc00748947 */ /* 0x000fea000083ffff */
[----:B------:R-:W-:Y:S05]  /*0920*/  EXIT ;  /* 0x000000000000794d */ /* 0x000fea0003800000 */
.L_x_4375:
        /* <DEDUP_REMOVED lines=13> */
.L_x_4830:


//--------------------- .text._ZN2at6native57_GLOBAL__N__f3eca4a2_24_ForeachBinaryOpScalar_cu_86b9896c25multi_tensor_apply_kernelINS1_18TensorListMetadataILi2EEENS1_21BinaryOpScalarFunctorIfLi2ELi1ELi1EEEJSt10multipliesIfEfEEEvT_T0_DpT1_ --------------------------
	.section	.text._ZN2at6native57_GLOBAL__N__f3eca4a2_24_ForeachBinaryOpScalar_cu_86b9896c25multi_tensor_apply_kernelINS1_18TensorListMetadataILi2EEENS1_21BinaryOpScalarFunctorIfLi2ELi1ELi1EEEJSt10multipliesIfEfEEEvT_T0_DpT1_,"ax",@progbits
	.align	128
.text._ZN2at6native57_GLOBAL__N__f3eca4a2_24_ForeachBinaryOpScalar_cu_86b9896c25multi_tensor_apply_kernelINS1_18TensorListMetadataILi2EEENS1_21BinaryOpScalarFunctorIfLi2ELi1ELi1EEEJSt10multipliesIfEfEEEvT_T0_DpT1_:
        .type           _ZN2at6native57_GLOBAL__N__f3eca4a2_24_ForeachBinaryOpScalar_cu_86b9896c25multi_tensor_apply_kernelINS1_18TensorListMetadataILi2EEENS1_21BinaryOpScalarFunctorIfLi2ELi1ELi1EEEJSt10multipliesIfEfEEEvT_T0_DpT1_,@function
        .size           _ZN2at6native57_GLOBAL__N__f3eca4a2_24_ForeachBinaryOpScalar_cu_86b9896c25multi_tensor_apply_kernelINS1_18TensorListMetadataILi2EEENS1_21BinaryOpScalarFunctorIfLi2ELi1ELi1EEEJSt10multipliesIfEfEEEvT_T0_DpT1_,(.L_x_4831 - _ZN2at6native57_GLOBAL__N__f3eca4a2_24_ForeachBinaryOpScalar_cu_86b9896c25multi_tensor_apply_kernelINS1_18TensorListMetadataILi2EEENS1_21BinaryOpScalarFunctorIfLi2ELi1ELi1EEEJSt10multipliesIfEfEEEvT_T0_DpT1_)
        .other          _ZN2at6native57_GLOBAL__N__f3eca4a2_24_ForeachBinaryOpScalar_cu_86b9896c25multi_tensor_apply_kernelINS1_18TensorListMetadataILi2EEENS1_21BinaryOpScalarFunctorIfLi2ELi1ELi1EEEJSt10multipliesIfEfEEEvT_T0_DpT1_,@"STO_CUDA_ENTRY STV_DEFAULT"
_ZN2at6native57_GLOBAL__N__f3eca4a2_24_ForeachBinaryOpScalar_cu_86b9896c25multi_tensor_apply_kernelINS1_18TensorListMetadataILi2EEENS1_21BinaryOpScalarFunctorIfLi2ELi1ELi1EEEJSt10multipliesIfEfEEEvT_T0_DpT1_:
        /* <DEDUP_REMOVED lines=38> */
[----:B------:R-:W-:Y:S05]  /*0260*/  CALL.REL.NOINC `($__internal_88_$__cuda_sm20_div_u16) ;  /* 0x0000000c003c7944 */ /* 0x000fea0003c00000 */
        /* <DEDUP_REMOVED lines=13> */
.L_x_4378:
        /* <DEDUP_REMOVED lines=40> */
[----:B0-----:R-:W-:Y:S01]  /*05c0*/  @!P1 FMUL.FTZ R20, R18, R20 ;  /* 0x0000001412149220 */ /* 0x001fe20000410000 */
        /* <DEDUP_REMOVED lines=11> */
[----:B--2---:R-:W-:Y:S01]  /*0680*/  @!P3 FMUL.FTZ R16, R4, R7 ;  /* 0x000000070410b220 */ /* 0x004fe20000410000 */
[----:B------:R-:W-:Y:S02]  /*0690*/  ISETP.GE.AND.EX P1, PT, R15, R2, PT, P1 ;  /* 0x000000020f00720c */ /* 0x000fe40003f26310 */
[----:B------:R-:W-:Y:S01]  /*06a0*/  IADD3 R7, P6, PT, R5, UR11, RZ ;  /* 0x0000000b05077c10 */ /* 0x000fe2000ffde0ff */
[----:B------:R-:W-:Y:S01]  /*06b0*/  IMAD.X R4, RZ, RZ, R17, P5 ;  /* 0x000000ffff047224 */ /* 0x000fe200028e0611 */
[-C--:B------:R-:W-:Y:S01]  /*06c0*/  ISETP.GE.U32.AND P4, PT, R27, R0.reuse, PT ;  /* 0x000000001b00720c */ /* 0x080fe20003f86070 */
[----:B---3--:R-:W-:Y:S01]  /*06d0*/  @!P2 FMUL.FTZ R14, R6, R29 ;  /* 0x0000001d060ea220 */ /* 0x008fe20000410000 */
        /* <DEDUP_REMOVED lines=9> */
[----:B----4-:R-:W-:Y:S01]  /*0770*/  @!P0 FMUL.FTZ R16, R8, R9 ;  /* 0x0000000908108220 */ /* 0x010fe20000410000 */
        /* <DEDUP_REMOVED lines=31> */
[----:B--2---:R-:W-:Y:S01]  /*0970*/  @!P1 FMUL.FTZ R27, R8, R19 ;  /* 0x00000013081b9220 */ /* 0x004fe20000410000 */
[----:B------:R-:W-:Y:S01]  /*0980*/  @!P2 LEA.HI.X R19, R5, R11, R4, 0x2, P0 ;  /* 0x0000000b0513a211 */ /* 0x000fe200000f1404 */
[----:B-----5:R-:W-:-:S03]  /*0990*/  @!P3 FMUL.FTZ R9, R9, R24 ;  /* 0x000000180909b220 */ /* 0x020fc60000410000 */
[----:B------:R1:W-:Y:S04]  /*09a0*/  @!P1 STG.E desc[UR12][R14.64], R27 ;  /* 0x0000001b0e009986 */ /* 0x0003e8000c10190c */
[----:B------:R1:W-:Y:S01]  /*09b0*/  @!P3 STG.E desc[UR12][R16.64], R9 ;  /* 0x000000091000b986 */ /* 0x0003e2000c10190c */
[----:B----4-:R-:W-:Y:S01]  /*09c0*/  @!P2 FMUL.FTZ R25, R22, R25 ;  /* 0x000000191619a220 */ /* 0x010fe20000410000 */
[----:B---3--:R-:W-:-:S04]  /*09d0*/  @!P4 FMUL.FTZ R23, R23, R26 ;  /* 0x0000001a1717c220 */ /* 0x008fc80000410000 */
[----:B------:R1:W-:Y:S04]  /*09e0*/  @!P2 STG.E desc[UR12][R18.64], R25 ;  /* 0x000000191200a986 */ /* 0x0003e8000c10190c */
[----:B------:R1:W-:Y:S01]  /*09f0*/  @!P4 STG.E desc[UR12][R20.64], R23 ;  /* 0x000000171400c986 */ /* 0x0003e2000c10190c */
[----:B------:R-:W-:Y:S05]  /*0a00*/  BRA.U UP0, `(.L_x_4378) ;  /* 0xfffffff9004c7547 */ /* 0x000fea000b83ffff */
.L_x_4377:
        /* <DEDUP_REMOVED lines=43> */
[----:B0-----:R-:W-:Y:S01]  /*0cc0*/  FMUL.FTZ R27, R0, UR4 ;  /* 0x00000004001b7c20 */ /* 0x001fe20008410000 */
[----:B--2---:R-:W-:-:S04]  /*0cd0*/  FMUL.FTZ R3, R18, UR4 ;  /* 0x0000000412037c20 */ /* 0x004fc80008410000 */
[----:B------:R0:W-:Y:S01]  /*0ce0*/  @!P0 STG.E desc[UR12][R8.64], R27 ;  /* 0x0000001b08008986 */ /* 0x0001e2000c10190c */
[----:B---3--:R-:W-:-:S03]  /*0cf0*/  FMUL.FTZ R5, R6, UR4 ;  /* 0x0000000406057c20 */ /* 0x008fc60008410000 */
[----:B------:R0:W-:Y:S01]  /*0d00*/  @!P1 STG.E desc[UR12][R14.64], R3 ;  /* 0x000000030e009986 */ /* 0x0001e2000c10190c */
[----:B----4-:R-:W-:-:S03]  /*0d10*/  FMUL.FTZ R13, R20, UR4 ;  /* 0x00000004140d7c20 */ /* 0x010fc60008410000 */
[----:B------:R0:W-:Y:S01]  /*0d20*/  @!P2 STG.E desc[UR12][R16.64], R5 ;  /* 0x000000051000a986 */ /* 0x0001e2000c10190c */
[----:B------:R-:W-:Y:S05]  /*0d30*/  @P3 EXIT ;  /* 0x000000000000394d */ /* 0x000fea0003800000 */
[----:B------:R-:W-:-:S04]  /*0d40*/  LEA R2, P0, R7, R10, 0x2 ;  /* 0x0000000a07027211 */ /* 0x000fc800078010ff */
[----:B0-----:R-:W-:-:S05]  /*0d50*/  LEA.HI.X R3, R7, R11, R25, 0x2, P0 ;  /* 0x0000000b07037211 */ /* 0x001fca00000f1419 */
[----:B------:R-:W-:Y:S01]  /*0d60*/  STG.E desc[UR12][R2.64], R13 ;  /* 0x0000000d02007986 */ /* 0x000fe2000c10190c */
[----:B------:R-:W-:Y:S05]  /*0d70*/  EXIT ;  /* 0x000000000000794d */ /* 0x000fea0003800000 */
.L_x_4376:
        /* <DEDUP_REMOVED lines=8> */
.L_x_4379:
        /* <DEDUP_REMOVED lines=15> */
[----:B-1----:R-:W-:Y:S01]  /*0ef0*/  FMUL.FTZ R4, R4, UR5 ;  /* 0x0000000504047c20 */ /* 0x002fe20008410000 */
[----:B------:R-:W-:Y:S01]  /*0f00*/  FMUL.FTZ R5, R5, UR5 ;  /* 0x0000000505057c20 */ /* 0x000fe20008410000 */
[----:B------:R-:W-:Y:S01]  /*0f10*/  FMUL.FTZ R6, R6, UR5 ;  /* 0x0000000506067c20 */ /* 0x000fe20008410000 */
[----:B------:R-:W-:-:S05]  /*0f20*/  FMUL.FTZ R7, R7, UR5 ;  /* 0x0000000507077c20 */ /* 0x000fca0008410000 */
[----:B------:R2:W-:Y:S04]  /*0f30*/  STG.E.128 desc[UR12][R8.64], R4 ;  /* 0x0000000408007986 */ /* 0x0005e8000c101d0c */
[----:B------:R-:W-:Y:S05]  /*0f40*/  @!P0 BRA P1, `(.L_x_4379) ;  /* 0xfffffffc00ac8947 */ /* 0x000fea000083ffff */
[----:B------:R-:W-:Y:S05]  /*0f50*/  EXIT ;  /* 0x000000000000794d */ /* 0x000fea0003800000 */
        .weak           $__internal_88_$__cuda_sm20_div_u16
        .type           $__internal_88_$__cuda_sm20_div_u16,@function
        .size           $__internal_88_$__cuda_sm20_div_u16,(.L_x_4831 - $__internal_88_$__cuda_sm20_div_u16)
$__internal_88_$__cuda_sm20_div_u16:
        /* <DEDUP_REMOVED lines=19> */
[----:B------:R-:W-:Y:S05]  /*1090*/  RET.REL.NODEC R4 `(_ZN2at6native57_GLOBAL__N__f3eca4a2_24_ForeachBinaryOpScalar_cu_86b9896c25multi_tensor_apply_kernelINS1_18TensorListMetadataILi2EEENS1_21BinaryOpScalarFunctorIfLi2ELi1ELi1EEEJSt10multipliesIfEfEEEvT_T0_DpT1_) ;  /* 0xffffffec04d87950 */ /* 0x000fea0003c3ffff */
.L_x_4380:
        /* <DEDUP_REMOVED lines=14> */
.L_x_4831:


//--------------------- .text._ZN2at6native57_GLOBAL__N__f3eca4a2_24_ForeachBinaryOpScalar_cu_86b9896c25multi_tensor_apply_kernelINS1_18TensorListMetadataILi2EEENS1_21BinaryOpScalarFunctorIdLi2ELi1ELi1EEEJSt10multipliesIdEdEEEvT_T0_DpT1_ --------------------------
	.section	.text._ZN2at6native57_GLOBAL__N__f3eca4a2_24_ForeachBinaryOpScalar_cu_86b9896c25multi_tensor_apply_kernelINS1_18TensorListMetadataILi2EEENS1_21BinaryOpScalarFunctorIdLi2ELi1ELi1EEEJSt10multipliesIdEdEEEvT_T0_DpT1_,"ax",@progbits
	.align	128
.text._ZN2at6native57_GLOBAL__N__f3eca4a2_24_ForeachBinaryOpScalar_cu_86b9896c25multi_tensor_apply_kernelINS1_18TensorListMetadataILi2EEENS1_21BinaryOpScalarFunctorIdLi2ELi1ELi1EEEJSt10multipliesIdEdEEEvT_T0_DpT1_:
        .type           _ZN2at6native57_GLOBAL__N__f3eca4a2_24_ForeachBinaryOpScalar_cu_86b9896c25multi_tensor_apply_kernelINS1_18TensorListMetadataILi2EEENS1_21BinaryOpScalarFunctorIdLi2ELi1ELi1EEEJSt10multipliesIdEdEEEvT_T0_DpT1_,@function
        .size           _ZN2at6native57_GLOBAL__N__f3eca4a2_24_ForeachBinaryOpScalar_cu_86b9896c25multi_tensor_apply_kernelINS1_18TensorListMetadataILi2EEENS1_21BinaryOpScalarFunctorIdLi2ELi1ELi1EEEJSt10multipliesIdEdEEEvT_T0_DpT1_,(.L_x_4833 - _ZN2at6native57_GLOBAL__N__f3eca4a2_24_ForeachBinaryOpScalar_cu_86b9896c25multi_tensor_apply_kernelINS1_18TensorListMetadataILi2EEENS1_21BinaryOpScalarFunctorIdLi2ELi1ELi1EEEJSt10multipliesIdEdEEEvT_T0_DpT1_)
        .other          _ZN2at6native57_GLOBAL__N__f3eca4a2_24_ForeachBinaryOpScalar_cu_86b9896c25multi_tensor_apply_kernelINS1_18TensorListMetadataILi2EEENS1_21BinaryOpScalarFunctorIdLi2ELi1ELi1EEEJSt10multipliesIdEdEEEvT_T0_DpT1_,@"STO_CUDA_ENTRY STV_DEFAULT"
_ZN2at6native57_GLOBAL__N__f3eca4a2_24_ForeachBinaryOpScalar_cu_86b9896c25multi_tensor_apply_kernelINS1_18TensorListMetadataILi2EEENS1_21BinaryOpScalarFunctorIdLi2ELi1ELi1EEEJSt10multipliesIdEdEEEvT_T0_DpT1_:
        /* <DEDUP_REMOVED lines=38> */
[----:B------:R-:W-:Y:S05]  /*0260*/  CALL.REL.NOINC `($__internal_89_$__cuda_sm20_div_u16) ;  /* 0x0000000c00447944 */ /* 0x000fea0003c00000 */
        /* <DEDUP_REMOVED lines=13> */
.L_x_4383:
        /* <DEDUP_REMOVED lines=31> */
[----:B--2---:R-:W-:Y:S01]  /*0530*/  @!P0 DMUL R12, R4, R12 ;  /* 0x0000000c040c8228 */ /* 0x004fe20000000000 */
        /* <DEDUP_REMOVED lines=9> */
[----:B---3--:R-:W-:Y:S02]  /*05d0*/  @!P2 DMUL R20, R20, R18 ;  /* 0x000000121414a228 */ /* 0x008fe40000000000 */
[----:B------:R-:W4:Y:S05]  /*05e0*/  @!P1 LDC.64 R18, c[0x0][0xfd0] ;  /* 0x0003f400ff129b82 */ /* 0x000f2a0000000a00 */
[----:B------:R0:W-:Y:S02]  /*05f0*/  @!P2 STG.E.64 desc[UR12][R12.64], R20 ;  /* 0x000000140c00a986 */ /* 0x0001e4000c101b0c */
[----:B0-----:R-:W-:Y:S01]  /*0600*/  IADD3 R21, P0, PT, R14, UR10, RZ ;  /* 0x0000000a0e157c10 */ /* 0x001fe2000ff1e0ff */
[----:B------:R-:W2:Y:S01]  /*0610*/  @!P3 LDC.64 R12, c[0x0][0xfd0] ;  /* 0x0003f400ff0cbb82 */ /* 0x000ea20000000a00 */
[----:B------:R-:W-:-:S03]  /*0620*/  @!P1 LEA R14, P2, R15, R6, 0x3 ;  /* 0x000000060f0e9211 */ /* 0x000fc600078418ff */
[----:B------:R-:W-:Y:S01]  /*0630*/  IMAD.X R23, RZ, RZ, R23, P0 ;  /* 0x000000ffff177224 */ /* 0x000fe200000e0617 */
[----:B------:R-:W-:Y:S01]  /*0640*/  ISETP.GE.U32.AND P0, PT, R21, R0, PT ;  /* 0x000000001500720c */ /* 0x000fe20003f06070 */
[----:B----4-:R-:W-:Y:S01]  /*0650*/  @!P1 DMUL R18, R28, R18 ;  /* 0x000000121c129228 */ /* 0x010fe20000000000 */
[-C--:B------:R-:W-:Y:S02]  /*0660*/  @!P1 LEA.HI.X R15, R15, R7.reuse, R27, 0x3, P2 ;  /* 0x000000070f0f9211 */ /* 0x080fe400010f1c1b */
[----:B------:R-:W-:Y:S02]  /*0670*/  ISETP.GE.AND.EX P0, PT, R23, R2, PT, P0 ;  /* 0x000000021700720c */ /* 0x000fe40003f06300 */
[----:B------:R-:W-:Y:S02]  /*0680*/  @!P3 LEA.HI.X R27, R10, R7, R25, 0x3, P4 ;  /* 0x000000070a1bb211 */ /* 0x000fe400020f1c19 */
[----:B------:R-:W-:Y:S09]  /*0690*/  @!P1 STG.E.64 desc[UR12][R14.64], R18 ;  /* 0x000000120e009986 */ /* 0x000ff2000c101b0c */
[----:B------:R-:W-:-:S04]  /*06a0*/  @!P0 LEA R28, P5, R21, R8, 0x3 ;  /* 0x00000008151c8211 */ /* 0x000fc800078a18ff */
[----:B------:R-:W-:Y:S01]  /*06b0*/  @!P0 LEA.HI.X R29, R21, R9, R23, 0x3, P5 ;  /* 0x00000009151d8211 */ /* 0x000fe200028f1c17 */
[----:B--2---:R-:W-:Y:S01]  /*06c0*/  @!P3 DMUL R4, R4, R12 ;  /* 0x0000000c0404b228 */ /* 0x004fe20000000000 */
        /* <DEDUP_REMOVED lines=26> */
[----:B--2---:R-:W-:Y:S01]  /*0870*/  @!P0 DMUL R10, R12, R10 ;  /* 0x0000000a0c0a8228 */ /* 0x004fe20000000000 */
        /* <DEDUP_REMOVED lines=18> */
[----:B---3--:R-:W-:Y:S01]  /*09a0*/  @!P1 DMUL R14, R16, R14 ;  /* 0x0000000e100e9228 */ /* 0x008fe20000000000 */
[----:B------:R-:W4:Y:S06]  /*09b0*/  @!P2 LDC.64 R16, c[0x0][0xfd0] ;  /* 0x0003f400ff10ab82 */ /* 0x000f2c0000000a00 */
[----:B------:R1:W-:Y:S01]  /*09c0*/  @!P1 STG.E.64 desc[UR12][R22.64], R14 ;  /* 0x0000000e16009986 */ /* 0x0003e2000c101b0c */
[----:B----4-:R-:W-:Y:S01]  /*09d0*/  @!P2 DMUL R16, R18, R16 ;  /* 0x000000101210a228 */ /* 0x010fe20000000000 */
[----:B------:R-:W2:Y:S06]  /*09e0*/  @!P3 LDC.64 R18, c[0x0][0xfd0] ;  /* 0x0003f400ff12bb82 */ /* 0x000eac0000000a00 */
[----:B------:R1:W-:Y:S01]  /*09f0*/  @!P2 STG.E.64 desc[UR12][R4.64], R16 ;  /* 0x000000100400a986 */ /* 0x0003e2000c101b0c */
[----:B--2---:R-:W-:-:S07]  /*0a00*/  @!P3 DMUL R12, R12, R18 ;  /* 0x000000120c0cb228 */ /* 0x004fce0000000000 */
[----:B------:R1:W-:Y:S01]  /*0a10*/  @!P3 STG.E.64 desc[UR12][R26.64], R12 ;  /* 0x0000000c1a00b986 */ /* 0x0003e2000c101b0c */
[----:B------:R-:W-:Y:S05]  /*0a20*/  BRA.U UP0, `(.L_x_4383) ;  /* 0xfffffff900447547 */ /* 0x000fea000b83ffff */
.L_x_4382:
        /* <DEDUP_REMOVED lines=43> */
[----:B0-----:R-:W-:-:S02]  /*0ce0*/  DMUL R10, R10, UR4 ;  /* 0x000000040a0a7c28 */ /* 0x001fc40008000000 */
[----:B--2---:R-:W-:Y:S02]  /*0cf0*/  DMUL R12, R12, UR4 ;  /* 0x000000040c0c7c28 */ /* 0x004fe40008000000 */
[----:B---3--:R-:W-:-:S03]  /*0d00*/  DMUL R16, R16, UR4 ;  /* 0x0000000410107c28 */ /* 0x008fc60008000000 */
[----:B------:R0:W-:Y:S04]  /*0d10*/  @!P0 STG.E.64 desc[UR12][R20.64], R10 ;  /* 0x0000000a14008986 */ /* 0x0001e8000c101b0c */
[----:B------:R0:W-:Y:S04]  /*0d20*/  @!P1 STG.E.64 desc[UR12][R22.64], R12 ;  /* 0x0000000c16009986 */ /* 0x0001e8000c101b0c */
[----:B------:R0:W-:Y:S01]  /*0d30*/  @!P2 STG.E.64 desc[UR12][R4.64], R16 ;  /* 0x000000100400a986 */ /* 0x0001e2000c101b0c */
[----:B----4-:R-:W-:Y:S01]  /*0d40*/  DMUL R8, R2, UR4 ;  /* 0x0000000402087c28 */ /* 0x010fe20008000000 */
[----:B------:R-:W-:Y:S10]  /*0d50*/  @P3 EXIT ;  /* 0x000000000000394d */ /* 0x000ff40003800000 */
[----:B------:R-:W-:-:S04]  /*0d60*/  LEA R2, P0, R19, R6, 0x3 ;  /* 0x0000000613027211 */ /* 0x000fc800078018ff */
[----:B------:R-:W-:-:S05]  /*0d70*/  LEA.HI.X R3, R19, R7, R0, 0x3, P0 ;  /* 0x0000000713037211 */ /* 0x000fca00000f1c00 */
[----:B------:R-:W-:Y:S01]  /*0d80*/  STG.E.64 desc[UR12][R2.64], R8 ;  /* 0x0000000802007986 */ /* 0x000fe2000c101b0c */
[----:B------:R-:W-:Y:S05]  /*0d90*/  EXIT ;  /* 0x000000000000794d */ /* 0x000fea0003800000 */
.L_x_4381:
        /* <DEDUP_REMOVED lines=8> */
.L_x_4384:
        /* <DEDUP_REMOVED lines=15> */
[----:B-1----:R-:W-:-:S02]  /*0f10*/  DMUL R16, R16, UR6 ;  /* 0x0000000610107c28 */ /* 0x002fc40008000000 */
[----:B------:R-:W-:Y:S02]  /*0f20*/  DMUL R18, R18, UR6 ;  /* 0x0000000612127c28 */ /* 0x000fe40008000000 */
[----:B------:R-:W-:Y:S02]  /*0f30*/  DMUL R12, R12, UR6 ;  /* 0x000000060c0c7c28 */ /* 0x000fe40008000000 */
[----:B------:R-:W-:-:S07]  /*0f40*/  DMUL R14, R14, UR6 ;  /* 0x000000060e0e7c28 */ /* 0x000fce0008000000 */
[----:B------:R2:W-:Y:S01]  /*0f50*/  STG.E.ENL2.256 desc[UR12][R2.64], R16, R12 ;  /* 0xf8000010020c797f */ /* 0x0005e2000f12180c */
[----:B------:R-:W-:Y:S05]  /*0f60*/  @!P0 BRA P1, `(.L_x_4384) ;  /* 0xfffffffc00ac8947 */ /* 0x000fea000083ffff */
[----:B------:R-:W-:Y:S05]  /*0f70*/  EXIT ;  /* 0x000000000000794d */ /* 0x000fea0003800000 */
        .weak           $__internal_89_$__cuda_sm20_div_u16
        .type           $__internal_89_$__cuda_sm20_div_u16,@function
        .size           $__internal_89_$__cuda_sm20_div_u16,(.L_x_4833 - $__internal_89_$__cuda_sm20_div_u16)
$__internal_89_$__cuda_sm20_div_u16:
        /* <DEDUP_REMOVED lines=19> */
[----:B------:R-:W-:Y:S05]  /*10b0*/  RET.REL.NODEC R4 `(_ZN2at6native57_GLOBAL__N__f3eca4a2_24_ForeachBinaryOpScalar_cu_86b9896c25multi_tensor_apply_kernelINS1_18TensorListMetadataILi2EEENS1_21BinaryOpScalarFunctorIdLi2ELi1ELi1EEEJSt10multipliesIdEdEEEvT_T0_DpT1_) ;  /* 0xffffffec04d07950 */ /* 0x000fea0003c3ffff */
.L_x_4385:
        /* <DEDUP_REMOVED lines=12> */
.L_x_4833:


//--------------------- .text._ZN2at6native57_GLOBAL__N__f3eca4a2_24_ForeachBinaryOpScalar_cu_86b9896c25multi_tensor_apply_kernelINS1_18TensorListMetadataILi2EEENS1_21BinaryOpScalarFunctorIsLi2ELi1ELi1EEEJSt10multipliesIsEsEEEvT_T0_DpT1_ --------------------------
	.section	.text._ZN2at6native57_GLOBAL__N__f3eca4a2_24_ForeachBinaryOpScalar_cu_86b9896c25multi_tensor_apply_kernelINS1_18TensorListMetadataILi2EEENS1_21BinaryOpScalarFunctorIsLi2ELi1ELi1EEEJSt10multipliesIsEsEEEvT_T0_DpT1_,"ax",@progbits
	.align	128
.text._ZN2at6native57_GLOBAL__N__f3eca4a2_24_ForeachBinaryOpScalar_cu_86b9896c25multi_tensor_apply_kernelINS1_18TensorListMetadataILi2EEENS1_21BinaryOpScalarFunctorIsLi2ELi1ELi1EEEJSt10multipliesIsEsEEEvT_T0_DpT1_:
        .type           _ZN2at6native57_GLOBAL__N__f3eca4a2_24_ForeachBinaryOpScalar_cu_86b9896c25multi_tensor_apply_kernelINS1_18TensorListMetadataILi2EEENS1_21BinaryOpScalarFunctorIsLi2ELi1ELi1EEEJSt10multipliesIsEsEEEvT_T0_DpT1_,@function
        .size           _ZN2at6native57_GLOBAL__N__f3eca4a2_24_ForeachBinaryOpScalar_cu_86b9896c25multi_tensor_apply_kernelINS1_18TensorListMetadataILi2EEENS1_21BinaryOpScalarFunctorIsLi2ELi1ELi1EEEJSt10multipliesIsEsEEEvT_T0_DpT1_,(.L_x_4835 - _ZN2at6native57_GLOBAL__N__f3eca4a2_24_ForeachBinaryOpScalar_cu_86b9896c25multi_tensor_apply_kernelINS1_18TensorListMetadataILi2EEENS1_21BinaryOpScalarFunctorIsLi2ELi1ELi1EEEJSt10multipliesIsEsEEEvT_T0_DpT1_)
        .other          _ZN2at6native57_GLOBAL__N__f3eca4a2_24_ForeachBinaryOpScalar_cu_86b9896c25multi_tensor_apply_kernelINS1_18TensorListMetadataILi2EEENS1_21BinaryOpScalarFunctorIsLi2ELi1ELi1EEEJSt10multipliesIsEsEEEvT_T0_DpT1_,@"STO_CUDA_ENTRY STV_DEFAULT"
_ZN2at6native57_GLOBAL__N__f3eca4a2_24_ForeachBinaryOpScalar_cu_86b9896c25multi_tensor_apply_kernelINS1_18TensorListMetadataILi2EEENS1_21BinaryOpScalarFunctorIsLi2ELi1ELi1EEEJSt10multipliesIsEsEEEvT_T0_DpT1_:
        /* <DEDUP_REMOVED lines=38> */
[----:B------:R-:W-:Y:S05]  /*0260*/  CALL.REL.NOINC `($__internal_90_$__cuda_sm20_div_u16) ;  /* 0x0000000c00c07944 */ /* 0x000fea0003c00000 */
        /* <DEDUP_REMOVED lines=13> */
.L_x_4388:
        /* <DEDUP_REMOVED lines=12> */
[C---:B------:R-:W-:Y:S02]  /*0400*/  @!P1 LEA R4, P0, R25.reuse, R12, 0x1 ;  /* 0x0000000c19049211 */ /* 0x040fe400078008ff */
[----:B------:R-:W-:Y:S02]  /*0410*/  ISETP.GE.AND.EX P2, PT, R20, R2, PT, P2 ;  /* 0x000000021400720c */ /* 0x000fe40003f46320 */
[-C--:B------:R-:W-:Y:S02]  /*0420*/  @!P1 LEA.HI.X R5, R25, R13.reuse, R15, 0x1, P0 ;  /* 0x0000000d19059211 */ /* 0x080fe400000f0c0f */
[C---:B------:R-:W-:Y:S02]  /*0430*/  @!P3 LEA R8, P0, R27.reuse, R12, 0x1 ;  /* 0x0000000c1b08b211 */ /* 0x040fe400078008ff */
[----:B------:R-:W-:Y:S01]  /*0440*/  PRMT R6, RZ, 0x7610, R6 ;  /* 0x00007610ff067816 */ /* 0x000fe20000000006 */
[----:B------:R0:W2:Y:S01]  /*0450*/  @!P1 LDG.E.U16 R22, desc[UR12][R4.64] ;  /* 0x0000000c04169981 */ /* 0x0000a2000c1e1500 */
[----:B------:R-:W-:-:S02]  /*0460*/  @!P3 LEA.HI.X R9, R27, R13, R29, 0x1, P0 ;  /* 0x0000000d1b09b211 */ /* 0x000fc400000f0c1d */
[----:B------:R-:W-:-:S03]  /*0470*/  IADD3 R17, P5, PT, R23, UR11, RZ ;  /* 0x0000000b17117c10 */ /* 0x000fc6000ffbe0ff */
[----:B------:R1:W3:Y:S01]  /*0480*/  @!P3 LDG.E.U16 R6, desc[UR12][R8.64] ;  /* 0x0000000c0806b981 */ /* 0x0002e2000c1e1500 */
[----:B------:R-:W-:Y:S01]  /*0490*/  @!P2 LEA R18, P4, R23, R12, 0x1 ;  /* 0x0000000c1712a211 */ /* 0x000fe200078808ff */
[--C-:B------:R-:W-:Y:S01]  /*04a0*/  IMAD.X R21, RZ, RZ, R20.reuse, P5 ;  /* 0x000000ffff157224 */ /* 0x100fe200028e0614 */
[----:B------:R-:W-:Y:S02]  /*04b0*/  PRMT R7, RZ, 0x7610, R7 ;  /* 0x00007610ff077816 */ /* 0x000fe40000000007 */
[----:B------:R-:W-:Y:S02]  /*04c0*/  ISETP.GE.U32.AND P0, PT, R17, R0, PT ;  /* 0x000000001100720c */ /* 0x000fe40003f06070 */
[----:B------:R-:W-:Y:S02]  /*04d0*/  @!P2 LEA.HI.X R19, R23, R13, R20, 0x1, P4 ;  /* 0x0000000d1713a211 */ /* 0x000fe400020f0c14 */
[----:B------:R-:W-:-:S03]  /*04e0*/  ISETP.GE.AND.EX P0, PT, R21, R2, PT, P0 ;  /* 0x000000021500720c */ /* 0x000fc60003f06300 */
[----:B------:R4:W5:Y:S01]  /*04f0*/  @!P2 LDG.E.U16 R7, desc[UR12][R18.64] ;  /* 0x0000000c1207a981 */ /* 0x000962000c1e1500 */
[----:B------:R-:W-:-:S09]  /*0500*/  PRMT R14, RZ, 0x7610, R14 ;  /* 0x00007610ff0e7816 */ /* 0x000fd2000000000e */
[----:B0-----:R-:W-:-:S04]  /*0510*/  @!P0 LEA R4, P4, R17, R12, 0x1 ;  /* 0x0000000c11048211 */ /* 0x001fc800078808ff */
[----:B------:R-:W-:-:S05]  /*0520*/  @!P0 LEA.HI.X R5, R17, R13, R21, 0x1, P4 ;  /* 0x0000000d11058211 */ /* 0x000fca00020f0c15 */
[----:B------:R0:W5:Y:S01]  /*0530*/  @!P0 LDG.E.U16 R14, desc[UR12][R4.64] ;  /* 0x0000000c040e8981 */ /* 0x000162000c1e1500 */
[----:B-1----:R-:W4:Y:S08]  /*0540*/  @!P1 LDC.U16 R8, c[0x0][0xfca] ;  /* 0x0003f280ff089b82 */ /* 0x002f300000000400 */
[----:B------:R-:W1:Y:S08]  /*0550*/  @!P3 LDC.U16 R24, c[0x0][0xfca] ;  /* 0x0003f280ff18bb82 */ /* 0x000e700000000400 */
[----:B------:R-:W3:Y:S01]  /*0560*/  @!P2 LDC.U16 R16, c[0x0][0xfca] ;  /* 0x0003f280ff10ab82 */ /* 0x000ee20000000400 */
[----:B----4-:R-:W-:-:S02]  /*0570*/  @!P1 PRMT R19, R8, 0x9910, RZ ;  /* 0x0000991008139816 */ /* 0x010fc400000000ff */
[----:B------:R-:W-:-:S04]  /*0580*/  @!P2 LEA R8, P4, R23, R10, 0x1 ;  /* 0x0000000a1708a211 */ /* 0x000fc800078808ff */
[-C--:B------:R-:W-:Y:S02]  /*0590*/  @!P2 LEA.HI.X R9, R23, R11.reuse, R20, 0x1, P4 ;  /* 0x0000000b1709a211 */ /* 0x080fe400020f0c14 */
[CC--:B0-----:R-:W-:Y:S02]  /*05a0*/  @!P1 LEA R4, P4, R25.reuse, R10.reuse, 0x1 ;  /* 0x0000000a19049211 */ /* 0x0c1fe400078808ff */
[----:B-1----:R-:W-:Y:S02]  /*05b0*/  @!P3 PRMT R24, R24, 0x9910, RZ ;  /* 0x000099101818b816 */ /* 0x002fe400000000ff */
[----:B------:R-:W-:Y:S02]  /*05c0*/  @!P1 LEA.HI.X R5, R25, R11, R15, 0x1, P4 ;  /* 0x0000000b19059211 */ /* 0x000fe400020f0c0f */
[----:B------:R-:W-:Y:S02]  /*05d0*/  @!P0 LEA R20, P5, R17, R10, 0x1 ;  /* 0x0000000a11148211 */ /* 0x000fe400078a08ff */
[----:B------:R-:W-:-:S02]  /*05e0*/  IADD3 R25, P4, PT, R25, UR10, RZ ;  /* 0x0000000a19197c10 */ /* 0x000fc4000ff9e0ff */
[----:B------:R-:W-:Y:S02]  /*05f0*/  @!P0 LEA.HI.X R21, R17, R11, R21, 0x1, P5 ;  /* 0x0000000b11158211 */ /* 0x000fe400028f0c15 */
[----:B------:R-:W0:Y:S01]  /*0600*/  @!P0 LDC.U16 R17, c[0x0][0xfca] ;  /* 0x0003f280ff118b82 */ /* 0x000e220000000400 */
[----:B------:R-:W-:Y:S01]  /*0610*/  IMAD.X R15, RZ, RZ, R15, P4 ;  /* 0x000000ffff0f7224 */ /* 0x000fe200020e060f */
[----:B0-----:R-:W-:Y:S02]  /*0620*/  @!P0 PRMT R17, R17, 0x9910, RZ ;  /* 0x0000991011118816 */ /* 0x001fe400000000ff */
[----:B--2---:R-:W-:-:S05]  /*0630*/  @!P1 PRMT R18, R22, 0x9910, RZ ;  /* 0x0000991016129816 */ /* 0x004fca00000000ff */
[----:B------:R-:W-:Y:S01]  /*0640*/  @!P1 IMAD R19, R19, R18, RZ ;  /* 0x0000001213139224 */ /* 0x000fe200078e02ff */
[----:B---3--:R-:W-:Y:S01]  /*0650*/  @!P3 PRMT R23, R6, 0x9910, RZ ;  /* 0x000099100617b816 */ /* 0x008fe200000000ff */
[----:B------:R-:W-:Y:S01]  /*0660*/  @!P3 IMAD.MOV.U32 R6, RZ, RZ, R24 ;  /* 0x000000ffff06b224 */ /* 0x000fe200078e0018 */
[----:B------:R-:W-:Y:S02]  /*0670*/  @!P2 PRMT R18, R16, 0x9910, RZ ;  /* 0x000099101012a816 */ /* 0x000fe400000000ff */
[----:B------:R0:W-:Y:S01]  /*0680*/  @!P1 STG.E.U16 desc[UR12][R4.64], R19 ;  /* 0x0000001304009986 */ /* 0x0001e2000c10150c */
[----:B------:R-:W-:Y:S01]  /*0690*/  @!P3 IMAD R23, R6, R23, RZ ;  /* 0x000000170617b224 */ /* 0x000fe200078e02ff */
[----:B------:R-:W-:Y:S02]  /*06a0*/  @!P3 LEA R6, P1, R27, R10, 0x1 ;  /* 0x0000000a1b06b211 */ /* 0x000fe400078208ff */
[----:B-----5:R-:W-:Y:S02]  /*06b0*/  @!P2 PRMT R16, R7, 0x9910, RZ ;  /* 0x000099100710a816 */ /* 0x020fe400000000ff */
[----:B------:R-:W-:-:S02]  /*06c0*/  @!P3 LEA.HI.X R7, R27, R11, R29, 0x1, P1 ;  /* 0x0000000b1b07b211 */ /* 0x000fc400008f0c1d */
[----:B------:R-:W-:Y:S01]  /*06d0*/  IADD3 R27, P4, PT, R27, UR10, RZ ;  /* 0x0000000a1b1b7c10 */ /* 0x000fe2000ff9e0ff */
[----:B------:R-:W-:Y:S01]  /*06e0*/  @!P2 IMAD R16, R18, R16, RZ ;  /* 0x000000101210a224 */ /* 0x000fe200078e02ff */
[-C--:B------:R-:W-:Y:S01]  /*06f0*/  ISETP.GE.U32.AND P1, PT, R25, R0.reuse, PT ;  /* 0x000000001900720c */ /* 0x080fe20003f26070 */
[----:B------:R1:W-:Y:S01]  /*0700*/  @!P3 STG.E.U16 desc[UR12][R6.64], R23 ;  /* 0x000000170600b986 */ /* 0x0003e2000c10150c */
[C---:B------:R-:W-:Y:S01]  /*0710*/  ISETP.GE.U32.AND P3, PT, R27.reuse, R0, PT ;  /* 0x000000001b00720c */ /* 0x040fe20003f66070 */
[----:B------:R-:W-:Y:S01]  /*0720*/  IMAD.X R29, RZ, RZ, R29, P4 ;  /* 0x000000ffff1d7224 */ /* 0x000fe200020e061d */
[----:B0-----:R-:W-:Y:S01]  /*0730*/  IADD3 R5, P4, PT, R27, UR11, RZ ;  /* 0x0000000b1b057c10 */ /* 0x001fe2000ff9e0ff */
[----:B------:R0:W-:Y:S01]  /*0740*/  @!P2 STG.E.U16 desc[UR12][R8.64], R16 ;  /* 0x000000100800a986 */ /* 0x0001e2000c10150c */
[-C--:B------:R-:W-:Y:S02]  /*0750*/  ISETP.GE.AND.EX P1, PT, R15, R2.reuse, PT, P1 ;  /* 0x000000020f00720c */ /* 0x080fe40003f26310 */
[----:B------:R-:W-:Y:S01]  /*0760*/  ISETP.GE.AND.EX P2, PT, R29, R2, PT, P3 ;  /* 0x000000021d00720c */ /* 0x000fe20003f46330 */
[----:B------:R-:W-:Y:S01]  /*0770*/  IMAD.X R4, RZ, RZ, R29, P4 ;  /* 0x000000ffff047224 */ /* 0x000fe200020e061d */
[----:B------:R-:W-:-:S02]  /*0780*/  ISETP.GE.U32.AND P3, PT, R5, R0, PT ;  /* 0x000000000500720c */ /* 0x000fc40003f66070 */
[----:B-1----:R-:W-:Y:S02]  /*0790*/  IADD3 R7, P6, PT, R5, UR11, RZ ;  /* 0x0000000b05077c10 */ /* 0x002fe4000ffde0ff */
[----:B------:R-:W-:Y:S02]  /*07a0*/  @!P0 PRMT R14, R14, 0x9910, RZ ;  /* 0x000099100e0e8816 */ /* 0x000fe400000000ff */
[----:B------:R-:W-:Y:S01]  /*07b0*/  ISETP.GE.U32.AND P4, PT, R7, R0, PT ;  /* 0x000000000700720c */ /* 0x000fe20003f86070 */
[----:B------:R-:W-:Y:S01]  /*07c0*/  IMAD.X R6, RZ, RZ, R4, P6 ;  /* 0x000000ffff067224 */ /* 0x000fe200030e0604 */
[----:B------:R-:W-:Y:S01]  /*07d0*/  ISETP.GE.AND.EX P3, PT, R4, R2, PT, P3 ;  /* 0x000000020400720c */ /* 0x000fe20003f66330 */
[----:B------:R-:W-:Y:S01]  /*07e0*/  @!P0 IMAD R14, R17, R14, RZ ;  /* 0x0000000e110e8224 */ /* 0x000fe200078e02ff */
[----:B------:R-:W-:Y:S02]  /*07f0*/  @!P1 LEA R18, P5, R25, R12, 0x1 ;  /* 0x0000000c19129211 */ /* 0x000fe400078a08ff */
[----:B------:R-:W-:-:S02]  /*0800*/  ISETP.GE.AND.EX P4, PT, R6, R2, PT, P4 ;  /* 0x000000020600720c */ /* 0x000fc40003f86340 */
[-C--:B------:R-:W-:Y:S01]  /*0810*/  @!P1 LEA.HI.X R19, R25, R13.reuse, R15, 0x1, P5 ;  /* 0x0000000d19139211 */ /* 0x080fe200028f0c0f */
[----:B------:R1:W-:Y:S01]  /*0820*/  @!P0 STG.E.U16 desc[UR12][R20.64], R14 ;  /* 0x0000000e14008986 */ /* 0x0003e2000c10150c */
[----:B------:R-:W-:Y:S02]  /*0830*/  PRMT R17, RZ, 0x7610, R17 ;  /* 0x00007610ff117816 */ /* 0x000fe40000000011 */
[C---:B------:R-:W-:Y:S02]  /*0840*/  @!P2 LEA R22, P5, R27.reuse, R12, 0x1 ;  /* 0x0000000c1b16a211 */ /* 0x040fe400078a08ff */
[----:B0-----:R-:W-:Y:S02]  /*0850*/  PRMT R8, RZ, 0x7610, R8 ;  /* 0x00007610ff087816 */ /* 0x001fe40000000008 */
[----:B------:R-:W-:Y:S01]  /*0860*/  @!P2 LEA.HI.X R23, R27, R13, R29, 0x1, P5 ;  /* 0x0000000d1b17a211 */ /* 0x000fe200028f0c1d */
[----:B------:R0:W2:Y:S01]  /*0870*/  @!P1 LDG.E.U16 R17, desc[UR12][R18.64] ;  /* 0x0000000c12119981 */ /* 0x0000a2000c1e1500 */
[----:B------:R-:W-:-:S02]  /*0880*/  PRMT R9, RZ, 0x7610, R9 ;  /* 0x00007610ff097816 */ /* 0x000fc40000000009 */
[-C--:B-1----:R-:W-:Y:S01]  /*0890*/  @!P4 LEA R20, P5, R7, R12.reuse, 0x1 ;  /* 0x0000000c0714c211 */ /* 0x082fe200078a08ff */
[----:B------:R1:W3:Y:S01]  /*08a0*/  @!P2 LDG.E.U16 R8, desc[UR12][R22.64] ;  /* 0x0000000c1608a981 */ /* 0x0002e2000c1e1500 */
[----:B0-----:R-:W-:Y:S02]  /*08b0*/  @!P3 LEA R18, P0, R5, R12, 0x1 ;  /* 0x0000000c0512b211 */ /* 0x001fe400078008ff */
[-C--:B------:R-:W-:Y:S02]  /*08c0*/  @!P4 LEA.HI.X R21, R7, R13.reuse, R6, 0x1, P5 ;  /* 0x0000000d0715c211 */ /* 0x080fe400028f0c06 */
[----:B------:R-:W-:Y:S02]  /*08d0*/  @!P3 LEA.HI.X R19, R5, R13, R4, 0x1, P0 ;  /* 0x0000000d0513b211 */ /* 0x000fe400000f0c04 */
[----:B-1----:R-:W-:-:S03]  /*08e0*/  PRMT R22, RZ, 0x7610, R22 ;  /* 0x00007610ff167816 */ /* 0x002fc60000000016 */
[----:B------:R0:W4:Y:S04]  /*08f0*/  @!P3 LDG.E.U16 R9, desc[UR12][R18.64] ;  /* 0x0000000c1209b981 */ /* 0x000128000c1e1500 */
[----:B------:R1:W5:Y:S01]  /*0900*/  @!P4 LDG.E.U16 R22, desc[UR12][R20.64] ;  /* 0x0000000c1416c981 */ /* 0x000362000c1e1500 */
[----:B------:R-:W1:Y:S08]  /*0910*/  @!P1 LDC.U16 R26, c[0x0][0xfca] ;  /* 0x0003f280ff1a9b82 */ /* 0x000e700000000400 */
[----:B0-----:R-:W0:Y:S08]  /*0920*/  @!P2 LDC.U16 R19, c[0x0][0xfca] ;  /* 0x0003f280ff13ab82 */ /* 0x001e300000000400 */
[----:B------:R-:W3:Y:S08]  /*0930*/  @!P3 LDC.U16 R23, c[0x0][0xfca] ;  /* 0x0003f280ff17bb82 */ /* 0x000ef00000000400 */
[----:B------:R-:W3:Y:S01]  /*0940*/  @!P4 LDC.U16 R24, c[0x0][0xfca] ;  /* 0x0003f280ff18cb82 */ /* 0x000ee20000000400 */
[----:B------:R-:W-:-:S02]  /*0950*/  @!P1 LEA R14, P0, R25, R10, 0x1 ;  /* 0x0000000a190e9211 */ /* 0x000fc400078008ff */
[-C--:B------:R-:W-:Y:S02]  /*0960*/  @!P2 LEA R16, P5, R27, R10.reuse, 0x1 ;  /* 0x0000000a1b10a211 */ /* 0x080fe400078a08ff */
[----:B------:R-:W-:Y:S02]  /*0970*/  @!P1 LEA.HI.X R15, R25, R11, R15, 0x1, P0 ;  /* 0x0000000b190f9211 */ /* 0x000fe400000f0c0f */
[----:B------:R-:W-:Y:S02]  /*0980*/  @!P3 LEA R18, P0, R5, R10, 0x1 ;  /* 0x0000000a0512b211 */ /* 0x000fe400078008ff */
[----:B-1----:R-:W-:Y:S01]  /*0990*/  @!P1 PRMT R26, R26, 0x9910, RZ ;  /* 0x000099101a1a9816 */ /* 0x002fe200000000ff */
[----:B------:R-:W-:-:S04]  /*09a0*/  UIADD3 UR4, UP0, UPT, UR4, 0x2, URZ ;  /* 0x0000000204047890 */ /* 0x000fc8000ff1e0ff */
[----:B------:R-:W-:Y:S02]  /*09b0*/  UIADD3.X UR5, UPT, UPT, URZ, UR5, URZ, UP0, !UPT ;  /* 0x00000005ff057290 */ /* 0x000fe400087fe4ff */
[----:B------:R-:W-:-:S04]  /*09c0*/  UISETP.NE.U32.AND UP0, UPT, UR4, UR9, UPT ;  /* 0x000000090400728c */ /* 0x000fc8000bf05070 */
[----:B------:R-:W-:Y:S02]  /*09d0*/  UISETP.NE.AND.EX UP0, UPT, UR5, URZ, UPT, UP0 ;  /* 0x000000ff0500728c */ /* 0x000fe4000bf05300 */
[----:B------:R-:W-:-:S04]  /*09e0*/  ULEA UR6, UP1, UR10, UR6, 0x1 ;  /* 0x000000060a067291 */ /* 0x000fc8000f8208ff */
[----:B------:R-:W-:Y:S01]  /*09f0*/  ULEA.HI.X UR7, UR10, UR7, URZ, 0x1, UP1 ;  /* 0x000000070a077291 */ /* 0x000fe200088f0cff */
[----:B--2---:R-:W-:Y:S02]  /*0a00*/  @!P1 PRMT R25, R17, 0x9910, RZ ;  /* 0x0000991011199816 */ /* 0x004fe400000000ff */
[-C--:B------:R-:W-:Y:S02]  /*0a10*/  @!P2 LEA.HI.X R17, R27, R11.reuse, R29, 0x1, P5 ;  /* 0x0000000b1b11a211 */ /* 0x080fe400028f0c1d */
[----:B------:R-:W-:Y:S02]  /*0a20*/  @!P4 LEA R20, P5, R7, R10, 0x1 ;  /* 0x0000000a0714c211 */ /* 0x000fe400078a08ff */
[----:B0-----:R-:W-:Y:S02]  /*0a30*/  @!P2 PRMT R27, R19, 0x9910, RZ ;  /* 0x00009910131ba816 */ /* 0x001fe400000000ff */
[-C--:B------:R-:W-:Y:S02]  /*0a40*/  @!P4 LEA.HI.X R21, R7, R11.reuse, R6, 0x1, P5 ;  /* 0x0000000b0715c211 */ /* 0x080fe400028f0c06 */
[----:B------:R-:W-:Y:S01]  /*0a50*/  @!P3 LEA.HI.X R19, R5, R11, R4, 0x1, P0 ;  /* 0x0000000b0513b211 */ /* 0x000fe200000f0c04 */
[----:B------:R-:W-:Y:S01]  /*0a60*/  @!P2 IMAD.MOV.U32 R4, RZ, RZ, R27 ;  /* 0x000000ffff04a224 */ /* 0x000fe200078e001b */
[----:B---3--:R-:W-:-:S02]  /*0a70*/  @!P2 PRMT R7, R8, 0x9910, RZ ;  /* 0x000099100807a816 */ /* 0x008fc400000000ff */
[----:B------:R-:W-:Y:S02]  /*0a80*/  @!P3 PRMT R6, R23, 0x9910, RZ ;  /* 0x000099101706b816 */ /* 0x000fe400000000ff */
[----:B------:R-:W-:Y:S02]  /*0a90*/  @!P4 PRMT R8, R24, 0x9910, RZ ;  /* 0x000099101808c816 */ /* 0x000fe400000000ff */
[----:B----4-:R-:W-:Y:S01]  /*0aa0*/  @!P3 PRMT R9, R9, 0x9910, RZ ;  /* 0x000099100909b816 */ /* 0x010fe200000000ff */
[----:B------:R-:W-:Y:S01]  /*0ab0*/  @!P1 IMAD R5, R26, R25, RZ ;  /* 0x000000191a059224 */ /* 0x000fe200078e02ff */
[----:B-----5:R-:W-:Y:S01]  /*0ac0*/  @!P4 PRMT R23, R22, 0x9910, RZ ;  /* 0x000099101617c816 */ /* 0x020fe200000000ff */
[----:B------:R-:W-:Y:S02]  /*0ad0*/  @!P2 IMAD R7, R4, R7, RZ ;  /* 0x000000070407a224 */ /* 0x000fe400078e02ff */
[----:B------:R-:W-:Y:S02]  /*0ae0*/  @!P3 IMAD R9, R6, R9, RZ ;  /* 0x000000090609b224 */ /* 0x000fe400078e02ff */
[----:B------:R-:W-:Y:S01]  /*0af0*/  @!P4 IMAD R23, R8, R23, RZ ;  /* 0x000000170817c224 */ /* 0x000fe200078e02ff */
[----:B------:R1:W-:Y:S04]  /*0b00*/  @!P1 STG.E.U16 desc[UR12][R14.64], R5 ;  /* 0x000000050e009986 */ /* 0x0003e8000c10150c */
[----:B------:R1:W-:Y:S04]  /*0b10*/  @!P2 STG.E.U16 desc[UR12][R16.64], R7 ;  /* 0x000000071000a986 */ /* 0x0003e8000c10150c */
[----:B------:R1:W-:Y:S04]  /*0b20*/  @!P3 STG.E.U16 desc[UR12][R18.64], R9 ;  /* 0x000000091200b986 */ /* 0x0003e8000c10150c */
[----:B------:R1:W-:Y:S01]  /*0b30*/  @!P4 STG.E.U16 desc[UR12][R20.64], R23 ;  /* 0x000000171400c986 */ /* 0x0003e2000c10150c */
[----:B------:R-:W-:Y:S05]  /*0b40*/  BRA.U UP0, `(.L_x_4388) ;  /* 0xfffffff500fc7547 */ /* 0x000fea000b83ffff */
.L_x_4387:
[----:B------:R-:W-:-:S04]  /*0b50*/  ULOP3.LUT UR4, UR8, 0x1, URZ, 0xc0, !UPT ;  /* 0x0000000108047892 */ /* 0x000fc8000f8ec0ff */
[----:B------:R-:W-:-:S06]  /*0b60*/  UISETP.NE.U32.AND UP0, UPT, UR4, 0x1, UPT ;  /* 0x000000010400788c */ /* 0x000fcc000bf05070 */
[----:B------:R-:W-:-:S13]  /*0b70*/  PLOP3.LUT P0, PT, PT, PT, UP0, 0x80, 0x8 ;  /* 0x000000000008781c */ /* 0x000fda0003f0f008 */
[----:B------:R-:W-:Y:S05]  /*0b80*/  @!P0 EXIT ;  /* 0x000000000000894d */ /* 0x000fea0003800000 */
[----:B01----:R-:W-:Y:S02]  /*0b90*/  IADD3 R21, P1, PT, R3, UR6, RZ ;  /* 0x0000000603157c10 */ /* 0x003fe4000ff3e0ff */
[----:B------:R-:W-:Y:S02]  /*0ba0*/  PRMT R6, RZ, 0x7610, R6 ;  /* 0x00007610ff067816 */ /* 0x000fe40000000006 */
[C---:B------:R-:W-:Y:S01]  /*0bb0*/  IADD3 R23, P2, PT, R21.reuse, UR11, RZ ;  /* 0x0000000b15177c10 */ /* 0x040fe2000ff5e0ff */
[----:B------:R-:W-:Y:S01]  /*0bc0*/  IMAD.X R19, RZ, RZ, UR7, P1 ;  /* 0x00000007ff137e24 */ /* 0x000fe200088e06ff */
[----:B------:R-:W-:Y:S02]  /*0bd0*/  ISETP.GE.U32.AND P0, PT, R21, R0, PT ;  /* 0x000000001500720c */ /* 0x000fe40003f06070 */
[----:B------:R-:W-:Y:S01]  /*0be0*/  IADD3 R9, P3, PT, R23, UR11, RZ ;  /* 0x0000000b17097c10 */ /* 0x000fe2000ff7e0ff */
[----:B------:R-:W-:Y:S01]  /*0bf0*/  IMAD.X R25, RZ, RZ, R19, P2 ;  /* 0x000000ffff197224 */ /* 0x000fe200010e0613 */
[----:B------:R-:W-:-:S02]  /*0c00*/  ISETP.GE.AND.EX P0, PT, R19, R2, PT, P0 ;  /* 0x000000021300720c */ /* 0x000fc40003f06300 */
[C---:B------:R-:W-:Y:S01]  /*0c10*/  IADD3 R5, P4, PT, R9.reuse, UR11, RZ ;  /* 0x0000000b09057c10 */ /* 0x040fe2000ff9e0ff */
[----:B------:R-:W-:Y:S01]  /*0c20*/  IMAD.X R7, RZ, RZ, R25, P3 ;  /* 0x000000ffff077224 */ /* 0x000fe200018e0619 */
[-C--:B------:R-:W-:Y:S02]  /*0c30*/  ISETP.GE.U32.AND P2, PT, R9, R0.reuse, PT ;  /* 0x000000000900720c */ /* 0x080fe40003f46070 */
[----:B------:R-:W-:Y:S01]  /*0c40*/  ISETP.GE.U32.AND P1, PT, R23, R0, PT ;  /* 0x000000001700720c */ /* 0x000fe20003f26070 */
[----:B------:R-:W-:Y:S01]  /*0c50*/  IMAD.X R15, RZ, RZ, R7, P4 ;  /* 0x000000ffff0f7224 */ /* 0x000fe200020e0607 */
[----:B------:R-:W-:Y:S02]  /*0c60*/  ISETP.GE.AND.EX P2, PT, R7, R2, PT, P2 ;  /* 0x000000020700720c */ /* 0x000fe40003f46320 */
[----:B------:R-:W-:Y:S02]  /*0c70*/  ISETP.GE.U32.AND P3, PT, R5, R0, PT ;  /* 0x000000000500720c */ /* 0x000fe40003f66070 */
[----:B------:R-:W-:-:S02]  /*0c80*/  ISETP.GE.AND.EX P1, PT, R25, R2, PT, P1 ;  /* 0x000000021900720c */ /* 0x000fc40003f26310 */
[----:B------:R-:W-:Y:S02]  /*0c90*/  ISETP.GE.AND.EX P3, PT, R15, R2, PT, P3 ;  /* 0x000000020f00720c */ /* 0x000fe40003f66330 */
[CC--:B------:R-:W-:Y:S02]  /*0ca0*/  @!P0 LEA R16, P4, R21.reuse, R12.reuse, 0x1 ;  /* 0x0000000c15108211 */ /* 0x0c0fe400078808ff */
[----:B------:R-:W-:Y:S02]  /*0cb0*/  PRMT R8, RZ, 0x7610, R8 ;  /* 0x00007610ff087816 */ /* 0x000fe40000000008 */
[----:B------:R-:W-:Y:S02]  /*0cc0*/  @!P0 LEA.HI.X R17, R21, R13, R19, 0x1, P4 ;  /* 0x0000000d15118211 */ /* 0x000fe400020f0c13 */
[----:B------:R-:W-:-:S03]  /*0cd0*/  @!P2 LEA R2, P4, R9, R12, 0x1 ;  /* 0x0000000c0902a211 */ /* 0x000fc600078808ff */
[-C--:B------:R-:W-:Y:S01]  /*0ce0*/  @!P1 LEA R26, P5, R23, R12.reuse, 0x1 ;  /* 0x0000000c171a9211 */ /* 0x080fe200078a08ff */
[----:B------:R0:W2:Y:S01]  /*0cf0*/  @!P0 LDG.E.U16 R6, desc[UR12][R16.64] ;  /* 0x0000000c10068981 */ /* 0x0000a2000c1e1500 */
[-C--:B------:R-:W-:Y:S02]  /*0d00*/  @!P2 LEA.HI.X R3, R9, R13.reuse, R7, 0x1, P4 ;  /* 0x0000000d0903a211 */ /* 0x080fe400020f0c07 */
[----:B------:R-:W-:Y:S02]  /*0d10*/  @!P3 LEA R28, P4, R5, R12, 0x1 ;  /* 0x0000000c051cb211 */ /* 0x000fe400078808ff */
[-C--:B------:R-:W-:Y:S02]  /*0d20*/  @!P1 LEA.HI.X R27, R23, R13.reuse, R25, 0x1, P5 ;  /* 0x0000000d171b9211 */ /* 0x080fe400028f0c19 */
[----:B------:R-:W-:Y:S02]  /*0d30*/  PRMT R0, RZ, 0x7610, R0 ;  /* 0x00007610ff007816 */ /* 0x000fe40000000000 */
[----:B------:R-:W-:Y:S01]  /*0d40*/  PRMT R4, RZ, 0x7610, R4 ;  /* 0x00007610ff047816 */ /* 0x000fe20000000004 */
[----:B------:R-:W3:Y:S01]  /*0d50*/  @!P1 LDG.E.U16 R8, desc[UR12][R26.64] ;  /* 0x0000000c1a089981 */ /* 0x000ee2000c1e1500 */
[----:B------:R-:W-:-:S03]  /*0d60*/  @!P3 LEA.HI.X R29, R5, R13, R15, 0x1, P4 ;  /* 0x0000000d051db211 */ /* 0x000fc600020f0c0f */
[----:B------:R1:W4:Y:S04]  /*0d70*/  @!P2 LDG.E.U16 R0, desc[UR12][R2.64] ;  /* 0x0000000c0200a981 */ /* 0x000328000c1e1500 */
[----:B------:R-:W5:Y:S01]  /*0d80*/  @!P3 LDG.E.U16 R4, desc[UR12][R28.64] ;  /* 0x0000000c1c04b981 */ /* 0x000f62000c1e1500 */
[----:B------:R-:W1:Y:S01]  /*0d90*/  LDCU.U16 UR4, c[0x0][0xfca] ;  /* 0x0001f940ff0477ac */ /* 0x000e620008000400 */
[-C--:B------:R-:W-:Y:S02]  /*0da0*/  @!P0 LEA R12, P4, R21, R10.reuse, 0x1 ;  /* 0x0000000a150c8211 */ /* 0x080fe400078808ff */
[----:B0-----:R-:W-:Y:S02]  /*0db0*/  @!P1 LEA R16, P5, R23, R10, 0x1 ;  /* 0x0000000a17109211 */ /* 0x001fe400078a08ff */
[----:B------:R-:W-:-:S02]  /*0dc0*/  @!P0 LEA.HI.X R13, R21, R11, R19, 0x1, P4 ;  /* 0x0000000b150d8211 */ /* 0x000fc400020f0c13 */
[----:B-1----:R-:W-:Y:S02]  /*0dd0*/  @!P2 LEA R2, P4, R9, R10, 0x1 ;  /* 0x0000000a0902a211 */ /* 0x002fe400078808ff */
[----:B------:R-:W-:Y:S01]  /*0de0*/  @!P1 LEA.HI.X R17, R23, R11, R25, 0x1, P5 ;  /* 0x0000000b17119211 */ /* 0x000fe200028f0c19 */
[----:B------:R-:W-:Y:S01]  /*0df0*/  UPRMT UR4, UR4, 0x9910, URZ ;  /* 0x0000991004047896 */ /* 0x000fe200080000ff */
[----:B--2---:R-:W-:-:S05]  /*0e00*/  PRMT R3, R6, 0x9910, RZ ;  /* 0x0000991006037816 */ /* 0x004fca00000000ff */
[----:B------:R-:W-:Y:S01]  /*0e10*/  IMAD R19, R3, UR4, RZ ;  /* 0x0000000403137c24 */ /* 0x000fe2000f8e02ff */
[----:B------:R-:W-:Y:S02]  /*0e20*/  @!P2 LEA.HI.X R3, R9, R11, R7, 0x1, P4 ;  /* 0x0000000b0903a211 */ /* 0x000fe400020f0c07 */
[----:B---3--:R-:W-:Y:S02]  /*0e30*/  PRMT R6, R8, 0x9910, RZ ;  /* 0x0000991008067816 */ /* 0x008fe400000000ff */
[----:B----4-:R-:W-:-:S03]  /*0e40*/  PRMT R0, R0, 0x9910, RZ ;  /* 0x0000991000007816 */ /* 0x010fc600000000ff */
[----:B------:R-:W-:Y:S01]  /*0e50*/  IMAD R7, R6, UR4, RZ ;  /* 0x0000000406077c24 */ /* 0x000fe2000f8e02ff */
[----:B-----5:R-:W-:Y:S01]  /*0e60*/  PRMT R4, R4, 0x9910, RZ ;  /* 0x0000991004047816 */ /* 0x020fe200000000ff */
[----:B------:R-:W-:Y:S01]  /*0e70*/  IMAD R9, R0, UR4, RZ ;  /* 0x0000000400097c24 */ /* 0x000fe2000f8e02ff */
[----:B------:R0:W-:Y:S03]  /*0e80*/  @!P0 STG.E.U16 desc[UR12][R12.64], R19 ;  /* 0x000000130c008986 */ /* 0x0001e6000c10150c */
[----:B------:R-:W-:Y:S01]  /*0e90*/  IMAD.MOV.U32 R0, RZ, RZ, R4 ;  /* 0x000000ffff007224 */ /* 0x000fe200078e0004 */
[----:B------:R0:W-:Y:S03]  /*0ea0*/  @!P1 STG.E.U16 desc[UR12][R16.64], R7 ;  /* 0x0000000710009986 */ /* 0x0001e6000c10150c */
[----:B------:R-:W-:Y:S01]  /*0eb0*/  IMAD R21, R0, UR4, RZ ;  /* 0x0000000400157c24 */ /* 0x000fe2000f8e02ff */
[----:B------:R0:W-:Y:S01]  /*0ec0*/  @!P2 STG.E.U16 desc[UR12][R2.64], R9 ;  /* 0x000000090200a986 */ /* 0x0001e2000c10150c */
[----:B------:R-:W-:Y:S05]  /*0ed0*/  @P3 EXIT ;  /* 0x000000000000394d */ /* 0x000fea0003800000 */
[----:B0-----:R-:W-:-:S04]  /*0ee0*/  LEA R2, P0, R5, R10, 0x1 ;  /* 0x0000000a05027211 */ /* 0x001fc800078008ff */
[----:B------:R-:W-:-:S05]  /*0ef0*/  LEA.HI.X R3, R5, R11, R15, 0x1, P0 ;  /* 0x0000000b05037211 */ /* 0x000fca00000f0c0f */
[----:B------:R-:W-:Y:S01]  /*0f00*/  STG.E.U16 desc[UR12][R2.64], R21 ;  /* 0x0000001502007986 */ /* 0x000fe2000c10150c */
[----:B------:R-:W-:Y:S05]  /*0f10*/  EXIT ;  /* 0x000000000000794d */ /* 0x000fea0003800000 */
.L_x_4386:
        /* <DEDUP_REMOVED lines=8> */
[----:B0-----:R-:W-:-:S12]  /*0fa0*/  UPRMT UR4, UR4, 0x9910, URZ ;  /* 0x0000991004047896 */ /* 0x001fd800080000ff */
.L_x_4389:
[C---:B------:R-:W-:Y:S01]  /*0fb0*/  IMAD.SHL.U32 R17, R6.reuse, 0x8, RZ ;  /* 0x0000000806117824 */ /* 0x040fe200078e00ff */
[----:B------:R-:W-:-:S04]  /*0fc0*/  SHF.L.U64.HI R19, R6, 0x3, R5 ;  /* 0x0000000306137819 */ /* 0x000fc80000010205 */
[----:B------:R-:W-:-:S05]  /*0fd0*/  IADD3 R8, P0, PT, R12, R17, RZ ;  /* 0x000000110c087210 */ /* 0x000fca0007f1e0ff */
[----:B------:R-:W-:-:S06]  /*0fe0*/  IMAD.X R9, R13, 0x1, R19, P0 ;  /* 0x000000010d097824 */ /* 0x000fcc00000e0613 */
[----:B------:R-:W2:Y:S01]  /*0ff0*/  LDG.E.64 R8, desc[UR12][R8.64] ;  /* 0x0000000c08087981 */ /* 0x000ea2000c1e1b00 */
[----:B------:R-:W-:Y:S02]  /*1000*/  IADD3 R2, P0, PT, R10, R17, RZ ;  /* 0x000000110a027210 */ /* 0x000fe40007f1e0ff */
[C---:B--2---:R-:W-:Y:S02]  /*1010*/  PRMT R3, R8.reuse, 0xbb32, RZ ;  /* 0x0000bb3208037816 */ /* 0x044fe400000000ff */
[----:B------:R-:W-:Y:S02]  /*1020*/  PRMT R7, R8, 0x9910, RZ ;  /* 0x0000991008077816 */ /* 0x000fe400000000ff */
[----:B------:R-:W-:Y:S01]  /*1030*/  PRMT R14, R9, 0x9910, RZ ;  /* 0x00009910090e7816 */ /* 0x000fe200000000ff */
[----:B------:R-:W-:Y:S01]  /*1040*/  IMAD R8, R3, UR4, RZ ;  /* 0x0000000403087c24 */ /* 0x000fe2000f8e02ff */
[----:B------:R-:W-:Y:S01]  /*1050*/  PRMT R15, R9, 0xbb32, RZ ;  /* 0x0000bb32090f7816 */ /* 0x000fe200000000ff */
[----:B------:R-:W-:-:S02]  /*1060*/  IMAD R7, R7, UR4, RZ ;  /* 0x0000000407077c24 */ /* 0x000fc4000f8e02ff */
[----:B------:R-:W-:Y:S02]  /*1070*/  IMAD R9, R14, UR4, RZ ;  /* 0x000000040e097c24 */ /* 0x000fe4000f8e02ff */
[----:B------:R-:W-:Y:S01]  /*1080*/  IMAD.X R3, R11, 0x1, R19, P0 ;  /* 0x000000010b037824 */ /* 0x000fe200000e0613 */
[----:B-1----:R-:W-:Y:S01]  /*1090*/  IADD3 R6, P0, PT, R6, UR5, RZ ;  /* 0x0000000506067c10 */ /* 0x002fe2000ff1e0ff */
[----:B------:R-:W-:Y:S01]  /*10a0*/  IMAD R14, R15, UR4, RZ ;  /* 0x000000040f0e7c24 */ /* 0x000fe2000f8e02ff */
[----:B------:R-:W-:-:S03]  /*10b0*/  PRMT R8, R7, 0x5410, R8 ;  /* 0x0000541007087816 */ /* 0x000fc60000000008 */
[C---:B------:R-:W-:Y:S01]  /*10c0*/  IMAD.SHL.U32 R7, R6.reuse, 0x4, RZ ;  /* 0x0000000406077824 */ /* 0x040fe200078e00ff */
[----:B------:R-:W-:Y:S01]  /*10d0*/  PRMT R9, R9, 0x5410, R14 ;  /* 0x0000541009097816 */ /* 0x000fe2000000000e */
[----:B------:R-:W-:Y:S01]  /*10e0*/  IMAD.X R5, RZ, RZ, R5, P0 ;  /* 0x000000ffff057224 */ /* 0x000fe200000e0605 */
[C---:B------:R-:W-:Y:S02]  /*10f0*/  LOP3.LUT P0, RZ, R6.reuse, 0xffffc000, RZ, 0xc0, !PT ;  /* 0xffffc00006ff7812 */ /* 0x040fe4000780c0ff */
[----:B------:R-:W-:Y:S01]  /*1100*/  ISETP.LT.U32.AND P1, PT, R7, R0, PT ;  /* 0x000000000700720c */ /* 0x000fe20003f21070 */
[----:B------:R0:W-:Y:S01]  /*1110*/  STG.E.64 desc[UR12][R2.64], R8 ;  /* 0x0000000802007986 */ /* 0x0001e2000c101b0c */
[----:B------:R-:W-:Y:S02]  /*1120*/  SHF.L.U64.HI R7, R6, 0x2, R5 ;  /* 0x0000000206077819 */ /* 0x000fe40000010205 */
[----:B------:R-:W-:Y:S02]  /*1130*/  LOP3.LUT P0, RZ, R5, 0x3fffffff, RZ, 0xc0, P0 ;  /* 0x3fffffff05ff7812 */ /* 0x000fe4000000c0ff */
[----:B------:R-:W-:-:S13]  /*1140*/  ISETP.LT.AND.EX P1, PT, R7, R4, PT, P1 ;  /* 0x000000040700720c */ /* 0x000fda0003f21310 */
[----:B0-----:R-:W-:Y:S05]  /*1150*/  @!P0 BRA P1, `(.L_x_4389) ;  /* 0xfffffffc00948947 */ /* 0x001fea000083ffff */
[----:B------:R-:W-:Y:S05]  /*1160*/  EXIT ;  /* 0x000000000000794d */ /* 0x000fea0003800000 */
        .weak           $__internal_90_$__cuda_sm20_div_u16
        .type           $__internal_90_$__cuda_sm20_div_u16,@function
        .size           $__internal_90_$__cuda_sm20_div_u16,(.L_x_4835 - $__internal_90_$__cuda_sm20_div_u16)
$__internal_90_$__cuda_sm20_div_u16:
        /* <DEDUP_REMOVED lines=19> */
[----:B------:R-:W-:Y:S05]  /*12a0*/  RET.REL.NODEC R4 `(_ZN2at6native57_GLOBAL__N__f3eca4a2_24_ForeachBinaryOpScalar_cu_86b9896c25multi_tensor_apply_kernelINS1_18TensorListMetadataILi2EEENS1_21BinaryOpScalarFunctorIsLi2ELi1ELi1EEEJSt10multipliesIsEsEEEvT_T0_DpT1_) ;  /* 0xffffffec04547950 */ /* 0x000fea0003c3ffff */
.L_x_4390:
        /* <DEDUP_REMOVED lines=13> */
.L_x_4835:


//--------------------- .text._ZN2at6native57_GLOBAL__N__f3eca4a2_24_ForeachBinaryOpScalar_cu_86b9896c25multi_tensor_apply_kernelINS1_18TensorListMetadataILi2EEENS1_21BinaryOpScalarFunctorIlLi2ELi1ELi1EEEJSt10multipliesIlElEEEvT_T0_DpT1_ --------------------------
	.section	.text._ZN2at6native57_GLOBAL__N__f3eca4a2_24_ForeachBinaryOpScalar_cu_86b9896c25multi_tensor_apply_kernelINS1_18TensorListMetadataILi2EEENS1_21BinaryOpScalarFunctorIlLi2ELi1ELi1EEEJSt10multipliesIlElEEEvT_T0_DpT1_,"ax",@progbits
	.align	128
.text._ZN2at6native57_GLOBAL__N__f3eca4a2_24_ForeachBinaryOpScalar_cu_86b9896c25multi_tensor_apply_kernelINS1_18TensorListMetadataILi2EEENS1_21BinaryOpScalarFunctorIlLi2ELi1ELi1EEEJSt10multipliesIlElEEEvT_T0_DpT1_:
        .type           _ZN2at6native57_GLOBAL__N__f3eca4a2_24_ForeachBinaryOpScalar_cu_86b9896c25multi_tensor_apply_kernelINS1_18TensorListMetadataILi2EEENS1_21BinaryOpScalarFunctorIlLi2ELi1ELi1EEEJSt10multipliesIlElEEEvT_T0_DpT1_,@function
        .size           _ZN2at6native57_GLOBAL__N__f3eca4a2_24_ForeachBinaryOpScalar_cu_86b9896c25multi_tensor_apply_kernelINS1_18TensorListMetadataILi2EEENS1_21BinaryOpScalarFunctorIlLi2ELi1ELi1EEEJSt10multipliesIlElEEEvT_T0_DpT1_,(.L_x_4837 - _ZN2at6native57_GLOBAL__N__f3eca4a2_24_ForeachBinaryOpScalar_cu_86b9896c25multi_tensor_apply_kernelINS1_18TensorListMetadataILi2EEENS1_21BinaryOpScalarFunctorIlLi2ELi1ELi1EEEJSt10multipliesIlElEEEvT_T0_DpT1_)
        .other          _ZN2at6native57_GLOBAL__N__f3eca4a2_24_ForeachBinaryOpScalar_cu_86b9896c25multi_tensor_apply_kernelINS1_18TensorListMetadataILi2EEENS1_21BinaryOpScalarFunctorIlLi2ELi1ELi1EEEJSt10multipliesIlElEEEvT_T0_DpT1_,@"STO_CUDA_ENTRY STV_DEFAULT"
_ZN2at6native57_GLOBAL__N__f3eca4a2_24_ForeachBinaryOpScalar_cu_86b9896c25multi_tensor_apply_kernelINS1_18TensorListMetadataILi2EEENS1_21BinaryOpScalarFunctorIlLi2ELi1ELi1EEEJSt10multipliesIlElEEEvT_T0_DpT1_:
        /* <DEDUP_REMOVED lines=38> */
[----:B------:R-:W-:Y:S05]  /*0260*/  CALL.REL.NOINC `($__internal_91_$__cuda_sm20_div_u16) ;  /* 0x0000001000647944 */ /* 0x000fea0003c00000 */
        /* <DEDUP_REMOVED lines=14> */
.L_x_4409:
[----:B0-----:R-:W-:Y:S02]  /*0350*/  IADD3 R27, P1, PT, R3, UR6, RZ ;  /* 0x00000006031b7c10 */ /* 0x001fe4000ff3e0ff */
[----:B--234-:R-:W-:Y:S02]  /*0360*/  CS2R R4, SRZ ;  /* 0x0000000000047805 */ /* 0x01cfe4000001ff00 */
[----:B-----5:R-:W-:Y:S02]  /*0370*/  CS2R R16, SRZ ;  /* 0x0000000000107805 */ /* 0x020fe4000001ff00 */
[C---:B------:R-:W-:Y:S01]  /*0380*/  ISETP.GE.U32.AND P0, PT, R27.reuse, R0, PT ;  /* 0x000000001b00720c */ /* 0x040fe20003f06070 */
[----:B------:R-:W-:Y:S01]  /*0390*/  IMAD.X R15, RZ, RZ, UR7, P1 ;  /* 0x00000007ff0f7e24 */ /* 0x000fe200088e06ff */
[----:B------:R-:W-:-:S04]  /*03a0*/  IADD3 R7, P1, PT, R27, UR11, RZ ;  /* 0x0000000b1b077c10 */ /* 0x000fc8000ff3e0ff */
[C---:B------:R-:W-:Y:S01]  /*03b0*/  IADD3 R23, P3, PT, R7.reuse, UR11, RZ ;  /* 0x0000000b07177c10 */ /* 0x040fe2000ff7e0ff */
[----:B------:R-:W-:Y:S01]  /*03c0*/  IMAD.X R13, RZ, RZ, R15, P1 ;  /* 0x000000ffff0d7224 */ /* 0x000fe200008e060f */
[----:B------:R-:W-:Y:S02]  /*03d0*/  ISETP.GE.U32.AND P1, PT, R7, R0, PT ;  /* 0x000000000700720c */ /* 0x000fe40003f26070 */
[-C--:B------:R-:W-:Y:S01]  /*03e0*/  ISETP.GE.AND.EX P0, PT, R15, R2.reuse, PT, P0 ;  /* 0x000000020f00720c */ /* 0x080fe20003f06300 */
        /* <DEDUP_REMOVED lines=8> */
[----:B-1----:R-:W-:-:S03]  /*0470*/  @!P0 LEA R20, P5, R27, R10, 0x3 ;  /* 0x0000000a1b148211 */ /* 0x002fc600078a18ff */
[-C--:B------:R-:W-:Y:S02]  /*0480*/  @!P1 LEA R18, P4, R7, R10.reuse, 0x3 ;  /* 0x0000000a07129211 */ /* 0x080fe400078818ff */
[-C--:B------:R-:W-:Y:S02]  /*0490*/  @!P0 LEA.HI.X R21, R27, R11.reuse, R15, 0x3, P5 ;  /* 0x0000000b1b158211 */ /* 0x080fe400028f1c0f */
[-C--:B------:R-:W-:Y:S02]  /*04a0*/  @!P1 LEA.HI.X R19, R7, R11.reuse, R13, 0x3, P4 ;  /* 0x0000000b07139211 */ /* 0x080fe400020f1c0d */
[-C--:B------:R-:W-:Y:S01]  /*04b0*/  @!P2 LEA R22, P5, R23, R10.reuse, 0x3 ;  /* 0x0000000a1716a211 */ /* 0x080fe200078a18ff */
[----:B------:R0:W5:Y:S01]  /*04c0*/  @!P0 LDG.E.64 R4, desc[UR12][R20.64] ;  /* 0x0000000c14048981 */ /* 0x000162000c1e1b00 */
[----:B------:R-:W-:Y:S02]  /*04d0*/  @!P3 LEA R24, P4, R29, R10, 0x3 ;  /* 0x0000000a1d18b211 */ /* 0x000fe400078818ff */
[-C--:B------:R-:W-:Y:S01]  /*04e0*/  @!P2 LEA.HI.X R23, R23, R11.reuse, R25, 0x3, P5 ;  /* 0x0000000b1717a211 */ /* 0x080fe200028f1c19 */
[----:B------:R2:W5:Y:S01]  /*04f0*/  @!P1 LDG.E.64 R16, desc[UR12][R18.64] ;  /* 0x0000000c12109981 */ /* 0x000562000c1e1b00 */
[----:B------:R-:W-:-:S02]  /*0500*/  @!P3 LEA.HI.X R25, R29, R11, R6, 0x3, P4 ;  /* 0x0000000b1d19b211 */ /* 0x000fc400020f1c06 */
[----:B0-----:R-:W-:Y:S02]  /*0510*/  CS2R R20, SRZ ;  /* 0x0000000000147805 */ /* 0x001fe4000001ff00 */
[----:B--2---:R-:W-:-:S04]  /*0520*/  CS2R R18, SRZ ;  /* 0x0000000000127805 */ /* 0x004fc8000001ff00 */
[----:B------:R0:W5:Y:S04]  /*0530*/  @!P3 LDG.E.64 R20, desc[UR12][R24.64] ;  /* 0x0000000c1814b981 */ /* 0x000168000c1e1b00 */
[----:B------:R0:W5:Y:S01]  /*0540*/  @!P2 LDG.E.64 R18, desc[UR12][R22.64] ;  /* 0x0000000c1612a981 */ /* 0x000162000c1e1b00 */
[----:B------:R-:W-:Y:S04]  /*0550*/  BSSY.RECONVERGENT B0, `(.L_x_4393) ;  /* 0x0000009000007945 */ /* 0x000fe80003800200 */
[----:B------:R-:W-:Y:S05]  /*0560*/  @P0 BRA `(.L_x_4394) ;  /* 0x00000000001c0947 */ /* 0x000fea0003800000 */
[----:B-1---5:R-:W-:Y:S02]  /*0570*/  IMAD R5, R5, UR14, RZ ;  /* 0x0000000e05057c24 */ /* 0x022fe4000f8e02ff */
[----:B0-----:R-:W-:-:S04]  /*0580*/  IMAD.WIDE.U32 R22, R4, UR14, RZ ;  /* 0x0000000e04167c25 */ /* 0x001fc8000f8e00ff */
[----:B------:R-:W-:Y:S01]  /*0590*/  IMAD R25, R4, UR15, R5 ;  /* 0x0000000f04197c24 */ /* 0x000fe2000f8e0205 */
[----:B------:R-:W-:-:S03]  /*05a0*/  LEA R4, P0, R27, R8, 0x3 ;  /* 0x000000081b047211 */ /* 0x000fc600078018ff */
[----:B------:R-:W-:Y:S01]  /*05b0*/  IMAD.IADD R23, R23, 0x1, R25 ;  /* 0x0000000117177824 */ /* 0x000fe200078e0219 */
[----:B------:R-:W-:-:S05]  /*05c0*/  LEA.HI.X R5, R27, R9, R15, 0x3, P0 ;  /* 0x000000091b057211 */ /* 0x000fca00000f1c0f */
[----:B------:R2:W-:Y:S04]  /*05d0*/  STG.E.64 desc[UR12][R4.64], R22 ;  /* 0x0000001604007986 */ /* 0x0005e8000c101b0c */
.L_x_4394:
[----:B-1----:R-:W-:Y:S05]  /*05e0*/  BSYNC.RECONVERGENT B0 ;  /* 0x0000000000007941 */ /* 0x002fea0003800200 */
.L_x_4393:
[----:B------:R-:W-:Y:S04]  /*05f0*/  BSSY.RECONVERGENT B0, `(.L_x_4395) ;  /* 0x0000009000007945 */ /* 0x000fe80003800200 */
[----:B------:R-:W-:Y:S05]  /*0600*/  @P1 BRA `(.L_x_4396) ;  /* 0x00000000001c1947 */ /* 0x000fea0003800000 */
[----:B--2--5:R-:W-:Y:S01]  /*0610*/  IMAD R5, R17, UR14, RZ ;  /* 0x0000000e11057c24 */ /* 0x024fe2000f8e02ff */
[----:B------:R-:W-:Y:S01]  /*0620*/  LEA R4, P0, R7, R8, 0x3 ;  /* 0x0000000807047211 */ /* 0x000fe200078018ff */
[----:B0-----:R-:W-:-:S04]  /*0630*/  IMAD.WIDE.U32 R22, R16, UR14, RZ ;  /* 0x0000000e10167c25 */ /* 0x001fc8000f8e00ff */
[----:B------:R-:W-:Y:S01]  /*0640*/  IMAD R17, R16, UR15, R5 ;  /* 0x0000000f10117c24 */ /* 0x000fe2000f8e0205 */
[----:B------:R-:W-:-:S03]  /*0650*/  LEA.HI.X R5, R7, R9, R13, 0x3, P0 ;  /* 0x0000000907057211 */ /* 0x000fc600000f1c0d */
[----:B------:R-:W-:-:S05]  /*0660*/  IMAD.IADD R23, R23, 0x1, R17 ;  /* 0x0000000117177824 */ /* 0x000fca00078e0211 */
[----:B------:R1:W-:Y:S02]  /*0670*/  STG.E.64 desc[UR12][R4.64], R22 ;  /* 0x0000001604007986 */ /* 0x0003e4000c101b0c */
.L_x_4396:
[----:B------:R-:W-:Y:S05]  /*0680*/  BSYNC.RECONVERGENT B0 ;  /* 0x0000000000007941 */ /* 0x000fea0003800200 */
.L_x_4395:
[----:B------:R-:W-:Y:S04]  /*0690*/  BSSY.RECONVERGENT B0, `(.L_x_4397) ;  /* 0x000000b000007945 */ /* 0x000fe80003800200 */
[----:B------:R-:W-:Y:S05]  /*06a0*/  @P2 BRA `(.L_x_4398) ;  /* 0x0000000000242947 */ /* 0x000fea0003800000 */
[----:B-----5:R-:W-:Y:S01]  /*06b0*/  IMAD R17, R19, UR14, RZ ;  /* 0x0000000e13117c24 */ /* 0x020fe2000f8e02ff */
[----:B------:R-:W-:Y:S01]  /*06c0*/  IADD3 R19, P0, PT, R7, UR11, RZ ;  /* 0x0000000b07137c10 */ /* 0x000fe2000ff1e0ff */
[----:B-12---:R-:W-:-:S04]  /*06d0*/  IMAD.WIDE.U32 R4, R18, UR14, RZ ;  /* 0x0000000e12047c25 */ /* 0x006fc8000f8e00ff */
[----:B------:R-:W-:Y:S02]  /*06e0*/  IMAD R17, R18, UR15, R17 ;  /* 0x0000000f12117c24 */ /* 0x000fe4000f8e0211 */
[----:B------:R-:W-:Y:S01]  /*06f0*/  IMAD.X R12, RZ, RZ, R13, P0 ;  /* 0x000000ffff0c7224 */ /* 0x000fe200000e060d */
[----:B------:R-:W-:Y:S01]  /*0700*/  LEA R16, P0, R19, R8, 0x3 ;  /* 0x0000000813107211 */ /* 0x000fe200078018ff */
[----:B------:R-:W-:-:S03]  /*0710*/  IMAD.IADD R5, R5, 0x1, R17 ;  /* 0x0000000105057824 */ /* 0x000fc600078e0211 */
[----:B------:R-:W-:-:S05]  /*0720*/  LEA.HI.X R17, R19, R9, R12, 0x3, P0 ;  /* 0x0000000913117211 */ /* 0x000fca00000f1c0c */
[----:B------:R3:W-:Y:S04]  /*0730*/  STG.E.64 desc[UR12][R16.64], R4 ;  /* 0x0000000410007986 */ /* 0x0007e8000c101b0c */
.L_x_4398:
[----:B------:R-:W-:Y:S05]  /*0740*/  BSYNC.RECONVERGENT B0 ;  /* 0x0000000000007941 */ /* 0x000fea0003800200 */
.L_x_4397:
[----:B------:R-:W-:Y:S04]  /*0750*/  BSSY.RECONVERGENT B0, `(.L_x_4399) ;  /* 0x0000009000007945 */ /* 0x000fe80003800200 */
[----:B------:R-:W-:Y:S05]  /*0760*/  @P3 BRA `(.L_x_4400) ;  /* 0x00000000001c3947 */ /* 0x000fea0003800000 */
[----:B-123-5:R-:W-:Y:S01]  /*0770*/  IMAD R5, R21, UR14, RZ ;  /* 0x0000000e15057c24 */ /* 0x02efe2000f8e02ff */
[----:B------:R-:W-:Y:S01]  /*0780*/  LEA R4, P0, R29, R8, 0x3 ;  /* 0x000000081d047211 */ /* 0x000fe200078018ff */
[----:B------:R-:W-:-:S04]  /*0790*/  IMAD.WIDE.U32 R16, R20, UR14, RZ ;  /* 0x0000000e14107c25 */ /* 0x000fc8000f8e00ff */
[----:B------:R-:W-:Y:S01]  /*07a0*/  IMAD R21, R20, UR15, R5 ;  /* 0x0000000f14157c24 */ /* 0x000fe2000f8e0205 */
[----:B------:R-:W-:-:S03]  /*07b0*/  LEA.HI.X R5, R29, R9, R6, 0x3, P0 ;  /* 0x000000091d057211 */ /* 0x000fc600000f1c06 */
[----:B------:R-:W-:-:S05]  /*07c0*/  IMAD.IADD R17, R17, 0x1, R21 ;  /* 0x0000000111117824 */ /* 0x000fca00078e0215 */
[----:B------:R4:W-:Y:S02]  /*07d0*/  STG.E.64 desc[UR12][R4.64], R16 ;  /* 0x0000001004007986 */ /* 0x0009e4000c101b0c */
.L_x_4400:
[----:B------:R-:W-:Y:S05]  /*07e0*/  BSYNC.RECONVERGENT B0 ;  /* 0x0000000000007941 */ /* 0x000fea0003800200 */
.L_x_4399:
[----:B------:R-:W-:Y:S01]  /*07f0*/  USHF.L.U32 UR10, UR11, 0x2, URZ ;  /* 0x000000020b0a7899 */ /* 0x000fe200080006ff */
[----:B-----5:R-:W-:-:S05]  /*0800*/  CS2R R18, SRZ ;  /* 0x0000000000127805 */ /* 0x020fca000001ff00 */
[----:B-1234-:R-:W-:Y:S02]  /*0810*/  IADD3 R5, P0, PT, R27, UR10, RZ ;  /* 0x0000000a1b057c10 */ /* 0x01efe4000ff1e0ff */
[----:B------:R-:W-:Y:S02]  /*0820*/  IADD3 R7, P1, PT, R7, UR10, RZ ;  /* 0x0000000a07077c10 */ /* 0x000fe4000ff3e0ff */
[-C--:B------:R-:W-:Y:S01]  /*0830*/  ISETP.GE.U32.AND P2, PT, R5, R0.reuse, PT ;  /* 0x000000000500720c */ /* 0x080fe20003f46070 */
[----:B------:R-:W-:Y:S01]  /*0840*/  IMAD.X R4, RZ, RZ, R15, P0 ;  /* 0x000000ffff047224 */ /* 0x000fe200000e060f */
[C---:B------:R-:W-:Y:S01]  /*0850*/  ISETP.GE.U32.AND P0, PT, R7.reuse, R0, PT ;  /* 0x000000000700720c */ /* 0x040fe20003f06070 */
[----:B------:R-:W-:Y:S01]  /*0860*/  IMAD.X R6, RZ, RZ, R13, P1 ;  /* 0x000000ffff067224 */ /* 0x000fe200008e060d */
[----:B0-----:R-:W-:Y:S02]  /*0870*/  IADD3 R23, P3, PT, R7, UR11, RZ ;  /* 0x0000000b07177c10 */ /* 0x001fe4000ff7e0ff */
[----:B------:R-:W-:-:S02]  /*0880*/  CS2R R12, SRZ ;  /* 0x00000000000c7805 */ /* 0x000fc4000001ff00 */
[-C--:B------:R-:W-:Y:S02]  /*0890*/  ISETP.GE.AND.EX P2, PT, R4, R2.reuse, PT, P2 ;  /* 0x000000020400720c */ /* 0x080fe40003f46320 */
[----:B------:R-:W-:Y:S01]  /*08a0*/  ISETP.GE.AND.EX P0, PT, R6, R2, PT, P0 ;  /* 0x000000020600720c */ /* 0x000fe20003f06300 */
[----:B------:R-:W-:Y:S01]  /*08b0*/  IMAD.X R25, RZ, RZ, R6, P3 ;  /* 0x000000ffff197224 */ /* 0x000fe200018e0606 */
[C---:B------:R-:W-:Y:S02]  /*08c0*/  ISETP.GE.U32.AND P1, PT, R23.reuse, R0, PT ;  /* 0x000000001700720c */ /* 0x040fe40003f26070 */
[----:B------:R-:W-:Y:S02]  /*08d0*/  IADD3 R27, P4, PT, R23, UR11, RZ ;  /* 0x0000000b171b7c10 */ /* 0x000fe4000ff9e0ff */
[----:B------:R-:W-:Y:S02]  /*08e0*/  ISETP.GE.AND.EX P1, PT, R25, R2, PT, P1 ;  /* 0x000000021900720c */ /* 0x000fe40003f26310 */
[----:B------:R-:W-:Y:S01]  /*08f0*/  ISETP.GE.U32.AND P3, PT, R27, R0, PT ;  /* 0x000000001b00720c */ /* 0x000fe20003f66070 */
[----:B------:R-:W-:-:S02]  /*0900*/  IMAD.X R29, RZ, RZ, R25, P4 ;  /* 0x000000ffff1d7224 */ /* 0x000fc400020e0619 */
[-C--:B------:R-:W-:Y:S02]  /*0910*/  @!P2 LEA R20, P4, R5, R10.reuse, 0x3 ;  /* 0x0000000a0514a211 */ /* 0x080fe400078818ff */
[----:B------:R-:W-:Y:S02]  /*0920*/  @!P0 LEA R14, P5, R7, R10, 0x3 ;  /* 0x0000000a070e8211 */ /* 0x000fe400078a18ff */
[----:B------:R-:W-:Y:S02]  /*0930*/  ISETP.GE.AND.EX P3, PT, R29, R2, PT, P3 ;  /* 0x000000021d00720c */ /* 0x000fe40003f66330 */
[-C--:B------:R-:W-:Y:S02]  /*0940*/  @!P0 LEA.HI.X R15, R7, R11.reuse, R6, 0x3, P5 ;  /* 0x0000000b070f8211 */ /* 0x080fe400028f1c06 */
[-C--:B------:R-:W-:Y:S02]  /*0950*/  @!P2 LEA.HI.X R21, R5, R11.reuse, R4, 0x3, P4 ;  /* 0x0000000b0515a211 */ /* 0x080fe400020f1c04 */
[C---:B------:R-:W-:Y:S01]  /*0960*/  @!P1 LEA R16, P4, R23.reuse, R10, 0x3 ;  /* 0x0000000a17109211 */ /* 0x040fe200078818ff */
[----:B------:R0:W5:Y:S03]  /*0970*/  @!P0 LDG.E.64 R12, desc[UR12][R14.64] ;  /* 0x0000000c0e0c8981 */ /* 0x000166000c1e1b00 */
[----:B------:R-:W-:Y:S01]  /*0980*/  @!P1 LEA.HI.X R17, R23, R11, R25, 0x3, P4 ;  /* 0x0000000b17119211 */ /* 0x000fe200020f1c19 */
[----:B------:R1:W5:Y:S01]  /*0990*/  @!P2 LDG.E.64 R18, desc[UR12][R20.64] ;  /* 0x0000000c1412a981 */ /* 0x000362000c1e1b00 */
[----:B0-----:R-:W-:-:S02]  /*09a0*/  CS2R R14, SRZ ;  /* 0x00000000000e7805 */ /* 0x001fc4000001ff00 */
[----:B-1----:R-:W-:-:S04]  /*09b0*/  @!P3 LEA R20, P4, R27, R10, 0x3 ;  /* 0x0000000a1b14b211 */ /* 0x002fc800078818ff */
[----:B------:R0:W5:Y:S01]  /*09c0*/  @!P1 LDG.E.64 R14, desc[UR12][R16.64] ;  /* 0x0000000c100e9981 */ /* 0x000162000c1e1b00 */
[----:B------:R-:W-:Y:S02]  /*09d0*/  @!P3 LEA.HI.X R21, R27, R11, R29, 0x3, P4 ;  /* 0x0000000b1b15b211 */ /* 0x000fe400020f1c1d */
[----:B0-----:R-:W-:-:S06]  /*09e0*/  CS2R R16, SRZ ;  /* 0x0000000000107805 */ /* 0x001fcc000001ff00 */
[----:B------:R0:W5:Y:S01]  /*09f0*/  @!P3 LDG.E.64 R16, desc[UR12][R20.64] ;  /* 0x0000000c1410b981 */ /* 0x000162000c1e1b00 */
[----:B------:R-:W-:Y:S04]  /*0a00*/  BSSY.RECONVERGENT B0, `(.L_x_4401) ;  /* 0x0000009000007945 */ /* 0x000fe80003800200 */
[----:B------:R-:W-:Y:S05]  /*0a10*/  @P2 BRA `(.L_x_4402) ;  /* 0x00000000001c2947 */ /* 0x000fea0003800000 */
[----:B-----5:R-:W-:Y:S01]  /*0a20*/  IMAD R19, R19, UR14, RZ ;  /* 0x0000000e13137c24 */ /* 0x020fe2000f8e02ff */
[----:B0-----:R-:W-:-:S03]  /*0a30*/  LEA R20, P2, R5, R8, 0x3 ;  /* 0x0000000805147211 */ /* 0x001fc600078418ff */
[C---:B------:R-:W-:Y:S01]  /*0a40*/  IMAD R22, R18.reuse, UR15, R19 ;  /* 0x0000000f12167c24 */ /* 0x040fe2000f8e0213 */
[----:B------:R-:W-:Y:S01]  /*0a50*/  LEA.HI.X R21, R5, R9, R4, 0x3, P2 ;  /* 0x0000000905157211 */ /* 0x000fe200010f1c04 */
[----:B------:R-:W-:-:S04]  /*0a60*/  IMAD.WIDE.U32 R18, R18, UR14, RZ ;  /* 0x0000000e12127c25 */ /* 0x000fc8000f8e00ff */
[----:B------:R-:W-:-:S05]  /*0a70*/  IMAD.IADD R19, R19, 0x1, R22 ;  /* 0x0000000113137824 */ /* 0x000fca00078e0216 */
[----:B------:R1:W-:Y:S02]  /*0a80*/  STG.E.64 desc[UR12][R20.64], R18 ;  /* 0x0000001214007986 */ /* 0x0003e4000c101b0c */
.L_x_4402:
[----:B------:R-:W-:Y:S05]  /*0a90*/  BSYNC.RECONVERGENT B0 ;  /* 0x0000000000007941 */ /* 0x000fea0003800200 */
.L_x_4401:
[----:B------:R-:W-:Y:S04]  /*0aa0*/  BSSY.RECONVERGENT B0, `(.L_x_4403) ;  /* 0x0000009000007945 */ /* 0x000fe80003800200 */
[----:B------:R-:W-:Y:S05]  /*0ab0*/  @P0 BRA `(.L_x_4404) ;  /* 0x00000000001c0947 */ /* 0x000fea0003800000 */
[----:B-----5:R-:W-:Y:S01]  /*0ac0*/  IMAD R5, R13, UR14, RZ ;  /* 0x0000000e0d057c24 */ /* 0x020fe2000f8e02ff */
[----:B------:R-:W-:Y:S01]  /*0ad0*/  LEA R4, P0, R7, R8, 0x3 ;  /* 0x0000000807047211 */ /* 0x000fe200078018ff */
[----:B-1----:R-:W-:-:S04]  /*0ae0*/  IMAD.WIDE.U32 R18, R12, UR14, RZ ;  /* 0x0000000e0c127c25 */ /* 0x002fc8000f8e00ff */
[----:B------:R-:W-:Y:S01]  /*0af0*/  IMAD R13, R12, UR15, R5 ;  /* 0x0000000f0c0d7c24 */ /* 0x000fe2000f8e0205 */
[----:B------:R-:W-:-:S03]  /*0b00*/  LEA.HI.X R5, R7, R9, R6, 0x3, P0 ;  /* 0x0000000907057211 */ /* 0x000fc600000f1c06 */
[----:B------:R-:W-:-:S05]  /*0b10*/  IMAD.IADD R19, R19, 0x1, R13 ;  /* 0x0000000113137824 */ /* 0x000fca00078e020d */
[----:B------:R2:W-:Y:S02]  /*0b20*/  STG.E.64 desc[UR12][R4.64], R18 ;  /* 0x0000001204007986 */ /* 0x0005e4000c101b0c */
.L_x_4404:
[----:B------:R-:W-:Y:S05]  /*0b30*/  BSYNC.RECONVERGENT B0 ;  /* 0x0000000000007941 */ /* 0x000fea0003800200 */
.L_x_4403:
[----:B------:R-:W-:Y:S04]  /*0b40*/  BSSY.RECONVERGENT B0, `(.L_x_4405) ;  /* 0x0000009000007945 */ /* 0x000fe80003800200 */
[----:B------:R-:W-:Y:S05]  /*0b50*/  @P1 BRA `(.L_x_4406) ;  /* 0x00000000001c1947 */ /* 0x000fea0003800000 */
[----:B--2--5:R-:W-:Y:S01]  /*0b60*/  IMAD R5, R15, UR14, RZ ;  /* 0x0000000e0f057c24 */ /* 0x024fe2000f8e02ff */
[----:B------:R-:W-:Y:S01]  /*0b70*/  LEA R4, P0, R23, R8, 0x3 ;  /* 0x0000000817047211 */ /* 0x000fe200078018ff */
[----:B------:R-:W-:-:S04]  /*0b80*/  IMAD.WIDE.U32 R6, R14, UR14, RZ ;  /* 0x0000000e0e067c25 */ /* 0x000fc8000f8e00ff */
[----:B------:R-:W-:Y:S01]  /*0b90*/  IMAD R15, R14, UR15, R5 ;  /* 0x0000000f0e0f7c24 */ /* 0x000fe2000f8e0205 */
[----:B------:R-:W-:-:S03]  /*0ba0*/  LEA.HI.X R5, R23, R9, R25, 0x3, P0 ;  /* 0x0000000917057211 */ /* 0x000fc600000f1c19 */
[----:B------:R-:W-:-:S05]  /*0bb0*/  IMAD.IADD R7, R7, 0x1, R15 ;  /* 0x0000000107077824 */ /* 0x000fca00078e020f */
[----:B------:R3:W-:Y:S02]  /*0bc0*/  STG.E.64 desc[UR12][R4.64], R6 ;  /* 0x0000000604007986 */ /* 0x0007e4000c101b0c */
.L_x_4406:
[----:B------:R-:W-:Y:S05]  /*0bd0*/  BSYNC.RECONVERGENT B0 ;  /* 0x0000000000007941 */ /* 0x000fea0003800200 */
.L_x_4405:
[----:B------:R-:W-:Y:S04]  /*0be0*/  BSSY.RECONVERGENT B0, `(.L_x_4407) ;  /* 0x0000009000007945 */ /* 0x000fe80003800200 */
[----:B------:R-:W-:Y:S05]  /*0bf0*/  @P3 BRA `(.L_x_4408) ;  /* 0x00000000001c3947 */ /* 0x000fea0003800000 */
[----:B---3-5:R-:W-:Y:S01]  /*0c00*/  IMAD R7, R17, UR14, RZ ;  /* 0x0000000e11077c24 */ /* 0x028fe2000f8e02ff */
[----:B------:R-:W-:Y:S01]  /*0c10*/  LEA R6, P0, R27, R8, 0x3 ;  /* 0x000000081b067211 */ /* 0x000fe200078018ff */
[----:B--2---:R-:W-:-:S04]  /*0c20*/  IMAD.WIDE.U32 R4, R16, UR14, RZ ;  /* 0x0000000e10047c25 */ /* 0x004fc8000f8e00ff */
[----:B------:R-:W-:Y:S01]  /*0c30*/  IMAD R17, R16, UR15, R7 ;  /* 0x0000000f10117c24 */ /* 0x000fe2000f8e0207 */
[----:B------:R-:W-:-:S03]  /*0c40*/  LEA.HI.X R7, R27, R9, R29, 0x3, P0 ;  /* 0x000000091b077211 */ /* 0x000fc600000f1c1d */
[----:B------:R-:W-:-:S05]  /*0c50*/  IMAD.IADD R5, R5, 0x1, R17 ;  /* 0x0000000105057824 */ /* 0x000fca00078e0211 */
[----:B------:R4:W-:Y:S02]  /*0c60*/  STG.E.64 desc[UR12][R6.64], R4 ;  /* 0x0000000406007986 */ /* 0x0009e4000c101b0c */
.L_x_4408:
[----:B------:R-:W-:Y:S05]  /*0c70*/  BSYNC.RECONVERGENT B0 ;  /* 0x0000000000007941 */ /* 0x000fea0003800200 */
.L_x_4407:
        /* <DEDUP_REMOVED lines=8> */
.L_x_4392:
[----:B------:R-:W-:-:S04]  /*0d00*/  ULOP3.LUT UR10, UR8, 0x1, URZ, 0xc0, !UPT ;  /* 0x00000001080a7892 */ /* 0x000fc8000f8ec0ff */
[----:B------:R-:W-:-:S06]  /*0d10*/  UISETP.NE.U32.AND UP0, UPT, UR10, 0x1, UPT ;  /* 0x000000010a00788c */ /* 0x000fcc000bf05070 */
[----:B------:R-:W-:-:S13]  /*0d20*/  PLOP3.LUT P0, PT, PT, PT, UP0, 0x80, 0x8 ;  /* 0x000000000008781c */ /* 0x000fda0003f0f008 */
[----:B------:R-:W-:Y:S05]  /*0d30*/  @!P0 EXIT ;  /* 0x000000000000894d */ /* 0x000fea0003800000 */
[----:B012--5:R-:W-:Y:S02]  /*0d40*/  IADD3 R19, P1, PT, R3, UR6, RZ ;  /* 0x0000000603137c10 */ /* 0x027fe4000ff3e0ff */
[----:B------:R-:W-:Y:S02]  /*0d50*/  CS2R R22, SRZ ;  /* 0x0000000000167805 */ /* 0x000fe4000001ff00 */
[----:B------:R-:W-:Y:S01]  /*0d60*/  CS2R R28, SRZ ;  /* 0x00000000001c7805 */ /* 0x000fe2000001ff00 */
[----:B------:R-:W0:Y:S01]  /*0d70*/  LDCU.64 UR4, c[0x0][0xfd0] ;  /* 0x0001fa00ff0477ac */ /* 0x000e220008000a00 */
[C---:B------:R-:W-:Y:S01]  /*0d80*/  ISETP.GE.U32.AND P0, PT, R19.reuse, R0, PT ;  /* 0x000000001300720c */ /* 0x040fe20003f06070 */
[----:B------:R-:W-:Y:S01]  /*0d90*/  IMAD.X R17, RZ, RZ, UR7, P1 ;  /* 0x00000007ff117e24 */ /* 0x000fe200088e06ff */
[----:B------:R-:W-:-:S04]  /*0da0*/  IADD3 R13, P1, PT, R19, UR11, RZ ;  /* 0x0000000b130d7c10 */ /* 0x000fc8000ff3e0ff */
[----:B---34-:R-:W-:Y:S01]  /*0db0*/  IADD3 R5, P3, PT, R13, UR11, RZ ;  /* 0x0000000b0d057c10 */ /* 0x018fe2000ff7e0ff */
[----:B------:R-:W-:Y:S01]  /*0dc0*/  IMAD.X R7, RZ, RZ, R17, P1 ;  /* 0x000000ffff077224 */ /* 0x000fe200008e0611 */
[----:B------:R-:W-:Y:S02]  /*0dd0*/  ISETP.GE.AND.EX P0, PT, R17, R2, PT, P0 ;  /* 0x000000021100720c */ /* 0x000fe40003f06300 */
[-C--:B------:R-:W-:Y:S01]  /*0de0*/  ISETP.GE.U32.AND P1, PT, R13, R0.reuse, PT ;  /* 0x000000000d00720c */ /* 0x080fe20003f26070 */
[----:B------:R-:W-:Y:S01]  /*0df0*/  IMAD.X R15, RZ, RZ, R7, P3 ;  /* 0x000000ffff0f7224 */ /* 0x000fe200018e0607 */
[----:B------:R-:W-:Y:S02]  /*0e00*/  ISETP.GE.U32.AND P2, PT, R5, R0, PT ;  /* 0x000000000500720c */ /* 0x000fe40003f46070 */
[----:B------:R-:W-:Y:S02]  /*0e10*/  ISETP.GE.AND.EX P1, PT, R7, R2, PT, P1 ;  /* 0x000000020700720c */ /* 0x000fe40003f26310 */
[----:B------:R-:W-:-:S02]  /*0e20*/  IADD3 R3, P5, PT, R5, UR11, RZ ;  /* 0x0000000b05037c10 */ /* 0x000fc4000ffbe0ff */
        /* <DEDUP_REMOVED lines=8> */
[----:B------:R1:W0:Y:S01]  /*0eb0*/  @!P0 LDG.E.64 R22, desc[UR12][R20.64] ;  /* 0x0000000c14168981 */ /* 0x000222000c1e1b00 */
[-C--:B------:R-:W-:Y:S02]  /*0ec0*/  @!P1 LEA.HI.X R27, R13, R11.reuse, R7, 0x3, P4 ;  /* 0x0000000b0d1b9211 */ /* 0x080fe400020f1c07 */
[----:B------:R-:W-:-:S03]  /*0ed0*/  @!P2 LEA.HI.X R25, R5, R11, R15, 0x3, P5 ;  /* 0x0000000b0519a211 */ /* 0x000fc600028f1c0f */
[----:B------:R2:W3:Y:S01]  /*0ee0*/  @!P1 LDG.E.64 R28, desc[UR12][R26.64] ;  /* 0x0000000c1a1c9981 */ /* 0x0004e2000c1e1b00 */
[----:B-1----:R-:W-:Y:S02]  /*0ef0*/  CS2R R20, SRZ ;  /* 0x0000000000147805 */ /* 0x002fe4000001ff00 */
[----:B--2---:R-:W-:-:S04]  /*0f00*/  @!P3 LEA R26, P4, R3, R10, 0x3 ;  /* 0x0000000a031ab211 */ /* 0x004fc800078818ff */
[----:B------:R1:W2:Y:S01]  /*0f10*/  @!P2 LDG.E.64 R20, desc[UR12][R24.64] ;  /* 0x0000000c1814a981 */ /* 0x0002a2000c1e1b00 */
[----:B------:R-:W-:Y:S02]  /*0f20*/  @!P3 LEA.HI.X R27, R3, R11, R0, 0x3, P4 ;  /* 0x0000000b031bb211 */ /* 0x000fe400020f1c00 */
[----:B------:R-:W-:-:S06]  /*0f30*/  CS2R R10, SRZ ;  /* 0x00000000000a7805 */ /* 0x000fcc000001ff00 */
[----:B------:R4:W4:Y:S01]  /*0f40*/  @!P3 LDG.E.64 R10, desc[UR12][R26.64] ;  /* 0x0000000c1a0ab981 */ /* 0x000922000c1e1b00 */
[----:B------:R-:W-:-:S04]  /*0f50*/  @!P0 LEA R16, P4, R19, R8, 0x3 ;  /* 0x0000000813108211 */ /* 0x000fc800078818ff */
[-C--:B------:R-:W-:Y:S02]  /*0f60*/  @!P0 LEA.HI.X R17, R19, R9.reuse, R17, 0x3, P4 ;  /* 0x0000000913118211 */ /* 0x080fe400020f1c11 */
[-C--:B------:R-:W-:Y:S02]  /*0f70*/  @!P1 LEA R6, P4, R13, R8.reuse, 0x3 ;  /* 0x000000080d069211 */ /* 0x080fe400078818ff */
[----:B------:R-:W-:Y:S02]  /*0f80*/  @!P2 LEA R4, P5, R5, R8, 0x3 ;  /* 0x000000080504a211 */ /* 0x000fe400078a18ff */
[-C--:B------:R-:W-:Y:S02]  /*0f90*/  @!P1 LEA.HI.X R7, R13, R9.reuse, R7, 0x3, P4 ;  /* 0x000000090d079211 */ /* 0x080fe400020f1c07 */
[----:B------:R-:W-:Y:S01]  /*0fa0*/  @!P2 LEA.HI.X R5, R5, R9, R15, 0x3, P5 ;  /* 0x000000090505a211 */ /* 0x000fe200028f1c0f */
[----:B0-----:R-:W-:Y:S02]  /*0fb0*/  IMAD R23, R23, UR4, RZ ;  /* 0x0000000417177c24 */ /* 0x001fe4000f8e02ff */
[----:B---3--:R-:W-:-:S02]  /*0fc0*/  IMAD R29, R29, UR4, RZ ;  /* 0x000000041d1d7c24 */ /* 0x008fc4000f8e02ff */
[C---:B------:R-:W-:Y:S02]  /*0fd0*/  IMAD R19, R22.reuse, UR5, R23 ;  /* 0x0000000516137c24 */ /* 0x040fe4000f8e0217 */
[----:B------:R-:W-:-:S04]  /*0fe0*/  IMAD.WIDE.U32 R22, R22, UR4, RZ ;  /* 0x0000000416167c25 */ /* 0x000fc8000f8e00ff */
[C---:B-1----:R-:W-:Y:S02]  /*0ff0*/  IMAD R25, R28.reuse, UR5, R29 ;  /* 0x000000051c197c24 */ /* 0x042fe4000f8e021d */
[----:B--2---:R-:W-:Y:S02]  /*1000*/  IMAD R21, R21, UR4, RZ ;  /* 0x0000000415157c24 */ /* 0x004fe4000f8e02ff */
[----:B------:R-:W-:-:S04]  /*1010*/  IMAD.WIDE.U32 R28, R28, UR4, RZ ;  /* 0x000000041c1c7c25 */ /* 0x000fc8000f8e00ff */
[C---:B----4-:R-:W-:Y:S02]  /*1020*/  IMAD R27, R20.reuse, UR5, R21 ;  /* 0x00000005141b7c24 */ /* 0x050fe4000f8e0215 */
[----:B------:R-:W-:-:S04]  /*1030*/  IMAD.WIDE.U32 R20, R20, UR4, RZ ;  /* 0x0000000414147c25 */ /* 0x000fc8000f8e00ff */
[----:B------:R-:W-:Y:S02]  /*1040*/  IMAD.IADD R23, R23, 0x1, R19 ;  /* 0x0000000117177824 */ /* 0x000fe400078e0213 */
[----:B------:R-:W-:Y:S02]  /*1050*/  IMAD.IADD R29, R29, 0x1, R25 ;  /* 0x000000011d1d7824 */ /* 0x000fe400078e0219 */
[----:B------:R-:W-:Y:S02]  /*1060*/  IMAD.IADD R21, R21, 0x1, R27 ;  /* 0x0000000115157824 */ /* 0x000fe400078e021b */
[----:B------:R-:W-:Y:S01]  /*1070*/  IMAD R11, R11, UR4, RZ ;  /* 0x000000040b0b7c24 */ /* 0x000fe2000f8e02ff */
[----:B------:R0:W-:Y:S03]  /*1080*/  @!P0 STG.E.64 desc[UR12][R16.64], R22 ;  /* 0x0000001610008986 */ /* 0x0001e6000c101b0c */
[C---:B------:R-:W-:Y:S01]  /*1090*/  IMAD R13, R10.reuse, UR5, R11 ;  /* 0x000000050a0d7c24 */ /* 0x040fe2000f8e020b */
[----:B------:R0:W-:Y:S01]  /*10a0*/  @!P1 STG.E.64 desc[UR12][R6.64], R28 ;  /* 0x0000001c06009986 */ /* 0x0001e2000c101b0c */
[----:B------:R-:W-:-:S03]  /*10b0*/  IMAD.WIDE.U32 R10, R10, UR4, RZ ;  /* 0x000000040a0a7c25 */ /* 0x000fc6000f8e00ff */
[----:B------:R0:W-:Y:S01]  /*10c0*/  @!P2 STG.E.64 desc[UR12][R4.64], R20 ;  /* 0x000000140400a986 */ /* 0x0001e2000c101b0c */
[----:B------:R-:W-:Y:S05]  /*10d0*/  @P3 EXIT ;  /* 0x000000000000394d */ /* 0x000fea0003800000 */
[----:B------:R-:W-:Y:S01]  /*10e0*/  LEA R2, P0, R3, R8, 0x3 ;  /* 0x0000000803027211 */ /* 0x000fe200078018ff */
[----:B0-----:R-:W-:Y:S02]  /*10f0*/  IMAD.IADD R5, R11, 0x1, R13 ;  /* 0x000000010b057824 */ /* 0x001fe400078e020d */
[----:B------:R-:W-:Y:S01]  /*1100*/  IMAD.MOV.U32 R4, RZ, RZ, R10 ;  /* 0x000000ffff047224 */ /* 0x000fe200078e000a */
[----:B------:R-:W-:-:S05]  /*1110*/  LEA.HI.X R3, R3, R9, R0, 0x3, P0 ;  /* 0x0000000903037211 */ /* 0x000fca00000f1c00 */
[----:B------:R-:W-:Y:S01]  /*1120*/  STG.E.64 desc[UR12][R2.64], R4 ;  /* 0x0000000402007986 */ /* 0x000fe2000c101b0c */
[----:B------:R-:W-:Y:S05]  /*1130*/  EXIT ;  /* 0x000000000000794d */ /* 0x000fea0003800000 */
.L_x_4391:
        /* <DEDUP_REMOVED lines=8> */
.L_x_4410:
[C---:B--2---:R-:W-:Y:S01]  /*11c0*/  IMAD.SHL.U32 R21, R16.reuse, 0x20, RZ ;  /* 0x0000002010157824 */ /* 0x044fe200078e00ff */
[----:B------:R-:W-:-:S04]  /*11d0*/  SHF.L.U64.HI R17, R16, 0x5, R3 ;  /* 0x0000000510117819 */ /* 0x000fc80000010203 */
[----:B------:R-:W-:-:S05]  /*11e0*/  IADD3 R14, P0, PT, R10, R21, RZ ;  /* 0x000000150a0e7210 */ /* 0x000fca0007f1e0ff */
[----:B------:R-:W-:-:S06]  /*11f0*/  IMAD.X R15, R11, 0x1, R17, P0 ;  /* 0x000000010b0f7824 */ /* 0x000fcc00000e0611 */
        /* <DEDUP_REMOVED lines=11> */
[----:B-1----:R-:W-:-:S02]  /*12b0*/  IMAD R5, R5, UR6, RZ ;  /* 0x0000000605057c24 */ /* 0x002fc4000f8e02ff */
[----:B------:R-:W-:Y:S02]  /*12c0*/  IMAD R7, R7, UR6, RZ ;  /* 0x0000000607077c24 */ /* 0x000fe4000f8e02ff */
[----:B------:R-:W-:Y:S02]  /*12d0*/  IMAD R25, R13, UR6, RZ ;  /* 0x000000060d197c24 */ /* 0x000fe4000f8e02ff */
[----:B------:R-:W-:Y:S02]  /*12e0*/  IMAD R23, R15, UR6, RZ ;  /* 0x000000060f177c24 */ /* 0x000fe4000f8e02ff */
[----:B------:R-:W-:-:S04]  /*12f0*/  IMAD.WIDE.U32 R18, R4, UR6, RZ ;  /* 0x0000000604127c25 */ /* 0x000fc8000f8e00ff */
[----:B------:R-:W-:Y:S02]  /*1300*/  IMAD R27, R4, UR7, R5 ;  /* 0x00000007041b7c24 */ /* 0x000fe4000f8e0205 */
[C---:B------:R-:W-:Y:S02]  /*1310*/  IMAD R5, R6.reuse, UR7, R7 ;  /* 0x0000000706057c24 */ /* 0x040fe4000f8e0207 */
[----:B------:R-:W-:-:S04]  /*1320*/  IMAD.WIDE.U32 R6, R6, UR6, RZ ;  /* 0x0000000606067c25 */ /* 0x000fc8000f8e00ff */
[----:B------:R-:W-:Y:S02]  /*1330*/  IMAD R25, R12, UR7, R25 ;  /* 0x000000070c197c24 */ /* 0x000fe4000f8e0219 */
[----:B------:R-:W-:Y:S02]  /*1340*/  IMAD R23, R14, UR7, R23 ;  /* 0x000000070e177c24 */ /* 0x000fe4000f8e0217 */
[----:B------:R-:W-:-:S04]  /*1350*/  IMAD.WIDE.U32 R12, R12, UR6, RZ ;  /* 0x000000060c0c7c25 */ /* 0x000fc8000f8e00ff */
[----:B------:R-:W-:Y:S02]  /*1360*/  IMAD.IADD R19, R19, 0x1, R27 ;  /* 0x0000000113137824 */ /* 0x000fe400078e021b */
[----:B------:R-:W-:-:S04]  /*1370*/  IMAD.WIDE.U32 R14, R14, UR6, RZ ;  /* 0x000000060e0e7c25 */ /* 0x000fc8000f8e00ff */
[----:B------:R-:W-:Y:S02]  /*1380*/  IMAD.IADD R7, R7, 0x1, R5 ;  /* 0x0000000107077824 */ /* 0x000fe400078e0205 */
[----:B------:R-:W-:Y:S02]  /*1390*/  IMAD.IADD R13, R13, 0x1, R25 ;  /* 0x000000010d0d7824 */ /* 0x000fe400078e0219 */
[----:B------:R-:W-:Y:S02]  /*13a0*/  IMAD.MOV.U32 R4, RZ, RZ, R18 ;  /* 0x000000ffff047224 */ /* 0x000fe400078e0012 */
[----:B------:R-:W-:Y:S02]  /*13b0*/  IMAD.MOV.U32 R5, RZ, RZ, R19 ;  /* 0x000000ffff057224 */ /* 0x000fe400078e0013 */
[----:B------:R-:W-:-:S05]  /*13c0*/  IMAD.IADD R15, R15, 0x1, R23 ;  /* 0x000000010f0f7824 */ /* 0x000fca00078e0217 */
[----:B------:R2:W-:Y:S01]  /*13d0*/  STG.E.ENL2.256 desc[UR12][R20.64], R4, R12 ;  /* 0xf8000004140c797f */ /* 0x0005e2000f12180c */
[----:B------:R-:W-:Y:S05]  /*13e0*/  @!P0 BRA P1, `(.L_x_4410) ;  /* 0xfffffffc00748947 */ /* 0x000fea000083ffff */
[----:B------:R-:W-:Y:S05]  /*13f0*/  EXIT ;  /* 0x000000000000794d */ /* 0x000fea0003800000 */
        .weak           $__internal_91_$__cuda_sm20_div_u16
        .type           $__internal_91_$__cuda_sm20_div_u16,@function
        .size           $__internal_91_$__cuda_sm20_div_u16,(.L_x_4837 - $__internal_91_$__cuda_sm20_div_u16)
$__internal_91_$__cuda_sm20_div_u16:
        /* <DEDUP_REMOVED lines=19> */
[----:B------:R-:W-:Y:S05]  /*1530*/  RET.REL.NODEC R4 `(_ZN2at6native57_GLOBAL__N__f3eca4a2_24_ForeachBinaryOpScalar_cu_86b9896c25multi_tensor_apply_kernelINS1_18TensorListMetadataILi2EEENS1_21BinaryOpScalarFunctorIlLi2ELi1ELi1EEEJSt10multipliesIlElEEEvT_T0_DpT1_) ;  /* 0xffffffe804b07950 */ /* 0x000fea0003c3ffff */
.L_x_4411:
        /* <DEDUP_REMOVED lines=12> */
.L_x_4837:


//--------------------- .text._ZN2at6native57_GLOBAL__N__f3eca4a2_24_ForeachBinaryOpScalar_cu_86b9896c25multi_tensor_apply_kernelINS1_18TensorListMetadataILi2EEENS1_21BinaryOpScalarFunctorIiLi2ELi1ELi1EEEJSt10multipliesIiEiEEEvT_T0_DpT1_ --------------------------
	.section	.text._ZN2at6native57_GLOBAL__N__f3eca4a2_24_ForeachBinaryOpScalar_cu_86b9896c25multi_tensor_apply_kernelINS1_18TensorListMetadataILi2EEENS1_21BinaryOpScalarFunctorIiLi2ELi1ELi1EEEJSt10multipliesIiEiEEEvT_T0_DpT1_,"ax",@progbits
	.align	128
.text._ZN2at6native57_GLOBAL__N__f3eca4a2_24_ForeachBinaryOpScalar_cu_86b9896c25multi_tensor_apply_kernelINS1_18TensorListMetadataILi2EEENS1_21BinaryOpScalarFunctorIiLi2ELi1ELi1EEEJSt10multipliesIiEiEEEvT_T0_DpT1_:
        .type           _ZN2at6native57_GLOBAL__N__f3eca4a2_24_ForeachBinaryOpScalar_cu_86b9896c25multi_tensor_apply_kernelINS1_18TensorListMetadataILi2EEENS1_21BinaryOpScalarFunctorIiLi2ELi1ELi1EEEJSt10multipliesIiEiEEEvT_T0_DpT1_,@function
        .size           _ZN2at6native57_GLOBAL__N__f3eca4a2_24_ForeachBinaryOpScalar_cu_86b9896c25multi_tensor_apply_kernelINS1_18TensorListMetadataILi2EEENS1_21BinaryOpScalarFunctorIiLi2ELi1ELi1EEEJSt10multipliesIiEiEEEvT_T0_DpT1_,(.L_x_4839 - _ZN2at6native57_GLOBAL__N__f3eca4a2_24_ForeachBinaryOpScalar_cu_86b9896c25multi_tensor_apply_kernelINS1_18TensorListMetadataILi2EEENS1_21BinaryOpScalarFunctorIiLi2ELi1ELi1EEEJSt10multipliesIiEiEEEvT_T0_DpT1_)
        .other          _ZN2at6native57_GLOBAL__N__f3eca4a2_24_ForeachBinaryOpScalar_cu_86b9896c25multi_tensor_apply_kernelINS1_18TensorListMetadataILi2EEENS1_21BinaryOpScalarFunctorIiLi2ELi1ELi1EEEJSt10multipliesIiEiEEEvT_T0_DpT1_,@"STO_CUDA_ENTRY STV_DEFAULT"
_ZN2at6native57_GLOBAL__N__f3eca4a2_24_ForeachBinaryOpScalar_cu_86b9896c25multi_tensor_apply_kernelINS1_18TensorListMetadataILi2EEENS1_21BinaryOpScalarFunctorIiLi2ELi1ELi1EEEJSt10multipliesIiEiEEEvT_T0_DpT1_:
        /* <DEDUP_REMOVED lines=38> */
[----:B------:R-:W-:Y:S05]  /*0260*/  CALL.REL.NOINC `($__internal_92_$__cuda_sm20_div_u16) ;  /* 0x0000000c003c7944 */ /* 0x000fea0003c00000 */
        /* <DEDUP_REMOVED lines=13> */
.L_x_4414:
        /* <DEDUP_REMOVED lines=40> */
[----:B0-----:R-:W-:Y:S01]  /*05c0*/  @!P1 IMAD R20, R18, R20, RZ ;  /* 0x0000001412149224 */ /* 0x001fe200078e02ff */
        /* <DEDUP_REMOVED lines=11> */
[----:B--2---:R-:W-:Y:S01]  /*0680*/  @!P3 IMAD R16, R4, R7, RZ ;  /* 0x000000070410b224 */ /* 0x004fe200078e02ff */
[----:B------:R-:W-:Y:S02]  /*0690*/  ISETP.GE.AND.EX P1, PT, R15, R2, PT, P1 ;  /* 0x000000020f00720c */ /* 0x000fe40003f26310 */
[----:B------:R-:W-:Y:S01]  /*06a0*/  IADD3 R7, P6, PT, R5, UR11, RZ ;  /* 0x0000000b05077c10 */ /* 0x000fe2000ffde0ff */
[----:B------:R-:W-:Y:S01]  /*06b0*/  IMAD.X R4, RZ, RZ, R17, P5 ;  /* 0x000000ffff047224 */ /* 0x000fe200028e0611 */
[-C--:B------:R-:W-:Y:S01]  /*06c0*/  ISETP.GE.U32.AND P4, PT, R27, R0.reuse, PT ;  /* 0x000000001b00720c */ /* 0x080fe20003f86070 */
[----:B---3--:R-:W-:Y:S01]  /*06d0*/  @!P2 IMAD R14, R6, R29, RZ ;  /* 0x0000001d060ea224 */ /* 0x008fe200078e02ff */
        /* <DEDUP_REMOVED lines=9> */
[----:B----4-:R-:W-:Y:S01]  /*0770*/  @!P0 IMAD R16, R8, R9, RZ ;  /* 0x0000000908108224 */ /* 0x010fe200078e02ff */
        /* <DEDUP_REMOVED lines=31> */
[----:B--2---:R-:W-:Y:S01]  /*0970*/  @!P1 IMAD R27, R8, R19, RZ ;  /* 0x00000013081b9224 */ /* 0x004fe200078e02ff */
[----:B------:R-:W-:Y:S01]  /*0980*/  @!P2 LEA.HI.X R19, R5, R11, R4, 0x2, P0 ;  /* 0x0000000b0513a211 */ /* 0x000fe200000f1404 */
[----:B-----5:R-:W-:-:S03]  /*0990*/  @!P3 IMAD R9, R9, R24, RZ ;  /* 0x000000180909b224 */ /* 0x020fc600078e02ff */
[----:B------:R1:W-:Y:S04]  /*09a0*/  @!P1 STG.E desc[UR12][R14.64], R27 ;  /* 0x0000001b0e009986 */ /* 0x0003e8000c10190c */
[----:B------:R1:W-:Y:S01]  /*09b0*/  @!P3 STG.E desc[UR12][R16.64], R9 ;  /* 0x000000091000b986 */ /* 0x0003e2000c10190c */
[----:B----4-:R-:W-:Y:S02]  /*09c0*/  @!P2 IMAD R25, R22, R25, RZ ;  /* 0x000000191619a224 */ /* 0x010fe400078e02ff */
[----:B---3--:R-:W-:-:S03]  /*09d0*/  @!P4 IMAD R23, R23, R26, RZ ;  /* 0x0000001a1717c224 */ /* 0x008fc600078e02ff */
[----:B------:R1:W-:Y:S04]  /*09e0*/  @!P2 STG.E desc[UR12][R18.64], R25 ;  /* 0x000000191200a986 */ /* 0x0003e8000c10190c */
[----:B------:R1:W-:Y:S01]  /*09f0*/  @!P4 STG.E desc[UR12][R20.64], R23 ;  /* 0x000000171400c986 */ /* 0x0003e2000c10190c */
[----:B------:R-:W-:Y:S05]  /*0a00*/  BRA.U UP0, `(.L_x_4414) ;  /* 0xfffffff9004c7547 */ /* 0x000fea000b83ffff */
.L_x_4413:
        /* <DEDUP_REMOVED lines=43> */
[----:B0-----:R-:W-:Y:S02]  /*0cc0*/  IMAD R27, R0, UR4, RZ ;  /* 0x00000004001b7c24 */ /* 0x001fe4000f8e02ff */
[----:B--2---:R-:W-:-:S03]  /*0cd0*/  IMAD R3, R18, UR4, RZ ;  /* 0x0000000412037c24 */ /* 0x004fc6000f8e02ff */
[----:B------:R0:W-:Y:S01]  /*0ce0*/  @!P0 STG.E desc[UR12][R8.64], R27 ;  /* 0x0000001b08008986 */ /* 0x0001e2000c10190c */
[----:B---3--:R-:W-:-:S03]  /*0cf0*/  IMAD R5, R6, UR4, RZ ;  /* 0x0000000406057c24 */ /* 0x008fc6000f8e02ff */
[----:B------:R0:W-:Y:S01]  /*0d00*/  @!P1 STG.E desc[UR12][R14.64], R3 ;  /* 0x000000030e009986 */ /* 0x0001e2000c10190c */
[----:B----4-:R-:W-:-:S03]  /*0d10*/  IMAD R13, R20, UR4, RZ ;  /* 0x00000004140d7c24 */ /* 0x010fc6000f8e02ff */
[----:B------:R0:W-:Y:S01]  /*0d20*/  @!P2 STG.E desc[UR12][R16.64], R5 ;  /* 0x000000051000a986 */ /* 0x0001e2000c10190c */
[----:B------:R-:W-:Y:S05]  /*0d30*/  @P3 EXIT ;  /* 0x000000000000394d */ /* 0x000fea0003800000 */
[----:B------:R-:W-:-:S04]  /*0d40*/  LEA R2, P0, R7, R10, 0x2 ;  /* 0x0000000a07027211 */ /* 0x000fc800078010ff */
[----:B0-----:R-:W-:-:S05]  /*0d50*/  LEA.HI.X R3, R7, R11, R25, 0x2, P0 ;  /* 0x0000000b07037211 */ /* 0x001fca00000f1419 */
[----:B------:R-:W-:Y:S01]  /*0d60*/  STG.E desc[UR12][R2.64], R13 ;  /* 0x0000000d02007986 */ /* 0x000fe2000c10190c */
[----:B------:R-:W-:Y:S05]  /*0d70*/  EXIT ;  /* 0x000000000000794d */ /* 0x000fea0003800000 */
.L_x_4412:
        /* <DEDUP_REMOVED lines=8> */
.L_x_4415:
        /* <DEDUP_REMOVED lines=15> */
[----:B-1----:R-:W-:-:S02]  /*0ef0*/  IMAD R4, R4, UR5, RZ ;  /* 0x0000000504047c24 */ /* 0x002fc4000f8e02ff */
[----:B------:R-:W-:Y:S02]  /*0f00*/  IMAD R5, R5, UR5, RZ ;  /* 0x0000000505057c24 */ /* 0x000fe4000f8e02ff */
[----:B------:R-:W-:Y:S02]  /*0f10*/  IMAD R6, R6, UR5, RZ ;  /* 0x0000000506067c24 */ /* 0x000fe4000f8e02ff */
[----:B------:R-:W-:-:S05]  /*0f20*/  IMAD R7, R7, UR5, RZ ;  /* 0x0000000507077c24 */ /* 0x000fca000f8e02ff */
[----:B------:R2:W-:Y:S01]  /*0f30*/  STG.E.128 desc[UR12][R8.64], R4 ;  /* 0x0000000408007986 */ /* 0x0005e2000c101d0c */
[----:B------:R-:W-:Y:S05]  /*0f40*/  @!P0 BRA P1, `(.L_x_4415) ;  /* 0xfffffffc00ac8947 */ /* 0x000fea000083ffff */
[----:B------:R-:W-:Y:S05]  /*0f50*/  EXIT ;  /* 0x000000000000794d */ /* 0x000fea0003800000 */
        .weak           $__internal_92_$__cuda_sm20_div_u16
        .type           $__internal_92_$__cuda_sm20_div_u16,@function
        .size           $__internal_92_$__cuda_sm20_div_u16,(.L_x_4839 - $__internal_92_$__cuda_sm20_div_u16)
$__internal_92_$__cuda_sm20_div_u16:
        /* <DEDUP_REMOVED lines=19> */
[----:B------:R-:W-:Y:S05]  /*1090*/  RET.REL.NODEC R4 `(_ZN2at6native57_GLOBAL__N__f3eca4a2_24_ForeachBinaryOpScalar_cu_86b9896c25multi_tensor_apply_kernelINS1_18TensorListMetadataILi2EEENS1_21BinaryOpScalarFunctorIiLi2ELi1ELi1EEEJSt10multipliesIiEiEEEvT_T0_DpT1_) ;  /* 0xffffffec04d87950 */ /* 0x000fea0003c3ffff */
.L_x_4416:
        /* <DEDUP_REMOVED lines=14> */
.L_x_4839:


//--------------------- .text._ZN2at6native57_GLOBAL__N__f3eca4a2_24_ForeachBinaryOpScalar_cu_86b9896c25multi_tensor_apply_kernelINS1_18TensorListMetadataILi2EEENS1_21BinaryOpScalarFunctorIaLi2ELi1ELi1EEEJSt10multipliesIaEaEEEvT_T0_DpT1_ --------------------------
	.section	.text._ZN2at6native57_GLOBAL__N__f3eca4a2_24_ForeachBinaryOpScalar_cu_86b9896c25multi_tensor_apply_kernelINS1_18TensorListMetadataILi2EEENS1_21BinaryOpScalarFunctorIaLi2ELi1ELi1EEEJSt10multipliesIaEaEEEvT_T0_DpT1_,"ax",@progbits
	.align	128
.text._ZN2at6native57_GLOBAL__N__f3eca4a2_24_ForeachBinaryOpScalar_cu_86b9896c25multi_tensor_apply_kernelINS1_18TensorListMetadataILi2EEENS1_21BinaryOpScalarFunctorIaLi2ELi1ELi1EEEJSt10multipliesIaEaEEEvT_T0_DpT1_:
        .type           _ZN2at6native57_GLOBAL__N__f3eca4a2_24_ForeachBinaryOpScalar_cu_86b9896c25multi_tensor_apply_kernelINS1_18TensorListMetadataILi2EEENS1_21BinaryOpScalarFunctorIaLi2ELi1ELi1EEEJSt10multipliesIaEaEEEvT_T0_DpT1_,@function
        .size           _ZN2at6native57_GLOBAL__N__f3eca4a2_24_ForeachBinaryOpScalar_cu_86b9896c25multi_tensor_apply_kernelINS1_18TensorListMetadataILi2EEENS1_21BinaryOpScalarFunctorIaLi2ELi1ELi1EEEJSt10multipliesIaEaEEEvT_T0_DpT1_,(.L_x_4841 - _ZN2at6native57_GLOBAL__N__f3eca4a2_24_ForeachBinaryOpScalar_cu_86b9896c25multi_tensor_apply_kernelINS1_18TensorListMetadataILi2EEENS1_21BinaryOpScalarFunctorIaLi2ELi1ELi1EEEJSt10multipliesIaEaEEEvT_T0_DpT1_)
        .other          _ZN2at6native57_GLOBAL__N__f3eca4a2_24_ForeachBinaryOpScalar_cu_86b9896c25multi_tensor_apply_kernelINS1_18TensorListMetadataILi2EEENS1_21BinaryOpScalarFunctorIaLi2ELi1ELi1EEEJSt10multipliesIaEaEEEvT_T0_DpT1_,@"STO_CUDA_ENTRY STV_DEFAULT"
_ZN2at6native57_GLOBAL__N__f3eca4a2_24_ForeachBinaryOpScalar_cu_86b9896c25multi_tensor_apply_kernelINS1_18TensorListMetadataILi2EEENS1_21BinaryOpScalarFunctorIaLi2ELi1ELi1EEEJSt10multipliesIaEaEEEvT_T0_DpT1_:
        /* <DEDUP_REMOVED lines=39> */
[----:B------:R-:W-:Y:S05]  /*0270*/  CALL.REL.NOINC `($__internal_93_$__cuda_sm20_div_u16) ;  /* 0x0000001000747944 */ /* 0x000fea0003c00000 */
        /* <DEDUP_REMOVED lines=59> */
.L_x_4419:
[C---:B------:R-:W-:Y:S01]  /*0630*/  ISETP.GE.U32.AND P3, PT, R2.reuse, UR32, PT ;  /* 0x0000002002007c0c */ /* 0x040fe2000bf66070 */
[----:B0-----:R-:W-:Y:S01]  /*0640*/  IMAD.U32 R5, RZ, RZ, UR33 ;  /* 0x00000021ff057e24 */ /* 0x001fe2000f8e00ff */
[----:B------:R-:W-:Y:S02]  /*0650*/  IADD3 R0, P0, PT, R2, UR33, RZ ;  /* 0x0000002102007c10 */ /* 0x000fe4000ff1e0ff */
[----:B------:R-:W-:Y:S02]  /*0660*/  ISETP.GE.AND.EX P3, PT, R3, UR31, PT, P3 ;  /* 0x0000001f03007c0c */ /* 0x000fe4000bf66330 */
[----:B------:R-:W-:Y:S01]  /*0670*/  ISETP.GE.U32.AND P2, PT, R0, UR32, PT ;  /* 0x0000002000007c0c */ /* 0x000fe2000bf46070 */
[----:B------:R-:W-:Y:S01]  /*0680*/  IMAD.X R0, RZ, RZ, R3, P0 ;  /* 0x000000ffff007224 */ /* 0x000fe200000e0603 */
[----:B------:R-:W-:Y:S02]  /*0690*/  IADD3 R8, P4, P5, R5, UR33, R2 ;  /* 0x0000002105087c10 */ /* 0x000fe4000fd9e002 */
[----:B------:R-:W-:-:S02]  /*06a0*/  PRMT R9, RZ, 0x7610, R9 ;  /* 0x00007610ff097816 */ /* 0x000fc40000000009 */
[----:B------:R-:W-:-:S05]  /*06b0*/  ISETP.GE.AND.EX P2, PT, R0, UR31, PT, P2 ;  /* 0x0000001f00007c0c */ /* 0x000fca000bf46320 */
[----:B------:R-:W-:-:S04]  /*06c0*/  @!P3 IADD3 R4, P0, PT, R2, UR30, RZ ;  /* 0x0000001e0204bc10 */ /* 0x000fc8000ff1e0ff */
[----:B------:R-:W-:Y:S02]  /*06d0*/  @!P3 IADD3.X R5, PT, PT, R3, UR7, RZ, P0, !PT ;  /* 0x000000070305bc10 */ /* 0x000fe400087fe4ff */
[----:B------:R-:W-:Y:S02]  /*06e0*/  ISETP.GE.U32.AND P0, PT, R8, UR32, PT ;  /* 0x0000002008007c0c */ /* 0x000fe4000bf06070 */
[----:B------:R-:W-:Y:S01]  /*06f0*/  IADD3.X R6, PT, PT, RZ, RZ, R3, P4, P5 ;  /* 0x000000ffff067210 */ /* 0x000fe200027ea403 */
[----:B------:R-:W2:Y:S01]  /*0700*/  @!P3 LDG.E.U8 R9, desc[UR28][R4.64] ;  /* 0x0000001c0409b981 */ /* 0x000ea2000c1e1100 */
[----:B------:R-:W-:Y:S02]  /*0710*/  @!P2 IADD3 R10, P1, PT, R2, UR10, RZ ;  /* 0x0000000a020aac10 */ /* 0x000fe4000ff3e0ff */
[----:B------:R-:W-:Y:S02]  /*0720*/  ISETP.GE.AND.EX P0, PT, R6, UR31, PT, P0 ;  /* 0x0000001f06007c0c */ /* 0x000fe4000bf06300 */
[----:B------:R-:W-:-:S02]  /*0730*/  PRMT R16, RZ, 0x7610, R16 ;  /* 0x00007610ff107816 */ /* 0x000fc40000000010 */
[----:B------:R-:W-:Y:S02]  /*0740*/  IADD3 R0, P4, PT, R8, UR33, RZ ;  /* 0x0000002108007c10 */ /* 0x000fe4000ff9e0ff */
[----:B------:R-:W-:Y:S02]  /*0750*/  @!P2 IADD3.X R11, PT, PT, R3, UR11, RZ, P1, !PT ;  /* 0x0000000b030bac10 */ /* 0x000fe40008ffe4ff */
[----:B------:R-:W-:Y:S01]  /*0760*/  ISETP.GE.U32.AND P1, PT, R0, UR32, PT ;  /* 0x0000002000007c0c */ /* 0x000fe2000bf26070 */
[----:B------:R-:W-:Y:S02]  /*0770*/  IMAD.X R0, RZ, RZ, R6, P4 ;  /* 0x000000ffff007224 */ /* 0x000fe400020e0606 */
[----:B------:R0:W3:Y:S02]  /*0780*/  @!P2 LDG.E.U8 R16, desc[UR28][R10.64] ;  /* 0x0000001c0a10a981 */ /* 0x0000e4000c1e1100 */
[----:B------:R-:W-:Y:S02]  /*0790*/  @!P0 IADD3 R12, P4, PT, R2, UR43, RZ ;  /* 0x0000002b020c8c10 */ /* 0x000fe4000ff9e0ff */
[----:B------:R-:W-:-:S02]  /*07a0*/  ISETP.GE.AND.EX P1, PT, R0, UR31, PT, P1 ;  /* 0x0000001f00007c0c */ /* 0x000fc4000bf26310 */
[----:B------:R-:W-:Y:S02]  /*07b0*/  PRMT R7, RZ, 0x7610, R7 ;  /* 0x00007610ff077816 */ /* 0x000fe40000000007 */
[----:B------:R-:W-:-:S05]  /*07c0*/  @!P0 IADD3.X R13, PT, PT, R3, UR44, RZ, P4, !PT ;  /* 0x0000002c030d8c10 */ /* 0x000fca000a7fe4ff */
[----:B------:R-:W4:Y:S01]  /*07d0*/  @!P0 LDG.E.U8 R7, desc[UR28][R12.64] ;  /* 0x0000001c0c078981 */ /* 0x000f22000c1e1100 */
[----:B------:R-:W-:-:S03]  /*07e0*/  PRMT R0, RZ, 0x7610, R0 ;  /* 0x00007610ff007816 */ /* 0x000fc60000000000 */
[----:B------:R-:W-:-:S04]  /*07f0*/  @!P1 IADD3 R14, P4, PT, R2, UR40, RZ ;  /* 0x00000028020e9c10 */ /* 0x000fc8000ff9e0ff */
[----:B------:R-:W-:-:S05]  /*0800*/  @!P1 IADD3.X R15, PT, PT, R3, UR41, RZ, P4, !PT ;  /* 0x00000029030f9c10 */ /* 0x000fca000a7fe4ff */
[----:B------:R1:W5:Y:S01]  /*0810*/  @!P1 LDG.E.U8 R0, desc[UR28][R14.64] ;  /* 0x0000001c0e009981 */ /* 0x000362000c1e1100 */
[----:B0-----:R-:W0:Y:S08]  /*0820*/  @!P3 LDC.S8 R10, c[0x0][0xfca] ;  /* 0x0003f280ff0abb82 */ /* 0x001e300000000200 */
[----:B------:R-:W3:Y:S01]  /*0830*/  @!P2 LDC.S8 R17, c[0x0][0xfca] ;  /* 0x0003f280ff11ab82 */ /* 0x000ee20000000200 */
[----:B------:R-:W-:Y:S01]  /*0840*/  @!P3 IADD3 R4, P4, PT, R2, UR27, RZ ;  /* 0x0000001b0204bc10 */ /* 0x000fe2000ff9e0ff */
[----:B------:R-:W-:-:S03]  /*0850*/  IMAD.U32 R19, RZ, RZ, UR33 ;  /* 0x00000021ff137e24 */ /* 0x000fc6000f8e00ff */
[----:B------:R-:W-:Y:S02]  /*0860*/  @!P3 IADD3.X R5, PT, PT, R3, UR8, RZ, P4, !PT ;  /* 0x000000080305bc10 */ /* 0x000fe4000a7fe4ff */
[----:B------:R-:W-:-:S04]  /*0870*/  IADD3 R8, P4, P5, R19, UR33, R8 ;  /* 0x0000002113087c10 */ /* 0x000fc8000fd9e008 */
[----:B-1----:R-:W-:Y:S02]  /*0880*/  IADD3.X R14, PT, PT, RZ, RZ, R6, P4, P5 ;  /* 0x000000ffff0e7210 */ /* 0x002fe400027ea406 */
[----:B------:R-:W-:-:S05]  /*0890*/  IADD3 R6, P4, PT, R8, UR33, RZ ;  /* 0x0000002108067c10 */ /* 0x000fca000ff9e0ff */
[----:B------:R-:W-:Y:S01]  /*08a0*/  IMAD.X R12, RZ, RZ, R14, P4 ;  /* 0x000000ffff0c7224 */ /* 0x000fe200020e060e */
[----:B--2---:R-:W-:Y:S02]  /*08b0*/  @!P3 PRMT R11, R9, 0x9910, RZ ;  /* 0x00009910090bb816 */ /* 0x004fe400000000ff */
[----:B------:R-:W1:Y:S03]  /*08c0*/  @!P0 LDC.S8 R9, c[0x0][0xfca] ;  /* 0x0003f280ff098b82 */ /* 0x000e660000000200 */
[----:B0-----:R-:W-:-:S05]  /*08d0*/  @!P3 IMAD R13, R10, R11, RZ ;  /* 0x0000000b0a0db224 */ /* 0x001fca00078e02ff */
[----:B------:R1:W-:Y:S01]  /*08e0*/  @!P3 STG.E.U8 desc[UR28][R4.64], R13 ;  /* 0x0000000d0400b986 */ /* 0x0003e2000c10111c */
[----:B------:R-:W-:Y:S02]  /*08f0*/  @!P2 IADD3 R10, P3, PT, R2, UR19, RZ ;  /* 0x00000013020aac10 */ /* 0x000fe4000ff7e0ff */
[----:B---3--:R-:W-:Y:S02]  /*0900*/  @!P2 PRMT R15, R16, 0x9910, RZ ;  /* 0x00009910100fa816 */ /* 0x008fe400000000ff */
[----:B------:R-:W-:Y:S01]  /*0910*/  @!P2 IADD3.X R11, PT, PT, R3, UR12, RZ, P3, !PT ;  /* 0x0000000c030bac10 */ /* 0x000fe20009ffe4ff */
[----:B------:R-:W0:Y:S02]  /*0920*/  @!P1 LDC.S8 R16, c[0x0][0xfca] ;  /* 0x0003f280ff109b82 */ /* 0x000e240000000200 */
[----:B------:R-:W-:Y:S01]  /*0930*/  @!P2 IMAD R15, R17, R15, RZ ;  /* 0x0000000f110fa224 */ /* 0x000fe200078e02ff */
[----:B------:R-:W-:Y:S01]  /*0940*/  ISETP.GE.U32.AND P3, PT, R8, UR32, PT ;  /* 0x0000002008007c0c */ /* 0x000fe2000bf66070 */
[----:B------:R-:W-:-:S03]  /*0950*/  IMAD.U32 R17, RZ, RZ, UR33 ;  /* 0x00000021ff117e24 */ /* 0x000fc6000f8e00ff */
[----:B------:R2:W-:Y:S01]  /*0960*/  @!P2 STG.E.U8 desc[UR28][R10.64], R15 ;  /* 0x0000000f0a00a986 */ /* 0x0005e2000c10111c */
[----:B------:R-:W-:Y:S01]  /*0970*/  ISETP.GE.U32.AND P2, PT, R6, UR32, PT ;  /* 0x0000002006007c0c */ /* 0x000fe2000bf46070 */
[----:B-1----:R-:W-:Y:S01]  /*0980*/  @!P0 IMAD.MOV.U32 R13, RZ, RZ, R9 ;  /* 0x000000ffff0d8224 */ /* 0x002fe200078e0009 */
[----:B----4-:R-:W-:Y:S02]  /*0990*/  @!P0 PRMT R6, R7, 0x9910, RZ ;  /* 0x0000991007068816 */ /* 0x010fe400000000ff */
[----:B------:R-:W-:Y:S02]  /*09a0*/  @!P0 IADD3 R4, P4, PT, R2, UR42, RZ ;  /* 0x0000002a02048c10 */ /* 0x000fe4000ff9e0ff */
[----:B------:R-:W-:Y:S02]  /*09b0*/  ISETP.GE.AND.EX P3, PT, R14, UR31, PT, P3 ;  /* 0x0000001f0e007c0c */ /* 0x000fe4000bf66330 */
[----:B------:R-:W-:Y:S02]  /*09c0*/  IADD3 R8, P5, P6, R17, UR33, R8 ;  /* 0x0000002111087c10 */ /* 0x000fe4000febe008 */
[----:B------:R-:W-:Y:S01]  /*09d0*/  @!P0 IADD3.X R5, PT, PT, R3, UR20, RZ, P4, !PT ;  /* 0x0000001403058c10 */ /* 0x000fe2000a7fe4ff */
[----:B--2---:R-:W-:Y:S01]  /*09e0*/  @!P0 IMAD R11, R13, R6, RZ ;  /* 0x000000060d0b8224 */ /* 0x004fe200078e02ff */
[----:B------:R-:W-:-:S02]  /*09f0*/  IADD3.X R9, PT, PT, RZ, RZ, R14, P5, P6 ;  /* 0x000000ffff097210 */ /* 0x000fc40002fec40e */
[----:B------:R-:W-:Y:S02]  /*0a00*/  IADD3 R7, P5, PT, R8, UR33, RZ ;  /* 0x0000002108077c10 */ /* 0x000fe4000ffbe0ff */
[----:B------:R1:W-:Y:S01]  /*0a10*/  @!P0 STG.E.U8 desc[UR28][R4.64], R11 ;  /* 0x0000000b04008986 */ /* 0x0003e2000c10111c */
[----:B------:R-:W-:Y:S02]  /*0a20*/  @!P1 IADD3 R6, P0, PT, R2, UR39, RZ ;  /* 0x0000002702069c10 */ /* 0x000fe4000ff1e0ff */
[----:B------:R-:W-:Y:S02]  /*0a30*/  ISETP.GE.AND.EX P2, PT, R12, UR31, PT, P2 ;  /* 0x0000001f0c007c0c */ /* 0x000fe4000bf46320 */
[----:B------:R-:W-:Y:S02]  /*0a40*/  ISETP.GE.U32.AND P4, PT, R8, UR32, PT ;  /* 0x0000002008007c0c */ /* 0x000fe4000bf86070 */
[----:B------:R-:W-:Y:S02]  /*0a50*/  ISETP.GE.U32.AND P6, PT, R7, UR32, PT ;  /* 0x0000002007007c0c */ /* 0x000fe4000bfc6070 */
[----:B-----5:R-:W-:Y:S01]  /*0a60*/  @!P1 PRMT R15, R0, 0x9910, RZ ;  /* 0x00009910000f9816 */ /* 0x020fe200000000ff */
[----:B------:R-:W-:Y:S01]  /*0a70*/  IMAD.X R0, RZ, RZ, R9, P5 ;  /* 0x000000ffff007224 */ /* 0x000fe200028e0609 */
[----:B------:R-:W-:-:S02]  /*0a80*/  @!P1 IADD3.X R7, PT, PT, R3, UR22, RZ, P0, !PT ;  /* 0x0000001603079c10 */ /* 0x000fc400087fe4ff */
[----:B------:R-:W-:Y:S02]  /*0a90*/  @!P3 IADD3 R8, P0, PT, R2, UR45, RZ ;  /* 0x0000002d0208bc10 */ /* 0x000fe4000ff1e0ff */
[----:B------:R-:W-:Y:S01]  /*0aa0*/  ISETP.GE.AND.EX P4, PT, R9, UR31, PT, P4 ;  /* 0x0000001f09007c0c */ /* 0x000fe2000bf86340 */
[----:B0-----:R-:W-:Y:S01]  /*0ab0*/  @!P1 IMAD R15, R16, R15, RZ ;  /* 0x0000000f100f9224 */ /* 0x001fe200078e02ff */
[----:B------:R-:W-:Y:S02]  /*0ac0*/  PRMT R14, RZ, 0x7610, R14 ;  /* 0x00007610ff0e7816 */ /* 0x000fe4000000000e */
[----:B------:R-:W-:Y:S02]  /*0ad0*/  @!P3 IADD3.X R9, PT, PT, R3, UR46, RZ, P0, !PT ;  /* 0x0000002e0309bc10 */ /* 0x000fe400087fe4ff */
[----:B------:R-:W-:Y:S01]  /*0ae0*/  ISETP.GE.AND.EX P6, PT, R0, UR31, PT, P6 ;  /* 0x0000001f00007c0c */ /* 0x000fe2000bfc6360 */
[----:B------:R0:W-:Y:S01]  /*0af0*/  @!P1 STG.E.U8 desc[UR28][R6.64], R15 ;  /* 0x0000000f06009986 */ /* 0x0001e2000c10111c */
[----:B-1----:R-:W-:-:S03]  /*0b00*/  @!P2 IADD3 R4, P0, PT, R2, UR38, RZ ;  /* 0x000000260204ac10 */ /* 0x002fc6000ff1e0ff */
[----:B------:R-:W2:Y:S01]  /*0b10*/  @!P3 LDG.E.U8 R14, desc[UR28][R8.64] ;  /* 0x0000001c080eb981 */ /* 0x000ea2000c1e1100 */
[C---:B------:R-:W-:Y:S02]  /*0b20*/  @!P2 IADD3.X R5, PT, PT, R3.reuse, UR23, RZ, P0, !PT ;  /* 0x000000170305ac10 */ /* 0x040fe400087fe4ff */
[C---:B------:R-:W-:Y:S02]  /*0b30*/  @!P4 IADD3 R10, P0, PT, R2.reuse, UR36, RZ ;  /* 0x00000024020acc10 */ /* 0x040fe4000ff1e0ff */
[----:B------:R-:W-:Y:S02]  /*0b40*/  PRMT R16, RZ, 0x7610, R16 ;  /* 0x00007610ff107816 */ /* 0x000fe40000000010 */
[----:B------:R-:W-:Y:S02]  /*0b50*/  PRMT R17, RZ, 0x7610, R17 ;  /* 0x00007610ff117816 */ /* 0x000fe40000000011 */
[----:B------:R-:W-:Y:S02]  /*0b60*/  @!P6 IADD3 R12, P1, PT, R2, UR34, RZ ;  /* 0x00000022020cec10 */ /* 0x000fe4000ff3e0ff */
[----:B------:R-:W-:Y:S01]  /*0b70*/  @!P4 IADD3.X R11, PT, PT, R3, UR17, RZ, P0, !PT ;  /* 0x00000011030bcc10 */ /* 0x000fe200087fe4ff */
[----:B------:R1:W3:Y:S01]  /*0b80*/  @!P2 LDG.E.U8 R16, desc[UR28][R4.64] ;  /* 0x0000001c0410a981 */ /* 0x0002e2000c1e1100 */
[----:B------:R-:W-:-:S02]  /*0b90*/  PRMT R0, RZ, 0x7610, R0 ;  /* 0x00007610ff007816 */ /* 0x000fc40000000000 */
[----:B------:R-:W-:Y:S01]  /*0ba0*/  @!P6 IADD3.X R13, PT, PT, R3, UR15, RZ, P1, !PT ;  /* 0x0000000f030dec10 */ /* 0x000fe20008ffe4ff */
[----:B------:R-:W4:Y:S04]  /*0bb0*/  @!P4 LDG.E.U8 R17, desc[UR28][R10.64] ;  /* 0x0000001c0a11c981 */ /* 0x000f28000c1e1100 */
[----:B------:R3:W5:Y:S01]  /*0bc0*/  @!P6 LDG.E.U8 R0, desc[UR28][R12.64] ;  /* 0x0000001c0c00e981 */ /* 0x000762000c1e1100 */
[----:B0-----:R-:W0:Y:S08]  /*0bd0*/  @!P3 LDC.S8 R6, c[0x0][0xfca] ;  /* 0x0003f280ff06bb82 */ /* 0x001e300000000200 */
[----:B------:R-:W4:Y:S08]  /*0be0*/  @!P2 LDC.S8 R7, c[0x0][0xfca] ;  /* 0x0003f280ff07ab82 */ /* 0x000f300000000200 */
[----:B-1----:R-:W1:Y:S01]  /*0bf0*/  @!P4 LDC.S8 R5, c[0x0][0xfca] ;  /* 0x0003f280ff05cb82 */ /* 0x002e620000000200 */
[----:B------:R-:W-:-:S04]  /*0c00*/  @!P3 IADD3 R8, P0, PT, R2, UR25, RZ ;  /* 0x000000190208bc10 */ /* 0x000fc8000ff1e0ff */
[----:B------:R-:W-:Y:S02]  /*0c10*/  @!P3 IADD3.X R9, PT, PT, R3, UR26, RZ, P0, !PT ;  /* 0x0000001a0309bc10 */ /* 0x000fe400087fe4ff */
[----:B------:R-:W-:Y:S01]  /*0c20*/  @!P2 IADD3 R4, P0, PT, R2, UR37, RZ ;  /* 0x000000250204ac10 */ /* 0x000fe2000ff1e0ff */
[----:B------:R-:W-:-:S04]  /*0c30*/  UIADD3 UR24, UP0, UPT, UR24, -0x2, URZ ;  /* 0xfffffffe18187890 */ /* 0x000fc8000ff1e0ff */
[----:B------:R-:W-:Y:S02]  /*0c40*/  UIADD3.X UR6, UPT, UPT, UR6, -0x1, URZ, UP0, !UPT ;  /* 0xffffffff06067890 */ /* 0x000fe400087fe4ff */
[----:B------:R-:W-:-:S04]  /*0c50*/  UISETP.NE.U32.AND UP0, UPT, UR24, URZ, UPT ;  /* 0x000000ff1800728c */ /* 0x000fc8000bf05070 */
[----:B------:R-:W-:Y:S02]  /*0c60*/  UISETP.NE.AND.EX UP0, UPT, UR6, URZ, UPT, UP0 ;  /* 0x000000ff0600728c */ /* 0x000fe4000bf05300 */
[----:B------:R-:W-:Y:S01]  /*0c70*/  UIMAD.WIDE.U32 UR4, UR33, 0x8, UR4 ;  /* 0x00000008210478a5 */ /* 0x000fe2000f8e0004 */
[----:B--2---:R-:W-:Y:S02]  /*0c80*/  @!P3 PRMT R15, R14, 0x9910, RZ ;  /* 0x000099100e0fb816 */ /* 0x004fe400000000ff */
[----:B------:R-:W2:Y:S03]  /*0c90*/  @!P6 LDC.S8 R14, c[0x0][0xfca] ;  /* 0x0003f280ff0eeb82 */ /* 0x000ea60000000200 */
[----:B0-----:R-:W-:Y:S01]  /*0ca0*/  @!P3 IMAD R15, R6, R15, RZ ;  /* 0x0000000f060fb224 */ /* 0x001fe200078e02ff */
[----:B---3--:R-:W-:Y:S02]  /*0cb0*/  @!P2 PRMT R13, R16, 0x9910, RZ ;  /* 0x00009910100da816 */ /* 0x008fe400000000ff */
[----:B----4-:R-:W-:-:S03]  /*0cc0*/  @!P4 PRMT R17, R17, 0x9910, RZ ;  /* 0x000099101111c816 */ /* 0x010fc600000000ff */
[----:B------:R-:W-:Y:S01]  /*0cd0*/  @!P2 IMAD R13, R7, R13, RZ ;  /* 0x0000000d070da224 */ /* 0x000fe200078e02ff */
[----:B------:R0:W-:Y:S01]  /*0ce0*/  @!P3 STG.E.U8 desc[UR28][R8.64], R15 ;  /* 0x0000000f0800b986 */ /* 0x0001e2000c10111c */
[----:B-1----:R-:W-:Y:S01]  /*0cf0*/  @!P4 IMAD.MOV.U32 R7, RZ, RZ, R5 ;  /* 0x000000ffff07c224 */ /* 0x002fe200078e0005 */
[----:B-----5:R-:W-:Y:S01]  /*0d00*/  @!P6 PRMT R12, R0, 0x9910, RZ ;  /* 0x00009910000ce816 */ /* 0x020fe200000000ff */
[----:B------:R-:W-:Y:S01]  /*0d10*/  @!P4 IMAD.MOV.U32 R0, RZ, RZ, R17 ;  /* 0x000000ffff00c224 */ /* 0x000fe200078e0011 */
[C---:B------:R-:W-:Y:S02]  /*0d20*/  @!P4 IADD3 R6, P1, PT, R2.reuse, UR35, RZ ;  /* 0x000000230206cc10 */ /* 0x040fe4000ff3e0ff */
[----:B------:R-:W-:Y:S02]  /*0d30*/  @!P6 IADD3 R10, P3, PT, R2, UR21, RZ ;  /* 0x00000015020aec10 */ /* 0x000fe4000ff7e0ff */
[C---:B------:R-:W-:Y:S02]  /*0d40*/  @!P2 IADD3.X R5, PT, PT, R3.reuse, UR16, RZ, P0, !PT ;  /* 0x000000100305ac10 */ /* 0x040fe400087fe4ff */
[----:B------:R-:W-:Y:S01]  /*0d50*/  @!P6 IADD3.X R11, PT, PT, R3, UR13, RZ, P3, !PT ;  /* 0x0000000d030bec10 */ /* 0x000fe20009ffe4ff */
[----:B0-----:R-:W-:Y:S01]  /*0d60*/  @!P4 IMAD R9, R7, R0, RZ ;  /* 0x000000000709c224 */ /* 0x001fe200078e02ff */
[----:B------:R-:W-:Y:S01]  /*0d70*/  @!P4 IADD3.X R7, PT, PT, R3, UR14, RZ, P1, !PT ;  /* 0x0000000e0307cc10 */ /* 0x000fe20008ffe4ff */
[----:B--2---:R-:W-:Y:S01]  /*0d80*/  @!P6 IMAD R15, R14, R12, RZ ;  /* 0x0000000c0e0fe224 */ /* 0x004fe200078e02ff */
[----:B------:R0:W-:Y:S04]  /*0d90*/  @!P2 STG.E.U8 desc[UR28][R4.64], R13 ;  /* 0x0000000d0400a986 */ /* 0x0001e8000c10111c */
[----:B------:R0:W-:Y:S04]  /*0da0*/  @!P4 STG.E.U8 desc[UR28][R6.64], R9 ;  /* 0x000000090600c986 */ /* 0x0001e8000c10111c */
[----:B------:R0:W-:Y:S01]  /*0db0*/  @!P6 STG.E.U8 desc[UR28][R10.64], R15 ;  /* 0x0000000f0a00e986 */ /* 0x0001e2000c10111c */
[----:B------:R-:W-:-:S04]  /*0dc0*/  IMAD.U32 R17, RZ, RZ, UR33 ;  /* 0x00000021ff117e24 */ /* 0x000fc8000f8e00ff */
[----:B------:R-:W-:Y:S01]  /*0dd0*/  IMAD.WIDE.U32 R2, R17, 0x8, R2 ;  /* 0x0000000811027825 */ /* 0x000fe200078e0002 */
[----:B------:R-:W-:Y:S06]  /*0de0*/  BRA.U UP0, `(.L_x_4419) ;  /* 0xfffffff900107547 */ /* 0x000fec000b83ffff */
.L_x_4418:
[----:B------:R-:W-:-:S04]  /*0df0*/  ULOP3.LUT UR6, UR9, 0x1, URZ, 0xc0, !UPT ;  /* 0x0000000109067892 */ /* 0x000fc8000f8ec0ff */
[----:B------:R-:W-:-:S06]  /*0e00*/  UISETP.NE.U32.AND UP0, UPT, UR6, 0x1, UPT ;  /* 0x000000010600788c */ /* 0x000fcc000bf05070 */
[----:B------:R-:W-:-:S13]  /*0e10*/  PLOP3.LUT P0, PT, PT, PT, UP0, 0x80, 0x8 ;  /* 0x000000000008781c */ /* 0x000fda0003f0f008 */
[----:B------:R-:W-:Y:S05]  /*0e20*/  @!P0 EXIT ;  /* 0x000000000000894d */ /* 0x000fea0003800000 */
[----:B------:R-:W1:Y:S01]  /*0e30*/  S2R R2, SR_TID.X ;  /* 0x0000000000027919 */ /* 0x000e620000002100 */
[----:B------:R-:W2:Y:S01]  /*0e40*/  LDCU UR6, c[0x0][0x360] ;  /* 0x00006c00ff0677ac */ /* 0x000ea20008000800 */
[----:B------:R-:W-:Y:S02]  /*0e50*/  PRMT R3, RZ, 0x7610, R3 ;  /* 0x00007610ff037816 */ /* 0x000fe40000000003 */
        /* <DEDUP_REMOVED lines=19> */
[----:B------:R-:W2:Y:S01]  /*0f90*/  @!P0 LDG.E.U8 R3, desc[UR28][R4.64] ;  /* 0x0000001c04038981 */ /* 0x000ea2000c1e1100 */
[----:B------:R-:W-:Y:S02]  /*0fa0*/  ISETP.GE.AND.EX P3, PT, R17, UR31, PT, P3 ;  /* 0x0000001f11007c0c */ /* 0x000fe4000bf66330 */
[----:B------:R-:W-:Y:S02]  /*0fb0*/  @!P1 IADD3.X R9, PT, PT, R19, UR7, RZ, P4, !PT ;  /* 0x0000000713099c10 */ /* 0x000fe4000a7fe4ff */
[----:B------:R-:W-:-:S02]  /*0fc0*/  @!P2 IADD3 R10, P4, PT, R6, UR30, RZ ;  /* 0x0000001e060aac10 */ /* 0x000fc4000ff9e0ff */
[----:B------:R-:W-:Y:S01]  /*0fd0*/  PRMT R14, RZ, 0x7610, R14 ;  /* 0x00007610ff0e7816 */ /* 0x000fe2000000000e */
[----:B------:R0:W3:Y:S01]  /*0fe0*/  @!P1 LDG.E.U8 R7, desc[UR28][R8.64] ;  /* 0x0000001c08079981 */ /* 0x0000e2000c1e1100 */
[----:B------:R-:W-:Y:S02]  /*0ff0*/  @!P2 IADD3.X R11, PT, PT, R18, UR7, RZ, P4, !PT ;  /* 0x00000007120bac10 */ /* 0x000fe4000a7fe4ff */
[----:B------:R-:W-:-:S03]  /*1000*/  PRMT R15, RZ, 0x7610, R15 ;  /* 0x00007610ff0f7816 */ /* 0x000fc6000000000f */
[----:B------:R-:W-:Y:S01]  /*1010*/  @!P3 IADD3 R12, P4, PT, R0, UR30, RZ ;  /* 0x0000001e000cbc10 */ /* 0x000fe2000ff9e0ff */
[----:B------:R-:W4:Y:S03]  /*1020*/  @!P2 LDG.E.U8 R14, desc[UR28][R10.64] ;  /* 0x0000001c0a0ea981 */ /* 0x000f26000c1e1100 */
[----:B------:R-:W-:-:S05]  /*1030*/  @!P3 IADD3.X R13, PT, PT, R17, UR7, RZ, P4, !PT ;  /* 0x00000007110dbc10 */ /* 0x000fca000a7fe4ff */
[----:B------:R1:W5:Y:S01]  /*1040*/  @!P3 LDG.E.U8 R15, desc[UR28][R12.64] ;  /* 0x0000001c0c0fb981 */ /* 0x000362000c1e1100 */
[----:B------:R-:W0:Y:S01]  /*1050*/  LDCU.S8 UR4, c[0x0][0xfca] ;  /* 0x0001f940ff0477ac */ /* 0x000e220008000200 */
[----:B------:R-:W-:Y:S02]  /*1060*/  @!P0 IADD3 R2, P4, PT, R2, UR27, RZ ;  /* 0x0000001b02028c10 */ /* 0x000fe4000ff9e0ff */
[----:B--2---:R-:W-:Y:S02]  /*1070*/  PRMT R5, R3, 0x9910, RZ ;  /* 0x0000991003057816 */ /* 0x004fe400000000ff */
[----:B------:R-:W-:Y:S02]  /*1080*/  @!P0 IADD3.X R3, PT, PT, R20, UR8, RZ, P4, !PT ;  /* 0x0000000814038c10 */ /* 0x000fe4000a7fe4ff */
[----:B------:R-:W-:Y:S01]  /*1090*/  @!P1 IADD3 R4, P4, PT, R16, UR27, RZ ;  /* 0x0000001b10049c10 */ /* 0x000fe2000ff9e0ff */
[----:B0-----:R-:W-:Y:S01]  /*10a0*/  IMAD R9, R5, UR4, RZ ;  /* 0x0000000405097c24 */ /* 0x001fe2000f8e02ff */
[----:B---3--:R-:W-:-:S02]  /*10b0*/  PRMT R7, R7, 0x9910, RZ ;  /* 0x0000991007077816 */ /* 0x008fc400000000ff */
[----:B------:R-:W-:Y:S02]  /*10c0*/  @!P1 IADD3.X R5, PT, PT, R19, UR8, RZ, P4, !PT ;  /* 0x0000000813059c10 */ /* 0x000fe4000a7fe4ff */
[----:B------:R-:W-:Y:S02]  /*10d0*/  @!P2 IADD3 R6, P4, PT, R6, UR27, RZ ;  /* 0x0000001b0606ac10 */ /* 0x000fe4000ff9e0ff */
[----:B----4-:R-:W-:Y:S01]  /*10e0*/  PRMT R8, R14, 0x9910, RZ ;  /* 0x000099100e087816 */ /* 0x010fe200000000ff */
[----:B------:R-:W-:Y:S01]  /*10f0*/  IMAD R11, R7, UR4, RZ ;  /* 0x00000004070b7c24 */ /* 0x000fe2000f8e02ff */
[----:B------:R-:W-:-:S03]  /*1100*/  @!P2 IADD3.X R7, PT, PT, R18, UR8, RZ, P4, !PT ;  /* 0x000000081207ac10 */ /* 0x000fc6000a7fe4ff */
[----:B-1----:R-:W-:Y:S01]  /*1110*/  IMAD R13, R8, UR4, RZ ;  /* 0x00000004080d7c24 */ /* 0x002fe2000f8e02ff */
[----:B-----5:R-:W-:Y:S01]  /*1120*/  PRMT R8, R15, 0x9910, RZ ;  /* 0x000099100f087816 */ /* 0x020fe200000000ff */
[----:B------:R-:W-:Y:S04]  /*1130*/  @!P0 STG.E.U8 desc[UR28][R2.64], R9 ;  /* 0x0000000902008986 */ /* 0x000fe8000c10111c */
[----:B------:R0:W-:Y:S04]  /*1140*/  @!P1 STG.E.U8 desc[UR28][R4.64], R11 ;  /* 0x0000000b04009986 */ /* 0x0001e8000c10111c */
[----:B------:R1:W-:Y:S01]  /*1150*/  @!P2 STG.E.U8 desc[UR28][R6.64], R13 ;  /* 0x0000000d0600a986 */ /* 0x0003e2000c10111c */
[----:B0-----:R-:W-:Y:S01]  /*1160*/  IMAD R5, R8, UR4, RZ ;  /* 0x0000000408057c24 */ /* 0x001fe2000f8e02ff */
[----:B------:R-:W-:Y:S06]  /*1170*/  @P3 EXIT ;  /* 0x000000000000394d */ /* 0x000fec0003800000 */
[----:B------:R-:W-:-:S04]  /*1180*/  IADD3 R2, P0, PT, R0, UR27, RZ ;  /* 0x0000001b00027c10 */ /* 0x000fc8000ff1e0ff */
[----:B------:R-:W-:-:S05]  /*1190*/  IADD3.X R3, PT, PT, R17, UR8, RZ, P0, !PT ;  /* 0x0000000811037c10 */ /* 0x000fca00087fe4ff */
[----:B------:R-:W-:Y:S01]  /*11a0*/  STG.E.U8 desc[UR28][R2.64], R5 ;  /* 0x0000000502007986 */ /* 0x000fe2000c10111c */
[----:B------:R-:W-:Y:S05]  /*11b0*/  EXIT ;  /* 0x000000000000794d */ /* 0x000fea0003800000 */
.L_x_4417:
[----:B------:R-:W0:Y:S02]  /*11c0*/  S2R R9, SR_TID.X ;  /* 0x0000000000097919 */ /* 0x000e240000002100 */
[----:B0-----:R-:W-:-:S03]  /*11d0*/  IMAD.WIDE.U32 R2, R9, 0x4, RZ ;  /* 0x0000000409027825 */ /* 0x001fc600078e00ff */
[----:B------:R-:W-:-:S04]  /*11e0*/  ISETP.GE.U32.AND P0, PT, R2, UR12, PT ;  /* 0x0000000c02007c0c */ /* 0x000fc8000bf06070 */
[----:B------:R-:W-:-:S13]  /*11f0*/  ISETP.GE.AND.EX P0, PT, R3, UR5, PT, P0 ;  /* 0x0000000503007c0c */ /* 0x000fda000bf06300 */
[----:B------:R-:W-:Y:S05]  /*1200*/  @P0 EXIT ;  /* 0x000000000000094d */ /* 0x000fea0003800000 */
[----:B------:R-:W-:Y:S01]  /*1210*/  IMAD.MOV.U32 R10, RZ, RZ, RZ ;  /* 0x000000ffff0a7224 */ /* 0x000fe200078e00ff */
[----:B------:R-:W0:Y:S01]  /*1220*/  LDCU.S8 UR4, c[0x0][0xfca] ;  /* 0x0001f940ff0477ac */ /* 0x000e220008000200 */
[----:B------:R-:W1:Y:S05]  /*1230*/  LDCU UR6, c[0x0][0x360] ;  /* 0x00006c00ff0677ac */ /* 0x000e6a0008000800 */
.L_x_4420:
[C---:B------:R-:W-:Y:S01]  /*1240*/  IMAD.SHL.U32 R8, R9.reuse, 0x4, RZ ;  /* 0x0000000409087824 */ /* 0x040fe200078e00ff */
[----:B------:R-:W-:-:S04]  /*1250*/  SHF.L.U64.HI R11, R9, 0x2, R10 ;  /* 0x00000002090b7819 */ /* 0x000fc8000001020a */
[----:B------:R-:W-:-:S04]  /*1260*/  IADD3 R2, P0, PT, R8, UR30, RZ ;  /* 0x0000001e08027c10 */ /* 0x000fc8000ff1e0ff */
[----:B------:R-:W-:-:S05]  /*1270*/  IADD3.X R3, PT, PT, R11, UR7, RZ, P0, !PT ;  /* 0x000000070b037c10 */ /* 0x000fca00087fe4ff */
[----:B------:R-:W2:Y:S02]  /*1280*/  LDG.E R2, desc[UR28][R2.64] ;  /* 0x0000001c02027981 */ /* 0x000ea4000c1e1900 */
[C---:B--2---:R-:W-:Y:S02]  /*1290*/  LOP3.LUT R0, R2.reuse, 0xff, RZ, 0xc0, !PT ;  /* 0x000000ff02007812 */ /* 0x044fe400078ec0ff */
[C---:B------:R-:W-:Y:S02]  /*12a0*/  PRMT R4, R2.reuse, 0x7771, RZ ;  /* 0x0000777102047816 */ /* 0x040fe400000000ff */
[----:B------:R-:W-:Y:S01]  /*12b0*/  PRMT R6, R2, 0x7772, RZ ;  /* 0x0000777202067816 */ /* 0x000fe200000000ff */
[----:B0-----:R-:W-:Y:S01]  /*12c0*/  IMAD R0, R0, UR4, RZ ;  /* 0x0000000400007c24 */ /* 0x001fe2000f8e02ff */
[----:B------:R-:W-:Y:S01]  /*12d0*/  PRMT R5, R2, 0x7773, RZ ;  /* 0x0000777302057816 */ /* 0x000fe200000000ff */
[----:B------:R-:W-:Y:S02]  /*12e0*/  IMAD R4, R4, UR4, RZ ;  /* 0x0000000404047c24 */ /* 0x000fe4000f8e02ff */
[----:B------:R-:W-:Y:S01]  /*12f0*/  IMAD R2, R6, UR4, RZ ;  /* 0x0000000406027c24 */ /* 0x000fe2000f8e02ff */
[----:B------:R-:W-:Y:S01]  /*1300*/  LOP3.LUT R3, R0, 0xffff, RZ, 0xc0, !PT ;  /* 0x0000ffff00037812 */ /* 0x000fe200078ec0ff */
[----:B------:R-:W-:Y:S01]  /*1310*/  IMAD R5, R5, UR4, RZ ;  /* 0x0000000405057c24 */ /* 0x000fe2000f8e02ff */
[----:B------:R-:W-:-:S02]  /*1320*/  LOP3.LUT R4, R4, 0xffff, RZ, 0xc0, !PT ;  /* 0x0000ffff04047812 */ /* 0x000fc400078ec0ff */
[----:B------:R-:W-:Y:S02]  /*1330*/  LOP3.LUT R0, R2, 0xffff, RZ, 0xc0, !PT ;  /* 0x0000ffff02007812 */ /* 0x000fe400078ec0ff */
[----:B------:R-:W-:Y:S02]  /*1340*/  IADD3 R2, P0, PT, R8, UR27, RZ ;  /* 0x0000001b08027c10 */ /* 0x000fe4000ff1e0ff */
[----:B------:R-:W-:Y:S02]  /*1350*/  LOP3.LUT R5, R5, 0xffff, RZ, 0xc0, !PT ;  /* 0x0000ffff05057812 */ /* 0x000fe400078ec0ff */
[----:B------:R-:W-:Y:S02]  /*1360*/  PRMT R7, R3, 0x3340, R4 ;  /* 0x0000334003077816 */ /* 0x000fe40000000004 */
[----:B------:R-:W-:Y:S02]  /*1370*/  IADD3.X R3, PT, PT, R11, UR8, RZ, P0, !PT ;  /* 0x000000080b037c10 */ /* 0x000fe400087fe4ff */
[----:B------:R-:W-:-:S02]  /*1380*/  PRMT R0, R0, 0x3340, R5 ;  /* 0x0000334000007816 */ /* 0x000fc40000000005 */
        /* <DEDUP_REMOVED lines=12> */
        .weak           $__internal_93_$__cuda_sm20_div_u16
        .type           $__internal_93_$__cuda_sm20_div_u16,@function
        .size           $__internal_93_$__cuda_sm20_div_u16,(.L_x_4841 - $__internal_93_$__cuda_sm20_div_u16)
$__internal_93_$__cuda_sm20_div_u16:
        /* <DEDUP_REMOVED lines=19> */
[----:B------:R-:W-:Y:S05]  /*1580*/  RET.REL.NODEC R2 `(_ZN2at6native57_GLOBAL__N__f3eca4a2_24_ForeachBinaryOpScalar_cu_86b9896c25multi_tensor_apply_kernelINS1_18TensorListMetadataILi2EEENS1_21BinaryOpScalarFunctorIaLi2ELi1ELi1EEEJSt10multipliesIaEaEEEvT_T0_DpT1_) ;  /* 0xffffffe8029c7950 */ /* 0x000fea0003c3ffff */
.L_x_4421:
        /* <DEDUP_REMOVED lines=15> */
.L_x_4841:


//--------------------- .text._ZN2at6native57_GLOBAL__N__f3eca4a2_24_ForeachBinaryOpScalar_cu_86b9896c25multi_tensor_apply_kernelINS1_18TensorListMetadataILi2EEENS1_21BinaryOpScalarFunctorIhLi2ELi1ELi1EEEJSt10multipliesIhEhEEEvT_T0_DpT1_ --------------------------
	.section	.text._ZN2at6native57_GLOBAL__N__f3eca4a2_24_ForeachBinaryOpScalar_cu_86b9896c25multi_tensor_apply_kernelINS1_18TensorListMetadataILi2EEENS1_21BinaryOpScalarFunctorIhLi2ELi1ELi1EEEJSt10multipliesIhEhEEEvT_T0_DpT1_,"ax",@progbits
	.align	128
.text._ZN2at6native57_GLOBAL__N__f3eca4a2_24_ForeachBinaryOpScalar_cu_86b9896c25multi_tensor_apply_kernelINS1_18TensorListMetadataILi2EEENS1_21BinaryOpScalarFunctorIhLi2ELi1ELi1EEEJSt10multipliesIhEhEEEvT_T0_DpT1_:
        .type           _ZN2at6native57_GLOBAL__N__f3eca4a2_24_ForeachBinaryOpScalar_cu_86b9896c25multi_tensor_apply_kernelINS1_18TensorListMetadataILi2EEENS1_21BinaryOpScalarFunctorIhLi2ELi1ELi1EEEJSt10multipliesIhEhEEEvT_T0_DpT1_,@function
        .size           _ZN2at6native57_GLOBAL__N__f3eca4a2_24_ForeachBinaryOpScalar_cu_86b9896c25multi_tensor_apply_kernelINS1_18TensorListMetadataILi2EEENS1_21BinaryOpScalarFunctorIhLi2ELi1ELi1EEEJSt10multipliesIhEhEEEvT_T0_DpT1_,(.L_x_4843 - _ZN2at6native57_GLOBAL__N__f3eca4a2_24_ForeachBinaryOpScalar_cu_86b9896c25multi_tensor_apply_kernelINS1_18TensorListMetadataILi2EEENS1_21BinaryOpScalarFunctorIhLi2ELi1ELi1EEEJSt10multipliesIhEhEEEvT_T0_DpT1_)
        .other          _ZN2at6native57_GLOBAL__N__f3eca4a2_24_ForeachBinaryOpScalar_cu_86b9896c25multi_tensor_apply_kernelINS1_18TensorListMetadataILi2EEENS1_21BinaryOpScalarFunctorIhLi2ELi1ELi1EEEJSt10multipliesIhEhEEEvT_T0_DpT1_,@"STO_CUDA_ENTRY STV_DEFAULT"
_ZN2at6native57_GLOBAL__N__f3eca4a2_24_ForeachBinaryOpScalar_cu_86b9896c25multi_tensor_apply_kernelINS1_18TensorListMetadataILi2EEENS1_21BinaryOpScalarFunctorIhLi2ELi1ELi1EEEJSt10multipliesIhEhEEEvT_T0_DpT1_:
        /* <DEDUP_REMOVED lines=39> */
[----:B------:R-:W-:Y:S05]  /*0270*/  CALL.REL.NOINC `($__internal_94_$__cuda_sm20_div_u16) ;  /* 0x0000001000a47944 */ /* 0x000fea0003c00000 */
        /* <DEDUP_REMOVED lines=59> */
.L_x_4424:
        /* <DEDUP_REMOVED lines=8> */
[----:B------:R-:W-:Y:S02]  /*06b0*/  ISETP.GE.AND.EX P2, PT, R0, UR31, PT, P2 ;  /* 0x0000001f00007c0c */ /* 0x000fe4000bf46320 */
[----:B------:R-:W-:Y:S02]  /*06c0*/  ISETP.GE.U32.AND P1, PT, R16, UR32, PT ;  /* 0x0000002010007c0c */ /* 0x000fe4000bf26070 */
[----:B------:R-:W-:Y:S02]  /*06d0*/  IADD3.X R6, PT, PT, RZ, RZ, R3, P3, P4 ;  /* 0x000000ffff067210 */ /* 0x000fe40001fe8403 */
[----:B------:R-:W-:Y:S02]  /*06e0*/  @!P6 IADD3 R4, P0, PT, R2, UR27, RZ ;  /* 0x0000001b0204ec10 */ /* 0x000fe4000ff1e0ff */
[----:B------:R-:W-:Y:S02]  /*06f0*/  ISETP.GE.AND.EX P1, PT, R6, UR31, PT, P1 ;  /* 0x0000001f06007c0c */ /* 0x000fe4000bf26310 */
[----:B------:R-:W-:-:S02]  /*0700*/  @!P6 IADD3.X R5, PT, PT, R3, UR7, RZ, P0, !PT ;  /* 0x000000070305ec10 */ /* 0x000fc400087fe4ff */
[----:B------:R-:W-:Y:S02]  /*0710*/  IADD3 R0, P3, PT, R16, UR33, RZ ;  /* 0x0000002110007c10 */ /* 0x000fe4000ff7e0ff */
[----:B------:R-:W-:Y:S01]  /*0720*/  @!P2 IADD3 R8, P0, PT, R2, UR10, RZ ;  /* 0x0000000a0208ac10 */ /* 0x000fe2000ff1e0ff */
[----:B------:R0:W2:Y:S01]  /*0730*/  @!P6 LDG.E.U8 R14, desc[UR28][R4.64] ;  /* 0x0000001c040ee981 */ /* 0x0000a2000c1e1100 */
[----:B------:R-:W-:Y:S02]  /*0740*/  PRMT R15, RZ, 0x7610, R15 ;  /* 0x00007610ff0f7816 */ /* 0x000fe4000000000f */
[----:B------:R-:W-:Y:S02]  /*0750*/  @!P2 IADD3.X R9, PT, PT, R3, UR11, RZ, P0, !PT ;  /* 0x0000000b0309ac10 */ /* 0x000fe400087fe4ff */
[----:B------:R-:W-:Y:S01]  /*0760*/  ISETP.GE.U32.AND P0, PT, R0, UR32, PT ;  /* 0x0000002000007c0c */ /* 0x000fe2000bf06070 */
[----:B------:R-:W-:Y:S01]  /*0770*/  IMAD.X R0, RZ, RZ, R6, P3 ;  /* 0x000000ffff007224 */ /* 0x000fe200018e0606 */
[----:B------:R-:W-:Y:S01]  /*0780*/  @!P1 IADD3 R10, P3, PT, R2, UR43, RZ ;  /* 0x0000002b020a9c10 */ /* 0x000fe2000ff7e0ff */
[----:B------:R-:W3:Y:S01]  /*0790*/  @!P2 LDG.E.U8 R15, desc[UR28][R8.64] ;  /* 0x0000001c080fa981 */ /* 0x000ee2000c1e1100 */
[----:B------:R-:W-:-:S02]  /*07a0*/  PRMT R7, RZ, 0x7610, R7 ;  /* 0x00007610ff077816 */ /* 0x000fc40000000007 */
[----:B------:R-:W-:Y:S02]  /*07b0*/  ISETP.GE.AND.EX P0, PT, R0, UR31, PT, P0 ;  /* 0x0000001f00007c0c */ /* 0x000fe4000bf06300 */
[----:B------:R-:W-:-:S05]  /*07c0*/  @!P1 IADD3.X R11, PT, PT, R3, UR44, RZ, P3, !PT ;  /* 0x0000002c030b9c10 */ /* 0x000fca0009ffe4ff */
[----:B------:R1:W4:Y:S01]  /*07d0*/  @!P1 LDG.E.U8 R7, desc[UR28][R10.64] ;  /* 0x0000001c0a079981 */ /* 0x000322000c1e1100 */
[----:B------:R-:W-:-:S05]  /*07e0*/  PRMT R0, RZ, 0x7610, R0 ;  /* 0x00007610ff007816 */ /* 0x000fca0000000000 */
[----:B------:R-:W-:-:S04]  /*07f0*/  @!P0 IADD3 R12, P3, PT, R2, UR40, RZ ;  /* 0x00000028020c8c10 */ /* 0x000fc8000ff7e0ff */
[----:B------:R-:W-:-:S05]  /*0800*/  @!P0 IADD3.X R13, PT, PT, R3, UR41, RZ, P3, !PT ;  /* 0x00000029030d8c10 */ /* 0x000fca0009ffe4ff */
[----:B------:R3:W5:Y:S01]  /*0810*/  @!P0 LDG.E.U8 R0, desc[UR28][R12.64] ;  /* 0x0000001c0c008981 */ /* 0x000762000c1e1100 */
[----:B0-----:R-:W0:Y:S01]  /*0820*/  @!P6 LDC.U8 R4, c[0x0][0xfca] ;  /* 0x0003f280ff04eb82 */ /* 0x001e220000000000 */
[----:B------:R-:W-:-:S05]  /*0830*/  IMAD.U32 R5, RZ, RZ, UR33 ;  /* 0x00000021ff057e24 */ /* 0x000fca000f8e00ff */
[----:B-1----:R-:W-:Y:S02]  /*0840*/  IADD3 R10, P4, P5, R5, UR33, R16 ;  /* 0x00000021050a7c10 */ /* 0x002fe4000fd9e010 */
[----:B------:R-:W1:Y:S08]  /*0850*/  @!P2 LDC.U8 R9, c[0x0][0xfca] ;  /* 0x0003f280ff09ab82 */ /* 0x000e700000000000 */
[----:B------:R-:W4:Y:S01]  /*0860*/  @!P1 LDC.U8 R17, c[0x0][0xfca] ;  /* 0x0003f280ff119b82 */ /* 0x000f220000000000 */
[----:B0-----:R-:W-:-:S02]  /*0870*/  @!P6 PRMT R11, R4, 0x9910, RZ ;  /* 0x00009910040be816 */ /* 0x001fc400000000ff */
[----:B------:R-:W-:-:S04]  /*0880*/  @!P6 IADD3 R4, P3, PT, R2, UR30, RZ ;  /* 0x0000001e0204ec10 */ /* 0x000fc8000ff7e0ff */
[----:B------:R-:W-:Y:S02]  /*0890*/  @!P6 IADD3.X R5, PT, PT, R3, UR8, RZ, P3, !PT ;  /* 0x000000080305ec10 */ /* 0x000fe40009ffe4ff */
[----:B--2---:R-:W-:Y:S02]  /*08a0*/  @!P6 PRMT R8, R14, 0x9910, RZ ;  /* 0x000099100e08e816 */ /* 0x004fe400000000ff */
[----:B-1----:R-:W-:-:S03]  /*08b0*/  @!P2 PRMT R14, R9, 0x9910, RZ ;  /* 0x00009910090ea816 */ /* 0x002fc600000000ff */
[----:B------:R-:W-:Y:S01]  /*08c0*/  @!P6 IMAD R11, R11, R8, RZ ;  /* 0x000000080b0be224 */ /* 0x000fe200078e02ff */
[----:B------:R-:W-:Y:S02]  /*08d0*/  @!P2 IADD3 R8, P3, PT, R2, UR19, RZ ;  /* 0x000000130208ac10 */ /* 0x000fe4000ff7e0ff */
[----:B---3--:R-:W-:Y:S02]  /*08e0*/  @!P2 PRMT R13, R15, 0x9910, RZ ;  /* 0x000099100f0da816 */ /* 0x008fe400000000ff */
[----:B------:R0:W-:Y:S01]  /*08f0*/  @!P6 STG.E.U8 desc[UR28][R4.64], R11 ;  /* 0x0000000b0400e986 */ /* 0x0001e2000c10111c */
[----:B------:R-:W-:Y:S01]  /*0900*/  IADD3 R12, P6, PT, R10, UR33, RZ ;  /* 0x000000210a0c7c10 */ /* 0x000fe2000ffde0ff */
[----:B------:R-:W1:Y:S01]  /*0910*/  @!P0 LDC.U8 R15, c[0x0][0xfca] ;  /* 0x0003f280ff0f8b82 */ /* 0x000e620000000000 */
[----:B------:R-:W-:Y:S01]  /*0920*/  @!P2 IADD3.X R9, PT, PT, R3, UR12, RZ, P3, !PT ;  /* 0x0000000c0309ac10 */ /* 0x000fe20009ffe4ff */
[----:B------:R-:W-:Y:S01]  /*0930*/  @!P2 IMAD R13, R14, R13, RZ ;  /* 0x0000000d0e0da224 */ /* 0x000fe200078e02ff */
[----:B------:R-:W-:-:S02]  /*0940*/  ISETP.GE.U32.AND P3, PT, R12, UR32, PT ;  /* 0x000000200c007c0c */ /* 0x000fc4000bf66070 */
[----:B------:R-:W-:Y:S02]  /*0950*/  IADD3.X R12, PT, PT, RZ, RZ, R6, P4, P5 ;  /* 0x000000ffff0c7210 */ /* 0x000fe400027ea406 */
[----:B----4-:R-:W-:Y:S01]  /*0960*/  @!P1 PRMT R7, R7, 0x9910, RZ ;  /* 0x0000991007079816 */ /* 0x010fe200000000ff */
[----:B------:R5:W-:Y:S01]  /*0970*/  @!P2 STG.E.U8 desc[UR28][R8.64], R13 ;  /* 0x0000000d0800a986 */ /* 0x000be2000c10111c */
[----:B------:R-:W-:Y:S01]  /*0980*/  @!P1 PRMT R14, R17, 0x9910, RZ ;  /* 0x00009910110e9816 */ /* 0x000fe200000000ff */
[----:B------:R-:W-:Y:S01]  /*0990*/  IMAD.X R6, RZ, RZ, R12, P6 ;  /* 0x000000ffff067224 */ /* 0x000fe200030e060c */
[----:B0-----:R-:W-:Y:S01]  /*09a0*/  @!P1 IADD3 R4, P4, PT, R2, UR42, RZ ;  /* 0x0000002a02049c10 */ /* 0x001fe2000ff9e0ff */
[----:B------:R-:W-:Y:S01]  /*09b0*/  @!P1 IMAD.MOV.U32 R11, RZ, RZ, R7 ;  /* 0x000000ffff0b9224 */ /* 0x000fe200078e0007 */
[----:B------:R-:W-:Y:S01]  /*09c0*/  ISETP.GE.U32.AND P2, PT, R10, UR32, PT ;  /* 0x000000200a007c0c */ /* 0x000fe2000bf46070 */
[----:B------:R-:W-:Y:S01]  /*09d0*/  IMAD.U32 R17, RZ, RZ, UR33 ;  /* 0x00000021ff117e24 */ /* 0x000fe2000f8e00ff */
[----:B------:R-:W-:Y:S01]  /*09e0*/  ISETP.GE.AND.EX P3, PT, R6, UR31, PT, P3 ;  /* 0x0000001f06007c0c */ /* 0x000fe2000bf66330 */
[----:B------:R-:W-:Y:S01]  /*09f0*/  @!P1 IMAD R11, R14, R11, RZ ;  /* 0x0000000b0e0b9224 */ /* 0x000fe200078e02ff */
[----:B------:R-:W-:-:S02]  /*0a00*/  @!P1 IADD3.X R5, PT, PT, R3, UR20, RZ, P4, !PT ;  /* 0x0000001403059c10 */ /* 0x000fc4000a7fe4ff */
[----:B------:R-:W-:Y:S02]  /*0a10*/  @!P0 IADD3 R6, P4, PT, R2, UR39, RZ ;  /* 0x0000002702068c10 */ /* 0x000fe4000ff9e0ff */
[----:B------:R-:W-:Y:S01]  /*0a20*/  IADD3 R10, P5, P6, R17, UR33, R10 ;  /* 0x00000021110a7c10 */ /* 0x000fe2000febe00a */
[----:B------:R0:W-:Y:S01]  /*0a30*/  @!P1 STG.E.U8 desc[UR28][R4.64], R11 ;  /* 0x0000000b04009986 */ /* 0x0001e2000c10111c */
[----:B-----5:R-:W-:Y:S02]  /*0a40*/  @!P0 PRMT R13, R0, 0x9910, RZ ;  /* 0x00009910000d8816 */ /* 0x020fe400000000ff */
[----:B------:R-:W-:Y:S02]  /*0a50*/  @!P0 IADD3.X R7, PT, PT, R3, UR22, RZ, P4, !PT ;  /* 0x0000001603078c10 */ /* 0x000fe4000a7fe4ff */
[C---:B------:R-:W-:Y:S02]  /*0a60*/  ISETP.GE.U32.AND P1, PT, R10.reuse, UR32, PT ;  /* 0x000000200a007c0c */ /* 0x040fe4000bf26070 */
[----:B------:R-:W-:-:S02]  /*0a70*/  IADD3 R0, P4, PT, R10, UR33, RZ ;  /* 0x000000210a007c10 */ /* 0x000fc4000ff9e0ff */
[----:B------:R-:W-:Y:S02]  /*0a80*/  IADD3.X R10, PT, PT, RZ, RZ, R12, P5, P6 ;  /* 0x000000ffff0a7210 */ /* 0x000fe40002fec40c */
[----:B------:R-:W-:Y:S02]  /*0a90*/  ISETP.GE.AND.EX P2, PT, R12, UR31, PT, P2 ;  /* 0x0000001f0c007c0c */ /* 0x000fe4000bf46320 */
[----:B------:R-:W-:Y:S01]  /*0aa0*/  ISETP.GE.U32.AND P5, PT, R0, UR32, PT ;  /* 0x0000002000007c0c */ /* 0x000fe2000bfa6070 */
[----:B------:R-:W-:Y:S01]  /*0ab0*/  IMAD.X R0, RZ, RZ, R10, P4 ;  /* 0x000000ffff007224 */ /* 0x000fe200020e060a */
[----:B-1----:R-:W-:Y:S02]  /*0ac0*/  @!P0 PRMT R8, R15, 0x9910, RZ ;  /* 0x000099100f088816 */ /* 0x002fe400000000ff */
[----:B------:R-:W-:Y:S02]  /*0ad0*/  ISETP.GE.AND.EX P1, PT, R10, UR31, PT, P1 ;  /* 0x0000001f0a007c0c */ /* 0x000fe4000bf26310 */
[----:B------:R-:W-:Y:S01]  /*0ae0*/  ISETP.GE.AND.EX P5, PT, R0, UR31, PT, P5 ;  /* 0x0000001f00007c0c */ /* 0x000fe2000bfa6350 */
[----:B------:R-:W-:Y:S01]  /*0af0*/  @!P0 IMAD R13, R8, R13, RZ ;  /* 0x0000000d080d8224 */ /* 0x000fe200078e02ff */
[----:B------:R-:W-:-:S03]  /*0b00*/  PRMT R14, RZ, 0x7610, R14 ;  /* 0x00007610ff0e7816 */ /* 0x000fc6000000000e */
[C---:B------:R-:W-:Y:S01]  /*0b10*/  @!P2 IADD3 R8, P6, PT, R2.reuse, UR45, RZ ;  /* 0x0000002d0208ac10 */ /* 0x040fe2000ffde0ff */
[----:B------:R1:W-:Y:S01]  /*0b20*/  @!P0 STG.E.U8 desc[UR28][R6.64], R13 ;  /* 0x0000000d06008986 */ /* 0x0003e2000c10111c */
[C---:B0-----:R-:W-:Y:S02]  /*0b30*/  @!P3 IADD3 R4, P0, PT, R2.reuse, UR38, RZ ;  /* 0x000000260204bc10 */ /* 0x041fe4000ff1e0ff */
[C---:B------:R-:W-:Y:S02]  /*0b40*/  @!P2 IADD3.X R9, PT, PT, R3.reuse, UR46, RZ, P6, !PT ;  /* 0x0000002e0309ac10 */ /* 0x040fe4000b7fe4ff */
[----:B------:R-:W-:Y:S02]  /*0b50*/  @!P3 IADD3.X R5, PT, PT, R3, UR23, RZ, P0, !PT ;  /* 0x000000170305bc10 */ /* 0x000fe400087fe4ff */
[----:B------:R-:W-:Y:S01]  /*0b60*/  @!P1 IADD3 R10, P0, PT, R2, UR36, RZ ;  /* 0x00000024020a9c10 */ /* 0x000fe2000ff1e0ff */
[----:B------:R-:W2:Y:S01]  /*0b70*/  @!P2 LDG.E.U8 R14, desc[UR28][R8.64] ;  /* 0x0000001c080ea981 */ /* 0x000ea2000c1e1100 */
[----:B------:R-:W-:-:S02]  /*0b80*/  PRMT R15, RZ, 0x7610, R15 ;  /* 0x00007610ff0f7816 */ /* 0x000fc4000000000f */
[C---:B------:R-:W-:Y:S02]  /*0b90*/  @!P5 IADD3 R12, P4, PT, R2.reuse, UR34, RZ ;  /* 0x00000022020cdc10 */ /* 0x040fe4000ff9e0ff */
[----:B-1----:R-:W-:Y:S02]  /*0ba0*/  PRMT R6, RZ, 0x7610, R6 ;  /* 0x00007610ff067816 */ /* 0x002fe40000000006 */
[C---:B------:R-:W-:Y:S01]  /*0bb0*/  @!P1 IADD3.X R11, PT, PT, R3.reuse, UR17, RZ, P0, !PT ;  /* 0x00000011030b9c10 */ /* 0x040fe200087fe4ff */
[----:B------:R0:W3:Y:S01]  /*0bc0*/  @!P3 LDG.E.U8 R15, desc[UR28][R4.64] ;  /* 0x0000001c040fb981 */ /* 0x0000e2000c1e1100 */
[----:B------:R-:W-:Y:S02]  /*0bd0*/  PRMT R0, RZ, 0x7610, R0 ;  /* 0x00007610ff007816 */ /* 0x000fe40000000000 */
[----:B------:R-:W-:Y:S01]  /*0be0*/  @!P5 IADD3.X R13, PT, PT, R3, UR15, RZ, P4, !PT ;  /* 0x0000000f030ddc10 */ /* 0x000fe2000a7fe4ff */
[----:B------:R-:W4:Y:S04]  /*0bf0*/  @!P1 LDG.E.U8 R6, desc[UR28][R10.64] ;  /* 0x0000001c0a069981 */ /* 0x000f28000c1e1100 */
[----:B------:R1:W5:Y:S01]  /*0c00*/  @!P5 LDG.E.U8 R0, desc[UR28][R12.64] ;  /* 0x0000001c0c00d981 */ /* 0x000362000c1e1100 */
[----:B------:R-:W1:Y:S01]  /*0c10*/  @!P2 LDC.U8 R7, c[0x0][0xfca] ;  /* 0x0003f280ff07ab82 */ /* 0x000e620000000000 */
[----:B0-----:R-:W-:Y:S01]  /*0c20*/  @!P2 IADD3 R4, P0, PT, R2, UR25, RZ ;  /* 0x000000190204ac10 */ /* 0x001fe2000ff1e0ff */
[----:B------:R-:W-:-:S02]  /*0c30*/  UIADD3 UR24, UP0, UPT, UR24, -0x2, URZ ;  /* 0xfffffffe18187890 */ /* 0x000fc4000ff1e0ff */
[----:B------:R-:W-:Y:S02]  /*0c40*/  UIMAD.WIDE.U32 UR4, UR33, 0x8, UR4 ;  /* 0x00000008210478a5 */ /* 0x000fe4000f8e0004 */
[----:B------:R-:W-:Y:S02]  /*0c50*/  UIADD3.X UR6, UPT, UPT, UR6, -0x1, URZ, UP0, !UPT ;  /* 0xffffffff06067890 */ /* 0x000fe400087fe4ff */
[----:B------:R-:W0:Y:S01]  /*0c60*/  @!P3 LDC.U8 R9, c[0x0][0xfca] ;  /* 0x0003f280ff09bb82 */ /* 0x000e220000000000 */
[----:B------:R-:W-:-:S04]  /*0c70*/  UISETP.NE.U32.AND UP0, UPT, UR24, URZ, UPT ;  /* 0x000000ff1800728c */ /* 0x000fc8000bf05070 */
[----:B------:R-:W-:-:S03]  /*0c80*/  UISETP.NE.AND.EX UP0, UPT, UR6, URZ, UPT, UP0 ;  /* 0x000000ff0600728c */ /* 0x000fc6000bf05300 */
[----:B------:R-:W0:Y:S08]  /*0c90*/  @!P5 LDC.U8 R17, c[0x0][0xfca] ;  /* 0x0003f280ff11db82 */ /* 0x000e300000000000 */
[----:B------:R-:W0:Y:S01]  /*0ca0*/  @!P1 LDC.U8 R16, c[0x0][0xfca] ;  /* 0x0003f280ff109b82 */ /* 0x000e220000000000 */
[----:B-1----:R-:W-:Y:S02]  /*0cb0*/  @!P2 PRMT R8, R7, 0x9910, RZ ;  /* 0x000099100708a816 */ /* 0x002fe400000000ff */
[----:B0-----:R-:W-:-:S02]  /*0cc0*/  @!P3 PRMT R9, R9, 0x9910, RZ ;  /* 0x000099100909b816 */ /* 0x001fc400000000ff */
[----:B------:R-:W-:Y:S02]  /*0cd0*/  @!P5 PRMT R17, R17, 0x9910, RZ ;  /* 0x000099101111d816 */ /* 0x000fe400000000ff */
[----:B------:R-:W-:Y:S02]  /*0ce0*/  @!P1 PRMT R7, R16, 0x9910, RZ ;  /* 0x0000991010079816 */ /* 0x000fe400000000ff */
[----:B--2---:R-:W-:-:S05]  /*0cf0*/  @!P2 PRMT R5, R14, 0x9910, RZ ;  /* 0x000099100e05a816 */ /* 0x004fca00000000ff */
[----:B------:R-:W-:Y:S01]  /*0d00*/  @!P2 IMAD R13, R8, R5, RZ ;  /* 0x00000005080da224 */ /* 0x000fe200078e02ff */
[----:B------:R-:W-:Y:S01]  /*0d10*/  @!P2 IADD3.X R5, PT, PT, R3, UR26, RZ, P0, !PT ;  /* 0x0000001a0305ac10 */ /* 0x000fe200087fe4ff */
[----:B------:R-:W-:Y:S01]  /*0d20*/  @!P3 IMAD.MOV.U32 R8, RZ, RZ, R9 ;  /* 0x000000ffff08b224 */ /* 0x000fe200078e0009 */
[----:B---3--:R-:W-:-:S03]  /*0d30*/  @!P3 PRMT R15, R15, 0x9910, RZ ;  /* 0x000099100f0fb816 */ /* 0x008fc600000000ff */
[----:B------:R0:W-:Y:S01]  /*0d40*/  @!P2 STG.E.U8 desc[UR28][R4.64], R13 ;  /* 0x0000000d0400a986 */ /* 0x0001e2000c10111c */
[----:B----4-:R-:W-:Y:S01]  /*0d50*/  @!P1 PRMT R6, R6, 0x9910, RZ ;  /* 0x0000991006069816 */ /* 0x010fe200000000ff */
[----:B------:R-:W-:Y:S01]  /*0d60*/  @!P3 IMAD R15, R8, R15, RZ ;  /* 0x0000000f080fb224 */ /* 0x000fe200078e02ff */
[----:B------:R-:W-:Y:S02]  /*0d70*/  @!P3 IADD3 R8, P0, PT, R2, UR37, RZ ;  /* 0x000000250208bc10 */ /* 0x000fe4000ff1e0ff */
[----:B-----5:R-:W-:Y:S01]  /*0d80*/  @!P5 PRMT R9, R0, 0x9910, RZ ;  /* 0x000099100009d816 */ /* 0x020fe200000000ff */
[----:B------:R-:W-:Y:S01]  /*0d90*/  @!P1 IMAD.MOV.U32 R0, RZ, RZ, R6 ;  /* 0x000000ffff009224 */ /* 0x000fe200078e0006 */
[C---:B------:R-:W-:Y:S02]  /*0da0*/  @!P1 IADD3 R10, P2, PT, R2.reuse, UR35, RZ ;  /* 0x00000023020a9c10 */ /* 0x040fe4000ff5e0ff */
[----:B------:R-:W-:Y:S02]  /*0db0*/  @!P5 IADD3 R6, P4, PT, R2, UR21, RZ ;  /* 0x000000150206dc10 */ /* 0x000fe4000ff9e0ff */
[----:B------:R-:W-:Y:S01]  /*0dc0*/  @!P1 IADD3.X R11, PT, PT, R3, UR14, RZ, P2, !PT ;  /* 0x0000000e030b9c10 */ /* 0x000fe200097fe4ff */
[----:B0-----:R-:W-:-:S02]  /*0dd0*/  @!P5 IMAD.MOV.U32 R4, RZ, RZ, R17 ;  /* 0x000000ffff04d224 */ /* 0x001fc400078e0011 */
[----:B------:R-:W-:Y:S01]  /*0de0*/  @!P5 IMAD.MOV.U32 R13, RZ, RZ, R9 ;  /* 0x000000ffff0dd224 */ /* 0x000fe200078e0009 */
[----:B------:R-:W-:Y:S01]  /*0df0*/  @!P3 IADD3.X R9, PT, PT, R3, UR16, RZ, P0, !PT ;  /* 0x000000100309bc10 */ /* 0x000fe200087fe4ff */
[----:B------:R-:W-:Y:S01]  /*0e00*/  @!P1 IMAD R5, R7, R0, RZ ;  /* 0x0000000007059224 */ /* 0x000fe200078e02ff */
[----:B------:R-:W-:Y:S01]  /*0e10*/  @!P5 IADD3.X R7, PT, PT, R3, UR13, RZ, P4, !PT ;  /* 0x0000000d0307dc10 */ /* 0x000fe2000a7fe4ff */
[----:B------:R-:W-:Y:S02]  /*0e20*/  @!P5 IMAD R13, R4, R13, RZ ;  /* 0x0000000d040dd224 */ /* 0x000fe400078e02ff */
[----:B------:R0:W-:Y:S01]  /*0e30*/  @!P3 STG.E.U8 desc[UR28][R8.64], R15 ;  /* 0x0000000f0800b986 */ /* 0x0001e2000c10111c */
[----:B------:R-:W-:-:S03]  /*0e40*/  IMAD.U32 R17, RZ, RZ, UR33 ;  /* 0x00000021ff117e24 */ /* 0x000fc6000f8e00ff */
[----:B------:R0:W-:Y:S01]  /*0e50*/  @!P1 STG.E.U8 desc[UR28][R10.64], R5 ;  /* 0x000000050a009986 */ /* 0x0001e2000c10111c */
[----:B------:R-:W-:-:S03]  /*0e60*/  IMAD.WIDE.U32 R2, R17, 0x8, R2 ;  /* 0x0000000811027825 */ /* 0x000fc600078e0002 */
[----:B------:R0:W-:Y:S01]  /*0e70*/  @!P5 STG.E.U8 desc[UR28][R6.64], R13 ;  /* 0x0000000d0600d986 */ /* 0x0001e2000c10111c */
[----:B------:R-:W-:Y:S05]  /*0e80*/  BRA.U UP0, `(.L_x_4424) ;  /* 0xfffffff500e87547 */ /* 0x000fea000b83ffff */
.L_x_4423:
[----:B------:R-:W-:-:S04]  /*0e90*/  ULOP3.LUT UR6, UR9, 0x1, URZ, 0xc0, !UPT ;  /* 0x0000000109067892 */ /* 0x000fc8000f8ec0ff */
[----:B------:R-:W-:-:S06]  /*0ea0*/  UISETP.NE.U32.AND UP0, UPT, UR6, 0x1, UPT ;  /* 0x000000010600788c */ /* 0x000fcc000bf05070 */
[----:B------:R-:W-:-:S13]  /*0eb0*/  PLOP3.LUT P0, PT, PT, PT, UP0, 0x80, 0x8 ;  /* 0x000000000008781c */ /* 0x000fda0003f0f008 */
[----:B------:R-:W-:Y:S05]  /*0ec0*/  @!P0 EXIT ;  /* 0x000000000000894d */ /* 0x000fea0003800000 */
[----:B0-----:R-:W0:Y:S01]  /*0ed0*/  S2R R15, SR_TID.X ;  /* 0x00000000000f7919 */ /* 0x001e220000002100 */
[----:B------:R-:W1:Y:S01]  /*0ee0*/  LDCU UR6, c[0x0][0x360] ;  /* 0x00006c00ff0677ac */ /* 0x000e620008000800 */
[----:B------:R-:W-:Y:S02]  /*0ef0*/  PRMT R7, RZ, 0x7610, R7 ;  /* 0x00007610ff077816 */ /* 0x000fe40000000007 */
[----:B------:R-:W-:Y:S02]  /*0f00*/  PRMT R12, RZ, 0x7610, R12 ;  /* 0x00007610ff0c7816 */ /* 0x000fe4000000000c */
[----:B0-----:R-:W-:-:S04]  /*0f10*/  IADD3 R15, P1, PT, R15, UR4, RZ ;  /* 0x000000040f0f7c10 */ /* 0x001fc8000ff3e0ff */
[C---:B------:R-:W-:Y:S01]  /*0f20*/  ISETP.GE.U32.AND P0, PT, R15.reuse, UR32, PT ;  /* 0x000000200f007c0c */ /* 0x040fe2000bf06070 */
[----:B------:R-:W-:Y:S01]  /*0f30*/  IMAD.X R20, RZ, RZ, UR5, P1 ;  /* 0x00000005ff147e24 */ /* 0x000fe200088e06ff */
[----:B-1----:R-:W-:-:S04]  /*0f40*/  IADD3 R16, P2, PT, R15, UR6, RZ ;  /* 0x000000060f107c10 */ /* 0x002fc8000ff5e0ff */
        /* <DEDUP_REMOVED lines=23> */
[----:B------:R4:W5:Y:S03]  /*10c0*/  @!P2 LDG.E.U8 R13, desc[UR28][R8.64] ;  /* 0x0000001c080da981 */ /* 0x000966000c1e1100 */
[----:B------:R-:W-:-:S05]  /*10d0*/  @!P3 IADD3.X R11, PT, PT, R17, UR7, RZ, P4, !PT ;  /* 0x00000007110bbc10 */ /* 0x000fca000a7fe4ff */
[----:B------:R5:W5:Y:S01]  /*10e0*/  @!P3 LDG.E.U8 R14, desc[UR28][R10.64] ;  /* 0x0000001c0a0eb981 */ /* 0x000b62000c1e1100 */
[----:B------:R-:W4:Y:S01]  /*10f0*/  LDCU.U8 UR4, c[0x0][0xfca] ;  /* 0x0001f940ff0477ac */ /* 0x000f220008000000 */
[----:B0-----:R-:W-:-:S04]  /*1100*/  @!P0 IADD3 R2, P4, PT, R15, UR30, RZ ;  /* 0x0000001e0f028c10 */ /* 0x001fc8000ff9e0ff */
[----:B------:R-:W-:Y:S02]  /*1110*/  @!P0 IADD3.X R3, PT, PT, R20, UR8, RZ, P4, !PT ;  /* 0x0000000814038c10 */ /* 0x000fe4000a7fe4ff */
[----:B-1----:R-:W-:Y:S01]  /*1120*/  @!P1 IADD3 R4, P4, PT, R16, UR30, RZ ;  /* 0x0000001e10049c10 */ /* 0x002fe2000ff9e0ff */
[----:B----4-:R-:W-:Y:S01]  /*1130*/  UPRMT UR4, UR4, 0x9910, URZ ;  /* 0x0000991004047896 */ /* 0x010fe200080000ff */
[----:B--2---:R-:W-:-:S05]  /*1140*/  PRMT R5, R7, 0x9910, RZ ;  /* 0x0000991007057816 */ /* 0x004fca00000000ff */
[----:B------:R-:W-:Y:S01]  /*1150*/  IMAD R9, R5, UR4, RZ ;  /* 0x0000000405097c24 */ /* 0x000fe2000f8e02ff */
[----:B------:R-:W-:Y:S02]  /*1160*/  @!P1 IADD3.X R5, PT, PT, R19, UR8, RZ, P4, !PT ;  /* 0x0000000813059c10 */ /* 0x000fe4000a7fe4ff */
[----:B---3--:R-:W-:Y:S02]  /*1170*/  PRMT R7, R12, 0x9910, RZ ;  /* 0x000099100c077816 */ /* 0x008fe400000000ff */
[----:B------:R-:W-:Y:S02]  /*1180*/  @!P2 IADD3 R6, P4, PT, R6, UR30, RZ ;  /* 0x0000001e0606ac10 */ /* 0x000fe4000ff9e0ff */
[----:B-----5:R-:W-:Y:S01]  /*1190*/  PRMT R8, R13, 0x9910, RZ ;  /* 0x000099100d087816 */ /* 0x020fe200000000ff */
[----:B------:R-:W-:Y:S01]  /*11a0*/  IMAD R11, R7, UR4, RZ ;  /* 0x00000004070b7c24 */ /* 0x000fe2000f8e02ff */
[----:B------:R-:W-:-:S03]  /*11b0*/  @!P2 IADD3.X R7, PT, PT, R18, UR8, RZ, P4, !PT ;  /* 0x000000081207ac10 */ /* 0x000fc6000a7fe4ff */
[----:B------:R-:W-:Y:S01]  /*11c0*/  IMAD R13, R8, UR4, RZ ;  /* 0x00000004080d7c24 */ /* 0x000fe2000f8e02ff */
[----:B------:R-:W-:Y:S01]  /*11d0*/  PRMT R8, R14, 0x9910, RZ ;  /* 0x000099100e087816 */ /* 0x000fe200000000ff */
        /* <DEDUP_REMOVED lines=9> */
.L_x_4422:
        /* <DEDUP_REMOVED lines=8> */
[----:B0-----:R-:W-:-:S12]  /*12f0*/  UPRMT UR4, UR4, 0x9910, URZ ;  /* 0x0000991004047896 */ /* 0x001fd800080000ff */
.L_x_4425:
        /* <DEDUP_REMOVED lines=8> */
[----:B------:R-:W-:Y:S01]  /*1380*/  IMAD R0, R0, UR4, RZ ;  /* 0x0000000400007c24 */ /* 0x000fe2000f8e02ff */
        /* <DEDUP_REMOVED lines=24> */
        .weak           $__internal_94_$__cuda_sm20_div_u16
        .type           $__internal_94_$__cuda_sm20_div_u16,@function
        .size           $__internal_94_$__cuda_sm20_div_u16,(.L_x_4843 - $__internal_94_$__cuda_sm20_div_u16)
$__internal_94_$__cuda_sm20_div_u16:
        /* <DEDUP_REMOVED lines=19> */
[----:B------:R-:W-:Y:S05]  /*1640*/  RET.REL.NODEC R2 `(_ZN2at6native57_GLOBAL__N__f3eca4a2_24_ForeachBinaryOpScalar_cu_86b9896c25multi_tensor_apply_kernelINS1_18TensorListMetadataILi2EEENS1_21BinaryOpScalarFunctorIhLi2ELi1ELi1EEEJSt10multipliesIhEhEEEvT_T0_DpT1_) ;  /* 0xffffffe8026c7950 */ /* 0x000fea0003c3ffff */
.L_x_4426:
        /* <DEDUP_REMOVED lines=11> */
.L_x_4843:


//--------------------- .text._ZN2at6native57_GLOBAL__N__f3eca4a2_24_ForeachBinaryOpScalar_cu_86b9896c25multi_tensor_apply_kernelINS1_18TensorListMetadataILi1EEENS1_21BinaryOpScalarFunctorIN3c108BFloat16ELi1ELi1ELi0EEEJSt10multipliesIfEfEEEvT_T0_DpT1_ --------------------------
	.section	.text._ZN2at6native57_GLOBAL__N__f3eca4a2_24_ForeachBinaryOpScalar_cu_86b9896c25multi_tensor_apply_kernelINS1_18TensorListMetadataILi1EEENS1_21BinaryOpScalarFunctorIN3c108BFloat16ELi1ELi1ELi0EEEJSt10multipliesIfEfEEEvT_T0_DpT1_,"ax",@progbits
	.align	128
.text._ZN2at6native57_GLOBAL__N__f3eca4a2_24_ForeachBinaryOpScalar_cu_86b9896c25multi_tensor_apply_kernelINS1_18TensorListMetadataILi1EEENS1_21BinaryOpScalarFunctorIN3c108BFloat16ELi1ELi1ELi0EEEJSt10multipliesIfEfEEEvT_T0_DpT1_:
        .type           _ZN2at6native57_GLOBAL__N__f3eca4a2_24_ForeachBinaryOpScalar_cu_86b9896c25multi_tensor_apply_kernelINS1_18TensorListMetadataILi1EEENS1_21BinaryOpScalarFunctorIN3c108BFloat16ELi1ELi1ELi0EEEJSt10multipliesIfEfEEEvT_T0_DpT1_,@function
        .size           _ZN2at6native57_GLOBAL__N__f3eca4a2_24_ForeachBinaryOpScalar_cu_86b9896c25multi_tensor_apply_kernelINS1_18TensorListMetadataILi1EEENS1_21BinaryOpScalarFunctorIN3c108BFloat16ELi1ELi1ELi0EEEJSt10multipliesIfEfEEEvT_T0_DpT1_,(.L_x_4845 - _ZN2at6native57_GLOBAL__N__f3eca4a2_24_ForeachBinaryOpScalar_cu_86b9896c25multi_tensor_apply_kernelINS1_18TensorListMetadataILi1EEENS1_21BinaryOpScalarFunctorIN3c108BFloat16ELi1ELi1ELi0EEEJSt10multipliesIfEfEEEvT_T0_DpT1_)
        .other          _ZN2at6native57_GLOBAL__N__f3eca4a2_24_ForeachBinaryOpScalar_cu_86b9896c25multi_tensor_apply_kernelINS1_18TensorListMetadataILi1EEENS1_21BinaryOpScalarFunctorIN3c108BFloat16ELi1ELi1ELi0EEEJSt10multipliesIfEfEEEvT_T0_DpT1_,@"STO_CUDA_ENTRY STV_DEFAULT"
_ZN2at6native57_GLOBAL__N__f3eca4a2_24_ForeachBinaryOpScalar_cu_86b9896c25multi_tensor_apply_kernelINS1_18TensorListMetadataILi1EEENS1_21BinaryOpScalarFunctorIN3c108BFloat16ELi1ELi1ELi0EEEJSt10multipliesIfEfEEEvT_T0_DpT1_:
        /* <DEDUP_REMOVED lines=36> */
[----:B------:R-:W-:Y:S05]  /*0240*/  CALL.REL.NOINC `($__internal_95_$__cuda_sm20_div_u16) ;  /* 0x0000000c00647944 */ /* 0x000fea0003c00000 */
        /* <DEDUP_REMOVED lines=15> */
.L_x_4429:
        /* <DEDUP_REMOVED lines=34> */
[----:B-1----:R-:W-:-:S05]  /*0560*/  FMUL.FTZ R18, R18, UR8 ;  /* 0x0000000812127c20 */ /* 0x002fca0008410000 */
        /* <DEDUP_REMOVED lines=8> */
[----:B------:R-:W-:Y:S01]  /*05f0*/  FMUL.FTZ R23, R23, UR8 ;  /* 0x0000000817177c20 */ /* 0x000fe20008410000 */
[----:B----4-:R-:W-:Y:S02]  /*0600*/  IMAD.U32 R22, R22, 0x10000, RZ ;  /* 0x0001000016167824 */ /* 0x010fe400078e00ff */
[----:B------:R-:W-:Y:S02]  /*0610*/  IMAD.X R25, RZ, RZ, R25, P1 ;  /* 0x000000ffff197224 */ /* 0x000fe400008e0619 */
[----:B------:R-:W-:Y:S01]  /*0620*/  F2FP.BF16.F32.PACK_AB R23, RZ, R23 ;  /* 0x00000017ff17723e */ /* 0x000fe200000010ff */
[----:B------:R-:W-:Y:S02]  /*0630*/  FMUL.FTZ R22, R22, UR8 ;  /* 0x0000000816167c20 */ /* 0x000fe40008410000 */
        /* <DEDUP_REMOVED lines=8> */
[----:B------:R-:W-:Y:S01]  /*06c0*/  FMUL.FTZ R20, R20, UR8 ;  /* 0x0000000814147c20 */ /* 0x000fe20008410000 */
        /* <DEDUP_REMOVED lines=36> */
[----:B------:R-:W-:Y:S01]  /*0910*/  FMUL.FTZ R4, R4, UR8 ;  /* 0x0000000804047c20 */ /* 0x000fe20008410000 */
[----:B---3--:R-:W-:Y:S02]  /*0920*/  IMAD.U32 R22, R22, 0x10000, RZ ;  /* 0x0001000016167824 */ /* 0x008fe400078e00ff */
[----:B----4-:R-:W-:Y:S02]  /*0930*/  IMAD.U32 R23, R23, 0x10000, RZ ;  /* 0x0001000017177824 */ /* 0x010fe400078e00ff */
[----:B------:R-:W-:Y:S01]  /*0940*/  FMUL.FTZ R22, R22, UR8 ;  /* 0x0000000816167c20 */ /* 0x000fe20008410000 */
[----:B------:R-:W-:Y:S01]  /*0950*/  F2FP.BF16.F32.PACK_AB R4, RZ, R4 ;  /* 0x00000004ff04723e */ /* 0x000fe200000010ff */
[----:B-----5:R-:W-:Y:S02]  /*0960*/  IMAD.U32 R24, R24, 0x10000, RZ ;  /* 0x0001000018187824 */ /* 0x020fe400078e00ff */
[----:B------:R-:W-:Y:S01]  /*0970*/  FMUL.FTZ R23, R23, UR8 ;  /* 0x0000000817177c20 */ /* 0x000fe20008410000 */
[----:B------:R-:W-:Y:S01]  /*0980*/  PRMT R5, R4, 0x7610, R5 ;  /* 0x0000761004057816 */ /* 0x000fe20000000005 */
[----:B------:R-:W-:Y:S01]  /*0990*/  FMUL.FTZ R24, R24, UR8 ;  /* 0x0000000818187c20 */ /* 0x000fe20008410000 */
        /* <DEDUP_REMOVED lines=14> */
.L_x_4428:
        /* <DEDUP_REMOVED lines=35> */
[----:B0-----:R-:W-:Y:S01]  /*0cb0*/  FMUL.FTZ R10, R10, UR4 ;  /* 0x000000040a0a7c20 */ /* 0x001fe20008410000 */
[----:B---3--:R-:W-:Y:S02]  /*0cc0*/  IMAD.U32 R0, R0, 0x10000, RZ ;  /* 0x0001000000007824 */ /* 0x008fe400078e00ff */
[----:B----4-:R-:W-:Y:S02]  /*0cd0*/  IMAD.U32 R11, R11, 0x10000, RZ ;  /* 0x000100000b0b7824 */ /* 0x010fe400078e00ff */
[----:B------:R-:W-:Y:S02]  /*0ce0*/  FMUL.FTZ R0, R0, UR4 ;  /* 0x0000000400007c20 */ /* 0x000fe40008410000 */
[----:B------:R-:W-:Y:S01]  /*0cf0*/  FMUL.FTZ R11, R11, UR4 ;  /* 0x000000040b0b7c20 */ /* 0x000fe20008410000 */
[----:B------:R-:W-:Y:S02]  /*0d00*/  F2FP.BF16.F32.PACK_AB R10, RZ, R10 ;  /* 0x0000000aff0a723e */ /* 0x000fe400000010ff */
[----:B------:R-:W-:Y:S01]  /*0d10*/  F2FP.BF16.F32.PACK_AB R0, RZ, R0 ;  /* 0x00000000ff00723e */ /* 0x000fe200000010ff */
[----:B-----5:R-:W-:Y:S01]  /*0d20*/  IMAD.U32 R14, R14, 0x10000, RZ ;  /* 0x000100000e0e7824 */ /* 0x020fe200078e00ff */
[----:B------:R-:W-:Y:S01]  /*0d30*/  F2FP.BF16.F32.PACK_AB R11, RZ, R11 ;  /* 0x0000000bff0b723e */ /* 0x000fe200000010ff */
[----:B------:R0:W-:Y:S02]  /*0d40*/  @!P0 STG.E.U16 desc[UR6][R4.64], R10 ;  /* 0x0000000a04008986 */ /* 0x0001e4000c101506 */
[----:B------:R-:W-:-:S02]  /*0d50*/  FMUL.FTZ R14, R14, UR4 ;  /* 0x000000040e0e7c20 */ /* 0x000fc40008410000 */
[----:B------:R0:W-:Y:S04]  /*0d60*/  @!P1 STG.E.U16 desc[UR6][R2.64], R0 ;  /* 0x0000000002009986 */ /* 0x0001e8000c101506 */
[----:B------:R0:W-:Y:S01]  /*0d70*/  @!P2 STG.E.U16 desc[UR6][R6.64], R11 ;  /* 0x0000000b0600a986 */ /* 0x0001e2000c101506 */
[----:B------:R-:W-:Y:S05]  /*0d80*/  @P3 EXIT ;  /* 0x000000000000394d */ /* 0x000fea0003800000 */
[----:B------:R-:W-:-:S05]  /*0d90*/  F2FP.BF16.F32.PACK_AB R14, RZ, R14 ;  /* 0x0000000eff0e723e */ /* 0x000fca00000010ff */
[----:B------:R-:W-:Y:S01]  /*0da0*/  STG.E.U16 desc[UR6][R8.64], R14 ;  /* 0x0000000e08007986 */ /* 0x000fe2000c101506 */
[----:B------:R-:W-:Y:S05]  /*0db0*/  EXIT ;  /* 0x000000000000794d */ /* 0x000fea0003800000 */
.L_x_4427:
        /* <DEDUP_REMOVED lines=8> */
.L_x_4430:
        /* <DEDUP_REMOVED lines=12> */
[----:B-1----:R-:W-:Y:S01]  /*0f00*/  FMUL.FTZ R8, R8, UR5 ;  /* 0x0000000508087c20 */ /* 0x002fe20008410000 */
[----:B------:R-:W-:-:S02]  /*0f10*/  IMAD.U32 R10, R7, 0x10000, RZ ;  /* 0x00010000070a7824 */ /* 0x000fc400078e00ff */
[----:B------:R-:W-:Y:S01]  /*0f20*/  FMUL.FTZ R9, R9, UR5 ;  /* 0x0000000509097c20 */ /* 0x000fe20008410000 */
[----:B------:R-:W-:Y:S01]  /*0f30*/  FMUL.FTZ R7, R6, UR5 ;  /* 0x0000000506077c20 */ /* 0x000fe20008410000 */
[----:B------:R-:W-:-:S04]  /*0f40*/  FMUL.FTZ R10, R10, UR5 ;  /* 0x000000050a0a7c20 */ /* 0x000fc80008410000 */
        /* <DEDUP_REMOVED lines=9> */
        .weak           $__internal_95_$__cuda_sm20_div_u16
        .type           $__internal_95_$__cuda_sm20_div_u16,@function
        .size           $__internal_95_$__cuda_sm20_div_u16,(.L_x_4845 - $__internal_95_$__cuda_sm20_div_u16)
$__internal_95_$__cuda_sm20_div_u16:
        /* <DEDUP_REMOVED lines=18> */
[----:B------:R-:W-:Y:S06]  /*1100*/  RET.REL.NODEC R6 `(_ZN2at6native57_GLOBAL__N__f3eca4a2_24_ForeachBinaryOpScalar_cu_86b9896c25multi_tensor_apply_kernelINS1_18TensorListMetadataILi1EEENS1_21BinaryOpScalarFunctorIN3c108BFloat16ELi1ELi1ELi0EEEJSt10multipliesIfEfEEEvT_T0_DpT1_) ;  /* 0xffffffec06bc7950 */ /* 0x000fec0003c3ffff */
.L_x_4431:
        /* <DEDUP_REMOVED lines=15> */
.L_x_4845:


//--------------------- .text._ZN2at6native57_GLOBAL__N__f3eca4a2_24_ForeachBinaryOpScalar_cu_86b9896c25multi_tensor_apply_kernelINS1_18TensorListMetadataILi1EEENS1_21BinaryOpScalarFunctorIN3c104HalfELi1ELi1ELi0EEEJSt10multipliesIfEfEEEvT_T0_DpT1_ --------------------------
	.section	.text._ZN2at6native57_GLOBAL__N__f3eca4a2_24_ForeachBinaryOpScalar_cu_86b9896c25multi_tensor_apply_kernelINS1_18TensorListMetadataILi1EEENS1_21BinaryOpScalarFunctorIN3c104HalfELi1ELi1ELi0EEEJSt10multipliesIfEfEEEvT_T0_DpT1_,"ax",@progbits
	.align	128
.text._ZN2at6native57_GLOBAL__N__f3eca4a2_24_ForeachBinaryOpScalar_cu_86b9896c25multi_tensor_apply_kernelINS1_18TensorListMetadataILi1EEENS1_21BinaryOpScalarFunctorIN3c104HalfELi1ELi1ELi0EEEJSt10multipliesIfEfEEEvT_T0_DpT1_:
        .type           _ZN2at6native57_GLOBAL__N__f3eca4a2_24_ForeachBinaryOpScalar_cu_86b9896c25multi_tensor_apply_kernelINS1_18TensorListMetadataILi1EEENS1_21BinaryOpScalarFunctorIN3c104HalfELi1ELi1ELi0EEEJSt10multipliesIfEfEEEvT_T0_DpT1_,@function
        .size           _ZN2at6native57_GLOBAL__N__f3eca4a2_24_ForeachBinaryOpScalar_cu_86b9896c25multi_tensor_apply_kernelINS1_18TensorListMetadataILi1EEENS1_21BinaryOpScalarFunctorIN3c104HalfELi1ELi1ELi0EEEJSt10multipliesIfEfEEEvT_T0_DpT1_,(.L_x_4847 - _ZN2at6native57_GLOBAL__N__f3eca4a2_24_ForeachBinaryOpScalar_cu_86b9896c25multi_tensor_apply_kernelINS1_18TensorListMetadataILi1EEENS1_21BinaryOpScalarFunctorIN3c104HalfELi1ELi1ELi0EEEJSt10multipliesIfEfEEEvT_T0_DpT1_)
        .other          _ZN2at6native57_GLOBAL__N__f3eca4a2_24_ForeachBinaryOpScalar_cu_86b9896c25multi_tensor_apply_kernelINS1_18TensorListMetadataILi1EEENS1_21BinaryOpScalarFunctorIN3c104HalfELi1ELi1ELi0EEEJSt10multipliesIfEfEEEvT_T0_DpT1_,@"STO_CUDA_ENTRY STV_DEFAULT"
_ZN2at6native57_GLOBAL__N__f3eca4a2_24_ForeachBinaryOpScalar_cu_86b9896c25multi_tensor_apply_kernelINS1_18TensorListMetadataILi1EEENS1_21BinaryOpScalarFunctorIN3c104HalfELi1ELi1ELi0EEEJSt10multipliesIfEfEEEvT_T0_DpT1_:
        /* <DEDUP_REMOVED lines=36> */
[----:B------:R-:W-:Y:S05]  /*0240*/  CALL.REL.NOINC `($__internal_96_$__cuda_sm20_div_u16) ;  /* 0x0000000c005c7944 */ /* 0x000fea0003c00000 */
        /* <DEDUP_REMOVED lines=15> */
.L_x_4434:
        /* <DEDUP_REMOVED lines=34> */
[----:B-1----:R-:W-:-:S05]  /*0560*/  FMUL.FTZ R18, R18, UR8 ;  /* 0x0000000812127c20 */ /* 0x002fca0008410000 */
        /* <DEDUP_REMOVED lines=8> */
[----:B------:R-:W-:Y:S01]  /*05f0*/  FMUL.FTZ R23, R23, UR8 ;  /* 0x0000000817177c20 */ /* 0x000fe20008410000 */
[----:B----4-:R-:W-:Y:S02]  /*0600*/  HADD2.F32 R22, -RZ, R22.H0_H0 ;  /* 0x20000016ff167230 */ /* 0x010fe40000004100 */
[----:B------:R-:W-:Y:S02]  /*0610*/  IMAD.X R25, RZ, RZ, R25, P1 ;  /* 0x000000ffff197224 */ /* 0x000fe400008e0619 */
[----:B------:R-:W-:Y:S01]  /*0620*/  F2FP.F16.F32.PACK_AB R23, RZ, R23 ;  /* 0x00000017ff17723e */ /* 0x000fe200000000ff */
[----:B------:R-:W-:Y:S02]  /*0630*/  FMUL.FTZ R22, R22, UR8 ;  /* 0x0000000816167c20 */ /* 0x000fe40008410000 */
        /* <DEDUP_REMOVED lines=46> */
[----:B------:R-:W-:Y:S01]  /*0920*/  FMUL.FTZ R4, R4, UR8 ;  /* 0x0000000804047c20 */ /* 0x000fe20008410000 */
[----:B----4-:R-:W-:Y:S02]  /*0930*/  HADD2.F32 R23, -RZ, R23.H0_H0 ;  /* 0x20000017ff177230 */ /* 0x010fe40000004100 */
[----:B------:R-:W-:Y:S02]  /*0940*/  FMUL.FTZ R22, R22, UR8 ;  /* 0x0000000816167c20 */ /* 0x000fe40008410000 */
[----:B------:R-:W-:Y:S01]  /*0950*/  F2FP.F16.F32.PACK_AB R4, RZ, R4 ;  /* 0x00000004ff04723e */ /* 0x000fe200000000ff */
[----:B-----5:R-:W-:Y:S02]  /*0960*/  HADD2.F32 R24, -RZ, R24.H0_H0 ;  /* 0x20000018ff187230 */ /* 0x020fe40000004100 */
[----:B------:R-:W-:Y:S01]  /*0970*/  FMUL.FTZ R23, R23, UR8 ;  /* 0x0000000817177c20 */ /* 0x000fe20008410000 */
[----:B------:R-:W-:Y:S01]  /*0980*/  PRMT R5, R4, 0x7610, R5 ;  /* 0x0000761004057816 */ /* 0x000fe20000000005 */
[----:B------:R-:W-:-:S02]  /*0990*/  VIADD R4, R15, 0x1 ;  /* 0x000000010f047836 */ /* 0x000fc40000000000 */
[----:B------:R-:W-:Y:S01]  /*09a0*/  FMUL.FTZ R24, R24, UR8 ;  /* 0x0000000818187c20 */ /* 0x000fe20008410000 */
        /* <DEDUP_REMOVED lines=13> */
.L_x_4433:
        /* <DEDUP_REMOVED lines=49> */
[----:B------:R-:W-:-:S05]  /*0d90*/  F2FP.F16.F32.PACK_AB R14, RZ, R14 ;  /* 0x0000000eff0e723e */ /* 0x000fca00000000ff */
[----:B------:R-:W-:Y:S01]  /*0da0*/  STG.E.U16 desc[UR6][R8.64], R14 ;  /* 0x0000000e08007986 */ /* 0x000fe2000c101506 */
[----:B------:R-:W-:Y:S05]  /*0db0*/  EXIT ;  /* 0x000000000000794d */ /* 0x000fea0003800000 */
.L_x_4432:
        /* <DEDUP_REMOVED lines=8> */
.L_x_4435:
        /* <DEDUP_REMOVED lines=24> */
        .weak           $__internal_96_$__cuda_sm20_div_u16
        .type           $__internal_96_$__cuda_sm20_div_u16,@function
        .size           $__internal_96_$__cuda_sm20_div_u16,(.L_x_4847 - $__internal_96_$__cuda_sm20_div_u16)
$__internal_96_$__cuda_sm20_div_u16:
        /* <DEDUP_REMOVED lines=18> */
[----:B------:R-:W-:Y:S06]  /*10e0*/  RET.REL.NODEC R6 `(_ZN2at6native57_GLOBAL__N__f3eca4a2_24_ForeachBinaryOpScalar_cu_86b9896c25multi_tensor_apply_kernelINS1_18TensorListMetadataILi1EEENS1_21BinaryOpScalarFunctorIN3c104HalfELi1ELi1ELi0EEEJSt10multipliesIfEfEEEvT_T0_DpT1_) ;  /* 0xffffffec06c47950 */ /* 0x000fec0003c3ffff */
.L_x_4436:
        /* <DEDUP_REMOVED lines=9> */
.L_x_4847:


//--------------------- .text._ZN2at6native57_GLOBAL__N__f3eca4a2_24_ForeachBinaryOpScalar_cu_86b9896c25multi_tensor_apply_kernelINS1_18TensorListMetadataILi1EEENS1_21BinaryOpScalarFunctorIbLi1ELi1ELi0EEEJSt10multipliesIbEbEEEvT_T0_DpT1_ --------------------------
	.section	.text._ZN2at6native57_GLOBAL__N__f3eca4a2_24_ForeachBinaryOpScalar_cu_86b9896c25multi_tensor_apply_kernelINS1_18TensorListMetadataILi1EEENS1_21BinaryOpScalarFunctorIbLi1ELi1ELi0EEEJSt10multipliesIbEbEEEvT_T0_DpT1_,"ax",@progbits
	.align	128
.text._ZN2at6native57_GLOBAL__N__f3eca4a2_24_ForeachBinaryOpScalar_cu_86b9896c25multi_tensor_apply_kernelINS1_18TensorListMetadataILi1EEENS1_21BinaryOpScalarFunctorIbLi1ELi1ELi0EEEJSt10multipliesIbEbEEEvT_T0_DpT1_:
        .type           _ZN2at6native57_GLOBAL__N__f3eca4a2_24_ForeachBinaryOpScalar_cu_86b9896c25multi_tensor_apply_kernelINS1_18TensorListMetadataILi1EEENS1_21BinaryOpScalarFunctorIbLi1ELi1ELi0EEEJSt10multipliesIbEbEEEvT_T0_DpT1_,@function
        .size           _ZN2at6native57_GLOBAL__N__f3eca4a2_24_ForeachBinaryOpScalar_cu_86b9896c25multi_tensor_apply_kernelINS1_18TensorListMetadataILi1EEENS1_21BinaryOpScalarFunctorIbLi1ELi1ELi0EEEJSt10multipliesIbEbEEEvT_T0_DpT1_,(.L_x_4849 - _ZN2at6native57_GLOBAL__N__f3eca4a2_24_ForeachBinaryOpScalar_cu_86b9896c25multi_tensor_apply_kernelINS1_18TensorListMetadataILi1EEENS1_21BinaryOpScalarFunctorIbLi1ELi1ELi0EEEJSt10multipliesIbEbEEEvT_T0_DpT1_)
        .other          _ZN2at6native57_GLOBAL__N__f3eca4a2_24_ForeachBinaryOpScalar_cu_86b9896c25multi_tensor_apply_kernelINS1_18TensorListMetadataILi1EEENS1_21BinaryOpScalarFunctorIbLi1ELi1ELi0EEEJSt10multipliesIbEbEEEvT_T0_DpT1_,@"STO_CUDA_ENTRY STV_DEFAULT"
_ZN2at6native57_GLOBAL__N__f3eca4a2_24_ForeachBinaryOpScalar_cu_86b9896c25multi_tensor_apply_kernelINS1_18TensorListMetadataILi1EEENS1_21BinaryOpScalarFunctorIbLi1ELi1ELi0EEEJSt10multipliesIbEbEEEvT_T0_DpT1_:
        /* <DEDUP_REMOVED lines=37> */
[----:B------:R-:W-:Y:S05]  /*0250*/  CALL.REL.NOINC `($__internal_97_$__cuda_sm20_div_u16) ;  /* 0x0000000c00987944 */ /* 0x000fea0003c00000 */
        /* <DEDUP_REMOVED lines=32> */
.L_x_4439:
        /* <DEDUP_REMOVED lines=32> */
[----:B-1----:R-:W-:Y:S02]  /*0660*/  ISETP.NE.AND P4, PT, RZ, UR7, P3 ;  /* 0x00000007ff007c0c */ /* 0x002fe40009f85270 */
[----:B---3--:R-:W-:-:S04]  /*0670*/  ISETP.NE.AND P3, PT, R6, RZ, !P5 ;  /* 0x000000ff0600720c */ /* 0x008fc80006f65270 */
[----:B------:R-:W-:Y:S02]  /*0680*/  ISETP.NE.AND P3, PT, RZ, UR7, P3 ;  /* 0x00000007ff007c0c */ /* 0x000fe40009f65270 */
        /* <DEDUP_REMOVED lines=12> */
[----:B------:R-:W-:Y:S02]  /*0750*/  ISETP.NE.AND P2, PT, RZ, UR7, P2 ;  /* 0x00000007ff007c0c */ /* 0x000fe40009745270 */
[----:B0-----:R-:W-:Y:S01]  /*0760*/  IADD3 R3, P6, PT, R14, UR24, RZ ;  /* 0x000000180e037c10 */ /* 0x001fe2000ffde0ff */
[----:B------:R-:W-:Y:S01]  /*0770*/  IMAD.X R5, RZ, RZ, R15, P5 ;  /* 0x000000ffff057224 */ /* 0x000fe200028e060f */
[----:B------:R-:W-:Y:S02]  /*0780*/  ISETP.NE.AND P4, PT, RZ, UR7, P4 ;  /* 0x00000007ff007c0c */ /* 0x000fe4000a785270 */
        /* <DEDUP_REMOVED lines=35> */
[----:B------:R-:W-:Y:S02]  /*09c0*/  ISETP.NE.AND P0, PT, RZ, UR7, P0 ;  /* 0x00000007ff007c0c */ /* 0x000fe40008705270 */
[----:B----4-:R-:W-:Y:S02]  /*09d0*/  ISETP.NE.AND P1, PT, R10, RZ, !P6 ;  /* 0x000000ff0a00720c */ /* 0x010fe40007725270 */
[----:B------:R-:W-:Y:S02]  /*09e0*/  @!P3 SEL R3, RZ, 0x1, !P0 ;  /* 0x00000001ff03b807 */ /* 0x000fe40004000000 */
[----:B-----5:R-:W-:Y:S02]  /*09f0*/  ISETP.NE.AND P0, PT, R12, RZ, !P2 ;  /* 0x000000ff0c00720c */ /* 0x020fe40005705270 */
[----:B------:R-:W-:Y:S02]  /*0a00*/  ISETP.NE.AND P5, PT, RZ, UR7, P1 ;  /* 0x00000007ff007c0c */ /* 0x000fe40008fa5270 */
[----:B--2---:R-:W-:Y:S01]  /*0a10*/  ISETP.NE.AND P1, PT, R14, RZ, !P4 ;  /* 0x000000ff0e00720c */ /* 0x004fe20006725270 */
[----:B------:R0:W-:Y:S01]  /*0a20*/  @!P3 STG.E.U8 desc[UR20][R4.64], R3 ;  /* 0x000000030400b986 */ /* 0x0001e2000c101114 */
[----:B------:R-:W-:-:S02]  /*0a30*/  @!P2 IADD3 R8, P3, PT, R2, UR31, RZ ;  /* 0x0000001f0208ac10 */ /* 0x000fc4000ff7e0ff */
[----:B------:R-:W-:Y:S02]  /*0a40*/  SEL R13, RZ, 0x1, !P5 ;  /* 0x00000001ff0d7807 */ /* 0x000fe40006800000 */
[----:B------:R-:W-:Y:S02]  /*0a50*/  ISETP.NE.AND P0, PT, RZ, UR7, P0 ;  /* 0x00000007ff007c0c */ /* 0x000fe40008705270 */
[----:B------:R-:W-:Y:S02]  /*0a60*/  @!P4 IADD3 R10, P5, PT, R2, UR32, RZ ;  /* 0x00000020020acc10 */ /* 0x000fe4000ffbe0ff */
[----:B------:R-:W-:Y:S02]  /*0a70*/  ISETP.NE.AND P1, PT, RZ, UR7, P1 ;  /* 0x00000007ff007c0c */ /* 0x000fe40008f25270 */
        /* <DEDUP_REMOVED lines=10> */
.L_x_4438:
        /* <DEDUP_REMOVED lines=35> */
[----:B0-----:R-:W-:Y:S02]  /*0d50*/  ISETP.NE.AND P6, PT, RZ, UR4, P4 ;  /* 0x00000004ff007c0c */ /* 0x001fe4000a7c5270 */
[----:B---3--:R-:W-:Y:S02]  /*0d60*/  ISETP.NE.AND P5, PT, R0, RZ, !P2 ;  /* 0x000000ff0000720c */ /* 0x008fe400057a5270 */
[----:B------:R-:W-:Y:S02]  /*0d70*/  @!P3 SEL R13, RZ, 0x1, !P6 ;  /* 0x00000001ff0db807 */ /* 0x000fe40007000000 */
[----:B----4-:R-:W-:Y:S02]  /*0d80*/  ISETP.NE.AND P4, PT, R10, RZ, !P1 ;  /* 0x000000ff0a00720c */ /* 0x010fe40004f85270 */
[----:B------:R-:W-:Y:S01]  /*0d90*/  ISETP.NE.AND P5, PT, RZ, UR4, P5 ;  /* 0x00000004ff007c0c */ /* 0x000fe2000afa5270 */
[----:B------:R0:W-:Y:S01]  /*0da0*/  @!P3 STG.E.U8 desc[UR20][R8.64], R13 ;  /* 0x0000000d0800b986 */ /* 0x0001e2000c101114 */
[----:B------:R-:W-:-:S02]  /*0db0*/  ISETP.NE.AND P4, PT, RZ, UR4, P4 ;  /* 0x00000004ff007c0c */ /* 0x000fc4000a785270 */
[----:B------:R-:W-:Y:S02]  /*0dc0*/  SEL R15, RZ, 0x1, !P5 ;  /* 0x00000001ff0f7807 */ /* 0x000fe40006800000 */
[----:B-----5:R-:W-:Y:S02]  /*0dd0*/  ISETP.NE.AND P3, PT, R11, RZ, !P0 ;  /* 0x000000ff0b00720c */ /* 0x020fe40004765270 */
[----:B------:R-:W-:Y:S01]  /*0de0*/  SEL R11, RZ, 0x1, !P4 ;  /* 0x00000001ff0b7807 */ /* 0x000fe20006000000 */
[----:B------:R1:W-:Y:S01]  /*0df0*/  @!P2 STG.E.U8 desc[UR20][R6.64], R15 ;  /* 0x0000000f0600a986 */ /* 0x0003e2000c101114 */
[----:B------:R-:W-:-:S03]  /*0e00*/  ISETP.NE.AND P3, PT, RZ, UR4, P3 ;  /* 0x00000004ff007c0c */ /* 0x000fc60009f65270 */
[----:B------:R1:W-:Y:S01]  /*0e10*/  @!P1 STG.E.U8 desc[UR20][R4.64], R11 ;  /* 0x0000000b04009986 */ /* 0x0003e2000c101114 */
[----:B0-----:R-:W-:Y:S01]  /*0e20*/  SEL R9, RZ, 0x1, !P3 ;  /* 0x00000001ff097807 */ /* 0x001fe20005800000 */
[----:B------:R-:W-:Y:S08]  /*0e30*/  @P0 EXIT ;  /* 0x000000000000094d */ /* 0x000ff00003800000 */
[----:B------:R-:W-:Y:S01]  /*0e40*/  STG.E.U8 desc[UR20][R2.64], R9 ;  /* 0x0000000902007986 */ /* 0x000fe2000c101114 */
[----:B------:R-:W-:Y:S05]  /*0e50*/  EXIT ;  /* 0x000000000000794d */ /* 0x000fea0003800000 */
.L_x_4437:
        /* <DEDUP_REMOVED lines=9> */
.L_x_4440:
[----:B------:R-:W-:-:S04]  /*0ef0*/  LEA R2, P0, R8, UR38, 0x2 ;  /* 0x0000002608027c11 */ /* 0x000fc8000f8010ff */
[----:B------:R-:W-:-:S05]  /*0f00*/  LEA.HI.X R3, R8, UR39, R9, 0x2, P0 ;  /* 0x0000002708037c11 */ /* 0x000fca00080f1409 */
        /* <DEDUP_REMOVED lines=27> */
        .weak           $__internal_97_$__cuda_sm20_div_u16
        .type           $__internal_97_$__cuda_sm20_div_u16,@function
        .size           $__internal_97_$__cuda_sm20_div_u16,(.L_x_4849 - $__internal_97_$__cuda_sm20_div_u16)
$__internal_97_$__cuda_sm20_div_u16:
        /* <DEDUP_REMOVED lines=19> */
[----:B------:R-:W-:Y:S05]  /*11f0*/  RET.REL.NODEC R4 `(_ZN2at6native57_GLOBAL__N__f3eca4a2_24_ForeachBinaryOpScalar_cu_86b9896c25multi_tensor_apply_kernelINS1_18TensorListMetadataILi1EEENS1_21BinaryOpScalarFunctorIbLi1ELi1ELi0EEEJSt10multipliesIbEbEEEvT_T0_DpT1_) ;  /* 0xffffffec04807950 */ /* 0x000fea0003c3ffff */
.L_x_4441:
        /* <DEDUP_REMOVED lines=16> */
.L_x_4849:


//--------------------- .text._ZN2at6native57_GLOBAL__N__f3eca4a2_24_ForeachBinaryOpScalar_cu_86b9896c25multi_tensor_apply_kernelINS1_18TensorListMetadataILi1EEENS1_21BinaryOpScalarFunctorIN3c107complexIfEELi1ELi1ELi0EEEJSt10multipliesIS8_ES8_EEEvT_T0_DpT1_ --------------------------
	.section	.text._ZN2at6native57_GLOBAL__N__f3eca4a2_24_ForeachBinaryOpScalar_cu_86b9896c25multi_tensor_apply_kernelINS1_18TensorListMetadataILi1EEENS1_21BinaryOpScalarFunctorIN3c107complexIfEELi1ELi1ELi0EEEJSt10multipliesIS8_ES8_EEEvT_T0_DpT1_,"ax",@progbits
	.align	128
.text._ZN2at6native57_GLOBAL__N__f3eca4a2_24_ForeachBinaryOpScalar_cu_86b9896c25multi_tensor_apply_kernelINS1_18TensorListMetadataILi1EEENS1_21BinaryOpScalarFunctorIN3c107complexIfEELi1ELi1ELi0EEEJSt10multipliesIS8_ES8_EEEvT_T0_DpT1_:
        .type           _ZN2at6native57_GLOBAL__N__f3eca4a2_24_ForeachBinaryOpScalar_cu_86b9896c25multi_tensor_apply_kernelINS1_18TensorListMetadataILi1EEENS1_21BinaryOpScalarFunctorIN3c107complexIfEELi1ELi1ELi0EEEJSt10multipliesIS8_ES8_EEEvT_T0_DpT1_,@function
        .size           _ZN2at6native57_GLOBAL__N__f3eca4a2_24_ForeachBinaryOpScalar_cu_86b9896c25multi_tensor_apply_kernelINS1_18TensorListMetadataILi1EEENS1_21BinaryOpScalarFunctorIN3c107complexIfEELi1ELi1ELi0EEEJSt10multipliesIS8_ES8_EEEvT_T0_DpT1_,(.L_x_4851 - _ZN2at6native57_GLOBAL__N__f3eca4a2_24_ForeachBinaryOpScalar_cu_86b9896c25multi_tensor_apply_kernelINS1_18TensorListMetadataILi1EEENS1_21BinaryOpScalarFunctorIN3c107complexIfEELi1ELi1ELi0EEEJSt10multipliesIS8_ES8_EEEvT_T0_DpT1_)
        .other          _ZN2at6native57_GLOBAL__N__f3eca4a2_24_ForeachBinaryOpScalar_cu_86b9896c25multi_tensor_apply_kernelINS1_18TensorListMetadataILi1EEENS1_21BinaryOpScalarFunctorIN3c107complexIfEELi1ELi1ELi0EEEJSt10multipliesIS8_ES8_EEEvT_T0_DpT1_,@"STO_CUDA_ENTRY STV_DEFAULT"
_ZN2at6native57_GLOBAL__N__f3eca4a2_24_ForeachBinaryOpScalar_cu_86b9896c25multi_tensor_apply_kernelINS1_18TensorListMetadataILi1EEENS1_21BinaryOpScalarFunctorIN3c107complexIfEELi1ELi1ELi0EEEJSt10multipliesIS8_ES8_EEEvT_T0_DpT1_:
        /* <DEDUP_REMOVED lines=11> */
[----:B0-----:R-:W-:-:S04]  /*00b0*/  LOP3.LUT R5, R2, 0x3, RZ, 0xc0, !PT ;  /* 0x0000000302057812 */ /* 0x001fc800078ec0ff */
[----:B------:R-:W-:Y:S02]  /*00c0*/  LOP3.LUT P0, RZ, R5, 0x1f, R6, 0xf8, !PT ;  /* 0x0000001f05ff7812 */ /* 0x000fe4000780f806 */
[----:B------:R-:W-:Y:S02]  /*00d0*/  IADD3 R5, P1, PT, R2, -R8, RZ ;  /* 0x8000000802057210 */ /* 0x000fe40007f3e0ff */
[----:B------:R-:W-:-:S03]  /*00e0*/  LOP3.LUT P0, RZ, RZ, RZ, RZ, 0xfc, P0 ;  /* 0x000000ffffff7212 */ /* 0x000fc6000000fcff */
[----:B------:R-:W-:-:S10]  /*00f0*/  IMAD.X R4, R3, 0x1, ~R9, P1 ;  /* 0x0000000103047824 */ /* 0x000fd400008e0e09 */
[----:B-1----:R-:W-:Y:S05]  /*0100*/  @!P0 BRA `(.L_x_4442) ;  /* 0x0000000400348947 */ /* 0x002fea0003800000 */
[----:B------:R-:W-:-:S04]  /*0110*/  ISETP.GE.U32.AND P0, PT, R5, 0x1, PT ;  /* 0x000000010500780c */ /* 0x000fc80003f06070 */
[----:B------:R-:W-:-:S13]  /*0120*/  ISETP.GE.AND.EX P0, PT, R4, RZ, PT, P0 ;  /* 0x000000ff0400720c */ /* 0x000fda0003f06300 */
[----:B------:R-:W-:Y:S05]  /*0130*/  @!P0 EXIT ;  /* 0x000000000000894d */ /* 0x000fea0003800000 */
[----:B------:R-:W0:Y:S01]  /*0140*/  S2R R0, SR_TID.X ;  /* 0x0000000000007919 */ /* 0x000e220000002100 */
[----:B------:R-:W1:Y:S01]  /*0150*/  LDC R2, c[0x0][0x360] ;  /* 0x0000d800ff027b82 */ /* 0x000e620000000800 */
[----:B------:R-:W-:Y:S01]  /*0160*/  ISETP.LT.U32.AND P0, PT, R5, 0x10000, PT ;  /* 0x000100000500780c */ /* 0x000fe20003f01070 */
[----:B------:R-:W-:Y:S01]  /*0170*/  IMAD.MOV.U32 R27, RZ, RZ, RZ ;  /* 0x000000ffff1b7224 */ /* 0x000fe200078e00ff */
[----:B------:R-:W2:Y:S01]  /*0180*/  LDCU.64 UR6, c[0x0][0x10b0] ;  /* 0x00021600ff0677ac */ /* 0x000ea20008000a00 */
[----:B------:R-:W-:Y:S01]  /*0190*/  IMAD.MOV.U32 R3, RZ, RZ, RZ ;  /* 0x000000ffff037224 */ /* 0x000fe200078e00ff */
[----:B------:R-:W-:-:S04]  /*01a0*/  ISETP.LT.U32.AND.EX P0, PT, R4, RZ, PT, P0 ;  /* 0x000000ff0400720c */ /* 0x000fc80003f01100 */
[----:B------:R-:W-:Y:S02]  /*01b0*/  SEL R5, R5, 0x10000, P0 ;  /* 0x0001000005057807 */ /* 0x000fe40000000000 */
[----:B------:R-:W-:-:S07]  /*01c0*/  SEL R4, R4, RZ, P0 ;  /* 0x000000ff04047207 */ /* 0x000fce0000000000 */
.L_x_4443:
[----:B0-----:R-:W-:Y:S01]  /*01d0*/  IADD3 R9, P1, PT, R0, R27, RZ ;  /* 0x0000001b00097210 */ /* 0x001fe20007f3e0ff */
[C---:B-1----:R-:W-:Y:S01]  /*01e0*/  IMAD.SHL.U32 R13, R2.reuse, 0x8, RZ ;  /* 0x00000008020d7824 */ /* 0x042fe200078e00ff */
[----:B------:R-:W-:Y:S02]  /*01f0*/  CS2R R22, SRZ ;  /* 0x0000000000167805 */ /* 0x000fe4000001ff00 */
[----:B------:R-:W-:Y:S02]  /*0200*/  SHF.R.U32.HI R15, RZ, 0x1d, R2 ;  /* 0x0000001dff0f7819 */ /* 0x000fe40000011602 */
[C---:B------:R-:W-:Y:S01]  /*0210*/  IADD3 R10, P6, PT, R2.reuse, R9, RZ ;  /* 0x00000009020a7210 */ /* 0x040fe20007fde0ff */
[----:B------:R-:W-:Y:S01]  /*0220*/  IMAD.X R25, RZ, RZ, R3, P1 ;  /* 0x000000ffff197224 */ /* 0x000fe200008e0603 */
[----:B------:R-:W-:Y:S02]  /*0230*/  ISETP.GE.U32.AND P0, PT, R9, R5, PT ;  /* 0x000000050900720c */ /* 0x000fe40003f06070 */
[----:B------:R-:W-:-:S02]  /*0240*/  IADD3 R11, P4, PT, R2, R10, RZ ;  /* 0x0000000a020b7210 */ /* 0x000fc40007f9e0ff */
[----:B------:R-:W-:Y:S02]  /*0250*/  ISETP.GE.U32.AND.EX P0, PT, R25, R4, PT, P0 ;  /* 0x000000041900720c */ /* 0x000fe40003f06100 */
[----:B------:R-:W-:Y:S02]  /*0260*/  IADD3 R12, P5, PT, R2, R11, RZ ;  /* 0x0000000b020c7210 */ /* 0x000fe40007fbe0ff */
[-C--:B------:R-:W-:Y:S01]  /*0270*/  ISETP.GE.U32.AND P3, PT, R11, R5.reuse, PT ;  /* 0x000000050b00720c */ /* 0x080fe20003f66070 */
[----:B------:R-:W-:Y:S01]  /*0280*/  IMAD.X R11, RZ, RZ, R25, P6 ;  /* 0x000000ffff0b7224 */ /* 0x000fe200030e0619 */
[----:B------:R-:W-:Y:S02]  /*0290*/  ISETP.GE.U32.AND P2, PT, R10, R5, PT ;  /* 0x000000050a00720c */ /* 0x000fe40003f46070 */
[----:B------:R-:W-:Y:S01]  /*02a0*/  LEA R8, P1, R9, R6, 0x3 ;  /* 0x0000000609087211 */ /* 0x000fe200078218ff */
[----:B------:R-:W-:Y:S01]  /*02b0*/  IMAD.X R17, RZ, RZ, R11, P4 ;  /* 0x000000ffff117224 */ /* 0x000fe200020e060b */
[----:B------:R-:W-:-:S02]  /*02c0*/  ISETP.GE.U32.AND.EX P2, PT, R11, R4, PT, P2 ;  /* 0x000000040b00720c */ /* 0x000fc40003f46120 */
[----:B------:R-:W-:Y:S02]  /*02d0*/  LEA.HI.X R9, R9, R7, R25, 0x3, P1 ;  /* 0x0000000709097211 */ /* 0x000fe400008f1c19 */
[----:B------:R-:W-:Y:S02]  /*02e0*/  IADD3 R20, P6, PT, R13, R8, RZ ;  /* 0x000000080d147210 */ /* 0x000fe40007fde0ff */
[----:B------:R-:W-:Y:S01]  /*02f0*/  ISETP.GE.U32.AND P1, PT, R12, R5, PT ;  /* 0x000000050c00720c */ /* 0x000fe20003f26070 */
[----:B------:R-:W2:Y:S01]  /*0300*/  @!P0 LDG.E.64 R22, desc[UR4][R8.64] ;  /* 0x0000000408168981 */ /* 0x000ea2000c1e1b00 */
[----:B------:R-:W-:Y:S01]  /*0310*/  IADD3.X R19, PT, PT, RZ, R17, RZ, P5, !PT ;  /* 0x00000011ff137210 */ /* 0x000fe20002ffe4ff */
[----:B------:R-:W-:Y:S01]  /*0320*/  IMAD.X R21, R15, 0x1, R9, P6 ;  /* 0x000000010f157824 */ /* 0x000fe200030e0609 */
[----:B------:R-:W-:Y:S02]  /*0330*/  IADD3 R12, P4, PT, R13, R20, RZ ;  /* 0x000000140d0c7210 */ /* 0x000fe40007f9e0ff */
[----:B------:R-:W-:-:S02]  /*0340*/  CS2R R10, SRZ ;  /* 0x00000000000a7805 */ /* 0x000fc4000001ff00 */
[-C--:B------:R-:W-:Y:S02]  /*0350*/  ISETP.GE.U32.AND.EX P3, PT, R17, R4.reuse, PT, P3 ;  /* 0x000000041100720c */ /* 0x080fe40003f66130 */
[----:B------:R-:W-:Y:S01]  /*0360*/  ISETP.GE.U32.AND.EX P1, PT, R19, R4, PT, P1 ;  /* 0x000000041300720c */ /* 0x000fe20003f26110 */
[----:B------:R-:W-:Y:S01]  /*0370*/  IMAD.X R13, R15, 0x1, R21, P4 ;  /* 0x000000010f0d7824 */ /* 0x000fe200020e0615 */
[C---:B------:R-:W-:Y:S01]  /*0380*/  LEA R14, P4, R2.reuse, R12, 0x3 ;  /* 0x0000000c020e7211 */ /* 0x040fe200078818ff */
[----:B------:R0:W3:Y:S01]  /*0390*/  @!P2 LDG.E.64 R10, desc[UR4][R20.64] ;  /* 0x00000004140aa981 */ /* 0x0000e2000c1e1b00 */
[----:B------:R-:W-:Y:S02]  /*03a0*/  CS2R R16, SRZ ;  /* 0x0000000000107805 */ /* 0x000fe4000001ff00 */
[----:B------:R-:W-:Y:S02]  /*03b0*/  CS2R R18, SRZ ;  /* 0x0000000000127805 */ /* 0x000fe4000001ff00 */
[----:B------:R-:W-:-:S03]  /*03c0*/  LEA.HI.X R15, R2, R13, RZ, 0x3, P4 ;  /* 0x0000000d020f7211 */ /* 0x000fc600020f1cff */
[----:B------:R-:W4:Y:S04]  /*03d0*/  @!P3 LDG.E.64 R16, desc[UR4][R12.64] ;  /* 0x000000040c10b981 */ /* 0x000f28000c1e1b00 */
[----:B------:R-:W5:Y:S01]  /*03e0*/  @!P1 LDG.E.64 R18, desc[UR4][R14.64] ;  /* 0x000000040e129981 */ /* 0x000f62000c1e1b00 */
[C---:B--2---:R-:W-:Y:S01]  /*03f0*/  FMUL.FTZ R29, R23.reuse, UR7 ;  /* 0x00000007171d7c20 */ /* 0x044fe20008410000 */
[----:B0-----:R-:W-:Y:S01]  /*0400*/  FMUL.FTZ R21, R23, UR6 ;  /* 0x0000000617157c20 */ /* 0x001fe20008410000 */
[----:B------:R-:W-:Y:S02]  /*0410*/  IMAD.IADD R23, R0, 0x1, R27 ;  /* 0x0000000100177824 */ /* 0x000fe400078e021b */
[C---:B------:R-:W-:Y:S01]  /*0420*/  FFMA.FTZ R20, R22.reuse, UR6, -R29 ;  /* 0x0000000616147c23 */ /* 0x040fe2000801081d */
[----:B------:R-:W-:-:S02]  /*0430*/  FFMA.FTZ R21, R22, UR7, R21 ;  /* 0x0000000716157c23 */ /* 0x000fc40008010015 */
[----:B------:R-:W-:Y:S01]  /*0440*/  @!P0 LEA R22, P4, R23, R6, 0x3 ;  /* 0x0000000617168211 */ /* 0x000fe200078818ff */
[C---:B---3--:R-:W-:Y:S01]  /*0450*/  FMUL.FTZ R29, R11.reuse, UR7 ;  /* 0x000000070b1d7c20 */ /* 0x048fe20008410000 */
[----:B------:R-:W-:Y:S02]  /*0460*/  FMUL.FTZ R11, R11, UR6 ;  /* 0x000000060b0b7c20 */ /* 0x000fe40008410000 */
[----:B------:R-:W-:Y:S01]  /*0470*/  @!P0 LEA.HI.X R23, R23, R7, R25, 0x3, P4 ;  /* 0x0000000717178211 */ /* 0x000fe200020f1c19 */
[C---:B------:R-:W-:Y:S01]  /*0480*/  FFMA.FTZ R24, R10.reuse, UR6, -R29 ;  /* 0x000000060a187c23 */ /* 0x040fe2000801081d */
[----:B------:R-:W-:Y:S01]  /*0490*/  FFMA.FTZ R25, R10, UR7, R11 ;  /* 0x000000070a197c23 */ /* 0x000fe2000801000b */
[C---:B------:R-:W-:Y:S02]  /*04a0*/  @!P2 LEA R8, P4, R2.reuse, R8, 0x3 ;  /* 0x000000080208a211 */ /* 0x040fe400078818ff */
[----:B------:R3:W-:Y:S01]  /*04b0*/  @!P0 STG.E.64 desc[UR4][R22.64], R20 ;  /* 0x0000001416008986 */ /* 0x0007e2000c101b04 */
[C---:B----4-:R-:W-:Y:S01]  /*04c0*/  FMUL.FTZ R11, R17.reuse, UR7 ;  /* 0x00000007110b7c20 */ /* 0x050fe20008410000 */
[----:B------:R-:W-:Y:S01]  /*04d0*/  FMUL.FTZ R17, R17, UR6 ;  /* 0x0000000611117c20 */ /* 0x000fe20008410000 */
[----:B------:R-:W-:Y:S01]  /*04e0*/  @!P2 LEA.HI.X R9, R2, R9, RZ, 0x3, P4 ;  /* 0x000000090209a211 */ /* 0x000fe200020f1cff */
[C---:B-----5:R-:W-:Y:S01]  /*04f0*/  FMUL.FTZ R29, R19.reuse, UR7 ;  /* 0x00000007131d7c20 */ /* 0x060fe20008410000 */
[----:B------:R-:W-:Y:S01]  /*0500*/  FMUL.FTZ R19, R19, UR6 ;  /* 0x0000000613137c20 */ /* 0x000fe20008410000 */
[C---:B------:R-:W-:Y:S01]  /*0510*/  FFMA.FTZ R10, R16.reuse, UR6, -R11 ;  /* 0x00000006100a7c23 */ /* 0x040fe2000801080b */
[----:B------:R-:W-:Y:S01]  /*0520*/  FFMA.FTZ R11, R16, UR7, R17 ;  /* 0x00000007100b7c23 */ /* 0x000fe20008010011 */
[C---:B------:R-:W-:Y:S01]  /*0530*/  FFMA.FTZ R16, R18.reuse, UR6, -R29 ;  /* 0x0000000612107c23 */ /* 0x040fe2000801081d */
[----:B------:R-:W-:Y:S01]  /*0540*/  FFMA.FTZ R17, R18, UR7, R19 ;  /* 0x0000000712117c23 */ /* 0x000fe20008010013 */
[----:B------:R-:W-:Y:S01]  /*0550*/  LEA R27, P0, R2, R27, 0x2 ;  /* 0x0000001b021b7211 */ /* 0x000fe200078010ff */
[----:B------:R3:W-:Y:S04]  /*0560*/  @!P2 STG.E.64 desc[UR4][R8.64], R24 ;  /* 0x000000180800a986 */ /* 0x0007e8000c101b04 */
[----:B------:R3:W-:Y:S01]  /*0570*/  @!P3 STG.E.64 desc[UR4][R12.64], R10 ;  /* 0x0000000a0c00b986 */ /* 0x0007e2000c101b04 */
[----:B------:R-:W-:Y:S01]  /*0580*/  IMAD.X R3, RZ, RZ, R3, P0 ;  /* 0x000000ffff037224 */ /* 0x000fe200000e0603 */
[----:B------:R-:W-:-:S02]  /*0590*/  ISETP.GE.U32.AND P0, PT, R27, R5, PT ;  /* 0x000000051b00720c */ /* 0x000fc40003f06070 */
[----:B------:R3:W-:Y:S02]  /*05a0*/  @!P1 STG.E.64 desc[UR4][R14.64], R16 ;  /* 0x000000100e009986 */ /* 0x0007e4000c101b04 */
[----:B------:R-:W-:-:S13]  /*05b0*/  ISETP.GE.U32.AND.EX P0, PT, R3, R4, PT, P0 ;  /* 0x000000040300720c */ /* 0x000fda0003f06100 */
[----:B---3--:R-:W-:Y:S05]  /*05c0*/  @!P0 BRA `(.L_x_4443) ;  /* 0xfffffffc00008947 */ /* 0x008fea000383ffff */
[----:B------:R-:W-:Y:S05]  /*05d0*/  EXIT ;  /* 0x000000000000794d */ /* 0x000fea0003800000 */
.L_x_4442:
[----:B------:R-:W0:Y:S02]  /*05e0*/  S2R R0, SR_TID.X ;  /* 0x0000000000007919 */ /* 0x000e240000002100 */
[----:B0-----:R-:W-:-:S03]  /*05f0*/  IMAD.WIDE.U32 R2, R0, 0x4, RZ ;  /* 0x0000000400027825 */ /* 0x001fc600078e00ff */
[----:B------:R-:W-:-:S04]  /*0600*/  ISETP.GE.U32.AND P0, PT, R2, R5, PT ;  /* 0x000000050200720c */ /* 0x000fc80003f06070 */
[----:B------:R-:W-:-:S13]  /*0610*/  ISETP.GE.AND.EX P0, PT, R3, R4, PT, P0 ;  /* 0x000000040300720c */ /* 0x000fda0003f06300 */
[----:B------:R-:W-:Y:S05]  /*0620*/  @P0 EXIT ;  /* 0x000000000000094d */ /* 0x000fea0003800000 */
[----:B------:R-:W-:Y:S01]  /*0630*/  HFMA2 R21, -RZ, RZ, 0, 0 ;  /* 0x00000000ff157431 */ /* 0x000fe200000001ff */
[----:B------:R-:W0:Y:S01]  /*0640*/  LDCU UR6, c[0x0][0x360] ;  /* 0x00006c00ff0677ac */ /* 0x000e220008000800 */
[----:B------:R-:W1:Y:S05]  /*0650*/  LDCU.64 UR8, c[0x0][0x10b0] ;  /* 0x00021600ff0877ac */ /* 0x000e6a0008000a00 */
.L_x_4444:
[----:B--2---:R-:W-:-:S04]  /*0660*/  LEA R2, P0, R0, R6, 0x5 ;  /* 0x0000000600027211 */ /* 0x004fc800078028ff */
[----:B------:R-:W-:-:S05]  /*0670*/  LEA.HI.X R3, R0, R7, R21, 0x5, P0 ;  /* 0x0000000700037211 */ /* 0x000fca00000f2c15 */
[----:B------:R-:W1:Y:S01]  /*0680*/  LDG.E.ENL2.256 R8, R16, desc[UR4][R2.64] ;  /* 0xfe0000040210797e */ /* 0x000e620008121908 */
[----:B0-----:R-:W-:-:S05]  /*0690*/  IADD3 R0, P0, PT, R0, UR6, RZ ;  /* 0x0000000600007c10 */ /* 0x001fca000ff1e0ff */
[----:B------:R-:W-:Y:S01]  /*06a0*/  IMAD.X R21, RZ, RZ, R21, P0 ;  /* 0x000000ffff157224 */ /* 0x000fe200000e0615 */
[----:B------:R-:W-:-:S04]  /*06b0*/  LOP3.LUT P0, RZ, R0, 0xffffc000, RZ, 0xc0, !PT ;  /* 0xffffc00000ff7812 */ /* 0x000fc8000780c0ff */
        /* <DEDUP_REMOVED lines=17> */
[C---:B------:R-:W-:Y:S01]  /*07d0*/  IMAD.SHL.U32 R8, R0.reuse, 0x4, RZ ;  /* 0x0000000400087824 */ /* 0x040fe200078e00ff */
[----:B------:R-:W-:-:S03]  /*07e0*/  SHF.L.U64.HI R9, R0, 0x2, R21 ;  /* 0x0000000200097819 */ /* 0x000fc60000010215 */
[----:B------:R2:W-:Y:S01]  /*07f0*/  STG.E.ENL2.256 desc[UR4][R2.64], R12, R16 ;  /* 0xf800000c0210797f */ /* 0x0005e2000f121804 */
[----:B------:R-:W-:-:S04]  /*0800*/  ISETP.LT.U32.AND P1, PT, R8, R5, PT ;  /* 0x000000050800720c */ /* 0x000fc80003f21070 */
[----:B------:R-:W-:-:S13]  /*0810*/  ISETP.LT.AND.EX P1, PT, R9, R4, PT, P1 ;  /* 0x000000040900720c */ /* 0x000fda0003f21310 */
[----:B------:R-:W-:Y:S05]  /*0820*/  @!P0 BRA P1, `(.L_x_4444) ;  /* 0xfffffffc008c8947 */ /* 0x000fea000083ffff */
[----:B------:R-:W-:Y:S05]  /*0830*/  EXIT ;  /* 0x000000000000794d */ /* 0x000fea0003800000 */
.L_x_4445:
        /* <DEDUP_REMOVED lines=12> */
.L_x_4851:


//--------------------- .text._ZN2at6native57_GLOBAL__N__f3eca4a2_24_ForeachBinaryOpScalar_cu_86b9896c25multi_tensor_apply_kernelINS1_18TensorListMetadataILi1EEENS1_21BinaryOpScalarFunctorIN3c107complexIdEELi1ELi1ELi0EEEJSt10multipliesIS8_ES8_EEEvT_T0_DpT1_ --------------------------
	.section	.text._ZN2at6native57_GLOBAL__N__f3eca4a2_24_ForeachBinaryOpScalar_cu_86b9896c25multi_tensor_apply_kernelINS1_18TensorListMetadataILi1EEENS1_21BinaryOpScalarFunctorIN3c107complexIdEELi1ELi1ELi0EEEJSt10multipliesIS8_ES8_EEEvT_T0_DpT1_,"ax",@progbits
	.align	128
.text._ZN2at6native57_GLOBAL__N__f3eca4a2_24_ForeachBinaryOpScalar_cu_86b9896c25multi_tensor_apply_kernelINS1_18TensorListMetadataILi1EEENS1_21BinaryOpScalarFunctorIN3c107complexIdEELi1ELi1ELi0EEEJSt10multipliesIS8_ES8_EEEvT_T0_DpT1_:
        .type           _ZN2at6native57_GLOBAL__N__f3eca4a2_24_ForeachBinaryOpScalar_cu_86b9896c25multi_tensor_apply_kernelINS1_18TensorListMetadataILi1EEENS1_21BinaryOpScalarFunctorIN3c107complexIdEELi1ELi1ELi0EEEJSt10multipliesIS8_ES8_EEEvT_T0_DpT1_,@function
        .size           _ZN2at6native57_GLOBAL__N__f3eca4a2_24_ForeachBinaryOpScalar_cu_86b9896c25multi_tensor_apply_kernelINS1_18TensorListMetadataILi1EEENS1_21BinaryOpScalarFunctorIN3c107complexIdEELi1ELi1ELi0EEEJSt10multipliesIS8_ES8_EEEvT_T0_DpT1_,(.L_x_4852 - _ZN2at6native57_GLOBAL__N__f3eca4a2_24_ForeachBinaryOpScalar_cu_86b9896c25multi_tensor_apply_kernelINS1_18TensorListMetadataILi1EEENS1_21BinaryOpScalarFunctorIN3c107complexIdEELi1ELi1ELi0EEEJSt10multipliesIS8_ES8_EEEvT_T0_DpT1_)
        .other          _ZN2at6native57_GLOBAL__N__f3eca4a2_24_ForeachBinaryOpScalar_cu_86b9896c25multi_tensor_apply_kernelINS1_18TensorListMetadataILi1EEENS1_21BinaryOpScalarFunctorIN3c107complexIdEELi1ELi1ELi0EEEJSt10multipliesIS8_ES8_EEEvT_T0_DpT1_,@"STO_CUDA_ENTRY STV_DEFAULT"
_ZN2at6native57_GLOBAL__N__f3eca4a2_24_ForeachBinaryOpScalar_cu_86b9896c25multi_tensor_apply_kernelINS1_18TensorListMetadataILi1EEENS1_21BinaryOpScalarFunctorIN3c107complexIdEELi1ELi1ELi0EEEJSt10multipliesIS8_ES8_EEEvT_T0_DpT1_:
        /* <DEDUP_REMOVED lines=30> */
.L_x_4447:
[----:B0--3--:R-:W-:Y:S02]  /*01e0*/  IADD3 R5, P1, PT, R0, UR4, RZ ;  /* 0x0000000400057c10 */ /* 0x009fe4000ff3e0ff */
[----:B------:R-:W-:Y:S02]  /*01f0*/  CS2R R10, SRZ ;  /* 0x00000000000a7805 */ /* 0x000fe4000001ff00 */
[----:B------:R-:W-:Y:S01]  /*0200*/  CS2R R8, SRZ ;  /* 0x0000000000087805 */ /* 0x000fe2000001ff00 */
[----:B-1----:R-:W-:Y:S01]  /*0210*/  USHF.L.U32 UR8, UR9, 0x4, URZ ;  /* 0x0000000409087899 */ /* 0x002fe200080006ff */
[C---:B------:R-:W-:Y:S01]  /*0220*/  ISETP.GE.U32.AND P0, PT, R5.reuse, UR13, PT ;  /* 0x0000000d05007c0c */ /* 0x040fe2000bf06070 */
[----:B------:R-:W-:Y:S01]  /*0230*/  IMAD.X R24, RZ, RZ, UR5, P1 ;  /* 0x00000005ff187e24 */ /* 0x000fe200088e06ff */
[----:B------:R-:W-:-:S04]  /*0240*/  LEA R2, P1, R5, UR6, 0x4 ;  /* 0x0000000605027c11 */ /* 0x000fc8000f8220ff */
[----:B------:R-:W-:Y:S02]  /*0250*/  ISETP.GE.U32.AND.EX P0, PT, R24, UR14, PT, P0 ;  /* 0x0000000e18007c0c */ /* 0x000fe4000bf06100 */
[C---:B------:R-:W-:Y:S02]  /*0260*/  LEA.HI.X R3, R5.reuse, UR7, R24, 0x4, P1 ;  /* 0x0000000705037c11 */ /* 0x040fe400088f2418 */
[----:B------:R-:W-:-:S04]  /*0270*/  IADD3 R5, P2, PT, R5, UR9, RZ ;  /* 0x0000000905057c10 */ /* 0x000fc8000ff5e0ff */
[C---:B------:R-:W-:Y:S01]  /*0280*/  ISETP.GE.U32.AND P1, PT, R5.reuse, UR13, PT ;  /* 0x0000000d05007c0c */ /* 0x040fe2000bf26070 */
[----:B------:R-:W-:Y:S01]  /*0290*/  IMAD.X R4, RZ, RZ, R24, P2 ;  /* 0x000000ffff047224 */ /* 0x000fe200010e0618 */
[----:B------:R-:W-:Y:S01]  /*02a0*/  IADD3 R5, P2, PT, R5, UR9, RZ ;  /* 0x0000000905057c10 */ /* 0x000fe2000ff5e0ff */
[----:B------:R-:W-:Y:S02]  /*02b0*/  USHF.R.U32.HI UR12, URZ, 0x1c, UR9 ;  /* 0x0000001cff0c7899 */ /* 0x000fe40008011609 */
[----:B------:R0:W2:Y:S01]  /*02c0*/  @!P0 LDG.E.128 R8, desc[UR10][R2.64] ;  /* 0x0000000a02088981 */ /* 0x0000a2000c1e1d00 */
[----:B------:R-:W-:Y:S01]  /*02d0*/  ISETP.GE.U32.AND.EX P1, PT, R4, UR14, PT, P1 ;  /* 0x0000000e04007c0c */ /* 0x000fe2000bf26110 */
[----:B------:R-:W-:Y:S01]  /*02e0*/  IMAD.X R12, RZ, RZ, R4, P2 ;  /* 0x000000ffff0c7224 */ /* 0x000fe200010e0604 */
[----:B------:R-:W-:Y:S02]  /*02f0*/  IADD3 R6, P4, PT, R5, UR9, RZ ;  /* 0x0000000905067c10 */ /* 0x000fe4000ff9e0ff */
[----:B------:R-:W-:-:S02]  /*0300*/  IADD3 R20, P5, PT, R2, UR8, RZ ;  /* 0x0000000802147c10 */ /* 0x000fc4000ffbe0ff */
[----:B------:R-:W-:Y:S02]  /*0310*/  ISETP.GE.U32.AND P3, PT, R5, UR13, PT ;  /* 0x0000000d05007c0c */ /* 0x000fe4000bf66070 */
[----:B------:R-:W-:Y:S02]  /*0320*/  CS2R R4, SRZ ;  /* 0x0000000000047805 */ /* 0x000fe4000001ff00 */
[----:B------:R-:W-:Y:S01]  /*0330*/  ISETP.GE.U32.AND P2, PT, R6, UR13, PT ;  /* 0x0000000d06007c0c */ /* 0x000fe2000bf46070 */
[----:B0-----:R-:W-:Y:S01]  /*0340*/  IMAD.X R2, RZ, RZ, R12, P4 ;  /* 0x000000ffff027224 */ /* 0x001fe200020e060c */
[----:B------:R-:W-:Y:S02]  /*0350*/  CS2R R6, SRZ ;  /* 0x0000000000067805 */ /* 0x000fe4000001ff00 */
[----:B------:R-:W-:Y:S01]  /*0360*/  IADD3.X R21, PT, PT, R3, UR12, RZ, P5, !PT ;  /* 0x0000000c03157c10 */ /* 0x000fe2000affe4ff */
[----:B------:R-:W-:Y:S01]  /*0370*/  IMAD.U32 R3, RZ, RZ, UR9 ;  /* 0x00000009ff037e24 */ /* 0x000fe2000f8e00ff */
[----:B------:R-:W-:-:S02]  /*0380*/  ISETP.GE.U32.AND.EX P3, PT, R12, UR14, PT, P3 ;  /* 0x0000000e0c007c0c */ /* 0x000fc4000bf66130 */
[----:B------:R-:W-:Y:S01]  /*0390*/  IADD3 R26, P4, PT, R20, UR8, RZ ;  /* 0x00000008141a7c10 */ /* 0x000fe2000ff9e0ff */
[----:B------:R2:W3:Y:S01]  /*03a0*/  @!P1 LDG.E.128 R4, desc[UR10][R20.64] ;  /* 0x0000000a14049981 */ /* 0x0004e2000c1e1d00 */
[----:B------:R-:W-:Y:S01]  /*03b0*/  ISETP.GE.U32.AND.EX P2, PT, R2, UR14, PT, P2 ;  /* 0x0000000e02007c0c */ /* 0x000fe2000bf46120 */
[----:B------:R-:W-:Y:S01]  /*03c0*/  IMAD.U32 R23, RZ, RZ, UR9 ;  /* 0x00000009ff177e24 */ /* 0x000fe2000f8e00ff */
[----:B------:R-:W-:Y:S02]  /*03d0*/  IADD3.X R27, PT, PT, R21, UR12, RZ, P4, !PT ;  /* 0x0000000c151b7c10 */ /* 0x000fe4000a7fe4ff */
[----:B------:R-:W-:Y:S02]  /*03e0*/  LEA R2, P4, R3, R26, 0x4 ;  /* 0x0000001a03027211 */ /* 0x000fe400078820ff */
[----:B------:R-:W-:Y:S02]  /*03f0*/  CS2R R14, SRZ ;  /* 0x00000000000e7805 */ /* 0x000fe4000001ff00 */
[----:B------:R-:W-:-:S02]  /*0400*/  CS2R R12, SRZ ;  /* 0x00000000000c7805 */ /* 0x000fc4000001ff00 */
[----:B------:R-:W-:Y:S02]  /*0410*/  CS2R R18, SRZ ;  /* 0x0000000000127805 */ /* 0x000fe4000001ff00 */
[----:B------:R-:W-:Y:S02]  /*0420*/  CS2R R16, SRZ ;  /* 0x0000000000107805 */ /* 0x000fe4000001ff00 */
[----:B------:R-:W-:Y:S01]  /*0430*/  LEA.HI.X R3, R23, R27, RZ, 0x4, P4 ;  /* 0x0000001b17037211 */ /* 0x000fe200020f24ff */
[----:B------:R-:W4:Y:S04]  /*0440*/  @!P3 LDG.E.128 R12, desc[UR10][R26.64] ;  /* 0x0000000a1a0cb981 */ /* 0x000f28000c1e1d00 */
[----:B------:R-:W5:Y:S01]  /*0450*/  @!P2 LDG.E.128 R16, desc[UR10][R2.64] ;  /* 0x0000000a0210a981 */ /* 0x000f62000c1e1d00 */
[----:B------:R-:W-:-:S05]  /*0460*/  VIADD R25, R0, UR4 ;  /* 0x0000000400197c36 */ /* 0x000fca0008000000 */
[----:B------:R-:W-:-:S04]  /*0470*/  @!P0 LEA R28, P4, R25, UR6, 0x4 ;  /* 0x00000006191c8c11 */ /* 0x000fc8000f8820ff */
[----:B------:R-:W-:Y:S01]  /*0480*/  @!P0 LEA.HI.X R29, R25, UR7, R24, 0x4, P4 ;  /* 0x00000007191d8c11 */ /* 0x000fe2000a0f2418 */
[----:B------:R-:W-:-:S04]  /*0490*/  ULEA UR4, UP0, UR9, UR4, 0x2 ;  /* 0x0000000409047291 */ /* 0x000fc8000f8010ff */
[----:B------:R-:W-:Y:S02]  /*04a0*/  UIADD3.X UR5, UPT, UPT, URZ, UR5, URZ, UP0, !UPT ;  /* 0x00000005ff057290 */ /* 0x000fe400087fe4ff */
[----:B------:R-:W-:-:S04]  /*04b0*/  UISETP.GE.U32.AND UP0, UPT, UR4, UR13, UPT ;  /* 0x0000000d0400728c */ /* 0x000fc8000bf06070 */
[----:B------:R-:W-:Y:S01]  /*04c0*/  UISETP.GE.U32.AND.EX UP0, UPT, UR5, UR14, UPT, UP0 ;  /* 0x0000000e0500728c */ /* 0x000fe2000bf06100 */
[C---:B--2---:R-:W-:Y:S02]  /*04d0*/  DMUL R20, R10.reuse, UR18 ;  /* 0x000000120a147c28 */ /* 0x044fe40008000000 */
[----:B------:R-:W-:-:S06]  /*04e0*/  DMUL R22, R10, UR16 ;  /* 0x000000100a167c28 */ /* 0x000fcc0008000000 */
[C---:B------:R-:W-:Y:S02]  /*04f0*/  DFMA R20, R8.reuse, UR16, -R20 ;  /* 0x0000001008147c2b */ /* 0x040fe40008000814 */
[----:B------:R-:W-:Y:S02]  /*0500*/  DFMA R22, R8, UR18, R22 ;  /* 0x0000001208167c2b */ /* 0x000fe40008000016 */
[C---:B---3--:R-:W-:Y:S02]  /*0510*/  DMUL R8, R6.reuse, UR18 ;  /* 0x0000001206087c28 */ /* 0x048fe40008000000 */
[----:B------:R-:W-:-:S03]  /*0520*/  DMUL R10, R6, UR16 ;  /* 0x00000010060a7c28 */ /* 0x000fc60008000000 */
[----:B------:R0:W-:Y:S03]  /*0530*/  @!P0 STG.E.128 desc[UR10][R28.64], R20 ;  /* 0x000000141c008986 */ /* 0x0001e6000c101d0a */
[C---:B------:R-:W-:Y:S02]  /*0540*/  DFMA R8, R4.reuse, UR16, -R8 ;  /* 0x0000001004087c2b */ /* 0x040fe40008000808 */
[----:B------:R-:W-:Y:S02]  /*0550*/  DFMA R10, R4, UR18, R10 ;  /* 0x00000012040a7c2b */ /* 0x000fe4000800000a */
[C---:B----4-:R-:W-:Y:S02]  /*0560*/  DMUL R4, R14.reuse, UR18 ;  /* 0x000000120e047c28 */ /* 0x050fe40008000000 */
[----:B------:R-:W-:Y:S01]  /*0570*/  DMUL R6, R14, UR16 ;  /* 0x000000100e067c28 */ /* 0x000fe20008000000 */
[----:B0-----:R-:W-:Y:S01]  /*0580*/  @!P1 LEA R28, P0, R25, UR6, 0x4 ;  /* 0x00000006191c9c11 */ /* 0x001fe2000f8020ff */
[----:B-----5:R-:W-:-:S03]  /*0590*/  DMUL R14, R18, UR18 ;  /* 0x00000012120e7c28 */ /* 0x020fc60008000000 */
[----:B------:R-:W-:Y:S01]  /*05a0*/  @!P1 LEA.HI.X R24, R25, UR7, R24, 0x4, P0 ;  /* 0x0000000719189c11 */ /* 0x000fe200080f2418 */
[----:B------:R-:W-:Y:S01]  /*05b0*/  IMAD.U32 R25, RZ, RZ, UR9 ;  /* 0x00000009ff197e24 */ /* 0x000fe2000f8e00ff */
[----:B------:R-:W-:Y:S01]  /*05c0*/  DMUL R20, R18, UR16 ;  /* 0x0000001012147c28 */ /* 0x000fe20008000000 */
[----:B------:R-:W-:-:S03]  /*05d0*/  IMAD.U32 R19, RZ, RZ, UR9 ;  /* 0x00000009ff137e24 */ /* 0x000fc6000f8e00ff */
[----:B------:R-:W-:Y:S01]  /*05e0*/  @!P1 LEA R18, P0, R25, R28, 0x4 ;  /* 0x0000001c19129211 */ /* 0x000fe200078020ff */
[C---:B------:R-:W-:Y:S02]  /*05f0*/  DFMA R4, R12.reuse, UR16, -R4 ;  /* 0x000000100c047c2b */ /* 0x040fe40008000804 */
[----:B------:R-:W-:Y:S01]  /*0600*/  DFMA R6, R12, UR18, R6 ;  /* 0x000000120c067c2b */ /* 0x000fe20008000006 */
[----:B------:R-:W-:Y:S01]  /*0610*/  @!P1 LEA.HI.X R19, R19, R24, RZ, 0x4, P0 ;  /* 0x0000001813139211 */ /* 0x000fe200000f24ff */
[C---:B------:R-:W-:Y:S02]  /*0620*/  DFMA R12, R16.reuse, UR16, -R14 ;  /* 0x00000010100c7c2b */ /* 0x040fe4000800080e */
[----:B------:R-:W-:Y:S02]  /*0630*/  DFMA R14, R16, UR18, R20 ;  /* 0x00000012100e7c2b */ /* 0x000fe40008000014 */
[----:B------:R3:W-:Y:S04]  /*0640*/  @!P1 STG.E.128 desc[UR10][R18.64], R8 ;  /* 0x0000000812009986 */ /* 0x0007e8000c101d0a */
[----:B------:R3:W-:Y:S04]  /*0650*/  @!P3 STG.E.128 desc[UR10][R26.64], R4 ;  /* 0x000000041a00b986 */ /* 0x0007e8000c101d0a */
[----:B------:R3:W-:Y:S01]  /*0660*/  @!P2 STG.E.128 desc[UR10][R2.64], R12 ;  /* 0x0000000c0200a986 */ /* 0x0007e2000c101d0a */
[----:B------:R-:W-:Y:S05]  /*0670*/  BRA.U !UP0, `(.L_x_4447) ;  /* 0xfffffff908d87547 */ /* 0x000fea000b83ffff */
[----:B------:R-:W-:Y:S05]  /*0680*/  EXIT ;  /* 0x000000000000794d */ /* 0x000fea0003800000 */
.L_x_4446:
        /* <DEDUP_REMOVED lines=8> */
.L_x_4448:
        /* <DEDUP_REMOVED lines=18> */
[----:B------:R-:W-:-:S02]  /*0830*/  DFMA R8, R20, UR16, -R10 ;  /* 0x0000001014087c2b */ /* 0x000fc4000800080a */
[----:B------:R-:W-:Y:S02]  /*0840*/  DFMA R10, R20, UR18, R22 ;  /* 0x00000012140a7c2b */ /* 0x000fe40008000016 */
[C---:B--2---:R-:W-:Y:S02]  /*0850*/  DMUL R20, R18.reuse, UR18 ;  /* 0x0000001212147c28 */ /* 0x044fe40008000000 */
[----:B------:R-:W-:Y:S02]  /*0860*/  DMUL R22, R18, UR16 ;  /* 0x0000001012167c28 */ /* 0x000fe40008000000 */
[C---:B------:R-:W-:Y:S01]  /*0870*/  DMUL R18, R14.reuse, UR18 ;  /* 0x000000120e127c28 */ /* 0x040fe20008000000 */
[----:B------:R2:W-:Y:S01]  /*0880*/  STG.E.ENL2.256 desc[UR10][R24.64], R4, R8 ;  /* 0xf80000041808797f */ /* 0x0005e2000f12180a */
[----:B------:R-:W-:Y:S02]  /*0890*/  DMUL R14, R14, UR16 ;  /* 0x000000100e0e7c28 */ /* 0x000fe40008000000 */
[----:B------:R-:W-:-:S02]  /*08a0*/  DFMA R20, R16, UR16, -R20 ;  /* 0x0000001010147c2b */ /* 0x000fc40008000814 */
[----:B------:R-:W-:Y:S02]  /*08b0*/  DFMA R22, R16, UR18, R22 ;  /* 0x0000001210167c2b */ /* 0x000fe40008000016 */
[C---:B------:R-:W-:Y:S02]  /*08c0*/  DFMA R16, R12.reuse, UR16, -R18 ;  /* 0x000000100c107c2b */ /* 0x040fe40008000812 */
[----:B------:R-:W-:-:S07]  /*08d0*/  DFMA R18, R12, UR18, R14 ;  /* 0x000000120c127c2b */ /* 0x000fce000800000e */
[----:B------:R2:W-:Y:S01]  /*08e0*/  STG.E.ENL2.256 desc[UR10][R24.64+0x20], R20, R16 ;  /* 0xf80001141810797f */ /* 0x0005e2000f12180a */
[----:B------:R-:W-:Y:S05]  /*08f0*/  @!P0 BRA P1, `(.L_x_4448) ;  /* 0xfffffffc00848947 */ /* 0x000fea000083ffff */
[----:B------:R-:W-:Y:S05]  /*0900*/  EXIT ;  /* 0x000000000000794d */ /* 0x000fea0003800000 */
.L_x_4449:
        /* <DEDUP_REMOVED lines=15> */
.L_x_4852:


//--------------------- .text._ZN2at6native57_GLOBAL__N__f3eca4a2_24_ForeachBinaryOpScalar_cu_86b9896c25multi_tensor_apply_kernelINS1_18TensorListMetadataILi1EEENS1_21BinaryOpScalarFunctorIfLi1ELi1ELi0EEEJSt10multipliesIfEfEEEvT_T0_DpT1_ --------------------------
	.section	.text._ZN2at6native57_GLOBAL__N__f3eca4a2_24_ForeachBinaryOpScalar_cu_86b9896c25multi_tensor_apply_kernelINS1_18TensorListMetadataILi1EEENS1_21BinaryOpScalarFunctorIfLi1ELi1ELi0EEEJSt10multipliesIfEfEEEvT_T0_DpT1_,"ax",@progbits
	.align	128
.text._ZN2at6native57_GLOBAL__N__f3eca4a2_24_ForeachBinaryOpScalar_cu_86b9896c25multi_tensor_apply_kernelINS1_18TensorListMetadataILi1EEENS1_21BinaryOpScalarFunctorIfLi1ELi1ELi0EEEJSt10multipliesIfEfEEEvT_T0_DpT1_:
        .type           _ZN2at6native57_GLOBAL__N__f3eca4a2_24_ForeachBinaryOpScalar_cu_86b9896c25multi_tensor_apply_kernelINS1_18TensorListMetadataILi1EEENS1_21BinaryOpScalarFunctorIfLi1ELi1ELi0EEEJSt10multipliesIfEfEEEvT_T0_DpT1_,@function
        .size           _ZN2at6native57_GLOBAL__N__f3eca4a2_24_ForeachBinaryOpScalar_cu_86b9896c25multi_tensor_apply_kernelINS1_18TensorListMetadataILi1EEENS1_21BinaryOpScalarFunctorIfLi1ELi1ELi0EEEJSt10multipliesIfEfEEEvT_T0_DpT1_,(.L_x_4853 - _ZN2at6native57_GLOBAL__N__f3eca4a2_24_ForeachBinaryOpScalar_cu_86b9896c25multi_tensor_apply_kernelINS1_18TensorListMetadataILi1EEENS1_21BinaryOpScalarFunctorIfLi1ELi1ELi0EEEJSt10multipliesIfEfEEEvT_T0_DpT1_)
        .other          _ZN2at6native57_GLOBAL__N__f3eca4a2_24_ForeachBinaryOpScalar_cu_86b9896c25multi_tensor_apply_kernelINS1_18TensorListMetadataILi1EEENS1_21BinaryOpScalarFunctorIfLi1ELi1ELi0EEEJSt10multipliesIfEfEEEvT_T0_DpT1_,@"STO_CUDA_ENTRY STV_DEFAULT"
_ZN2at6native57_GLOBAL__N__f3eca4a2_24_ForeachBinaryOpScalar_cu_86b9896c25multi_tensor_apply_kernelINS1_18TensorListMetadataILi1EEENS1_21BinaryOpScalarFunctorIfLi1ELi1ELi0EEEJSt10multipliesIfEfEEEvT_T0_DpT1_:
        /* <DEDUP_REMOVED lines=35> */
[----:B------:R-:W-:Y:S05]  /*0230*/  CALL.REL.NOINC `($__internal_98_$__cuda_sm20_div_u16) ;  /* 0x0000000800e87944 */ /* 0x000fea0003c00000 */
        /* <DEDUP_REMOVED lines=14> */
.L_x_4454:
        /* <DEDUP_REMOVED lines=30> */
[----:B------:R-:W-:Y:S01]  /*0500*/  IADD3 R28, P5, PT, R17, R12, RZ ;  /* 0x0000000c111c7210 */ /* 0x000fe20007fbe0ff */
[----:B--2---:R-:W-:Y:S01]  /*0510*/  @!P1 FMUL.FTZ R27, R23, R26 ;  /* 0x0000001a171b9220 */ /* 0x004fe20000410000 */
[----:B------:R-:W-:Y:S01]  /*0520*/  IMAD.SHL.U32 R23, R17, 0x4, RZ ;  /* 0x0000000411177824 */ /* 0x000fe200078e00ff */
[----:B------:R-:W4:Y:S03]  /*0530*/  @!P0 LDC R26, c[0x0][0x10ac] ;  /* 0x00042b00ff1a8b82 */ /* 0x000f260000000800 */
[----:B------:R2:W-:Y:S01]  /*0540*/  @!P1 STG.E desc[UR6][R6.64], R27 ;  /* 0x0000001b06009986 */ /* 0x0005e2000c101906 */
[----:B------:R-:W-:-:S04]  /*0550*/  IADD3 R29, P4, PT, R23, R12, RZ ;  /* 0x0000000c171d7210 */ /* 0x000fc80007f9e0ff */
[----:B------:R-:W-:Y:S01]  /*0560*/  ISETP.GE.U32.AND P1, PT, R29, R0, PT ;  /* 0x000000001d00720c */ /* 0x000fe20003f26070 */
[--C-:B------:R-:W-:Y:S01]  /*0570*/  IMAD.X R12, RZ, RZ, R13.reuse, P4 ;  /* 0x000000ffff0c7224 */ /* 0x100fe200020e060d */
[----:B------:R-:W1:Y:S01]  /*0580*/  @!P2 LDC R29, c[0x0][0x10ac] ;  /* 0x00042b00ff1dab82 */ /* 0x000e620000000800 */
[----:B---3--:R-:W-:Y:S01]  /*0590*/  @!P3 FMUL.FTZ R24, R24, R25 ;  /* 0x000000191818b220 */ /* 0x008fe20000410000 */
        /* <DEDUP_REMOVED lines=8> */
[----:B----4-:R-:W-:Y:S01]  /*0620*/  @!P0 FMUL.FTZ R28, R9, R26 ;  /* 0x0000001a091c8220 */ /* 0x010fe20000410000 */
        /* <DEDUP_REMOVED lines=8> */
[----:B-1----:R-:W-:Y:S01]  /*06b0*/  @!P2 FMUL.FTZ R29, R8, R29 ;  /* 0x0000001d081da220 */ /* 0x002fe20000410000 */
        /* <DEDUP_REMOVED lines=19> */
[----:B---3--:R-:W-:-:S05]  /*07f0*/  @!P1 FMUL.FTZ R25, R26, R25 ;  /* 0x000000191a199220 */ /* 0x008fca0000410000 */
[----:B------:R1:W-:Y:S01]  /*0800*/  @!P1 STG.E desc[UR6][R6.64], R25 ;  /* 0x0000001906009986 */ /* 0x0003e2000c101906 */
[----:B0-----:R-:W-:Y:S01]  /*0810*/  @!P4 FMUL.FTZ R13, R24, R13 ;  /* 0x0000000d180dc220 */ /* 0x001fe20000410000 */
[----:B--2---:R-:W-:Y:S01]  /*0820*/  @!P5 FMUL.FTZ R15, R15, R12 ;  /* 0x0000000c0f0fd220 */ /* 0x004fe20000410000 */
[----:B------:R-:W-:Y:S06]  /*0830*/  @P0 BRA `(.L_x_4453) ;  /* 0x0000000000200947 */ /* 0x000fec0003800000 */
[----:B-1----:R-:W-:Y:S01]  /*0840*/  IADD3 R4, P0, P1, R17, R19, R18 ;  /* 0x0000001311047210 */ /* 0x002fe2000791e012 */
[----:B-----5:R-:W-:-:S03]  /*0850*/  FMUL.FTZ R7, R14, UR8 ;  /* 0x000000080e077c20 */ /* 0x020fc60008410000 */
[----:B------:R-:W-:Y:S02]  /*0860*/  IADD3 R5, P2, PT, R23, R4, RZ ;  /* 0x0000000417057210 */ /* 0x000fe40007f5e0ff */
[----:B------:R-:W-:Y:S02]  /*0870*/  IADD3.X R6, PT, PT, RZ, R20, RZ, P0, P1 ;  /* 0x00000014ff067210 */ /* 0x000fe400007e24ff */
[----:B------:R-:W-:-:S03]  /*0880*/  LEA R4, P0, R5, R2, 0x2 ;  /* 0x0000000205047211 */ /* 0x000fc600078010ff */
[----:B------:R-:W-:-:S05]  /*0890*/  IMAD.X R6, RZ, RZ, R6, P2 ;  /* 0x000000ffff067224 */ /* 0x000fca00010e0606 */
[----:B------:R-:W-:-:S05]  /*08a0*/  LEA.HI.X R5, R5, R3, R6, 0x2, P0 ;  /* 0x0000000305057211 */ /* 0x000fca00000f1406 */
[----:B------:R0:W-:Y:S02]  /*08b0*/  STG.E desc[UR6][R4.64], R7 ;  /* 0x0000000704007986 */ /* 0x0001e4000c101906 */
.L_x_4453:
[----:B------:R-:W-:Y:S05]  /*08c0*/  BSYNC.RECONVERGENT B0 ;  /* 0x0000000000007941 */ /* 0x000fea0003800200 */
.L_x_4452:
        /* <DEDUP_REMOVED lines=9> */
.L_x_4451:
        /* <DEDUP_REMOVED lines=44> */
[----:B------:R-:W-:Y:S01]  /*0c20*/  STG.E desc[UR6][R8.64], R17 ;  /* 0x0000001108007986 */ /* 0x000fe2000c101906 */
[----:B------:R-:W-:Y:S05]  /*0c30*/  EXIT ;  /* 0x000000000000794d */ /* 0x000fea0003800000 */
.L_x_4450:
        /* <DEDUP_REMOVED lines=8> */
.L_x_4455:
        /* <DEDUP_REMOVED lines=18> */
        .weak           $__internal_98_$__cuda_sm20_div_u16
        .type           $__internal_98_$__cuda_sm20_div_u16,@function
        .size           $__internal_98_$__cuda_sm20_div_u16,(.L_x_4853 - $__internal_98_$__cuda_sm20_div_u16)
$__internal_98_$__cuda_sm20_div_u16:
        /* <DEDUP_REMOVED lines=18> */
[----:B------:R-:W-:Y:S06]  /*0f00*/  RET.REL.NODEC R6 `(_ZN2at6native57_GLOBAL__N__f3eca4a2_24_ForeachBinaryOpScalar_cu_86b9896c25multi_tensor_apply_kernelINS1_18TensorListMetadataILi1EEENS1_21BinaryOpScalarFunctorIfLi1ELi1ELi0EEEJSt10multipliesIfEfEEEvT_T0_DpT1_) ;  /* 0xfffffff0063c7950 */ /* 0x000fec0003c3ffff */
.L_x_4456:
        /* <DEDUP_REMOVED lines=15> */
.L_x_4853:


//--------------------- .text._ZN2at6native57_GLOBAL__N__f3eca4a2_24_ForeachBinaryOpScalar_cu_86b9896c25multi_tensor_apply_kernelINS1_18TensorListMetadataILi1EEENS1_21BinaryOpScalarFunctorIdLi1ELi1ELi0EEEJSt10multipliesIdEdEEEvT_T0_DpT1_ --------------------------
	.section	.text._ZN2at6native57_GLOBAL__N__f3eca4a2_24_ForeachBinaryOpScalar_cu_86b9896c25multi_tensor_apply_kernelINS1_18TensorListMetadataILi1EEENS1_21BinaryOpScalarFunctorIdLi1ELi1ELi0EEEJSt10multipliesIdEdEEEvT_T0_DpT1_,"ax",@progbits
	.align	128
.text._ZN2at6native57_GLOBAL__N__f3eca4a2_24_ForeachBinaryOpScalar_cu_86b9896c25multi_tensor_apply_kernelINS1_18TensorListMetadataILi1EEENS1_21BinaryOpScalarFunctorIdLi1ELi1ELi0EEEJSt10multipliesIdEdEEEvT_T0_DpT1_:
        .type           _ZN2at6native57_GLOBAL__N__f3eca4a2_24_ForeachBinaryOpScalar_cu_86b9896c25multi_tensor_apply_kernelINS1_18TensorListMetadataILi1EEENS1_21BinaryOpScalarFunctorIdLi1ELi1ELi0EEEJSt10multipliesIdEdEEEvT_T0_DpT1_,@function
        .size           _ZN2at6native57_GLOBAL__N__f3eca4a2_24_ForeachBinaryOpScalar_cu_86b9896c25multi_tensor_apply_kernelINS1_18TensorListMetadataILi1EEENS1_21BinaryOpScalarFunctorIdLi1ELi1ELi0EEEJSt10multipliesIdEdEEEvT_T0_DpT1_,(.L_x_4855 - _ZN2at6native57_GLOBAL__N__f3eca4a2_24_ForeachBinaryOpScalar_cu_86b9896c25multi_tensor_apply_kernelINS1_18TensorListMetadataILi1EEENS1_21BinaryOpScalarFunctorIdLi1ELi1ELi0EEEJSt10multipliesIdEdEEEvT_T0_DpT1_)
        .other          _ZN2at6native57_GLOBAL__N__f3eca4a2_24_ForeachBinaryOpScalar_cu_86b9896c25multi_tensor_apply_kernelINS1_18TensorListMetadataILi1EEENS1_21BinaryOpScalarFunctorIdLi1ELi1ELi0EEEJSt10multipliesIdEdEEEvT_T0_DpT1_,@"STO_CUDA_ENTRY STV_DEFAULT"
_ZN2at6native57_GLOBAL__N__f3eca4a2_24_ForeachBinaryOpScalar_cu_86b9896c25multi_tensor_apply_kernelINS1_18TensorListMetadataILi1EEENS1_21BinaryOpScalarFunctorIdLi1ELi1ELi0EEEJSt10multipliesIdEdEEEvT_T0_DpT1_:
        /* <DEDUP_REMOVED lines=35> */
[----:B------:R-:W-:Y:S05]  /*0230*/  CALL.REL.NOINC `($__internal_99_$__cuda_sm20_div_u16) ;  /* 0x0000000c00607944 */ /* 0x000fea0003c00000 */
        /* <DEDUP_REMOVED lines=13> */
.L_x_4459:
        /* <DEDUP_REMOVED lines=49> */
[----:B--2---:R-:W-:-:S07]  /*0620*/  @!P2 DMUL R20, R28, R20 ;  /* 0x000000141c14a228 */ /* 0x004fce0000000000 */
[----:B------:R0:W-:Y:S01]  /*0630*/  @!P2 STG.E.64 desc[UR12][R8.64], R20 ;  /* 0x000000140800a986 */ /* 0x0001e2000c101b0c */
[----:B------:R-:W-:Y:S01]  /*0640*/  ISETP.GE.U32.AND P2, PT, R11, R0, PT ;  /* 0x000000000b00720c */ /* 0x000fe20003f46070 */
[----:B---3--:R-:W-:Y:S01]  /*0650*/  @!P1 DMUL R14, R22, R14 ;  /* 0x0000000e160e9228 */ /* 0x008fe20000000000 */
[----:B------:R-:W-:Y:S02]  /*0660*/  IMAD.U32 R23, RZ, RZ, UR10 ;  /* 0x0000000aff177e24 */ /* 0x000fe4000f8e00ff */
[----:B------:R-:W-:Y:S01]  /*0670*/  IMAD.U32 R11, RZ, RZ, UR10 ;  /* 0x0000000aff0b7e24 */ /* 0x000fe2000f8e00ff */
[----:B0-----:R-:W5:Y:S01]  /*0680*/  @!P3 LDC.64 R20, c[0x0][0x10b0] ;  /* 0x00042c00ff14bb82 */ /* 0x001f620000000a00 */
[----:B----4-:R-:W-:Y:S01]  /*0690*/  @!P0 DMUL R16, R18, R16 ;  /* 0x0000001012108228 */ /* 0x010fe20000000000 */
        /* <DEDUP_REMOVED lines=17> */
[----:B-----5:R-:W-:Y:S01]  /*07b0*/  @!P3 DMUL R12, R12, R20 ;  /* 0x000000140c0cb228 */ /* 0x020fe20000000000 */
        /* <DEDUP_REMOVED lines=42> */
[----:B----4-:R-:W-:Y:S01]  /*0a60*/  @!P2 DMUL R20, R20, R16 ;  /* 0x000000101414a228 */ /* 0x010fe20000000000 */
[----:B------:R-:W2:Y:S01]  /*0a70*/  @!P0 LDC.64 R16, c[0x0][0x10b0] ;  /* 0x00042c00ff108b82 */ /* 0x000ea20000000a00 */
[----:B0-----:R-:W-:-:S07]  /*0a80*/  @!P1 DMUL R28, R28, R14 ;  /* 0x0000000e1c1c9228 */ /* 0x001fce0000000000 */
[----:B------:R-:W5:Y:S01]  /*0a90*/  @!P3 LDC.64 R14, c[0x0][0x10b0] ;  /* 0x00042c00ff0ebb82 */ /* 0x000f620000000a00 */
[----:B------:R1:W-:Y:S04]  /*0aa0*/  @!P2 STG.E.64 desc[UR12][R18.64], R20 ;  /* 0x000000141200a986 */ /* 0x0003e8000c101b0c */
[----:B------:R1:W-:Y:S01]  /*0ab0*/  @!P1 STG.E.64 desc[UR12][R8.64], R28 ;  /* 0x0000001c08009986 */ /* 0x0003e2000c101b0c */
[----:B--2---:R-:W-:Y:S02]  /*0ac0*/  @!P0 DMUL R6, R6, R16 ;  /* 0x0000001006068228 */ /* 0x004fe40000000000 */
[----:B-----5:R-:W-:-:S05]  /*0ad0*/  @!P3 DMUL R12, R12, R14 ;  /* 0x0000000e0c0cb228 */ /* 0x020fca0000000000 */
[----:B------:R1:W-:Y:S04]  /*0ae0*/  @!P0 STG.E.64 desc[UR12][R10.64], R6 ;  /* 0x000000060a008986 */ /* 0x0003e8000c101b0c */
[----:B------:R1:W-:Y:S01]  /*0af0*/  @!P3 STG.E.64 desc[UR12][R4.64], R12 ;  /* 0x0000000c0400b986 */ /* 0x0003e2000c101b0c */
[----:B------:R-:W-:Y:S05]  /*0b00*/  BRA.U UP0, `(.L_x_4459) ;  /* 0xfffffff900007547 */ /* 0x000fea000b83ffff */
.L_x_4458:
        /* <DEDUP_REMOVED lines=39> */
[----:B--2---:R-:W-:-:S02]  /*0d80*/  DMUL R6, R6, UR4 ;  /* 0x0000000406067c28 */ /* 0x004fc40008000000 */
[----:B---3--:R-:W-:-:S05]  /*0d90*/  DMUL R2, R2, UR4 ;  /* 0x0000000402027c28 */ /* 0x008fca0008000000 */
[----:B------:R0:W-:Y:S01]  /*0da0*/  @!P0 STG.E.64 desc[UR12][R4.64], R6 ;  /* 0x0000000604008986 */ /* 0x0001e2000c101b0c */
[----:B----4-:R-:W-:-:S03]  /*0db0*/  DMUL R8, R8, UR4 ;  /* 0x0000000408087c28 */ /* 0x010fc60008000000 */
[----:B------:R0:W-:Y:S01]  /*0dc0*/  @!P2 STG.E.64 desc[UR12][R14.64], R2 ;  /* 0x000000020e00a986 */ /* 0x0001e2000c101b0c */
[----:B-----5:R-:W-:-:S03]  /*0dd0*/  DMUL R10, R10, UR4 ;  /* 0x000000040a0a7c28 */ /* 0x020fc60008000000 */
[----:B------:R0:W-:Y:S01]  /*0de0*/  @!P3 STG.E.64 desc[UR12][R12.64], R8 ;  /* 0x000000080c00b986 */ /* 0x0001e2000c101b0c */
[----:B------:R-:W-:Y:S07]  /*0df0*/  @P1 EXIT ;  /* 0x000000000000194d */ /* 0x000fee0003800000 */
[----:B------:R-:W-:Y:S01]  /*0e00*/  STG.E.64 desc[UR12][R16.64], R10 ;  /* 0x0000000a10007986 */ /* 0x000fe2000c101b0c */
[----:B------:R-:W-:Y:S05]  /*0e10*/  EXIT ;  /* 0x000000000000794d */ /* 0x000fea0003800000 */
.L_x_4457:
        /* <DEDUP_REMOVED lines=8> */
.L_x_4460:
        /* <DEDUP_REMOVED lines=18> */
        .weak           $__internal_99_$__cuda_sm20_div_u16
        .type           $__internal_99_$__cuda_sm20_div_u16,@function
        .size           $__internal_99_$__cuda_sm20_div_u16,(.L_x_4855 - $__internal_99_$__cuda_sm20_div_u16)
$__internal_99_$__cuda_sm20_div_u16:
        /* <DEDUP_REMOVED lines=19> */
[----:B------:R-:W-:Y:S05]  /*10f0*/  RET.REL.NODEC R4 `(_ZN2at6native57_GLOBAL__N__f3eca4a2_24_ForeachBinaryOpScalar_cu_86b9896c25multi_tensor_apply_kernelINS1_18TensorListMetadataILi1EEENS1_21BinaryOpScalarFunctorIdLi1ELi1ELi0EEEJSt10multipliesIdEdEEEvT_T0_DpT1_) ;  /* 0xffffffec04c07950 */ /* 0x000fea0003c3ffff */
.L_x_4461:
        /* <DEDUP_REMOVED lines=16> */
.L_x_4855:


//--------------------- .text._ZN2at6native57_GLOBAL__N__f3eca4a2_24_ForeachBinaryOpScalar_cu_86b9896c25multi_tensor_apply_kernelINS1_18TensorListMetadataILi1EEENS1_21BinaryOpScalarFunctorIsLi1ELi1ELi0EEEJSt10multipliesIsEsEEEvT_T0_DpT1_ --------------------------
	.section	.text._ZN2at6native57_GLOBAL__N__f3eca4a2_24_ForeachBinaryOpScalar_cu_86b9896c25multi_tensor_apply_kernelINS1_18TensorListMetadataILi1EEENS1_21BinaryOpScalarFunctorIsLi1ELi1ELi0EEEJSt10multipliesIsEsEEEvT_T0_DpT1_,"ax",@progbits
	.align	128
.text._ZN2at6native57_GLOBAL__N__f3eca4a2_24_ForeachBinaryOpScalar_cu_86b9896c25multi_tensor_apply_kernelINS1_18TensorListMetadataILi1EEENS1_21BinaryOpScalarFunctorIsLi1ELi1ELi0EEEJSt10multipliesIsEsEEEvT_T0_DpT1_:
        .type           _ZN2at6native57_GLOBAL__N__f3eca4a2_24_ForeachBinaryOpScalar_cu_86b9896c25multi_tensor_apply_kernelINS1_18TensorListMetadataILi1EEENS1_21BinaryOpScalarFunctorIsLi1ELi1ELi0EEEJSt10multipliesIsEsEEEvT_T0_DpT1_,@function
        .size           _ZN2at6native57_GLOBAL__N__f3eca4a2_24_ForeachBinaryOpScalar_cu_86b9896c25multi_tensor_apply_kernelINS1_18TensorListMetadataILi1EEENS1_21BinaryOpScalarFunctorIsLi1ELi1ELi0EEEJSt10multipliesIsEsEEEvT_T0_DpT1_,(.L_x_4857 - _ZN2at6native57_GLOBAL__N__f3eca4a2_24_ForeachBinaryOpScalar_cu_86b9896c25multi_tensor_apply_kernelINS1_18TensorListMetadataILi1EEENS1_21BinaryOpScalarFunctorIsLi1ELi1ELi0EEEJSt10multipliesIsEsEEEvT_T0_DpT1_)
        .other          _ZN2at6native57_GLOBAL__N__f3eca4a2_24_ForeachBinaryOpScalar_cu_86b9896c25multi_tensor_apply_kernelINS1_18TensorListMetadataILi1EEENS1_21BinaryOpScalarFunctorIsLi1ELi1ELi0EEEJSt10multipliesIsEsEEEvT_T0_DpT1_,@"STO_CUDA_ENTRY STV_DEFAULT"
_ZN2at6native57_GLOBAL__N__f3eca4a2_24_ForeachBinaryOpScalar_cu_86b9896c25multi_tensor_apply_kernelINS1_18TensorListMetadataILi1EEENS1_21BinaryOpScalarFunctorIsLi1ELi1ELi0EEEJSt10multipliesIsEsEEEvT_T0_DpT1_:
        /* <DEDUP_REMOVED lines=35> */
[----:B------:R-:W-:Y:S05]  /*0230*/  CALL.REL.NOINC `($__internal_100_$__cuda_sm20_div_u16) ;  /* 0x0000000c00a07944 */ /* 0x000fea0003c00000 */
        /* <DEDUP_REMOVED lines=13> */
.L_x_4468:
[----:B01----:R-:W-:Y:S02]  /*0310*/  IADD3 R9, P0, PT, R5, R4, RZ ;  /* 0x0000000405097210 */ /* 0x003fe40007f1e0ff */
[----:B------:R-:W-:Y:S02]  /*0320*/  PRMT R25, RZ, 0x7610, R25 ;  /* 0x00007610ff197816 */ /* 0x000fe40000000019 */
[----:B------:R-:W-:Y:S01]  /*0330*/  IADD3 R13, P1, PT, R0, R9, RZ ;  /* 0x00000009000d7210 */ /* 0x000fe20007f3e0ff */
[----:B------:R-:W-:Y:S01]  /*0340*/  IMAD.X R24, RZ, RZ, R6, P0 ;  /* 0x000000ffff187224 */ /* 0x000fe200000e0606 */
[-C--:B------:R-:W-:Y:S02]  /*0350*/  ISETP.GE.U32.AND P2, PT, R9, R2.reuse, PT ;  /* 0x000000020900720c */ /* 0x080fe40003f46070 */
[----:B------:R-:W-:Y:S01]  /*0360*/  ISETP.GE.U32.AND P3, PT, R13, R2, PT ;  /* 0x000000020d00720c */ /* 0x000fe20003f66070 */
[----:B------:R-:W-:Y:S01]  /*0370*/  IMAD.X R22, RZ, RZ, R24, P1 ;  /* 0x000000ffff167224 */ /* 0x000fe200008e0618 */
[----:B------:R-:W-:-:S02]  /*0380*/  LEA R14, P0, R9, R10, 0x1 ;  /* 0x0000000a090e7211 */ /* 0x000fc400078008ff */
[-C--:B------:R-:W-:Y:S02]  /*0390*/  ISETP.GE.AND.EX P2, PT, R24, R3.reuse, PT, P2 ;  /* 0x000000031800720c */ /* 0x080fe40003f46320 */
[----:B------:R-:W-:Y:S02]  /*03a0*/  ISETP.GE.AND.EX P3, PT, R22, R3, PT, P3 ;  /* 0x000000031600720c */ /* 0x000fe40003f66330 */
[----:B------:R-:W-:Y:S02]  /*03b0*/  LEA.HI.X R15, R9, R11, R24, 0x1, P0 ;  /* 0x0000000b090f7211 */ /* 0x000fe400000f0c18 */
[C---:B------:R-:W-:Y:S02]  /*03c0*/  IADD3 R13, P0, PT, R0.reuse, R13, RZ ;  /* 0x0000000d000d7210 */ /* 0x040fe40007f1e0ff */
[----:B------:R-:W-:Y:S01]  /*03d0*/  PRMT R23, RZ, 0x7610, R23 ;  /* 0x00007610ff177816 */ /* 0x000fe20000000017 */
[C---:B------:R-:W-:Y:S01]  /*03e0*/  IMAD.WIDE.U32 R16, R0.reuse, 0x2, R14 ;  /* 0x0000000200107825 */ /* 0x040fe200078e000e */
[----:B------:R-:W-:-:S03]  /*03f0*/  IADD3 R19, P1, PT, R0, R13, RZ ;  /* 0x0000000d00137210 */ /* 0x000fc60007f3e0ff */
[----:B------:R-:W-:Y:S01]  /*0400*/  IMAD.X R12, RZ, RZ, R22, P0 ;  /* 0x000000ffff0c7224 */ /* 0x000fe200000e0616 */
[----:B------:R-:W2:Y:S01]  /*0410*/  @!P2 LDG.E.U16 R25, desc[UR8][R14.64] ;  /* 0x000000080e19a981 */ /* 0x000ea2000c1e1500 */
[-C--:B------:R-:W-:Y:S02]  /*0420*/  ISETP.GE.U32.AND P0, PT, R19, R2.reuse, PT ;  /* 0x000000021300720c */ /* 0x080fe40003f06070 */
[----:B------:R-:W-:Y:S01]  /*0430*/  IMAD.X R18, RZ, RZ, R12, P1 ;  /* 0x000000ffff127224 */ /* 0x000fe200008e060c */
[----:B------:R-:W3:Y:S01]  /*0440*/  @!P3 LDG.E.U16 R23, desc[UR8][R16.64] ;  /* 0x000000081017b981 */ /* 0x000ee2000c1e1500 */
        /* <DEDUP_REMOVED lines=9> */
[----:B------:R-:W0:Y:S08]  /*04e0*/  @!P3 LDC.U16 R26, c[0x0][0x10aa] ;  /* 0x00042a80ff1abb82 */ /* 0x000e300000000400 */
[----:B------:R-:W1:Y:S01]  /*04f0*/  @!P2 LDC.U16 R27, c[0x0][0x10aa] ;  /* 0x00042a80ff1bab82 */ /* 0x000e620000000400 */
[----:B0-----:R-:W-:-:S07]  /*0500*/  @!P3 PRMT R12, R26, 0x9910, RZ ;  /* 0x000099101a0cb816 */ /* 0x001fce00000000ff */
[----:B------:R-:W0:Y:S01]  /*0510*/  @!P0 LDC.U16 R26, c[0x0][0x10aa] ;  /* 0x00042a80ff1a8b82 */ /* 0x000e220000000400 */
[----:B-1----:R-:W-:Y:S02]  /*0520*/  @!P2 PRMT R27, R27, 0x9910, RZ ;  /* 0x000099101b1ba816 */ /* 0x002fe400000000ff */
[----:B--2---:R-:W-:Y:S02]  /*0530*/  @!P2 PRMT R28, R25, 0x9910, RZ ;  /* 0x00009910191ca816 */ /* 0x004fe400000000ff */
[----:B---3--:R-:W-:-:S03]  /*0540*/  @!P3 PRMT R29, R23, 0x9910, RZ ;  /* 0x00009910171db816 */ /* 0x008fc600000000ff */
[----:B------:R-:W1:Y:S01]  /*0550*/  @!P1 LDC.U16 R23, c[0x0][0x10aa] ;  /* 0x00042a80ff179b82 */ /* 0x000e620000000400 */
[----:B------:R-:W-:Y:S02]  /*0560*/  @!P2 IMAD R27, R27, R28, RZ ;  /* 0x0000001c1b1ba224 */ /* 0x000fe400078e02ff */
[----:B------:R-:W-:Y:S02]  /*0570*/  @!P3 IMAD R29, R12, R29, RZ ;  /* 0x0000001d0c1db224 */ /* 0x000fe400078e02ff */
[C---:B------:R-:W-:Y:S02]  /*0580*/  IMAD.SHL.U32 R25, R0.reuse, 0x4, RZ ;  /* 0x0000000400197824 */ /* 0x040fe400078e00ff */
[----:B------:R-:W-:Y:S01]  /*0590*/  IMAD.IADD R12, R0, 0x1, R9 ;  /* 0x00000001000c7824 */ /* 0x000fe200078e0209 */
[----:B------:R-:W-:Y:S04]  /*05a0*/  @!P2 STG.E.U16 desc[UR8][R14.64], R27 ;  /* 0x0000001b0e00a986 */ /* 0x000fe8000c101508 */
[----:B------:R2:W-:Y:S01]  /*05b0*/  @!P3 STG.E.U16 desc[UR8][R16.64], R29 ;  /* 0x0000001d1000b986 */ /* 0x0005e2000c101508 */
[----:B------:R-:W-:-:S02]  /*05c0*/  IADD3 R13, P2, PT, R25, R9, RZ ;  /* 0x00000009190d7210 */ /* 0x000fc40007f5e0ff */
[----:B--2---:R-:W-:-:S03]  /*05d0*/  IADD3 R17, P4, PT, R25, R12, RZ ;  /* 0x0000000c19117210 */ /* 0x004fc60007f9e0ff */
[----:B------:R-:W-:Y:S01]  /*05e0*/  IMAD.X R28, RZ, RZ, R24, P2 ;  /* 0x000000ffff1c7224 */ /* 0x000fe200010e0618 */
[C---:B------:R-:W-:Y:S01]  /*05f0*/  LEA R12, P5, R17.reuse, R10, 0x1 ;  /* 0x0000000a110c7211 */ /* 0x040fe200078a08ff */
[----:B------:R-:W-:Y:S01]  /*0600*/  IMAD.X R22, RZ, RZ, R22, P4 ;  /* 0x000000ffff167224 */ /* 0x000fe200020e0616 */
[----:B------:R-:W-:Y:S02]  /*0610*/  IADD3 R27, P4, PT, R0, R17, RZ ;  /* 0x00000011001b7210 */ /* 0x000fe40007f9e0ff */
[-C--:B------:R-:W-:Y:S02]  /*0620*/  ISETP.GE.U32.AND P2, PT, R17, R2.reuse, PT ;  /* 0x000000021100720c */ /* 0x080fe40003f46070 */
[----:B------:R-:W-:Y:S02]  /*0630*/  ISETP.GE.U32.AND P3, PT, R13, R2, PT ;  /* 0x000000020d00720c */ /* 0x000fe40003f66070 */
[----:B------:R-:W-:Y:S02]  /*0640*/  LEA.HI.X R13, R17, R11, R22, 0x1, P5 ;  /* 0x0000000b110d7211 */ /* 0x000fe400028f0c16 */
[----:B----4-:R-:W-:-:S02]  /*0650*/  @!P1 PRMT R29, R21, 0x9910, RZ ;  /* 0x00009910151d9816 */ /* 0x010fc400000000ff */
[----:B------:R-:W-:Y:S02]  /*0660*/  IADD3 R17, P6, PT, R0, R27, RZ ;  /* 0x0000001b00117210 */ /* 0x000fe40007fde0ff */
[----:B0-----:R-:W-:Y:S02]  /*0670*/  @!P0 PRMT R21, R26, 0x9910, RZ ;  /* 0x000099101a158816 */ /* 0x001fe400000000ff */
[----:B------:R-:W-:Y:S02]  /*0680*/  @!P0 PRMT R14, R20, 0x9910, RZ ;  /* 0x00009910140e8816 */ /* 0x000fe400000000ff */
[----:B-1----:R-:W-:Y:S02]  /*0690*/  @!P1 PRMT R16, R23, 0x9910, RZ ;  /* 0x0000991017109816 */ /* 0x002fe400000000ff */
[----:B------:R-:W-:Y:S01]  /*06a0*/  ISETP.GE.AND.EX P2, PT, R22, R3, PT, P2 ;  /* 0x000000031600720c */ /* 0x000fe20003f46320 */
[----:B------:R-:W-:Y:S01]  /*06b0*/  IMAD.X R22, RZ, RZ, R22, P4 ;  /* 0x000000ffff167224 */ /* 0x000fe200020e0616 */
[----:B------:R-:W-:-:S02]  /*06c0*/  ISETP.GE.U32.AND P5, PT, R27, R2, PT ;  /* 0x000000021b00720c */ /* 0x000fc40003fa6070 */
[----:B------:R-:W-:Y:S01]  /*06d0*/  ISETP.GE.U32.AND P4, PT, R17, R2, PT ;  /* 0x000000021100720c */ /* 0x000fe20003f86070 */
[----:B------:R-:W-:Y:S02]  /*06e0*/  @!P0 IMAD R17, R21, R14, RZ ;  /* 0x0000000e15118224 */ /* 0x000fe400078e02ff */
[----:B------:R-:W-:Y:S02]  /*06f0*/  @!P1 IMAD R29, R16, R29, RZ ;  /* 0x0000001d101d9224 */ /* 0x000fe400078e02ff */
[----:B------:R-:W-:Y:S01]  /*0700*/  IMAD.X R14, RZ, RZ, R22, P6 ;  /* 0x000000ffff0e7224 */ /* 0x000fe200030e0616 */
[-C--:B------:R-:W-:Y:S01]  /*0710*/  ISETP.GE.AND.EX P5, PT, R22, R3.reuse, PT, P5 ;  /* 0x000000031600720c */ /* 0x080fe20003fa6350 */
[----:B------:R-:W-:Y:S01]  /*0720*/  @!P0 IMAD.WIDE.U32 R20, R0, 0x2, R18 ;  /* 0x0000000200148825 */ /* 0x000fe200078e0012 */
[-C--:B------:R-:W-:Y:S01]  /*0730*/  ISETP.GE.AND.EX P3, PT, R28, R3.reuse, PT, P3 ;  /* 0x000000031c00720c */ /* 0x080fe20003f66330 */
[----:B------:R0:W-:Y:S02]  /*0740*/  @!P1 STG.E.U16 desc[UR8][R18.64], R29 ;  /* 0x0000001d12009986 */ /* 0x0001e4000c101508 */
[----:B------:R-:W-:Y:S01]  /*0750*/  IMAD.U32 R22, R9, 0x2, R10 ;  /* 0x0000000209167824 */ /* 0x000fe200078e000a */
[----:B------:R-:W-:Y:S01]  /*0760*/  ISETP.GE.AND.EX P4, PT, R14, R3, PT, P4 ;  /* 0x000000030e00720c */ /* 0x000fe20003f86340 */
[----:B------:R1:W-:Y:S03]  /*0770*/  @!P0 STG.E.U16 desc[UR8][R20.64], R17 ;  /* 0x0000001114008986 */ /* 0x0003e6000c101508 */
[----:B------:R-:W-:-:S02]  /*0780*/  LEA R22, P0, R25, R22, 0x1 ;  /* 0x0000001619167211 */ /* 0x000fc400078008ff */
[----:B------:R-:W-:Y:S02]  /*0790*/  PRMT R28, RZ, 0x7610, R28 ;  /* 0x00007610ff1c7816 */ /* 0x000fe4000000001c */
[----:B------:R-:W-:Y:S02]  /*07a0*/  LEA.HI.X R23, R25, R15, RZ, 0x1, P0 ;  /* 0x0000000f19177211 */ /* 0x000fe400000f0cff */
[----:B0-----:R-:W-:Y:S02]  /*07b0*/  PRMT R18, RZ, 0x7610, R18 ;  /* 0x00007610ff127816 */ /* 0x001fe40000000012 */
[----:B------:R-:W-:Y:S01]  /*07c0*/  PRMT R26, RZ, 0x7610, R26 ;  /* 0x00007610ff1a7816 */ /* 0x000fe2000000001a */
[C---:B-1----:R-:W-:Y:S01]  /*07d0*/  IMAD.WIDE.U32 R16, R0.reuse, 0x2, R12 ;  /* 0x0000000200107825 */ /* 0x042fe200078e000c */
[----:B------:R-:W-:Y:S01]  /*07e0*/  PRMT R27, RZ, 0x7610, R27 ;  /* 0x00007610ff1b7816 */ /* 0x000fe2000000001b */
[----:B------:R0:W5:Y:S02]  /*07f0*/  @!P2 LDG.E.U16 R28, desc[UR8][R12.64] ;  /* 0x000000080c1ca981 */ /* 0x000164000c1e1500 */
[----:B------:R-:W-:-:S02]  /*0800*/  IMAD.WIDE.U32 R14, R0, 0x2, R16 ;  /* 0x00000002000e7825 */ /* 0x000fc400078e0010 */
[----:B------:R0:W5:Y:S04]  /*0810*/  @!P3 LDG.E.U16 R18, desc[UR8][R22.64] ;  /* 0x000000081612b981 */ /* 0x000168000c1e1500 */
[----:B------:R0:W5:Y:S04]  /*0820*/  @!P5 LDG.E.U16 R26, desc[UR8][R16.64] ;  /* 0x00000008101ad981 */ /* 0x000168000c1e1500 */
[----:B------:R0:W5:Y:S01]  /*0830*/  @!P4 LDG.E.U16 R27, desc[UR8][R14.64] ;  /* 0x000000080e1bc981 */ /* 0x000162000c1e1500 */
[----:B------:R-:W-:Y:S04]  /*0840*/  BSSY.RECONVERGENT B0, `(.L_x_4464) ;  /* 0x000000c000007945 */ /* 0x000fe80003800200 */
[----:B------:R-:W-:Y:S05]  /*0850*/  @P3 BRA `(.L_x_4465) ;  /* 0x0000000000283947 */ /* 0x000fea0003800000 */
[----:B------:R-:W1:Y:S01]  /*0860*/  LDCU.U16 UR6, c[0x0][0x10aa] ;  /* 0x00021540ff0677ac */ /* 0x000e620008000400 */
[C---:B0-----:R-:W-:Y:S02]  /*0870*/  LEA R12, P0, R9.reuse, R10, 0x1 ;  /* 0x0000000a090c7211 */ /* 0x041fe400078008ff */
[----:B-----5:R-:W-:Y:S02]  /*0880*/  PRMT R18, R18, 0x9910, RZ ;  /* 0x0000991012127816 */ /* 0x020fe400000000ff */
[----:B------:R-:W-:Y:S02]  /*0890*/  LEA.HI.X R24, R9, R11, R24, 0x1, P0 ;  /* 0x0000000b09187211 */ /* 0x000fe400000f0c18 */
[----:B------:R-:W-:Y:S01]  /*08a0*/  LEA R12, P0, R25, R12, 0x1 ;  /* 0x0000000c190c7211 */ /* 0x000fe200078008ff */
[----:B------:R-:W-:-:S03]  /*08b0*/  IMAD.MOV.U32 R9, RZ, RZ, R18 ;  /* 0x000000ffff097224 */ /* 0x000fc600078e0012 */
[----:B------:R-:W-:Y:S01]  /*08c0*/  LEA.HI.X R13, R25, R24, RZ, 0x1, P0 ;  /* 0x00000018190d7211 */ /* 0x000fe200000f0cff */
[----:B-1----:R-:W-:-:S06]  /*08d0*/  UPRMT UR6, UR6, 0x9910, URZ ;  /* 0x0000991006067896 */ /* 0x002fcc00080000ff */
[----:B------:R-:W-:-:S05]  /*08e0*/  IMAD R9, R9, UR6, RZ ;  /* 0x0000000609097c24 */ /* 0x000fca000f8e02ff */
[----:B------:R1:W-:Y:S02]  /*08f0*/  STG.E.U16 desc[UR8][R12.64], R9 ;  /* 0x000000090c007986 */ /* 0x0003e4000c101508 */
.L_x_4465:
[----:B------:R-:W-:Y:S05]  /*0900*/  BSYNC.RECONVERGENT B0 ;  /* 0x0000000000007941 */ /* 0x000fea0003800200 */
.L_x_4464:
[----:B------:R-:W-:Y:S04]  /*0910*/  BSSY.RECONVERGENT B0, `(.L_x_4466) ;  /* 0x000000d000007945 */ /* 0x000fe80003800200 */
[----:B------:R-:W-:Y:S05]  /*0920*/  @P2 BRA `(.L_x_4467) ;  /* 0x00000000002c2947 */ /* 0x000fea0003800000 */
[----:B------:R-:W2:Y:S01]  /*0930*/  LDCU.U16 UR6, c[0x0][0x10aa] ;  /* 0x00021540ff0677ac */ /* 0x000ea20008000400 */
[----:B01----:R-:W-:Y:S02]  /*0940*/  IADD3 R12, P0, P1, R0, R4, R5 ;  /* 0x00000004000c7210 */ /* 0x003fe4000791e005 */
[----:B-----5:R-:W-:Y:S02]  /*0950*/  PRMT R9, R28, 0x9910, RZ ;  /* 0x000099101c097816 */ /* 0x020fe400000000ff */
[----:B------:R-:W-:Y:S02]  /*0960*/  IADD3 R13, P2, PT, R25, R12, RZ ;  /* 0x0000000c190d7210 */ /* 0x000fe40007f5e0ff */
[----:B------:R-:W-:Y:S02]  /*0970*/  IADD3.X R18, PT, PT, RZ, R6, RZ, P0, P1 ;  /* 0x00000006ff127210 */ /* 0x000fe400007e24ff */
[----:B------:R-:W-:-:S03]  /*0980*/  LEA R12, P0, R13, R10, 0x1 ;  /* 0x0000000a0d0c7211 */ /* 0x000fc600078008ff */
[----:B------:R-:W-:-:S05]  /*0990*/  IMAD.X R18, RZ, RZ, R18, P2 ;  /* 0x000000ffff127224 */ /* 0x000fca00010e0612 */
[----:B------:R-:W-:Y:S01]  /*09a0*/  LEA.HI.X R13, R13, R11, R18, 0x1, P0 ;  /* 0x0000000b0d0d7211 */ /* 0x000fe200000f0c12 */
[----:B--2---:R-:W-:-:S06]  /*09b0*/  UPRMT UR6, UR6, 0x9910, URZ ;  /* 0x0000991006067896 */ /* 0x004fcc00080000ff */
[----:B------:R-:W-:-:S05]  /*09c0*/  IMAD R9, R9, UR6, RZ ;  /* 0x0000000609097c24 */ /* 0x000fca000f8e02ff */
[----:B------:R2:W-:Y:S02]  /*09d0*/  STG.E.U16 desc[UR8][R12.64], R9 ;  /* 0x000000090c007986 */ /* 0x0005e4000c101508 */
.L_x_4467:
[----:B------:R-:W-:Y:S05]  /*09e0*/  BSYNC.RECONVERGENT B0 ;  /* 0x0000000000007941 */ /* 0x000fea0003800200 */
.L_x_4466:
[----:B-12---:R-:W1:Y:S01]  /*09f0*/  @!P5 LDC.U16 R9, c[0x0][0x10aa] ;  /* 0x00042a80ff09db82 */ /* 0x006e620000000400 */
[----:B-----5:R-:W-:Y:S01]  /*0a00*/  @!P5 PRMT R26, R26, 0x9910, RZ ;  /* 0x000099101a1ad816 */ /* 0x020fe200000000ff */
[----:B------:R-:W-:Y:S01]  /*0a10*/  UIADD3 UR4, UP0, UPT, UR4, 0x2, URZ ;  /* 0x0000000204047890 */ /* 0x000fe2000ff1e0ff */
[----:B0-----:R-:W-:Y:S02]  /*0a20*/  @!P4 PRMT R13, R27, 0x9910, RZ ;  /* 0x000099101b0dc816 */ /* 0x001fe400000000ff */
[C---:B------:R-:W-:Y:S01]  /*0a30*/  LEA R4, P1, R25.reuse, R4, 0x1 ;  /* 0x0000000419047211 */ /* 0x040fe200078208ff */
[----:B------:R-:W-:Y:S02]  /*0a40*/  UIADD3.X UR5, UPT, UPT, URZ, UR5, URZ, UP0, !UPT ;  /* 0x00000005ff057290 */ /* 0x000fe400087fe4ff */
[----:B------:R-:W0:Y:S01]  /*0a50*/  @!P4 LDC.U16 R12, c[0x0][0x10aa] ;  /* 0x00042a80ff0ccb82 */ /* 0x000e220000000400 */
[----:B------:R-:W-:Y:S02]  /*0a60*/  ISETP.NE.U32.AND P0, PT, R8, UR4, PT ;  /* 0x0000000408007c0c */ /* 0x000fe4000bf05070 */
[----:B------:R-:W-:-:S02]  /*0a70*/  LEA.HI.X R6, R25, R6, RZ, 0x1, P1 ;  /* 0x0000000619067211 */ /* 0x000fc400008f0cff */
[----:B------:R-:W-:Y:S02]  /*0a80*/  ISETP.NE.AND.EX P0, PT, RZ, UR5, PT, P0 ;  /* 0x00000005ff007c0c */ /* 0x000fe4000bf05300 */
[----:B-1----:R-:W-:Y:S01]  /*0a90*/  @!P5 PRMT R18, R9, 0x9910, RZ ;  /* 0x000099100912d816 */ /* 0x002fe200000000ff */
[----:B------:R-:W-:Y:S01]  /*0aa0*/  @!P5 IMAD.MOV.U32 R9, RZ, RZ, R26 ;  /* 0x000000ffff09d224 */ /* 0x000fe200078e001a */
[----:B0-----:R-:W-:-:S03]  /*0ab0*/  @!P4 PRMT R19, R12, 0x9910, RZ ;  /* 0x000099100c13c816 */ /* 0x001fc600000000ff */
[----:B------:R-:W-:Y:S02]  /*0ac0*/  @!P5 IMAD.MOV.U32 R12, RZ, RZ, R18 ;  /* 0x000000ffff0cd224 */ /* 0x000fe400078e0012 */
[----:B------:R-:W-:Y:S02]  /*0ad0*/  @!P4 IMAD.MOV.U32 R18, RZ, RZ, R19 ;  /* 0x000000ffff12c224 */ /* 0x000fe400078e0013 */
[----:B------:R-:W-:Y:S02]  /*0ae0*/  @!P5 IMAD R9, R12, R9, RZ ;  /* 0x000000090c09d224 */ /* 0x000fe400078e02ff */
[----:B------:R-:W-:-:S03]  /*0af0*/  @!P4 IMAD R13, R18, R13, RZ ;  /* 0x0000000d120dc224 */ /* 0x000fc600078e02ff */
[----:B------:R1:W-:Y:S04]  /*0b00*/  @!P5 STG.E.U16 desc[UR8][R16.64], R9 ;  /* 0x000000091000d986 */ /* 0x0003e8000c101508 */
[----:B------:R1:W-:Y:S01]  /*0b10*/  @!P4 STG.E.U16 desc[UR8][R14.64], R13 ;  /* 0x0000000d0e00c986 */ /* 0x0003e2000c101508 */
[----:B------:R-:W-:Y:S05]  /*0b20*/  @P0 BRA `(.L_x_4468) ;  /* 0xfffffff400f80947 */ /* 0x000fea000383ffff */
.L_x_4463:
[----:B------:R-:W-:-:S04]  /*0b30*/  LOP3.LUT R7, R7, 0x1, RZ, 0xc0, !PT ;  /* 0x0000000107077812 */ /* 0x000fc800078ec0ff */
[----:B------:R-:W-:-:S13]  /*0b40*/  ISETP.NE.U32.AND P0, PT, R7, 0x1, PT ;  /* 0x000000010700780c */ /* 0x000fda0003f05070 */
[----:B------:R-:W-:Y:S05]  /*0b50*/  @!P0 EXIT ;  /* 0x000000000000894d */ /* 0x000fea0003800000 */
[----:B0-----:R-:W-:Y:S02]  /*0b60*/  IADD3 R5, P0, PT, R5, R4, RZ ;  /* 0x0000000405057210 */ /* 0x001fe40007f1e0ff */
[----:B-1----:R-:W-:Y:S02]  /*0b70*/  SHF.R.U32.HI R13, RZ, 0x1f, R0 ;  /* 0x0000001fff0d7819 */ /* 0x002fe40000011600 */
[C---:B------:R-:W-:Y:S01]  /*0b80*/  IADD3 R7, P5, PT, R0.reuse, R5, RZ ;  /* 0x0000000500077210 */ /* 0x040fe20007fbe0ff */
[----:B------:R-:W-:Y:S01]  /*0b90*/  IMAD.X R6, RZ, RZ, R6, P0 ;  /* 0x000000ffff067224 */ /* 0x000fe200000e0606 */
[----:B------:R-:W-:Y:S02]  /*0ba0*/  LEA R4, P1, R5, R10, 0x1 ;  /* 0x0000000a05047211 */ /* 0x000fe400078208ff */
[----:B------:R-:W-:Y:S01]  /*0bb0*/  IADD3 R9, P3, PT, R0, R7, RZ ;  /* 0x0000000700097210 */ /* 0x000fe20007f7e0ff */
[----:B------:R-:W-:Y:S01]  /*0bc0*/  IMAD.X R8, RZ, RZ, R6, P5 ;  /* 0x000000ffff087224 */ /* 0x000fe200028e0606 */
[----:B------:R-:W-:-:S02]  /*0bd0*/  ISETP.GE.U32.AND P2, PT, R7, R2, PT ;  /* 0x000000020700720c */ /* 0x000fc40003f46070 */
[CC--:B------:R-:W-:Y:S02]  /*0be0*/  ISETP.GE.U32.AND P0, PT, R5.reuse, R2.reuse, PT ;  /* 0x000000020500720c */ /* 0x0c0fe40003f06070 */
[----:B------:R-:W-:Y:S02]  /*0bf0*/  LEA.HI.X R5, R5, R11, R6, 0x1, P1 ;  /* 0x0000000b05057211 */ /* 0x000fe400008f0c06 */
[----:B------:R-:W-:Y:S02]  /*0c00*/  IADD3 R7, P4, PT, R0, R9, RZ ;  /* 0x0000000900077210 */ /* 0x000fe40007f9e0ff */
[-C--:B------:R-:W-:Y:S01]  /*0c10*/  ISETP.GE.AND.EX P2, PT, R8, R3.reuse, PT, P2 ;  /* 0x000000030800720c */ /* 0x080fe20003f46320 */
[----:B------:R-:W-:Y:S01]  /*0c20*/  IMAD.X R8, RZ, RZ, R8, P3 ;  /* 0x000000ffff087224 */ /* 0x000fe200018e0608 */
[----:B------:R-:W-:Y:S01]  /*0c30*/  ISETP.GE.U32.AND P5, PT, R9, R2, PT ;  /* 0x000000020900720c */ /* 0x000fe20003fa6070 */
[----:B------:R-:W-:Y:S01]  /*0c40*/  IMAD.SHL.U32 R9, R0, 0x2, RZ ;  /* 0x0000000200097824 */ /* 0x000fe200078e00ff */
[----:B------:R-:W-:-:S02]  /*0c50*/  ISETP.GE.AND.EX P0, PT, R6, R3, PT, P0 ;  /* 0x000000030600720c */ /* 0x000fc40003f06300 */
[----:B------:R-:W-:Y:S01]  /*0c60*/  ISETP.GE.U32.AND P1, PT, R7, R2, PT ;  /* 0x000000020700720c */ /* 0x000fe20003f26070 */
[----:B------:R-:W-:Y:S01]  /*0c70*/  IMAD.WIDE.U32 R6, R0, 0x2, R4 ;  /* 0x0000000200067825 */ /* 0x000fe200078e0004 */
[----:B------:R-:W-:Y:S02]  /*0c80*/  ISETP.GE.AND.EX P3, PT, R8, R3, PT, P5 ;  /* 0x000000030800720c */ /* 0x000fe40003f66350 */
[----:B------:R-:W-:Y:S01]  /*0c90*/  PRMT R0, RZ, 0x7610, R0 ;  /* 0x00007610ff007816 */ /* 0x000fe20000000000 */
[----:B------:R-:W-:Y:S01]  /*0ca0*/  IMAD.X R8, RZ, RZ, R8, P4 ;  /* 0x000000ffff087224 */ /* 0x000fe200020e0608 */
[----:B------:R-:W-:Y:S02]  /*0cb0*/  IADD3 R2, P4, PT, R6, R9, RZ ;  /* 0x0000000906027210 */ /* 0x000fe40007f9e0ff */
[----:B------:R-:W-:Y:S02]  /*0cc0*/  PRMT R11, RZ, 0x7610, R11 ;  /* 0x00007610ff0b7816 */ /* 0x000fe4000000000b */
[----:B------:R-:W-:Y:S01]  /*0cd0*/  ISETP.GE.AND.EX P1, PT, R8, R3, PT, P1 ;  /* 0x000000030800720c */ /* 0x000fe20003f26310 */
[----:B------:R-:W-:Y:S01]  /*0ce0*/  IMAD.X R3, R7, 0x1, R13, P4 ;  /* 0x0000000107037824 */ /* 0x000fe200020e060d */
[----:B------:R-:W-:Y:S01]  /*0cf0*/  IADD3 R8, P4, PT, R9, R2, RZ ;  /* 0x0000000209087210 */ /* 0x000fe20007f9e0ff */
[----:B------:R-:W2:Y:S01]  /*0d00*/  @!P0 LDG.E.U16 R0, desc[UR8][R4.64] ;  /* 0x0000000804008981 */ /* 0x000ea2000c1e1500 */
[----:B------:R-:W-:-:S02]  /*0d10*/  PRMT R10, RZ, 0x7610, R10 ;  /* 0x00007610ff0a7816 */ /* 0x000fc4000000000a */
[----:B------:R-:W-:Y:S01]  /*0d20*/  PRMT R12, RZ, 0x7610, R12 ;  /* 0x00007610ff0c7816 */ /* 0x000fe2000000000c */
[----:B------:R-:W3:Y:S01]  /*0d30*/  @!P3 LDG.E.U16 R11, desc[UR8][R2.64] ;  /* 0x00000008020bb981 */ /* 0x000ee2000c1e1500 */
[----:B------:R-:W-:-:S03]  /*0d40*/  IMAD.X R9, R13, 0x1, R3, P4 ;  /* 0x000000010d097824 */ /* 0x000fc600020e0603 */
[----:B------:R-:W4:Y:S04]  /*0d50*/  @!P2 LDG.E.U16 R10, desc[UR8][R6.64] ;  /* 0x00000008060aa981 */ /* 0x000f28000c1e1500 */
[----:B------:R-:W5:Y:S01]  /*0d60*/  @!P1 LDG.E.U16 R12, desc[UR8][R8.64] ;  /* 0x00000008080c9981 */ /* 0x000f62000c1e1500 */
[----:B------:R-:W0:Y:S02]  /*0d70*/  LDCU.U16 UR4, c[0x0][0x10aa] ;  /* 0x00021540ff0477ac */ /* 0x000e240008000400 */
[----:B0-----:R-:W-:Y:S01]  /*0d80*/  UPRMT UR4, UR4, 0x9910, URZ ;  /* 0x0000991004047896 */ /* 0x001fe200080000ff */
[----:B--2---:R-:W-:Y:S02]  /*0d90*/  PRMT R0, R0, 0x9910, RZ ;  /* 0x0000991000007816 */ /* 0x004fe400000000ff */
[----:B---3--:R-:W-:-:S03]  /*0da0*/  PRMT R13, R11, 0x9910, RZ ;  /* 0x000099100b0d7816 */ /* 0x008fc600000000ff */
[----:B------:R-:W-:Y:S01]  /*0db0*/  IMAD R11, R0, UR4, RZ ;  /* 0x00000004000b7c24 */ /* 0x000fe2000f8e02ff */
[----:B----4-:R-:W-:Y:S01]  /*0dc0*/  PRMT R10, R10, 0x9910, RZ ;  /* 0x000099100a0a7816 */ /* 0x010fe200000000ff */
[----:B------:R-:W-:Y:S01]  /*0dd0*/  IMAD.MOV.U32 R0, RZ, RZ, R13 ;  /* 0x000000ffff007224 */ /* 0x000fe200078e000d */
[----:B-----5:R-:W-:-:S03]  /*0de0*/  PRMT R12, R12, 0x9910, RZ ;  /* 0x000099100c0c7816 */ /* 0x020fc600000000ff */
[----:B------:R-:W-:Y:S02]  /*0df0*/  IMAD R13, R10, UR4, RZ ;  /* 0x000000040a0d7c24 */ /* 0x000fe4000f8e02ff */
[----:B------:R-:W-:Y:S02]  /*0e00*/  IMAD R15, R0, UR4, RZ ;  /* 0x00000004000f7c24 */ /* 0x000fe4000f8e02ff */
[----:B------:R-:W-:Y:S01]  /*0e10*/  IMAD.MOV.U32 R0, RZ, RZ, R12 ;  /* 0x000000ffff007224 */ /* 0x000fe200078e000c */
[----:B------:R0:W-:Y:S03]  /*0e20*/  @!P0 STG.E.U16 desc[UR8][R4.64], R11 ;  /* 0x0000000b04008986 */ /* 0x0001e6000c101508 */
[----:B------:R-:W-:Y:S01]  /*0e30*/  IMAD R17, R0, UR4, RZ ;  /* 0x0000000400117c24 */ /* 0x000fe2000f8e02ff */
[----:B------:R0:W-:Y:S04]  /*0e40*/  @!P2 STG.E.U16 desc[UR8][R6.64], R13 ;  /* 0x0000000d0600a986 */ /* 0x0001e8000c101508 */
[----:B------:R0:W-:Y:S01]  /*0e50*/  @!P3 STG.E.U16 desc[UR8][R2.64], R15 ;  /* 0x0000000f0200b986 */ /* 0x0001e2000c101508 */
[----:B------:R-:W-:Y:S05]  /*0e60*/  @P1 EXIT ;  /* 0x000000000000194d */ /* 0x000fea0003800000 */
[----:B------:R-:W-:Y:S01]  /*0e70*/  STG.E.U16 desc[UR8][R8.64], R17 ;  /* 0x0000001108007986 */ /* 0x000fe2000c101508 */
[----:B------:R-:W-:Y:S05]  /*0e80*/  EXIT ;  /* 0x000000000000794d */ /* 0x000fea0003800000 */
.L_x_4462:
        /* <DEDUP_REMOVED lines=9> */
.L_x_4469:
[----:B------:R-:W-:-:S04]  /*0f20*/  LEA R2, P0, R13, R10, 0x3 ;  /* 0x0000000a0d027211 */ /* 0x000fc800078018ff */
[----:B------:R-:W-:-:S05]  /*0f30*/  LEA.HI.X R3, R13, R11, R12, 0x3, P0 ;  /* 0x0000000b0d037211 */ /* 0x000fca00000f1c0c */
[----:B------:R-:W2:Y:S01]  /*0f40*/  LDG.E.64 R6, desc[UR8][R2.64] ;  /* 0x0000000802067981 */ /* 0x000ea2000c1e1b00 */
[----:B-1----:R-:W-:-:S05]  /*0f50*/  IADD3 R13, P0, PT, R13, UR5, RZ ;  /* 0x000000050d0d7c10 */ /* 0x002fca000ff1e0ff */
[----:B------:R-:W-:Y:S01]  /*0f60*/  IMAD.X R12, RZ, RZ, R12, P0 ;  /* 0x000000ffff0c7224 */ /* 0x000fe200000e060c */
[----:B------:R-:W-:-:S04]  /*0f70*/  LOP3.LUT P0, RZ, R13, 0xffffc000, RZ, 0xc0, !PT ;  /* 0xffffc0000dff7812 */ /* 0x000fc8000780c0ff */
[----:B------:R-:W-:Y:S02]  /*0f80*/  LOP3.LUT P0, RZ, R12, 0x3fffffff, RZ, 0xc0, P0 ;  /* 0x3fffffff0cff7812 */ /* 0x000fe4000000c0ff */
[C---:B--2---:R-:W-:Y:S02]  /*0f90*/  PRMT R0, R6.reuse, 0x9910, RZ ;  /* 0x0000991006007816 */ /* 0x044fe400000000ff */
[----:B------:R-:W-:Y:S02]  /*0fa0*/  PRMT R6, R6, 0xbb32, RZ ;  /* 0x0000bb3206067816 */ /* 0x000fe400000000ff */
[C---:B------:R-:W-:Y:S01]  /*0fb0*/  PRMT R8, R7.reuse, 0x9910, RZ ;  /* 0x0000991007087816 */ /* 0x040fe200000000ff */
[----:B------:R-:W-:Y:S01]  /*0fc0*/  IMAD R0, R0, UR4, RZ ;  /* 0x0000000400007c24 */ /* 0x000fe2000f8e02ff */
[----:B------:R-:W-:Y:S01]  /*0fd0*/  PRMT R9, R7, 0xbb32, RZ ;  /* 0x0000bb3207097816 */ /* 0x000fe200000000ff */
[----:B------:R-:W-:Y:S02]  /*0fe0*/  IMAD.MOV.U32 R7, RZ, RZ, R6 ;  /* 0x000000ffff077224 */ /* 0x000fe400078e0006 */
[----:B------:R-:W-:-:S02]  /*0ff0*/  IMAD.MOV.U32 R6, RZ, RZ, R8 ;  /* 0x000000ffff067224 */ /* 0x000fc400078e0008 */
[----:B------:R-:W-:Y:S02]  /*1000*/  IMAD R7, R7, UR4, RZ ;  /* 0x0000000407077c24 */ /* 0x000fe4000f8e02ff */
[----:B------:R-:W-:Y:S02]  /*1010*/  IMAD R6, R6, UR4, RZ ;  /* 0x0000000406067c24 */ /* 0x000fe4000f8e02ff */
[----:B------:R-:W-:Y:S01]  /*1020*/  IMAD R9, R9, UR4, RZ ;  /* 0x0000000409097c24 */ /* 0x000fe2000f8e02ff */
[----:B------:R-:W-:Y:S01]  /*1030*/  PRMT R8, R0, 0x5410, R7 ;  /* 0x0000541000087816 */ /* 0x000fe20000000007 */
[C---:B------:R-:W-:Y:S01]  /*1040*/  IMAD.SHL.U32 R7, R13.reuse, 0x4, RZ ;  /* 0x000000040d077824 */ /* 0x040fe200078e00ff */
[----:B------:R-:W-:Y:S02]  /*1050*/  SHF.L.U64.HI R0, R13, 0x2, R12 ;  /* 0x000000020d007819 */ /* 0x000fe4000001020c */
[----:B------:R-:W-:Y:S02]  /*1060*/  PRMT R9, R6, 0x5410, R9 ;  /* 0x0000541006097816 */ /* 0x000fe40000000009 */
[----:B------:R-:W-:-:S03]  /*1070*/  ISETP.LT.U32.AND P1, PT, R7, R4, PT ;  /* 0x000000040700720c */ /* 0x000fc60003f21070 */
[----:B------:R0:W-:Y:S01]  /*1080*/  STG.E.64 desc[UR8][R2.64], R8 ;  /* 0x0000000802007986 */ /* 0x0001e2000c101b08 */
[----:B------:R-:W-:-:S13]  /*1090*/  ISETP.LT.AND.EX P1, PT, R0, R5, PT, P1 ;  /* 0x000000050000720c */ /* 0x000fda0003f21310 */
[----:B0-----:R-:W-:Y:S05]  /*10a0*/  @!P0 BRA P1, `(.L_x_4469) ;  /* 0xfffffffc009c8947 */ /* 0x001fea000083ffff */
[----:B------:R-:W-:Y:S05]  /*10b0*/  EXIT ;  /* 0x000000000000794d */ /* 0x000fea0003800000 */
        .weak           $__internal_100_$__cuda_sm20_div_u16
        .type           $__internal_100_$__cuda_sm20_div_u16,@function
        .size           $__internal_100_$__cuda_sm20_div_u16,(.L_x_4857 - $__internal_100_$__cuda_sm20_div_u16)
$__internal_100_$__cuda_sm20_div_u16:
        /* <DEDUP_REMOVED lines=18> */
[----:B------:R-:W-:Y:S06]  /*11e0*/  RET.REL.NODEC R4 `(_ZN2at6native57_GLOBAL__N__f3eca4a2_24_ForeachBinaryOpScalar_cu_86b9896c25multi_tensor_apply_kernelINS1_18TensorListMetadataILi1EEENS1_21BinaryOpScalarFunctorIsLi1ELi1ELi0EEEJSt10multipliesIsEsEEEvT_T0_DpT1_) ;  /* 0xffffffec04847950 */ /* 0x000fec0003c3ffff */
.L_x_4470:
        /* <DEDUP_REMOVED lines=9> */
.L_x_4857:


//--------------------- .text._ZN2at6native57_GLOBAL__N__f3eca4a2_24_ForeachBinaryOpScalar_cu_86b9896c25multi_tensor_apply_kernelINS1_18TensorListMetadataILi1EEENS1_21BinaryOpScalarFunctorIlLi1ELi1ELi0EEEJSt10multipliesIlElEEEvT_T0_DpT1_ --------------------------
	.section	.text._ZN2at6native57_GLOBAL__N__f3eca4a2_24_ForeachBinaryOpScalar_cu_86b9896c25multi_tensor_apply_kernelINS1_18TensorListMetadataILi1EEENS1_21BinaryOpScalarFunctorIlLi1ELi1ELi0EEEJSt10multipliesIlElEEEvT_T0_DpT1_,"ax",@progbits
	.align	128
.text._ZN2at6native57_GLOBAL__N__f3eca4a2_24_ForeachBinaryOpScalar_cu_86b9896c25multi_tensor_apply_kernelINS1_18TensorListMetadataILi1EEENS1_21BinaryOpScalarFunctorIlLi1ELi1ELi0EEEJSt10multipliesIlElEEEvT_T0_DpT1_:
        .type           _ZN2at6native57_GLOBAL__N__f3eca4a2_24_ForeachBinaryOpScalar_cu_86b9896c25multi_tensor_apply_kernelINS1_18TensorListMetadataILi1EEENS1_21BinaryOpScalarFunctorIlLi1ELi1ELi0EEEJSt10multipliesIlElEEEvT_T0_DpT1_,@function
        .size           _ZN2at6native57_GLOBAL__N__f3eca4a2_24_ForeachBinaryOpScalar_cu_86b9896c25multi_tensor_apply_kernelINS1_18TensorListMetadataILi1EEENS1_21BinaryOpScalarFunctorIlLi1ELi1ELi0EEEJSt10multipliesIlElEEEvT_T0_DpT1_,(.L_x_4859 - _ZN2at6native57_GLOBAL__N__f3eca4a2_24_ForeachBinaryOpScalar_cu_86b9896c25multi_tensor_apply_kernelINS1_18TensorListMetadataILi1EEENS1_21BinaryOpScalarFunctorIlLi1ELi1ELi0EEEJSt10multipliesIlElEEEvT_T0_DpT1_)
        .other          _ZN2at6native57_GLOBAL__N__f3eca4a2_24_ForeachBinaryOpScalar_cu_86b9896c25multi_tensor_apply_kernelINS1_18TensorListMetadataILi1EEENS1_21BinaryOpScalarFunctorIlLi1ELi1ELi0EEEJSt10multipliesIlElEEEvT_T0_DpT1_,@"STO_CUDA_ENTRY STV_DEFAULT"
_ZN2at6native57_GLOBAL__N__f3eca4a2_24_ForeachBinaryOpScalar_cu_86b9896c25multi_tensor_apply_kernelINS1_18TensorListMetadataILi1EEENS1_21BinaryOpScalarFunctorIlLi1ELi1ELi0EEEJSt10multipliesIlElEEEvT_T0_DpT1_:
        /* <DEDUP_REMOVED lines=35> */
[----:B------:R-:W-:Y:S05]  /*0230*/  CALL.REL.NOINC `($__internal_101_$__cuda_sm20_div_u16) ;  /* 0x0000001000387944 */ /* 0x000fea0003c00000 */
        /* <DEDUP_REMOVED lines=14> */
.L_x_4479:
[----:B0-2---:R-:W-:Y:S01]  /*0320*/  IADD3 R3, P1, PT, R0, UR6, RZ ;  /* 0x0000000600037c10 */ /* 0x005fe2000ff3e0ff */
[----:B------:R-:W-:Y:S02]  /*0330*/  USHF.L.U32 UR11, UR14, 0x3, URZ ;  /* 0x000000030e0b7899 */ /* 0x000fe400080006ff */
[----:B------:R-:W-:Y:S01]  /*0340*/  USHF.R.U32.HI UR15, URZ, 0x1d, UR14 ;  /* 0x0000001dff0f7899 */ /* 0x000fe2000801160e */
[C---:B------:R-:W-:Y:S01]  /*0350*/  ISETP.GE.U32.AND P0, PT, R3.reuse, R22, PT ;  /* 0x000000160300720c */ /* 0x040fe20003f06070 */
[----:B------:R-:W-:Y:S01]  /*0360*/  IMAD.X R21, RZ, RZ, UR7, P1 ;  /* 0x00000007ff157e24 */ /* 0x000fe200088e06ff */
[----:B------:R-:W-:-:S04]  /*0370*/  IADD3 R5, P1, PT, R3, UR14, RZ ;  /* 0x0000000e03057c10 */ /* 0x000fc8000ff3e0ff */
[----:B------:R-:W-:Y:S01]  /*0380*/  ISETP.GE.U32.AND P4, PT, R5, R22, PT ;  /* 0x000000160500720c */ /* 0x000fe20003f86070 */
[--C-:B------:R-:W-:Y:S01]  /*0390*/  IMAD.X R13, RZ, RZ, R21.reuse, P1 ;  /* 0x000000ffff0d7224 */ /* 0x100fe200008e0615 */
[----:B------:R-:W-:Y:S02]  /*03a0*/  ISETP.GE.AND.EX P0, PT, R21, R20, PT, P0 ;  /* 0x000000141500720c */ /* 0x000fe40003f06300 */
[----:B------:R-:W-:Y:S02]  /*03b0*/  LEA R6, P1, R3, R8, 0x3 ;  /* 0x0000000803067211 */ /* 0x000fe400078218ff */
[----:B------:R-:W-:Y:S02]  /*03c0*/  ISETP.GE.AND.EX P4, PT, R13, R20, PT, P4 ;  /* 0x000000140d00720c */ /* 0x000fe40003f86340 */
[----:B------:R-:W-:Y:S02]  /*03d0*/  LEA.HI.X R7, R3, R9, R21, 0x3, P1 ;  /* 0x0000000903077211 */ /* 0x000fe400008f1c15 */
[----:B------:R-:W-:-:S02]  /*03e0*/  CS2R R2, SRZ ;  /* 0x0000000000027805 */ /* 0x000fc4000001ff00 */
[----:B------:R-:W-:Y:S02]  /*03f0*/  IADD3 R10, P1, PT, R6, UR11, RZ ;  /* 0x0000000b060a7c10 */ /* 0x000fe4000ff3e0ff */
[----:B------:R-:W-:Y:S02]  /*0400*/  CS2R R14, SRZ ;  /* 0x00000000000e7805 */ /* 0x000fe4000001ff00 */
[----:B------:R-:W-:Y:S01]  /*0410*/  IADD3.X R11, PT, PT, R7, UR15, RZ, P1, !PT ;  /* 0x0000000f070b7c10 */ /* 0x000fe20008ffe4ff */
[----:B------:R-:W2:Y:S04]  /*0420*/  @!P0 LDG.E.64 R2, desc[UR12][R6.64] ;  /* 0x0000000c06028981 */ /* 0x000ea8000c1e1b00 */
[----:B------:R0:W3:Y:S01]  /*0430*/  @!P4 LDG.E.64 R14, desc[UR12][R10.64] ;  /* 0x0000000c0a0ec981 */ /* 0x0000e2000c1e1b00 */
[----:B------:R-:W-:Y:S01]  /*0440*/  IADD3 R17, P1, PT, R5, UR14, RZ ;  /* 0x0000000e05117c10 */ /* 0x000fe2000ff3e0ff */
[----:B------:R-:W-:Y:S01]  /*0450*/  VIADD R23, R0, UR6 ;  /* 0x0000000600177c36 */ /* 0x000fe20008000000 */
[----:B------:R-:W2:Y:S01]  /*0460*/  @!P0 LDC.64 R4, c[0x0][0x10b0] ;  /* 0x00042c00ff048b82 */ /* 0x000ea20000000a00 */
[----:B------:R-:W-:Y:S01]  /*0470*/  IMAD.U32 R29, RZ, RZ, UR11 ;  /* 0x0000000bff1d7e24 */ /* 0x000fe2000f8e00ff */
[----:B------:R-:W-:Y:S01]  /*0480*/  IADD3 R25, P3, PT, R17, UR14, RZ ;  /* 0x0000000e11197c10 */ /* 0x000fe2000ff7e0ff */
[----:B------:R-:W-:Y:S01]  /*0490*/  IMAD.X R19, RZ, RZ, R13, P1 ;  /* 0x000000ffff137224 */ /* 0x000fe200008e060d */
[----:B------:R-:W-:-:S02]  /*04a0*/  IADD3 R27, P5, PT, R23, UR10, RZ ;  /* 0x0000000a171b7c10 */ /* 0x000fc4000ffbe0ff */
[-C--:B------:R-:W-:Y:S01]  /*04b0*/  ISETP.GE.U32.AND P2, PT, R25, R22.reuse, PT ;  /* 0x000000161900720c */ /* 0x080fe20003f46070 */
[----:B------:R-:W-:Y:S01]  /*04c0*/  IMAD.X R25, RZ, RZ, R19, P3 ;  /* 0x000000ffff197224 */ /* 0x000fe200018e0613 */
[----:B------:R-:W3:Y:S01]  /*04d0*/  @!P4 LDC.64 R12, c[0x0][0x10b0] ;  /* 0x00042c00ff0ccb82 */ /* 0x000ee20000000a00 */
[-C--:B------:R-:W-:Y:S02]  /*04e0*/  ISETP.GE.U32.AND P1, PT, R27, R22.reuse, PT ;  /* 0x000000161b00720c */ /* 0x080fe40003f26070 */
[----:B------:R-:W-:Y:S02]  /*04f0*/  ISETP.GE.U32.AND P3, PT, R17, R22, PT ;  /* 0x000000161100720c */ /* 0x000fe40003f66070 */
[-C--:B------:R-:W-:Y:S01]  /*0500*/  ISETP.GE.AND.EX P2, PT, R25, R20.reuse, PT, P2 ;  /* 0x000000141900720c */ /* 0x080fe20003f46320 */
[----:B------:R-:W-:Y:S01]  /*0510*/  IMAD.X R25, RZ, RZ, R21, P5 ;  /* 0x000000ffff197224 */ /* 0x000fe200028e0615 */
[----:B------:R-:W-:Y:S02]  /*0520*/  IADD3 R24, P5, PT, R10, UR11, RZ ;  /* 0x0000000b0a187c10 */ /* 0x000fe4000ffbe0ff */
[-C--:B------:R-:W-:Y:S01]  /*0530*/  ISETP.GE.AND.EX P3, PT, R19, R20.reuse, PT, P3 ;  /* 0x000000141300720c */ /* 0x080fe20003f66330 */
[----:B------:R-:W-:Y:S01]  /*0540*/  IMAD.U32 R19, RZ, RZ, UR15 ;  /* 0x0000000fff137e24 */ /* 0x000fe2000f8e00ff */
[----:B------:R-:W-:-:S02]  /*0550*/  ISETP.GE.AND.EX P1, PT, R25, R20, PT, P1 ;  /* 0x000000141900720c */ /* 0x000fc40003f26310 */
[----:B------:R-:W-:-:S05]  /*0560*/  IADD3.X R25, PT, PT, R11, UR15, RZ, P5, !PT ;  /* 0x0000000f0b197c10 */ /* 0x000fca000affe4ff */
[----:B------:R-:W-:-:S04]  /*0570*/  @!P2 IADD3 R18, P5, P6, R29, UR11, R6 ;  /* 0x0000000b1d12ac10 */ /* 0x000fc8000febe006 */
[----:B------:R-:W-:Y:S02]  /*0580*/  @!P2 IADD3.X R19, PT, PT, R19, UR15, R7, P5, P6 ;  /* 0x0000000f1313ac10 */ /* 0x000fe4000afec407 */
[----:B------:R-:W-:-:S04]  /*0590*/  @!P2 IADD3 R18, P5, PT, R18, UR11, RZ ;  /* 0x0000000b1212ac10 */ /* 0x000fc8000ffbe0ff */
[----:B------:R-:W-:Y:S01]  /*05a0*/  @!P2 IADD3.X R19, PT, PT, R19, UR15, RZ, P5, !PT ;  /* 0x0000000f1313ac10 */ /* 0x000fe2000affe4ff */
[----:B0-----:R-:W-:Y:S01]  /*05b0*/  VIADD R10, R6, UR11 ;  /* 0x0000000b060a7c36 */ /* 0x001fe20008000000 */
[----:B------:R-:W-:Y:S01]  /*05c0*/  BSSY.RECONVERGENT B0, `(.L_x_4473) ;  /* 0x000002e000007945 */ /* 0x000fe20003800200 */
[-C--:B--2---:R-:W-:Y:S02]  /*05d0*/  @!P0 IMAD R27, R3, R4.reuse, RZ ;  /* 0x00000004031b8224 */ /* 0x084fe400078e02ff */
[----:B------:R-:W-:-:S04]  /*05e0*/  @!P0 IMAD.WIDE.U32 R16, R2, R4, RZ ;  /* 0x0000000402108225 */ /* 0x000fc800078e00ff */
[-C--:B---3--:R-:W-:Y:S01]  /*05f0*/  @!P4 IMAD R29, R15, R12.reuse, RZ ;  /* 0x0000000c0f1dc224 */ /* 0x088fe200078e02ff */
[----:B------:R-:W-:Y:S01]  /*0600*/  IADD3 R15, P5, PT, R23, UR14, RZ ;  /* 0x0000000e170f7c10 */ /* 0x000fe2000ffbe0ff */
[----:B------:R-:W-:Y:S01]  /*0610*/  @!P0 IMAD R27, R2, R5, R27 ;  /* 0x00000005021b8224 */ /* 0x000fe200078e021b */
[----:B------:R-:W-:Y:S01]  /*0620*/  CS2R R4, SRZ ;  /* 0x0000000000047805 */ /* 0x000fe2000001ff00 */
[C---:B------:R-:W-:Y:S01]  /*0630*/  @!P4 IMAD R29, R14.reuse, R13, R29 ;  /* 0x0000000d0e1dc224 */ /* 0x040fe200078e021d */
[----:B------:R-:W-:Y:S01]  /*0640*/  CS2R R2, SRZ ;  /* 0x0000000000027805 */ /* 0x000fe2000001ff00 */
[----:B------:R-:W-:Y:S01]  /*0650*/  @!P4 IMAD.WIDE.U32 R12, R14, R12, RZ ;  /* 0x0000000c0e0cc225 */ /* 0x000fe200078e00ff */
[----:B------:R-:W-:Y:S02]  /*0660*/  IADD3 R15, P6, PT, R15, UR10, RZ ;  /* 0x0000000a0f0f7c10 */ /* 0x000fe4000ffde0ff */
[----:B------:R0:W5:Y:S01]  /*0670*/  @!P3 LDG.E.64 R4, desc[UR12][R24.64] ;  /* 0x0000000c1804b981 */ /* 0x000162000c1e1b00 */
[----:B------:R-:W-:-:S02]  /*0680*/  @!P0 IMAD.IADD R17, R17, 0x1, R27 ;  /* 0x0000000111118824 */ /* 0x000fc400078e021b */
[----:B------:R-:W-:Y:S01]  /*0690*/  @!P4 IMAD.IADD R13, R13, 0x1, R29 ;  /* 0x000000010d0dc824 */ /* 0x000fe200078e021d */
[----:B------:R2:W5:Y:S01]  /*06a0*/  @!P2 LDG.E.64 R2, desc[UR12][R18.64] ;  /* 0x0000000c1202a981 */ /* 0x000562000c1e1b00 */
[----:B------:R-:W-:-:S03]  /*06b0*/  IMAD.X R23, RZ, RZ, R21, P5 ;  /* 0x000000ffff177224 */ /* 0x000fc600028e0615 */
[----:B------:R3:W-:Y:S01]  /*06c0*/  @!P0 STG.E.64 desc[UR12][R6.64], R16 ;  /* 0x0000001006008986 */ /* 0x0007e2000c101b0c */
[----:B------:R-:W-:Y:S01]  /*06d0*/  IMAD.X R23, RZ, RZ, R23, P6 ;  /* 0x000000ffff177224 */ /* 0x000fe200030e0617 */
[----:B0-----:R-:W-:Y:S02]  /*06e0*/  IADD3 R25, P5, PT, R15, UR14, RZ ;  /* 0x0000000e0f197c10 */ /* 0x001fe4000ffbe0ff */
[----:B------:R0:W-:Y:S02]  /*06f0*/  @!P4 STG.E.64 desc[UR12][R10.64], R12 ;  /* 0x0000000c0a00c986 */ /* 0x0001e4000c101b0c */
[C---:B------:R-:W-:Y:S01]  /*0700*/  IADD3 R27, P4, PT, R25.reuse, UR14, RZ ;  /* 0x0000000e191b7c10 */ /* 0x040fe2000ff9e0ff */
[----:B--2---:R-:W-:Y:S01]  /*0710*/  IMAD.X R19, RZ, RZ, R23, P5 ;  /* 0x000000ffff137224 */ /* 0x004fe200028e0617 */
[-C--:B------:R-:W-:Y:S01]  /*0720*/  ISETP.GE.U32.AND P0, PT, R25, R22.reuse, PT ;  /* 0x000000161900720c */ /* 0x080fe20003f06070 */
[----:B------:R-:W-:Y:S01]  /*0730*/  IMAD.U32 R25, RZ, RZ, UR10 ;  /* 0x0000000aff197e24 */ /* 0x000fe2000f8e00ff */
[----:B------:R-:W-:Y:S01]  /*0740*/  ISETP.GE.U32.AND P5, PT, R27, R22, PT ;  /* 0x000000161b00720c */ /* 0x000fe20003fa6070 */
[----:B------:R-:W-:Y:S01]  /*0750*/  IMAD.U32 R27, RZ, RZ, UR10 ;  /* 0x0000000aff1b7e24 */ /* 0x000fe2000f8e00ff */
[----:B------:R-:W-:-:S02]  /*0760*/  ISETP.GE.AND.EX P0, PT, R19, R20, PT, P0 ;  /* 0x000000141300720c */ /* 0x000fc40003f06300 */
[----:B------:R-:W-:Y:S01]  /*0770*/  LEA R18, P6, R25, R6, 0x3 ;  /* 0x0000000619127211 */ /* 0x000fe200078c18ff */
[----:B---3--:R-:W-:Y:S01]  /*0780*/  IMAD.X R17, RZ, RZ, R19, P4 ;  /* 0x000000ffff117224 */ /* 0x008fe200020e0613 */
[----:B------:R-:W-:Y:S02]  /*0790*/  ISETP.GE.U32.AND P4, PT, R15, R22, PT ;  /* 0x000000160f00720c */ /* 0x000fe40003f86070 */
[----:B------:R-:W-:Y:S02]  /*07a0*/  LEA.HI.X R19, R27, R7, RZ, 0x3, P6 ;  /* 0x000000071b137211 */ /* 0x000fe400030f1cff */
[----:B0-----:R-:W-:Y:S02]  /*07b0*/  CS2R R10, SRZ ;  /* 0x00000000000a7805 */ /* 0x001fe4000001ff00 */
[----:B------:R-:W-:Y:S02]  /*07c0*/  LEA R12, P6, R15, R8, 0x3 ;  /* 0x000000080f0c7211 */ /* 0x000fe400078c18ff */
[----:B------:R-:W-:-:S02]  /*07d0*/  ISETP.GE.AND.EX P5, PT, R17, R20, PT, P5 ;  /* 0x000000141100720c */ /* 0x000fc40003fa6350 */
[----:B------:R-:W-:Y:S02]  /*07e0*/  ISETP.GE.AND.EX P4, PT, R23, R20, PT, P4 ;  /* 0x000000141700720c */ /* 0x000fe40003f86340 */
[----:B------:R-:W-:Y:S01]  /*07f0*/  LEA.HI.X R13, R15, R9, R23, 0x3, P6 ;  /* 0x000000090f0d7211 */ /* 0x000fe200030f1c17 */
[----:B------:R-:W-:Y:S10]  /*0800*/  @P3 BRA `(.L_x_4474) ;  /* 0x0000000000243947 */ /* 0x000ff40003800000 */
[----:B-1---5:R-:W-:Y:S02]  /*0810*/  IMAD R5, R5, UR16, RZ ;  /* 0x0000001005057c24 */ /* 0x022fe4000f8e02ff */
[----:B------:R-:W-:Y:S02]  /*0820*/  IMAD.U32 R17, RZ, RZ, UR11 ;  /* 0x0000000bff117e24 */ /* 0x000fe4000f8e00ff */
[----:B------:R-:W-:-:S04]  /*0830*/  IMAD.WIDE.U32 R14, R4, UR16, RZ ;  /* 0x00000010040e7c25 */ /* 0x000fc8000f8e00ff */
[----:B------:R-:W-:Y:S01]  /*0840*/  IMAD R5, R4, UR17, R5 ;  /* 0x0000001104057c24 */ /* 0x000fe2000f8e0205 */
[----:B------:R-:W-:Y:S01]  /*0850*/  IADD3 R4, P3, P6, R17, UR11, R6 ;  /* 0x0000000b11047c10 */ /* 0x000fe2000fe7e006 */
[----:B------:R-:W-:Y:S02]  /*0860*/  IMAD.U32 R23, RZ, RZ, UR15 ;  /* 0x0000000fff177e24 */ /* 0x000fe4000f8e00ff */
[----:B------:R-:W-:-:S03]  /*0870*/  IMAD.IADD R15, R15, 0x1, R5 ;  /* 0x000000010f0f7824 */ /* 0x000fc600078e0205 */
[----:B------:R-:W-:-:S05]  /*0880*/  IADD3.X R5, PT, PT, R23, UR15, R7, P3, P6 ;  /* 0x0000000f17057c10 */ /* 0x000fca0009fec407 */
[----:B------:R0:W-:Y:S02]  /*0890*/  STG.E.64 desc[UR12][R4.64], R14 ;  /* 0x0000000e04007986 */ /* 0x0001e4000c101b0c */
.L_x_4474:
[----:B-1----:R-:W-:Y:S05]  /*08a0*/  BSYNC.RECONVERGENT B0 ;  /* 0x0000000000007941 */ /* 0x002fea0003800200 */
.L_x_4473:
[----:B------:R-:W-:Y:S04]  /*08b0*/  BSSY.RECONVERGENT B0, `(.L_x_4475) ;  /* 0x000000d000007945 */ /* 0x000fe80003800200 */
[----:B------:R-:W-:Y:S05]  /*08c0*/  @P2 BRA `(.L_x_4476) ;  /* 0x00000000002c2947 */ /* 0x000fea0003800000 */
[----:B0----5:R-:W-:Y:S02]  /*08d0*/  IMAD.U32 R5, RZ, RZ, UR11 ;  /* 0x0000000bff057e24 */ /* 0x021fe4000f8e00ff */
[----:B------:R-:W-:Y:S02]  /*08e0*/  IMAD R3, R3, UR16, RZ ;  /* 0x0000001003037c24 */ /* 0x000fe4000f8e02ff */
[----:B------:R-:W-:Y:S01]  /*08f0*/  IMAD.U32 R15, RZ, RZ, UR15 ;  /* 0x0000000fff0f7e24 */ /* 0x000fe2000f8e00ff */
[----:B------:R-:W-:Y:S01]  /*0900*/  IADD3 R4, P2, P3, R5, UR11, R6 ;  /* 0x0000000b05047c10 */ /* 0x000fe2000fb5e006 */
[C---:B------:R-:W-:Y:S02]  /*0910*/  IMAD R5, R2.reuse, UR17, R3 ;  /* 0x0000001102057c24 */ /* 0x040fe4000f8e0203 */
[----:B------:R-:W-:Y:S01]  /*0920*/  IMAD.WIDE.U32 R2, R2, UR16, RZ ;  /* 0x0000001002027c25 */ /* 0x000fe2000f8e00ff */
[----:B------:R-:W-:Y:S02]  /*0930*/  IADD3.X R6, PT, PT, R15, UR15, R7, P2, P3 ;  /* 0x0000000f0f067c10 */ /* 0x000fe400097e6407 */
[----:B------:R-:W-:Y:S01]  /*0940*/  IADD3 R4, P2, PT, R4, UR11, RZ ;  /* 0x0000000b04047c10 */ /* 0x000fe2000ff5e0ff */
[----:B------:R-:W-:-:S03]  /*0950*/  IMAD.IADD R3, R3, 0x1, R5 ;  /* 0x0000000103037824 */ /* 0x000fc600078e0205 */
[----:B------:R-:W-:-:S05]  /*0960*/  IADD3.X R5, PT, PT, R6, UR15, RZ, P2, !PT ;  /* 0x0000000f06057c10 */ /* 0x000fca00097fe4ff */
[----:B------:R1:W-:Y:S04]  /*0970*/  STG.E.64 desc[UR12][R4.64], R2 ;  /* 0x0000000204007986 */ /* 0x0003e8000c101b0c */
.L_x_4476:
[----:B------:R-:W-:Y:S05]  /*0980*/  BSYNC.RECONVERGENT B0 ;  /* 0x0000000000007941 */ /* 0x000fea0003800200 */
.L_x_4475:
[----:B-1---5:R-:W-:Y:S01]  /*0990*/  IMAD.U32 R3, RZ, RZ, UR14 ;  /* 0x0000000eff037e24 */ /* 0x022fe2000f8e00ff */
[----:B0-----:R-:W-:Y:S01]  /*09a0*/  IADD3 R4, P2, PT, R12, UR11, RZ ;  /* 0x0000000b0c047c10 */ /* 0x001fe2000ff5e0ff */
        /* <DEDUP_REMOVED lines=13> */
[----:B0-----:R-:W-:Y:S02]  /*0a80*/  VIADD R19, R0, UR6 ;  /* 0x0000000600137c36 */ /* 0x001fe40008000000 */
[----:B-----5:R-:W-:Y:S02]  /*0a90*/  IMAD R11, R11, UR16, RZ ;  /* 0x000000100b0b7c24 */ /* 0x020fe4000f8e02ff */
[----:B------:R-:W-:Y:S01]  /*0aa0*/  IMAD.U32 R24, RZ, RZ, UR10 ;  /* 0x0000000aff187e24 */ /* 0x000fe2000f8e00ff */
[----:B------:R-:W-:Y:S01]  /*0ab0*/  LEA R23, P1, R19, R8, 0x3 ;  /* 0x0000000813177211 */ /* 0x000fe200078218ff */
[----:B------:R-:W-:-:S03]  /*0ac0*/  IMAD R11, R10, UR17, R11 ;  /* 0x000000110a0b7c24 */ /* 0x000fc6000f8e020b */
[----:B------:R-:W-:Y:S01]  /*0ad0*/  LEA.HI.X R21, R19, R9, R21, 0x3, P1 ;  /* 0x0000000913157211 */ /* 0x000fe200008f1c15 */
[----:B------:R-:W-:Y:S01]  /*0ae0*/  IMAD.WIDE.U32 R18, R10, UR16, RZ ;  /* 0x000000100a127c25 */ /* 0x000fe2000f8e00ff */
[----:B------:R-:W-:-:S03]  /*0af0*/  LEA R10, P1, R24, R23, 0x3 ;  /* 0x00000017180a7211 */ /* 0x000fc600078218ff */
[----:B------:R-:W-:Y:S01]  /*0b00*/  IMAD.IADD R19, R19, 0x1, R11 ;  /* 0x0000000113137824 */ /* 0x000fe200078e020b */
[----:B------:R-:W-:-:S05]  /*0b10*/  LEA.HI.X R11, R24, R21, RZ, 0x3, P1 ;  /* 0x00000015180b7211 */ /* 0x000fca00008f1cff */
[----:B------:R1:W-:Y:S04]  /*0b20*/  STG.E.64 desc[UR12][R10.64], R18 ;  /* 0x000000120a007986 */ /* 0x0003e8000c101b0c */
.L_x_4478:
[----:B------:R-:W-:Y:S05]  /*0b30*/  BSYNC.RECONVERGENT B0 ;  /* 0x0000000000007941 */ /* 0x000fea0003800200 */
.L_x_4477:
[----:B------:R-:W2:Y:S01]  /*0b40*/  @!P4 LDC.64 R24, c[0x0][0x10b0] ;  /* 0x00042c00ff18cb82 */ /* 0x000ea20000000a00 */
[----:B------:R-:W-:Y:S02]  /*0b50*/  UIADD3 UR4, UP0, UPT, UR4, 0x2, URZ ;  /* 0x0000000204047890 */ /* 0x000fe4000ff1e0ff */
[----:B------:R-:W-:Y:S02]  /*0b60*/  ULEA UR6, UP1, UR10, UR6, 0x1 ;  /* 0x000000060a067291 */ /* 0x000fe4000f8208ff */
[----:B------:R-:W-:Y:S02]  /*0b70*/  UIADD3.X UR5, UPT, UPT, URZ, UR5, URZ, UP0, !UPT ;  /* 0x00000005ff057290 */ /* 0x000fe400087fe4ff */
[----:B------:R-:W-:Y:S01]  /*0b80*/  UISETP.NE.U32.AND UP0, UPT, UR4, UR9, UPT ;  /* 0x000000090400728c */ /* 0x000fe2000bf05070 */
[----:B01----:R-:W0:Y:S01]  /*0b90*/  @!P0 LDC.64 R18, c[0x0][0x10b0] ;  /* 0x00042c00ff128b82 */ /* 0x003e220000000a00 */
[----:B------:R-:W-:Y:S02]  /*0ba0*/  ULEA.HI.X UR7, UR10, UR7, URZ, 0x1, UP1 ;  /* 0x000000070a077291 */ /* 0x000fe400088f0cff */
[----:B------:R-:W-:-:S05]  /*0bb0*/  UISETP.NE.AND.EX UP0, UPT, UR5, URZ, UPT, UP0 ;  /* 0x000000ff0500728c */ /* 0x000fca000bf05300 */
[----:B-----5:R-:W1:Y:S01]  /*0bc0*/  @!P5 LDC.64 R10, c[0x0][0x10b0] ;  /* 0x00042c00ff0adb82 */ /* 0x020e620000000a00 */
[----:B--2---:R-:W-:Y:S02]  /*0bd0*/  @!P4 IMAD R17, R17, R24, RZ ;  /* 0x000000181111c224 */ /* 0x004fe400078e02ff */
[----:B0-----:R-:W-:Y:S02]  /*0be0*/  @!P0 IMAD R21, R15, R18, RZ ;  /* 0x000000120f158224 */ /* 0x001fe400078e02ff */
[C---:B------:R-:W-:Y:S02]  /*0bf0*/  @!P4 IMAD R15, R16.reuse, R25, R17 ;  /* 0x00000019100fc224 */ /* 0x040fe400078e0211 */
[----:B------:R-:W-:-:S04]  /*0c00*/  @!P4 IMAD.WIDE.U32 R16, R16, R24, RZ ;  /* 0x000000181010c225 */ /* 0x000fc800078e00ff */
[----:B-1----:R-:W-:Y:S02]  /*0c10*/  @!P5 IMAD R23, R7, R10, RZ ;  /* 0x0000000a0717d224 */ /* 0x002fe400078e02ff */
[C---:B------:R-:W-:Y:S02]  /*0c20*/  @!P0 IMAD R7, R14.reuse, R19, R21 ;  /* 0x000000130e078224 */ /* 0x040fe400078e0215 */
[----:B------:R-:W-:-:S04]  /*0c30*/  @!P0 IMAD.WIDE.U32 R24, R14, R18, RZ ;  /* 0x000000120e188225 */ /* 0x000fc800078e00ff */
[----:B------:R-:W-:-:S04]  /*0c40*/  @!P5 IMAD.WIDE.U32 R18, R6, R10, RZ ;  /* 0x0000000a0612d225 */ /* 0x000fc800078e00ff */
[----:B------:R-:W-:Y:S02]  /*0c50*/  @!P5 IMAD R11, R6, R11, R23 ;  /* 0x0000000b060bd224 */ /* 0x000fe400078e0217 */
[----:B------:R-:W-:Y:S02]  /*0c60*/  @!P4 IMAD.IADD R17, R17, 0x1, R15 ;  /* 0x000000011111c824 */ /* 0x000fe400078e020f */
[----:B------:R-:W-:Y:S02]  /*0c70*/  @!P0 IMAD.IADD R25, R25, 0x1, R7 ;  /* 0x0000000119198824 */ /* 0x000fe400078e0207 */
[----:B------:R-:W-:Y:S01]  /*0c80*/  @!P5 IMAD.IADD R19, R19, 0x1, R11 ;  /* 0x000000011313d824 */ /* 0x000fe200078e020b */
[----:B------:R2:W-:Y:S04]  /*0c90*/  @!P4 STG.E.64 desc[UR12][R12.64], R16 ;  /* 0x000000100c00c986 */ /* 0x0005e8000c101b0c */
[----:B------:R2:W-:Y:S04]  /*0ca0*/  @!P0 STG.E.64 desc[UR12][R4.64], R24 ;  /* 0x0000001804008986 */ /* 0x0005e8000c101b0c */
[----:B------:R2:W-:Y:S01]  /*0cb0*/  @!P5 STG.E.64 desc[UR12][R2.64], R18 ;  /* 0x000000120200d986 */ /* 0x0005e2000c101b0c */
[----:B------:R-:W-:Y:S05]  /*0cc0*/  BRA.U UP0, `(.L_x_4479) ;  /* 0xfffffff500947547 */ /* 0x000fea000b83ffff */
.L_x_4472:
[----:B------:R-:W-:-:S04]  /*0cd0*/  ULOP3.LUT UR11, UR8, 0x1, URZ, 0xc0, !UPT ;  /* 0x00000001080b7892 */ /* 0x000fc8000f8ec0ff */
[----:B------:R-:W-:-:S06]  /*0ce0*/  UISETP.NE.U32.AND UP0, UPT, UR11, 0x1, UPT ;  /* 0x000000010b00788c */ /* 0x000fcc000bf05070 */
[----:B------:R-:W-:-:S13]  /*0cf0*/  PLOP3.LUT P0, PT, PT, PT, UP0, 0x80, 0x8 ;  /* 0x000000000008781c */ /* 0x000fda0003f0f008 */
[----:B------:R-:W-:Y:S05]  /*0d00*/  @!P0 EXIT ;  /* 0x000000000000894d */ /* 0x000fea0003800000 */
[----:B0-2---:R-:W-:Y:S01]  /*0d10*/  IADD3 R3, P0, PT, R0, UR6, RZ ;  /* 0x0000000600037c10 */ /* 0x005fe2000ff1e0ff */
[----:B------:R-:W-:Y:S01]  /*0d20*/  USHF.L.U32 UR4, UR14, 0x3, URZ ;  /* 0x000000030e047899 */ /* 0x000fe200080006ff */
[----:B------:R-:W-:Y:S01]  /*0d30*/  CS2R R16, SRZ ;  /* 0x0000000000107805 */ /* 0x000fe2000001ff00 */
[----:B------:R-:W-:Y:S02]  /*0d40*/  USHF.R.U32.HI UR5, URZ, 0x1d, UR14 ;  /* 0x0000001dff057899 */ /* 0x000fe4000801160e */
[C---:B------:R-:W-:Y:S01]  /*0d50*/  IADD3 R7, P1, PT, R3.reuse, UR14, RZ ;  /* 0x0000000e03077c10 */ /* 0x040fe2000ff3e0ff */
[----:B------:R-:W-:Y:S01]  /*0d60*/  IMAD.X R5, RZ, RZ, UR7, P0 ;  /* 0x00000007ff057e24 */ /* 0x000fe200080e06ff */
[C---:B------:R-:W-:Y:S02]  /*0d70*/  LEA R2, P2, R3.reuse, R8, 0x3 ;  /* 0x0000000803027211 */ /* 0x040fe400078418ff */
[----:B------:R-:W-:Y:S02]  /*0d80*/  CS2R R14, SRZ ;  /* 0x00000000000e7805 */ /* 0x000fe4000001ff00 */
[----:B------:R-:W-:-:S02]  /*0d90*/  ISETP.GE.U32.AND P0, PT, R3, R22, PT ;  /* 0x000000160300720c */ /* 0x000fc40003f06070 */
[----:B------:R-:W-:Y:S02]  /*0da0*/  CS2R R12, SRZ ;  /* 0x00000000000c7805 */ /* 0x000fe4000001ff00 */
[--C-:B------:R-:W-:Y:S01]  /*0db0*/  LEA.HI.X R3, R3, R9, R5.reuse, 0x3, P2 ;  /* 0x0000000903037211 */ /* 0x100fe200010f1c05 */
[----:B------:R-:W-:Y:S01]  /*0dc0*/  IMAD.U32 R9, RZ, RZ, UR14 ;  /* 0x0000000eff097e24 */ /* 0x000fe2000f8e00ff */
[----:B------:R-:W-:Y:S01]  /*0dd0*/  ISETP.GE.AND.EX P0, PT, R5, R20, PT, P0 ;  /* 0x000000140500720c */ /* 0x000fe20003f06300 */
[----:B------:R-:W-:Y:S01]  /*0de0*/  IMAD.X R5, RZ, RZ, R5, P1 ;  /* 0x000000ffff057224 */ /* 0x000fe200008e0605 */
[----:B------:R-:W-:Y:S01]  /*0df0*/  IADD3 R11, P3, PT, R7, UR14, RZ ;  /* 0x0000000e070b7c10 */ /* 0x000fe2000ff7e0ff */
[----:B------:R-:W-:Y:S01]  /*0e00*/  IMAD.WIDE.U32 R8, R9, 0x8, R2 ;  /* 0x0000000809087825 */ /* 0x000fe200078e0002 */
[-C--:B------:R-:W-:Y:S02]  /*0e10*/  ISETP.GE.U32.AND P2, PT, R7, R22.reuse, PT ;  /* 0x000000160700720c */ /* 0x080fe40003f46070 */
[----:B------:R-:W-:-:S02]  /*0e20*/  ISETP.GE.U32.AND P5, PT, R11, R22, PT ;  /* 0x000000160b00720c */ /* 0x000fc40003fa6070 */
[----:B------:R-:W-:Y:S01]  /*0e30*/  ISETP.GE.AND.EX P2, PT, R5, R20, PT, P2 ;  /* 0x000000140500720c */ /* 0x000fe20003f46320 */
[----:B------:R-:W-:Y:S01]  /*0e40*/  IMAD.X R5, RZ, RZ, R5, P3 ;  /* 0x000000ffff057224 */ /* 0x000fe200018e0605 */
[----:B------:R-:W-:-:S03]  /*0e50*/  IADD3 R7, P4, PT, R11, UR14, RZ ;  /* 0x0000000e0b077c10 */ /* 0x000fc6000ff9e0ff */
[----:B------:R-:W2:Y:S01]  /*0e60*/  @!P0 LDG.E.64 R16, desc[UR12][R2.64] ;  /* 0x0000000c02108981 */ /* 0x000ea2000c1e1b00 */
[----:B------:R-:W-:Y:S01]  /*0e70*/  ISETP.GE.AND.EX P3, PT, R5, R20, PT, P5 ;  /* 0x000000140500720c */ /* 0x000fe20003f66350 */
[----:B------:R-:W-:Y:S01]  /*0e80*/  IMAD.X R5, RZ, RZ, R5, P4 ;  /* 0x000000ffff057224 */ /* 0x000fe200020e0605 */
[----:B------:R-:W-:Y:S02]  /*0e90*/  IADD3 R6, P5, PT, R8, UR4, RZ ;  /* 0x0000000408067c10 */ /* 0x000fe4000ffbe0ff */
[----:B------:R-:W-:Y:S02]  /*0ea0*/  ISETP.GE.U32.AND P1, PT, R7, R22, PT ;  /* 0x000000160700720c */ /* 0x000fe40003f26070 */
[----:B------:R-:W-:Y:S01]  /*0eb0*/  IADD3.X R7, PT, PT, R9, UR5, RZ, P5, !PT ;  /* 0x0000000509077c10 */ /* 0x000fe2000affe4ff */
[----:B------:R-:W3:Y:S01]  /*0ec0*/  @!P2 LDG.E.64 R14, desc[UR12][R8.64] ;  /* 0x0000000c080ea981 */ /* 0x000ee2000c1e1b00 */
[----:B------:R-:W-:Y:S02]  /*0ed0*/  ISETP.GE.AND.EX P1, PT, R5, R20, PT, P1 ;  /* 0x000000140500720c */ /* 0x000fe40003f26310 */
[----:B------:R-:W-:-:S03]  /*0ee0*/  IADD3 R4, P4, PT, R6, UR4, RZ ;  /* 0x0000000406047c10 */ /* 0x000fc6000ff9e0ff */
[----:B------:R-:W4:Y:S01]  /*0ef0*/  @!P3 LDG.E.64 R12, desc[UR12][R6.64] ;  /* 0x0000000c060cb981 */ /* 0x000f22000c1e1b00 */
[----:B------:R-:W-:Y:S02]  /*0f00*/  CS2R R10, SRZ ;  /* 0x00000000000a7805 */ /* 0x000fe4000001ff00 */
[----:B------:R-:W-:Y:S01]  /*0f10*/  IADD3.X R5, PT, PT, R7, UR5, RZ, P4, !PT ;  /* 0x0000000507057c10 */ /* 0x000fe2000a7fe4ff */
[----:B------:R-:W2:Y:S04]  /*0f20*/  LDCU.64 UR4, c[0x0][0x10b0] ;  /* 0x00021600ff0477ac */ /* 0x000ea80008000a00 */
[----:B------:R-:W5:Y:S01]  /*0f30*/  @!P1 LDG.E.64 R10, desc[UR12][R4.64] ;  /* 0x0000000c040a9981 */ /* 0x000f62000c1e1b00 */
[----:B--2---:R-:W-:-:S04]  /*0f40*/  IMAD R17, R17, UR4, RZ ;  /* 0x0000000411117c24 */ /* 0x004fc8000f8e02ff */
[C---:B------:R-:W-:Y:S02]  /*0f50*/  IMAD R19, R16.reuse, UR5, R17 ;  /* 0x0000000510137c24 */ /* 0x040fe4000f8e0211 */
[----:B------:R-:W-:-:S04]  /*0f60*/  IMAD.WIDE.U32 R16, R16, UR4, RZ ;  /* 0x0000000410107c25 */ /* 0x000fc8000f8e00ff */
[----:B---3--:R-:W-:Y:S02]  /*0f70*/  IMAD R15, R15, UR4, RZ ;  /* 0x000000040f0f7c24 */ /* 0x008fe4000f8e02ff */
[----:B----4-:R-:W-:Y:S02]  /*0f80*/  IMAD R13, R13, UR4, RZ ;  /* 0x000000040d0d7c24 */ /* 0x010fe4000f8e02ff */
[C---:B------:R-:W-:Y:S02]  /*0f90*/  IMAD R21, R14.reuse, UR5, R15 ;  /* 0x000000050e157c24 */ /* 0x040fe4000f8e020f */
[----:B------:R-:W-:Y:S02]  /*0fa0*/  IMAD.IADD R17, R17, 0x1, R19 ;  /* 0x0000000111117824 */ /* 0x000fe400078e0213 */
[----:B------:R-:W-:-:S04]  /*0fb0*/  IMAD.WIDE.U32 R14, R14, UR4, RZ ;  /* 0x000000040e0e7c25 */ /* 0x000fc8000f8e00ff */
[C---:B------:R-:W-:Y:S02]  /*0fc0*/  IMAD R19, R12.reuse, UR5, R13 ;  /* 0x000000050c137c24 */ /* 0x040fe4000f8e020d */
[----:B------:R-:W-:-:S04]  /*0fd0*/  IMAD.WIDE.U32 R12, R12, UR4, RZ ;  /* 0x000000040c0c7c25 */ /* 0x000fc8000f8e00ff */
[----:B------:R-:W-:Y:S02]  /*0fe0*/  IMAD.IADD R15, R15, 0x1, R21 ;  /* 0x000000010f0f7824 */ /* 0x000fe400078e0215 */
[----:B-----5:R-:W-:Y:S02]  /*0ff0*/  IMAD R11, R11, UR4, RZ ;  /* 0x000000040b0b7c24 */ /* 0x020fe4000f8e02ff */
[----:B------:R-:W-:Y:S01]  /*1000*/  IMAD.IADD R13, R13, 0x1, R19 ;  /* 0x000000010d0d7824 */ /* 0x000fe200078e0213 */
[----:B------:R0:W-:Y:S01]  /*1010*/  @!P0 STG.E.64 desc[UR12][R2.64], R16 ;  /* 0x0000001002008986 */ /* 0x0001e2000c101b0c */
[C---:B------:R-:W-:Y:S02]  /*1020*/  IMAD R19, R10.reuse, UR5, R11 ;  /* 0x000000050a137c24 */ /* 0x040fe4000f8e020b */
[----:B------:R-:W-:Y:S01]  /*1030*/  IMAD.WIDE.U32 R10, R10, UR4, RZ ;  /* 0x000000040a0a7c25 */ /* 0x000fe2000f8e00ff */
[----:B------:R0:W-:Y:S04]  /*1040*/  @!P2 STG.E.64 desc[UR12][R8.64], R14 ;  /* 0x0000000e0800a986 */ /* 0x0001e8000c101b0c */
[----:B------:R0:W-:Y:S01]  /*1050*/  @!P3 STG.E.64 desc[UR12][R6.64], R12 ;  /* 0x0000000c0600b986 */ /* 0x0001e2000c101b0c */
[----:B------:R-:W-:Y:S05]  /*1060*/  @P1 EXIT ;  /* 0x000000000000194d */ /* 0x000fea0003800000 */
[----:B0-----:R-:W-:Y:S02]  /*1070*/  IMAD.IADD R3, R11, 0x1, R19 ;  /* 0x000000010b037824 */ /* 0x001fe400078e0213 */
[----:B------:R-:W-:-:S05]  /*1080*/  IMAD.MOV.U32 R2, RZ, RZ, R10 ;  /* 0x000000ffff027224 */ /* 0x000fca00078e000a */
[----:B------:R-:W-:Y:S01]  /*1090*/  STG.E.64 desc[UR12][R4.64], R2 ;  /* 0x0000000204007986 */ /* 0x000fe2000c101b0c */
[----:B------:R-:W-:Y:S05]  /*10a0*/  EXIT ;  /* 0x000000000000794d */ /* 0x000fea0003800000 */
.L_x_4471:
        /* <DEDUP_REMOVED lines=8> */
.L_x_4480:
[----:B--2---:R-:W-:-:S04]  /*1130*/  LEA R2, P0, R11, R8, 0x5 ;  /* 0x000000080b027211 */ /* 0x004fc800078028ff */
[----:B------:R-:W-:-:S05]  /*1140*/  LEA.HI.X R3, R11, R9, R0, 0x5, P0 ;  /* 0x000000090b037211 */ /* 0x000fca00000f2c00 */
[----:B------:R-:W1:Y:S01]  /*1150*/  LDG.E.ENL2.256 R12, R4, desc[UR12][R2.64] ;  /* 0xfe00000c0204797e */ /* 0x000e62000812190c */
[----:B0-----:R-:W-:-:S05]  /*1160*/  IADD3 R11, P0, PT, R11, UR4, RZ ;  /* 0x000000040b0b7c10 */ /* 0x001fca000ff1e0ff */
[----:B------:R-:W-:Y:S01]  /*1170*/  IMAD.X R0, RZ, RZ, R0, P0 ;  /* 0x000000ffff007224 */ /* 0x000fe200000e0600 */
[----:B------:R-:W-:-:S04]  /*1180*/  LOP3.LUT P0, RZ, R11, 0xffffc000, RZ, 0xc0, !PT ;  /* 0xffffc0000bff7812 */ /* 0x000fc8000780c0ff */
[----:B------:R-:W-:Y:S01]  /*1190*/  LOP3.LUT P0, RZ, R0, 0x3fffffff, RZ, 0xc0, P0 ;  /* 0x3fffffff00ff7812 */ /* 0x000fe2000000c0ff */
[----:B-1----:R-:W-:Y:S02]  /*11a0*/  IMAD R5, R5, UR6, RZ ;  /* 0x0000000605057c24 */ /* 0x002fe4000f8e02ff */
[----:B------:R-:W-:Y:S02]  /*11b0*/  IMAD R7, R7, UR6, RZ ;  /* 0x0000000607077c24 */ /* 0x000fe4000f8e02ff */
[----:B------:R-:W-:Y:S02]  /*11c0*/  IMAD R13, R13, UR6, RZ ;  /* 0x000000060d0d7c24 */ /* 0x000fe4000f8e02ff */
[----:B------:R-:W-:Y:S02]  /*11d0*/  IMAD R15, R15, UR6, RZ ;  /* 0x000000060f0f7c24 */ /* 0x000fe4000f8e02ff */
[----:B------:R-:W-:-:S04]  /*11e0*/  IMAD.WIDE.U32 R16, R4, UR6, RZ ;  /* 0x0000000604107c25 */ /* 0x000fc8000f8e00ff */
[----:B------:R-:W-:Y:S02]  /*11f0*/  IMAD R5, R4, UR7, R5 ;  /* 0x0000000704057c24 */ /* 0x000fe4000f8e0205 */
[----:B------:R-:W-:Y:S02]  /*1200*/  IMAD R19, R6, UR7, R7 ;  /* 0x0000000706137c24 */ /* 0x000fe4000f8e0207 */
[----:B------:R-:W-:Y:S02]  /*1210*/  IMAD R21, R12, UR7, R13 ;  /* 0x000000070c157c24 */ /* 0x000fe4000f8e020d */
[----:B------:R-:W-:Y:S02]  /*1220*/  IMAD R23, R14, UR7, R15 ;  /* 0x000000070e177c24 */ /* 0x000fe4000f8e020f */
[----:B------:R-:W-:-:S04]  /*1230*/  IMAD.WIDE.U32 R6, R6, UR6, RZ ;  /* 0x0000000606067c25 */ /* 0x000fc8000f8e00ff */
[----:B------:R-:W-:-:S04]  /*1240*/  IMAD.WIDE.U32 R12, R12, UR6, RZ ;  /* 0x000000060c0c7c25 */ /* 0x000fc8000f8e00ff */
[----:B------:R-:W-:-:S04]  /*1250*/  IMAD.WIDE.U32 R14, R14, UR6, RZ ;  /* 0x000000060e0e7c25 */ /* 0x000fc8000f8e00ff */
[----:B------:R-:W-:Y:S02]  /*1260*/  IMAD.IADD R5, R17, 0x1, R5 ;  /* 0x0000000111057824 */ /* 0x000fe400078e0205 */
[----:B------:R-:W-:Y:S02]  /*1270*/  IMAD.IADD R7, R7, 0x1, R19 ;  /* 0x0000000107077824 */ /* 0x000fe400078e0213 */
[----:B------:R-:W-:Y:S02]  /*1280*/  IMAD.IADD R13, R13, 0x1, R21 ;  /* 0x000000010d0d7824 */ /* 0x000fe400078e0215 */
[----:B------:R-:W-:Y:S02]  /*1290*/  IMAD.IADD R15, R15, 0x1, R23 ;  /* 0x000000010f0f7824 */ /* 0x000fe400078e0217 */
[----:B------:R-:W-:Y:S02]  /*12a0*/  IMAD.MOV.U32 R4, RZ, RZ, R16 ;  /* 0x000000ffff047224 */ /* 0x000fe400078e0010 */
[----:B------:R-:W-:-:S03]  /*12b0*/  IMAD.SHL.U32 R17, R11, 0x4, RZ ;  /* 0x000000040b117824 */ /* 0x000fc600078e00ff */
[----:B------:R2:W-:Y:S02]  /*12c0*/  STG.E.ENL2.256 desc[UR12][R2.64], R4, R12 ;  /* 0xf8000004020c797f */ /* 0x0005e4000f12180c */
[----:B------:R-:W-:Y:S02]  /*12d0*/  ISETP.LT.U32.AND P1, PT, R17, R22, PT ;  /* 0x000000161100720c */ /* 0x000fe40003f21070 */
[----:B------:R-:W-:-:S04]  /*12e0*/  SHF.L.U64.HI R17, R11, 0x2, R0 ;  /* 0x000000020b117819 */ /* 0x000fc80000010200 */
[----:B------:R-:W-:-:S13]  /*12f0*/  ISETP.LT.AND.EX P1, PT, R17, R20, PT, P1 ;  /* 0x000000141100720c */ /* 0x000fda0003f21310 */
[----:B------:R-:W-:Y:S05]  /*1300*/  @!P0 BRA P1, `(.L_x_4480) ;  /* 0xfffffffc00888947 */ /* 0x000fea000083ffff */
[----:B------:R-:W-:Y:S05]  /*1310*/  EXIT ;  /* 0x000000000000794d */ /* 0x000fea0003800000 */
        .weak           $__internal_101_$__cuda_sm20_div_u16
        .type           $__internal_101_$__cuda_sm20_div_u16,@function
        .size           $__internal_101_$__cuda_sm20_div_u16,(.L_x_4859 - $__internal_101_$__cuda_sm20_div_u16)
$__internal_101_$__cuda_sm20_div_u16:
        /* <DEDUP_REMOVED lines=19> */
[----:B------:R-:W-:Y:S05]  /*1450*/  RET.REL.NODEC R2 `(_ZN2at6native57_GLOBAL__N__f3eca4a2_24_ForeachBinaryOpScalar_cu_86b9896c25multi_tensor_apply_kernelINS1_18TensorListMetadataILi1EEENS1_21BinaryOpScalarFunctorIlLi1ELi1ELi0EEEJSt10multipliesIlElEEEvT_T0_DpT1_) ;  /* 0xffffffe802e87950 */ /* 0x000fea0003c3ffff */
.L_x_4481:
        /* <DEDUP_REMOVED lines=10> */
.L_x_4859:


//--------------------- .text._ZN2at6native57_GLOBAL__N__f3eca4a2_24_ForeachBinaryOpScalar_cu_86b9896c25multi_tensor_apply_kernelINS1_18TensorListMetadataILi1EEENS1_21BinaryOpScalarFunctorIiLi1ELi1ELi0EEEJSt10multipliesIiEiEEEvT_T0_DpT1_ --------------------------
	.section	.text._ZN2at6native57_GLOBAL__N__f3eca4a2_24_ForeachBinaryOpScalar_cu_86b9896c25multi_tensor_apply_kernelINS1_18TensorListMetadataILi1EEENS1_21BinaryOpScalarFunctorIiLi1ELi1ELi0EEEJSt10multipliesIiEiEEEvT_T0_DpT1_,"ax",@progbits
	.align	128
.text._ZN2at6native57_GLOBAL__N__f3eca4a2_24_ForeachBinaryOpScalar_cu_86b9896c25multi_tensor_apply_kernelINS1_18TensorListMetadataILi1EEENS1_21BinaryOpScalarFunctorIiLi1ELi1ELi0EEEJSt10multipliesIiEiEEEvT_T0_DpT1_:
        .type           _ZN2at6native57_GLOBAL__N__f3eca4a2_24_ForeachBinaryOpScalar_cu_86b9896c25multi_tensor_apply_kernelINS1_18TensorListMetadataILi1EEENS1_21BinaryOpScalarFunctorIiLi1ELi1ELi0EEEJSt10multipliesIiEiEEEvT_T0_DpT1_,@function
        .size           _ZN2at6native57_GLOBAL__N__f3eca4a2_24_ForeachBinaryOpScalar_cu_86b9896c25multi_tensor_apply_kernelINS1_18TensorListMetadataILi1EEENS1_21BinaryOpScalarFunctorIiLi1ELi1ELi0EEEJSt10multipliesIiEiEEEvT_T0_DpT1_,(.L_x_4861 - _ZN2at6native57_GLOBAL__N__f3eca4a2_24_ForeachBinaryOpScalar_cu_86b9896c25multi_tensor_apply_kernelINS1_18TensorListMetadataILi1EEENS1_21BinaryOpScalarFunctorIiLi1ELi1ELi0EEEJSt10multipliesIiEiEEEvT_T0_DpT1_)
        .other          _ZN2at6native57_GLOBAL__N__f3eca4a2_24_ForeachBinaryOpScalar_cu_86b9896c25multi_tensor_apply_kernelINS1_18TensorListMetadataILi1EEENS1_21BinaryOpScalarFunctorIiLi1ELi1ELi0EEEJSt10multipliesIiEiEEEvT_T0_DpT1_,@"STO_CUDA_ENTRY STV_DEFAULT"
_ZN2at6native57_GLOBAL__N__f3eca4a2_24_ForeachBinaryOpScalar_cu_86b9896c25multi_tensor_apply_kernelINS1_18TensorListMetadataILi1EEENS1_21BinaryOpScalarFunctorIiLi1ELi1ELi0EEEJSt10multipliesIiEiEEEvT_T0_DpT1_:
        /* <DEDUP_REMOVED lines=35> */
[----:B------:R-:W-:Y:S05]  /*0230*/  CALL.REL.NOINC `($__internal_102_$__cuda_sm20_div_u16) ;  /* 0x0000000800e87944 */ /* 0x000fea0003c00000 */
        /* <DEDUP_REMOVED lines=14> */
.L_x_4486:
        /* <DEDUP_REMOVED lines=31> */
[----:B--2---:R-:W-:Y:S02]  /*0510*/  @!P1 IMAD R27, R23, R26, RZ ;  /* 0x0000001a171b9224 */ /* 0x004fe400078e02ff */
[----:B------:R-:W-:Y:S01]  /*0520*/  IMAD.SHL.U32 R23, R17, 0x4, RZ ;  /* 0x0000000411177824 */ /* 0x000fe200078e00ff */
[----:B------:R-:W4:Y:S02]  /*0530*/  @!P0 LDC R26, c[0x0][0x10ac] ;  /* 0x00042b00ff1a8b82 */ /* 0x000f240000000800 */
[----:B------:R2:W-:Y:S02]  /*0540*/  @!P1 STG.E desc[UR6][R6.64], R27 ;  /* 0x0000001b06009986 */ /* 0x0005e4000c101906 */
[----:B------:R-:W-:-:S04]  /*0550*/  IADD3 R29, P4, PT, R23, R12, RZ ;  /* 0x0000000c171d7210 */ /* 0x000fc80007f9e0ff */
[----:B------:R-:W-:Y:S01]  /*0560*/  ISETP.GE.U32.AND P1, PT, R29, R0, PT ;  /* 0x000000001d00720c */ /* 0x000fe20003f26070 */
[--C-:B------:R-:W-:Y:S01]  /*0570*/  IMAD.X R12, RZ, RZ, R13.reuse, P4 ;  /* 0x000000ffff0c7224 */ /* 0x100fe200020e060d */
[----:B------:R-:W1:Y:S01]  /*0580*/  @!P2 LDC R29, c[0x0][0x10ac] ;  /* 0x00042b00ff1dab82 */ /* 0x000e620000000800 */
[----:B---3--:R-:W-:Y:S01]  /*0590*/  @!P3 IMAD R24, R24, R25, RZ ;  /* 0x000000191818b224 */ /* 0x008fe200078e02ff */
        /* <DEDUP_REMOVED lines=8> */
[----:B------:R-:W-:Y:S01]  /*0620*/  ISETP.GE.U32.AND P4, PT, R4, R0, PT ;  /* 0x000000000400720c */ /* 0x000fe20003f86070 */
[----:B----4-:R-:W-:Y:S01]  /*0630*/  @!P0 IMAD R28, R9, R26, RZ ;  /* 0x0000001a091c8224 */ /* 0x010fe200078e02ff */
        /* <DEDUP_REMOVED lines=8> */
[----:B-1----:R-:W-:Y:S01]  /*06c0*/  @!P2 IMAD R29, R8, R29, RZ ;  /* 0x0000001d081da224 */ /* 0x002fe200078e02ff */
        /* <DEDUP_REMOVED lines=18> */
[----:B---3--:R-:W-:-:S05]  /*07f0*/  @!P1 IMAD R25, R26, R25, RZ ;  /* 0x000000191a199224 */ /* 0x008fca00078e02ff */
[----:B------:R1:W-:Y:S01]  /*0800*/  @!P1 STG.E desc[UR6][R6.64], R25 ;  /* 0x0000001906009986 */ /* 0x0003e2000c101906 */
[----:B0-----:R-:W-:Y:S02]  /*0810*/  @!P4 IMAD R13, R24, R13, RZ ;  /* 0x0000000d180dc224 */ /* 0x001fe400078e02ff */
[----:B--2---:R-:W-:Y:S01]  /*0820*/  @!P5 IMAD R15, R15, R12, RZ ;  /* 0x0000000c0f0fd224 */ /* 0x004fe200078e02ff */
[----:B------:R-:W-:Y:S06]  /*0830*/  @P0 BRA `(.L_x_4485) ;  /* 0x0000000000200947 */ /* 0x000fec0003800000 */
[----:B-1----:R-:W-:Y:S01]  /*0840*/  IADD3 R4, P0, P1, R17, R19, R18 ;  /* 0x0000001311047210 */ /* 0x002fe2000791e012 */
[----:B-----5:R-:W-:-:S03]  /*0850*/  IMAD R7, R14, UR8, RZ ;  /* 0x000000080e077c24 */ /* 0x020fc6000f8e02ff */
[----:B------:R-:W-:Y:S02]  /*0860*/  IADD3 R5, P2, PT, R23, R4, RZ ;  /* 0x0000000417057210 */ /* 0x000fe40007f5e0ff */
[----:B------:R-:W-:Y:S02]  /*0870*/  IADD3.X R6, PT, PT, RZ, R20, RZ, P0, P1 ;  /* 0x00000014ff067210 */ /* 0x000fe400007e24ff */
[----:B------:R-:W-:-:S03]  /*0880*/  LEA R4, P0, R5, R2, 0x2 ;  /* 0x0000000205047211 */ /* 0x000fc600078010ff */
[----:B------:R-:W-:-:S05]  /*0890*/  IMAD.X R6, RZ, RZ, R6, P2 ;  /* 0x000000ffff067224 */ /* 0x000fca00010e0606 */
[----:B------:R-:W-:-:S05]  /*08a0*/  LEA.HI.X R5, R5, R3, R6, 0x2, P0 ;  /* 0x0000000305057211 */ /* 0x000fca00000f1406 */
[----:B------:R0:W-:Y:S02]  /*08b0*/  STG.E desc[UR6][R4.64], R7 ;  /* 0x0000000704007986 */ /* 0x0001e4000c101906 */
.L_x_4485:
[----:B------:R-:W-:Y:S05]  /*08c0*/  BSYNC.RECONVERGENT B0 ;  /* 0x0000000000007941 */ /* 0x000fea0003800200 */
.L_x_4484:
        /* <DEDUP_REMOVED lines=9> */
.L_x_4483:
        /* <DEDUP_REMOVED lines=44> */
[----:B------:R-:W-:Y:S01]  /*0c20*/  STG.E desc[UR6][R8.64], R17 ;  /* 0x0000001108007986 */ /* 0x000fe2000c101906 */
[----:B------:R-:W-:Y:S05]  /*0c30*/  EXIT ;  /* 0x000000000000794d */ /* 0x000fea0003800000 */
.L_x_4482:
        /* <DEDUP_REMOVED lines=8> */
.L_x_4487:
        /* <DEDUP_REMOVED lines=18> */
        .weak           $__internal_102_$__cuda_sm20_div_u16
        .type           $__internal_102_$__cuda_sm20_div_u16,@function
        .size           $__internal_102_$__cuda_sm20_div_u16,(.L_x_4861 - $__internal_102_$__cuda_sm20_div_u16)
$__internal_102_$__cuda_sm20_div_u16:
        /* <DEDUP_REMOVED lines=18> */
[----:B------:R-:W-:Y:S06]  /*0f00*/  RET.REL.NODEC R6 `(_ZN2at6native57_GLOBAL__N__f3eca4a2_24_ForeachBinaryOpScalar_cu_86b9896c25multi_tensor_apply_kernelINS1_18TensorListMetadataILi1EEENS1_21BinaryOpScalarFunctorIiLi1ELi1ELi0EEEJSt10multipliesIiEiEEEvT_T0_DpT1_) ;  /* 0xfffffff0063c7950 */ /* 0x000fec0003c3ffff */
.L_x_4488:
        /* <DEDUP_REMOVED lines=15> */
.L_x_4861:


//--------------------- .text._ZN2at6native57_GLOBAL__N__f3eca4a2_24_ForeachBinaryOpScalar_cu_86b9896c25multi_tensor_apply_kernelINS1_18TensorListMetadataILi1EEENS1_21BinaryOpScalarFunctorIaLi1ELi1ELi0EEEJSt10multipliesIaEaEEEvT_T0_DpT1_ --------------------------
	.section	.text._ZN2at6native57_GLOBAL__N__f3eca4a2_24_ForeachBinaryOpScalar_cu_86b9896c25multi_tensor_apply_kernelINS1_18TensorListMetadataILi1EEENS1_21BinaryOpScalarFunctorIaLi1ELi1ELi0EEEJSt10multipliesIaEaEEEvT_T0_DpT1_,"ax",@progbits
	.align	128
.text._ZN2at6native57_GLOBAL__N__f3eca4a2_24_ForeachBinaryOpScalar_cu_86b9896c25multi_tensor_apply_kernelINS1_18TensorListMetadataILi1EEENS1_21BinaryOpScalarFunctorIaLi1ELi1ELi0EEEJSt10multipliesIaEaEEEvT_T0_DpT1_:
        .type           _ZN2at6native57_GLOBAL__N__f3eca4a2_24_ForeachBinaryOpScalar_cu_86b9896c25multi_tensor_apply_kernelINS1_18TensorListMetadataILi1EEENS1_21BinaryOpScalarFunctorIaLi1ELi1ELi0EEEJSt10multipliesIaEaEEEvT_T0_DpT1_,@function
        .size           _ZN2at6native57_GLOBAL__N__f3eca4a2_24_ForeachBinaryOpScalar_cu_86b9896c25multi_tensor_apply_kernelINS1_18TensorListMetadataILi1EEENS1_21BinaryOpScalarFunctorIaLi1ELi1ELi0EEEJSt10multipliesIaEaEEEvT_T0_DpT1_,(.L_x_4863 - _ZN2at6native57_GLOBAL__N__f3eca4a2_24_ForeachBinaryOpScalar_cu_86b9896c25multi_tensor_apply_kernelINS1_18TensorListMetadataILi1EEENS1_21BinaryOpScalarFunctorIaLi1ELi1ELi0EEEJSt10multipliesIaEaEEEvT_T0_DpT1_)
        .other          _ZN2at6native57_GLOBAL__N__f3eca4a2_24_ForeachBinaryOpScalar_cu_86b9896c25multi_tensor_apply_kernelINS1_18TensorListMetadataILi1EEENS1_21BinaryOpScalarFunctorIaLi1ELi1ELi0EEEJSt10multipliesIaEaEEEvT_T0_DpT1_,@"STO_CUDA_ENTRY STV_DEFAULT"
_ZN2at6native57_GLOBAL__N__f3eca4a2_24_ForeachBinaryOpScalar_cu_86b9896c25multi_tensor_apply_kernelINS1_18TensorListMetadataILi1EEENS1_21BinaryOpScalarFunctorIaLi1ELi1ELi0EEEJSt10multipliesIaEaEEEvT_T0_DpT1_:
        /* <DEDUP_REMOVED lines=37> */
[----:B------:R-:W-:Y:S05]  /*0250*/  CALL.REL.NOINC `($__internal_103_$__cuda_sm20_div_u16) ;  /* 0x0000001000047944 */ /* 0x000fea0003c00000 */
        /* <DEDUP_REMOVED lines=32> */
.L_x_4491:
        /* <DEDUP_REMOVED lines=10> */
[----:B------:R-:W-:Y:S02]  /*0500*/  IADD3 R3, P3, P5, R3, UR23, R2 ;  /* 0x0000001703037c10 */ /* 0x000fe4000fd7e002 */
[----:B------:R-:W-:Y:S01]  /*0510*/  PRMT R19, RZ, 0x7610, R19 ;  /* 0x00007610ff137816 */ /* 0x000fe20000000013 */
[----:B------:R-:W2:Y:S01]  /*0520*/  @!P2 LDG.E.U8 R18, desc[UR18][R6.64] ;  /* 0x000000120612a981 */ /* 0x000ea2000c1e1100 */
[----:B------:R-:W-:Y:S02]  /*0530*/  ISETP.GE.U32.AND P4, PT, R3, UR35, PT ;  /* 0x0000002303007c0c */ /* 0x000fe4000bf86070 */
[----:B------:R-:W-:Y:S02]  /*0540*/  IADD3.X R4, PT, PT, RZ, RZ, R0, P3, P5 ;  /* 0x000000ffff047210 */ /* 0x000fe40001fea400 */
[----:B------:R-:W-:-:S02]  /*0550*/  @!P0 IADD3 R8, P1, PT, R2, UR26, RZ ;  /* 0x0000001a02088c10 */ /* 0x000fc4000ff3e0ff */
[----:B------:R-:W-:Y:S02]  /*0560*/  ISETP.GE.AND.EX P4, PT, R4, UR36, PT, P4 ;  /* 0x0000002404007c0c */ /* 0x000fe4000bf86340 */
[----:B------:R-:W-:Y:S02]  /*0570*/  IADD3 R13, P5, PT, R3, UR23, RZ ;  /* 0x00000017030d7c10 */ /* 0x000fe4000ffbe0ff */
[----:B------:R-:W-:Y:S02]  /*0580*/  @!P0 IADD3.X R9, PT, PT, R0, UR27, RZ, P1, !PT ;  /* 0x0000001b00098c10 */ /* 0x000fe40008ffe4ff */
[----:B------:R-:W-:Y:S01]  /*0590*/  ISETP.GE.U32.AND P1, PT, R13, UR35, PT ;  /* 0x000000230d007c0c */ /* 0x000fe2000bf26070 */
[----:B------:R-:W-:Y:S01]  /*05a0*/  IMAD.X R11, RZ, RZ, R4, P5 ;  /* 0x000000ffff0b7224 */ /* 0x000fe200028e0604 */
[----:B------:R-:W-:Y:S01]  /*05b0*/  PRMT R10, RZ, 0x7610, R10 ;  /* 0x00007610ff0a7816 */ /* 0x000fe2000000000a */
[----:B------:R0:W3:Y:S04]  /*05c0*/  @!P0 LDG.E.U8 R19, desc[UR18][R8.64] ;  /* 0x0000001208138981 */ /* 0x0000e8000c1e1100 */
[----:B------:R-:W-:-:S02]  /*05d0*/  @!P4 IADD3 R14, P3, PT, R2, UR28, RZ ;  /* 0x0000001c020ecc10 */ /* 0x000fc4000ff7e0ff */
[----:B------:R-:W-:Y:S02]  /*05e0*/  ISETP.GE.AND.EX P1, PT, R11, UR36, PT, P1 ;  /* 0x000000240b007c0c */ /* 0x000fe4000bf26310 */
[----:B------:R-:W-:-:S05]  /*05f0*/  @!P4 IADD3.X R15, PT, PT, R0, UR14, RZ, P3, !PT ;  /* 0x0000000e000fcc10 */ /* 0x000fca0009ffe4ff */
[----:B------:R2:W4:Y:S01]  /*0600*/  @!P4 LDG.E.U8 R10, desc[UR18][R14.64] ;  /* 0x000000120e0ac981 */ /* 0x000522000c1e1100 */
[----:B------:R-:W-:-:S05]  /*0610*/  PRMT R5, RZ, 0x7610, R5 ;  /* 0x00007610ff057816 */ /* 0x000fca0000000005 */
[----:B------:R-:W-:-:S04]  /*0620*/  @!P1 IADD3 R16, P3, PT, R2, UR29, RZ ;  /* 0x0000001d02109c10 */ /* 0x000fc8000ff7e0ff */
[----:B------:R-:W-:-:S05]  /*0630*/  @!P1 IADD3.X R17, PT, PT, R0, UR12, RZ, P3, !PT ;  /* 0x0000000c00119c10 */ /* 0x000fca0009ffe4ff */
[----:B------:R1:W5:Y:S01]  /*0640*/  @!P1 LDG.E.U8 R5, desc[UR18][R16.64] ;  /* 0x0000001210059981 */ /* 0x000362000c1e1100 */
[----:B0-----:R-:W0:Y:S08]  /*0650*/  @!P2 LDC.S8 R9, c[0x0][0x10aa] ;  /* 0x00042a80ff09ab82 */ /* 0x001e300000000200 */
[----:B------:R-:W1:Y:S08]  /*0660*/  @!P0 LDC.S8 R20, c[0x0][0x10aa] ;  /* 0x00042a80ff148b82 */ /* 0x000e700000000200 */
[----:B------:R-:W1:Y:S01]  /*0670*/  @!P4 LDC.S8 R12, c[0x0][0x10aa] ;  /* 0x00042a80ff0ccb82 */ /* 0x000e620000000200 */
[----:B------:R-:W-:Y:S01]  /*0680*/  @!P0 IADD3 R8, P3, PT, R2, UR26, RZ ;  /* 0x0000001a02088c10 */ /* 0x000fe2000ff7e0ff */
[----:B------:R-:W-:Y:S01]  /*0690*/  IMAD.U32 R21, RZ, RZ, UR23 ;  /* 0x00000017ff157e24 */ /* 0x000fe2000f8e00ff */
[----:B--2---:R-:W-:-:S05]  /*06a0*/  @!P2 PRMT R14, R18, 0x9910, RZ ;  /* 0x00009910120ea816 */ /* 0x004fca00000000ff */
[----:B0-----:R-:W-:-:S05]  /*06b0*/  @!P2 IMAD R15, R9, R14, RZ ;  /* 0x0000000e090fa224 */ /* 0x001fca00078e02ff */
[----:B------:R0:W-:Y:S01]  /*06c0*/  @!P2 STG.E.U8 desc[UR18][R6.64], R15 ;  /* 0x0000000f0600a986 */ /* 0x0001e2000c101112 */
[----:B------:R-:W-:Y:S02]  /*06d0*/  IADD3 R14, P2, PT, R13, UR23, RZ ;  /* 0x000000170d0e7c10 */ /* 0x000fe4000ff5e0ff */
[----:B---3--:R-:W-:-:S03]  /*06e0*/  @!P0 PRMT R18, R19, 0x9910, RZ ;  /* 0x0000991013128816 */ /* 0x008fc600000000ff */
[----:B-1----:R-:W-:Y:S01]  /*06f0*/  IMAD.X R16, RZ, RZ, R11, P2 ;  /* 0x000000ffff107224 */ /* 0x002fe200010e060b */
[----:B------:R-:W-:Y:S02]  /*0700*/  @!P0 IADD3.X R9, PT, PT, R0, UR27, RZ, P3, !PT ;  /* 0x0000001b00098c10 */ /* 0x000fe40009ffe4ff */
[----:B------:R-:W-:Y:S01]  /*0710*/  IADD3 R13, P6, PT, R14, UR23, RZ ;  /* 0x000000170e0d7c10 */ /* 0x000fe2000ffde0ff */
[----:B------:R-:W-:Y:S02]  /*0720*/  @!P0 IMAD R17, R20, R18, RZ ;  /* 0x0000001214118224 */ /* 0x000fe400078e02ff */
[----:B------:R-:W1:Y:S01]  /*0730*/  @!P1 LDC.S8 R18, c[0x0][0x10aa] ;  /* 0x00042a80ff129b82 */ /* 0x000e620000000200 */
[----:B------:R-:W-:Y:S01]  /*0740*/  @!P4 IMAD.MOV.U32 R19, RZ, RZ, R12 ;  /* 0x000000ffff13c224 */ /* 0x000fe200078e000c */
[----:B----4-:R-:W-:Y:S02]  /*0750*/  @!P4 PRMT R11, R10, 0x9910, RZ ;  /* 0x000099100a0bc816 */ /* 0x010fe400000000ff */
[----:B------:R-:W-:Y:S01]  /*0760*/  @!P4 IADD3 R10, P2, PT, R2, UR28, RZ ;  /* 0x0000001c020acc10 */ /* 0x000fe2000ff5e0ff */
[----:B------:R2:W-:Y:S02]  /*0770*/  @!P0 STG.E.U8 desc[UR18][R8.64], R17 ;  /* 0x0000001108008986 */ /* 0x0005e4000c101112 */
[----:B------:R-:W-:Y:S01]  /*0780*/  @!P4 IMAD.MOV.U32 R12, RZ, RZ, R11 ;  /* 0x000000ffff0cc224 */ /* 0x000fe200078e000b */
[----:B------:R-:W-:Y:S01]  /*0790*/  ISETP.GE.U32.AND P0, PT, R14, UR35, PT ;  /* 0x000000230e007c0c */ /* 0x000fe2000bf06070 */
[----:B0-----:R-:W-:Y:S01]  /*07a0*/  IMAD.X R7, RZ, RZ, R16, P6 ;  /* 0x000000ffff077224 */ /* 0x001fe200030e0610 */
[----:B------:R-:W-:-:S02]  /*07b0*/  @!P4 IADD3.X R11, PT, PT, R0, UR14, RZ, P2, !PT ;  /* 0x0000000e000bcc10 */ /* 0x000fc400097fe4ff */
[----:B------:R-:W-:Y:S02]  /*07c0*/  IADD3 R14, P3, P5, R21, UR23, R14 ;  /* 0x00000017150e7c10 */ /* 0x000fe4000fd7e00e */
[----:B------:R-:W-:Y:S01]  /*07d0*/  ISETP.GE.U32.AND P2, PT, R13, UR35, PT ;  /* 0x000000230d007c0c */ /* 0x000fe2000bf46070 */
[----:B--2---:R-:W-:Y:S01]  /*07e0*/  @!P4 IMAD R9, R19, R12, RZ ;  /* 0x0000000c1309c224 */ /* 0x004fe200078e02ff */
[----:B------:R-:W-:Y:S02]  /*07f0*/  ISETP.GE.AND.EX P0, PT, R16, UR36, PT, P0 ;  /* 0x0000002410007c0c */ /* 0x000fe4000bf06300 */
[----:B------:R-:W-:Y:S02]  /*0800*/  IADD3 R6, P6, PT, R14, UR23, RZ ;  /* 0x000000170e067c10 */ /* 0x000fe4000ffde0ff */
[----:B------:R-:W-:Y:S02]  /*0810*/  IADD3.X R16, PT, PT, RZ, RZ, R16, P3, P5 ;  /* 0x000000ffff107210 */ /* 0x000fe40001fea410 */
[----:B------:R-:W-:Y:S01]  /*0820*/  ISETP.GE.AND.EX P2, PT, R7, UR36, PT, P2 ;  /* 0x0000002407007c0c */ /* 0x000fe2000bf46320 */
[----:B------:R0:W-:Y:S01]  /*0830*/  @!P4 STG.E.U8 desc[UR18][R10.64], R9 ;  /* 0x000000090a00c986 */ /* 0x0001e2000c101112 */
[----:B------:R-:W-:-:S02]  /*0840*/  @!P1 IADD3 R12, P4, PT, R2, UR29, RZ ;  /* 0x0000001d020c9c10 */ /* 0x000fc4000ff9e0ff */
[----:B------:R-:W-:Y:S02]  /*0850*/  ISETP.GE.U32.AND P5, PT, R14, UR35, PT ;  /* 0x000000230e007c0c */ /* 0x000fe4000bfa6070 */
[----:B-----5:R-:W-:Y:S01]  /*0860*/  @!P1 PRMT R21, R5, 0x9910, RZ ;  /* 0x0000991005159816 */ /* 0x020fe200000000ff */
[----:B------:R-:W-:Y:S01]  /*0870*/  IMAD.X R5, RZ, RZ, R16, P6 ;  /* 0x000000ffff057224 */ /* 0x000fe200030e0610 */
[----:B------:R-:W-:Y:S02]  /*0880*/  ISETP.GE.U32.AND P3, PT, R6, UR35, PT ;  /* 0x0000002306007c0c */ /* 0x000fe4000bf66070 */
[----:B------:R-:W-:Y:S02]  /*0890*/  @!P1 IADD3.X R13, PT, PT, R0, UR12, RZ, P4, !PT ;  /* 0x0000000c000d9c10 */ /* 0x000fe4000a7fe4ff */
[----:B------:R-:W-:Y:S02]  /*08a0*/  IADD3 R6, P4, PT, R2, UR33, RZ ;  /* 0x0000002102067c10 */ /* 0x000fe4000ff9e0ff */
[----:B------:R-:W-:-:S02]  /*08b0*/  ISETP.GE.AND.EX P5, PT, R16, UR36, PT, P5 ;  /* 0x0000002410007c0c */ /* 0x000fc4000bfa6350 */
[----:B------:R-:W-:Y:S02]  /*08c0*/  ISETP.GE.AND.EX P3, PT, R5, UR36, PT, P3 ;  /* 0x0000002405007c0c */ /* 0x000fe4000bf66330 */
[----:B------:R-:W-:Y:S01]  /*08d0*/  IADD3.X R7, PT, PT, R0, UR34, RZ, P4, !PT ;  /* 0x0000002200077c10 */ /* 0x000fe2000a7fe4ff */
[----:B-1----:R-:W-:Y:S01]  /*08e0*/  @!P1 IMAD R21, R18, R21, RZ ;  /* 0x0000001512159224 */ /* 0x002fe200078e02ff */
[----:B------:R-:W-:Y:S02]  /*08f0*/  @!P2 IADD3 R14, P4, PT, R2, UR32, RZ ;  /* 0x00000020020eac10 */ /* 0x000fe4000ff9e0ff */
[----:B0-----:R-:W-:Y:S02]  /*0900*/  PRMT R9, RZ, 0x7610, R9 ;  /* 0x00007610ff097816 */ /* 0x001fe40000000009 */
[----:B------:R-:W-:Y:S02]  /*0910*/  PRMT R10, RZ, 0x7610, R10 ;  /* 0x00007610ff0a7816 */ /* 0x000fe4000000000a */
[----:B------:R-:W-:Y:S01]  /*0920*/  @!P2 IADD3.X R15, PT, PT, R0, UR17, RZ, P4, !PT ;  /* 0x00000011000fac10 */ /* 0x000fe2000a7fe4ff */
[----:B------:R0:W-:Y:S01]  /*0930*/  @!P1 STG.E.U8 desc[UR18][R12.64], R21 ;  /* 0x000000150c009986 */ /* 0x0001e2000c101112 */
[----:B------:R-:W-:-:S03]  /*0940*/  @!P5 IADD3 R16, P1, PT, R2, UR30, RZ ;  /* 0x0000001e0210dc10 */ /* 0x000fc6000ff3e0ff */
[----:B------:R-:W2:Y:S01]  /*0950*/  @!P0 LDG.E.U8 R9, desc[UR18][R6.64] ;  /* 0x0000001206098981 */ /* 0x000ea2000c1e1100 */
[----:B------:R-:W-:-:S03]  /*0960*/  PRMT R8, RZ, 0x7610, R8 ;  /* 0x00007610ff087816 */ /* 0x000fc60000000008 */
[----:B------:R1:W3:Y:S01]  /*0970*/  @!P2 LDG.E.U8 R10, desc[UR18][R14.64] ;  /* 0x000000120e0aa981 */ /* 0x0002e2000c1e1100 */
[----:B------:R-:W-:Y:S02]  /*0980*/  @!P3 IADD3 R18, P2, PT, R2, UR31, RZ ;  /* 0x0000001f0212bc10 */ /* 0x000fe4000ff5e0ff */
[C---:B------:R-:W-:Y:S02]  /*0990*/  @!P5 IADD3.X R17, PT, PT, R0.reuse, UR11, RZ, P1, !PT ;  /* 0x0000000b0011dc10 */ /* 0x040fe40008ffe4ff */
[----:B------:R-:W-:Y:S02]  /*09a0*/  PRMT R5, RZ, 0x7610, R5 ;  /* 0x00007610ff057816 */ /* 0x000fe40000000005 */
[----:B------:R-:W-:Y:S01]  /*09b0*/  @!P3 IADD3.X R19, PT, PT, R0, UR7, RZ, P2, !PT ;  /* 0x000000070013bc10 */ /* 0x000fe200097fe4ff */
[----:B------:R4:W5:Y:S04]  /*09c0*/  @!P5 LDG.E.U8 R8, desc[UR18][R16.64] ;  /* 0x000000121008d981 */ /* 0x000968000c1e1100 */
[----:B------:R-:W5:Y:S01]  /*09d0*/  @!P3 LDG.E.U8 R5, desc[UR18][R18.64] ;  /* 0x000000121205b981 */ /* 0x000f62000c1e1100 */
[----:B0-----:R-:W-:-:S05]  /*09e0*/  IMAD.U32 R12, RZ, RZ, UR23 ;  /* 0x00000017ff0c7e24 */ /* 0x001fca000f8e00ff */
[----:B------:R-:W-:Y:S01]  /*09f0*/  IADD3 R11, P1, P2, R12, UR23, R3 ;  /* 0x000000170c0b7c10 */ /* 0x000fe2000fa3e003 */
[----:B-1----:R-:W-:-:S03]  /*0a00*/  IMAD.U32 R14, RZ, RZ, UR23 ;  /* 0x00000017ff0e7e24 */ /* 0x002fc6000f8e00ff */
[----:B------:R-:W-:Y:S02]  /*0a10*/  IADD3 R3, P3, PT, R11, UR23, RZ ;  /* 0x000000170b037c10 */ /* 0x000fe4000ff7e0ff */
[----:B------:R-:W-:Y:S02]  /*0a20*/  IADD3.X R12, PT, PT, RZ, RZ, R4, P1, P2 ;  /* 0x000000ffff0c7210 */ /* 0x000fe40000fe4404 */
[----:B------:R-:W-:-:S03]  /*0a30*/  ISETP.GE.U32.AND P1, PT, R3, UR35, PT ;  /* 0x0000002303007c0c */ /* 0x000fc6000bf26070 */
[----:B------:R-:W-:Y:S01]  /*0a40*/  IMAD.X R4, RZ, RZ, R12, P3 ;  /* 0x000000ffff047224 */ /* 0x000fe200018e060c */
[----:B------:R-:W-:-:S04]  /*0a50*/  IADD3 R3, P2, P3, R14, UR23, R11 ;  /* 0x000000170e037c10 */ /* 0x000fc8000fb5e00b */
[----:B------:R-:W-:Y:S02]  /*0a60*/  ISETP.GE.AND.EX P1, PT, R4, UR36, PT, P1 ;  /* 0x0000002404007c0c */ /* 0x000fe4000bf26310 */
[----:B------:R-:W-:Y:S02]  /*0a70*/  IADD3 R3, P4, PT, R3, UR23, RZ ;  /* 0x0000001703037c10 */ /* 0x000fe4000ff9e0ff */
[----:B------:R-:W-:Y:S02]  /*0a80*/  IADD3.X R4, PT, PT, RZ, RZ, R12, P2, P3 ;  /* 0x000000ffff047210 */ /* 0x000fe400017e640c */
[----:B------:R-:W-:-:S03]  /*0a90*/  ISETP.GE.U32.AND P2, PT, R3, UR35, PT ;  /* 0x0000002303007c0c */ /* 0x000fc6000bf46070 */
[----:B------:R-:W-:-:S05]  /*0aa0*/  IMAD.X R3, RZ, RZ, R4, P4 ;  /* 0x000000ffff037224 */ /* 0x000fca00020e0604 */
[----:B------:R-:W-:Y:S01]  /*0ab0*/  ISETP.GE.AND.EX P2, PT, R3, UR36, PT, P2 ;  /* 0x0000002403007c0c */ /* 0x000fe2000bf46320 */
[----:B------:R-:W0:Y:S08]  /*0ac0*/  @!P0 LDC.S8 R11, c[0x0][0x10aa] ;  /* 0x00042a80ff0b8b82 */ /* 0x000e300000000200 */
[----:B------:R-:W1:Y:S08]  /*0ad0*/  @!P1 LDC.S8 R4, c[0x0][0x10aa] ;  /* 0x00042a80ff049b82 */ /* 0x000e700000000200 */
[----:B------:R-:W4:Y:S08]  /*0ae0*/  @!P5 LDC.S8 R12, c[0x0][0x10aa] ;  /* 0x00042a80ff0cdb82 */ /* 0x000f300000000200 */
[----:B------:R-:W0:Y:S01]  /*0af0*/  @!P2 LDC.S8 R3, c[0x0][0x10aa] ;  /* 0x00042a80ff03ab82 */ /* 0x000e220000000200 */
[----:B------:R-:W-:Y:S01]  /*0b00*/  UIADD3 UR10, UP0, UPT, UR10, -0x2, URZ ;  /* 0xfffffffe0a0a7890 */ /* 0x000fe2000ff1e0ff */
[----:B----4-:R-:W-:-:S02]  /*0b10*/  @!P5 IMAD.MOV.U32 R14, RZ, RZ, R12 ;  /* 0x000000ffff0ed224 */ /* 0x010fc400078e000c */
[----:B0-----:R-:W-:Y:S01]  /*0b20*/  @!P2 IMAD.MOV.U32 R17, RZ, RZ, R3 ;  /* 0x000000ffff11a224 */ /* 0x001fe200078e0003 */
[----:B------:R-:W-:Y:S02]  /*0b30*/  UIADD3.X UR4, UPT, UPT, UR4, -0x1, URZ, UP0, !UPT ;  /* 0xffffffff04047890 */ /* 0x000fe400087fe4ff */
[----:B------:R-:W-:-:S04]  /*0b40*/  UISETP.NE.U32.AND UP0, UPT, UR10, URZ, UPT ;  /* 0x000000ff0a00728c */ /* 0x000fc8000bf05070 */
[----:B------:R-:W-:Y:S02]  /*0b50*/  UISETP.NE.AND.EX UP0, UPT, UR4, URZ, UPT, UP0 ;  /* 0x000000ff0400728c */ /* 0x000fe4000bf05300 */
[----:B------:R-:W-:-:S04]  /*0b60*/  UIADD3 UR5, UP1, UPT, UR24, UR5, URZ ;  /* 0x0000000518057290 */ /* 0x000fc8000ff3e0ff */
[----:B------:R-:W-:Y:S01]  /*0b70*/  UIADD3.X UR6, UPT, UPT, UR25, UR6, URZ, UP1, !UPT ;  /* 0x0000000619067290 */ /* 0x000fe20008ffe4ff */
[----:B--2---:R-:W-:Y:S02]  /*0b80*/  @!P0 PRMT R13, R9, 0x9910, RZ ;  /* 0x00009910090d8816 */ /* 0x004fe400000000ff */
[----:B---3--:R-:W-:-:S03]  /*0b90*/  @!P1 PRMT R15, R10, 0x9910, RZ ;  /* 0x000099100a0f9816 */ /* 0x008fc600000000ff */
[----:B------:R-:W-:Y:S01]  /*0ba0*/  @!P0 IMAD R13, R11, R13, RZ ;  /* 0x0000000d0b0d8224 */ /* 0x000fe200078e02ff */
[----:B------:R-:W-:Y:S01]  /*0bb0*/  @!P2 IADD3 R10, P4, PT, R2, UR31, RZ ;  /* 0x0000001f020aac10 */ /* 0x000fe2000ff9e0ff */
[----:B-1----:R-:W-:-:S03]  /*0bc0*/  @!P1 IMAD R15, R4, R15, RZ ;  /* 0x0000000f040f9224 */ /* 0x002fc600078e02ff */
[----:B------:R0:W-:Y:S01]  /*0bd0*/  @!P0 STG.E.U8 desc[UR18][R6.64], R13 ;  /* 0x0000000d06008986 */ /* 0x0001e2000c101112 */
[----:B------:R-:W-:Y:S02]  /*0be0*/  @!P1 IADD3 R4, P0, PT, R2, UR32, RZ ;  /* 0x0000002002049c10 */ /* 0x000fe4000ff1e0ff */
[----:B-----5:R-:W-:Y:S02]  /*0bf0*/  @!P5 PRMT R9, R8, 0x9910, RZ ;  /* 0x000099100809d816 */ /* 0x020fe400000000ff */
[----:B------:R-:W-:Y:S02]  /*0c00*/  @!P5 IADD3 R8, P3, PT, R2, UR30, RZ ;  /* 0x0000001e0208dc10 */ /* 0x000fe4000ff7e0ff */
[----:B------:R-:W-:Y:S01]  /*0c10*/  @!P2 PRMT R12, R5, 0x9910, RZ ;  /* 0x00009910050ca816 */ /* 0x000fe200000000ff */
[----:B------:R-:W-:Y:S01]  /*0c20*/  @!P5 IMAD R3, R14, R9, RZ ;  /* 0x000000090e03d224 */ /* 0x000fe200078e02ff */
[C---:B------:R-:W-:Y:S02]  /*0c30*/  @!P1 IADD3.X R5, PT, PT, R0.reuse, UR17, RZ, P0, !PT ;  /* 0x0000001100059c10 */ /* 0x040fe400087fe4ff */
[C---:B------:R-:W-:Y:S01]  /*0c40*/  @!P5 IADD3.X R9, PT, PT, R0.reuse, UR11, RZ, P3, !PT ;  /* 0x0000000b0009dc10 */ /* 0x040fe20009ffe4ff */
[----:B0-----:R-:W-:Y:S01]  /*0c50*/  @!P2 IMAD R7, R17, R12, RZ ;  /* 0x0000000c1107a224 */ /* 0x001fe200078e02ff */
[----:B------:R-:W-:Y:S01]  /*0c60*/  @!P2 IADD3.X R11, PT, PT, R0, UR7, RZ, P4, !PT ;  /* 0x00000007000bac10 */ /* 0x000fe2000a7fe4ff */
[----:B------:R0:W-:Y:S04]  /*0c70*/  @!P1 STG.E.U8 desc[UR18][R4.64], R15 ;  /* 0x0000000f04009986 */ /* 0x0001e8000c101112 */
[----:B------:R0:W-:Y:S04]  /*0c80*/  @!P5 STG.E.U8 desc[UR18][R8.64], R3 ;  /* 0x000000030800d986 */ /* 0x0001e8000c101112 */
[----:B------:R0:W-:Y:S01]  /*0c90*/  @!P2 STG.E.U8 desc[UR18][R10.64], R7 ;  /* 0x000000070a00a986 */ /* 0x0001e2000c101112 */
[----:B------:R-:W-:-:S04]  /*0ca0*/  IADD3 R2, P0, PT, R2, UR24, RZ ;  /* 0x0000001802027c10 */ /* 0x000fc8000ff1e0ff */
[----:B------:R-:W-:Y:S01]  /*0cb0*/  IADD3.X R0, PT, PT, R0, UR25, RZ, P0, !PT ;  /* 0x0000001900007c10 */ /* 0x000fe200087fe4ff */
[----:B------:R-:W-:Y:S08]  /*0cc0*/  BRA.U UP0, `(.L_x_4491) ;  /* 0xfffffff500e47547 */ /* 0x000ff0000b83ffff */
.L_x_4490:
[----:B------:R-:W-:-:S04]  /*0cd0*/  ULOP3.LUT UR4, UR16, 0x1, URZ, 0xc0, !UPT ;  /* 0x0000000110047892 */ /* 0x000fc8000f8ec0ff */
[----:B------:R-:W-:-:S06]  /*0ce0*/  UISETP.NE.U32.AND UP0, UPT, UR4, 0x1, UPT ;  /* 0x000000010400788c */ /* 0x000fcc000bf05070 */
[----:B------:R-:W-:-:S13]  /*0cf0*/  PLOP3.LUT P0, PT, PT, PT, UP0, 0x80, 0x8 ;  /* 0x000000000008781c */ /* 0x000fda0003f0f008 */
[----:B------:R-:W-:Y:S05]  /*0d00*/  @!P0 EXIT ;  /* 0x000000000000894d */ /* 0x000fea0003800000 */
[----:B0-----:R-:W0:Y:S01]  /*0d10*/  S2R R4, SR_TID.X ;  /* 0x0000000000047919 */ /* 0x001e220000002100 */
[----:B------:R-:W-:Y:S02]  /*0d20*/  PRMT R11, RZ, 0x7610, R11 ;  /* 0x00007610ff0b7816 */ /* 0x000fe4000000000b */
        /* <DEDUP_REMOVED lines=11> */
[----:B------:R-:W-:Y:S02]  /*0de0*/  IADD3.X R5, PT, PT, R5, UR38, RZ, P2, !PT ;  /* 0x0000002605057c10 */ /* 0x000fe400097fe4ff */
[C---:B------:R-:W-:Y:S02]  /*0df0*/  ISETP.GE.U32.AND P2, PT, R3.reuse, UR35, PT ;  /* 0x0000002303007c0c */ /* 0x040fe4000bf46070 */
[----:B------:R-:W-:Y:S02]  /*0e00*/  IADD3 R6, P3, PT, R4, UR23, RZ ;  /* 0x0000001704067c10 */ /* 0x000fe4000ff7e0ff */
[----:B------:R-:W-:Y:S02]  /*0e10*/  IADD3 R3, P4, PT, R3, UR23, RZ ;  /* 0x0000001703037c10 */ /* 0x000fe4000ff9e0ff */
[----:B------:R-:W-:Y:S01]  /*0e20*/  ISETP.GE.AND.EX P2, PT, R2, UR36, PT, P2 ;  /* 0x0000002402007c0c */ /* 0x000fe2000bf46320 */
[----:B------:R-:W-:Y:S01]  /*0e30*/  IMAD.X R7, RZ, RZ, R5, P3 ;  /* 0x000000ffff077224 */ /* 0x000fe200018e0605 */
[----:B------:R-:W-:Y:S01]  /*0e40*/  IADD3 R8, P5, PT, R6, UR23, RZ ;  /* 0x0000001706087c10 */ /* 0x000fe2000ffbe0ff */
[----:B------:R-:W-:Y:S01]  /*0e50*/  IMAD.X R2, RZ, RZ, R2, P4 ;  /* 0x000000ffff027224 */ /* 0x000fe200020e0602 */
[----:B------:R-:W-:-:S02]  /*0e60*/  PRMT R0, RZ, 0x7610, R0 ;  /* 0x00007610ff007816 */ /* 0x000fc40000000000 */
[----:B------:R-:W-:Y:S01]  /*0e70*/  ISETP.GE.U32.AND P3, PT, R3, UR35, PT ;  /* 0x0000002303007c0c */ /* 0x000fe2000bf66070 */
[----:B------:R-:W-:Y:S01]  /*0e80*/  IMAD.X R9, RZ, RZ, R7, P5 ;  /* 0x000000ffff097224 */ /* 0x000fe200028e0607 */
[----:B------:R-:W-:Y:S02]  /*0e90*/  PRMT R10, RZ, 0x7610, R10 ;  /* 0x00007610ff0a7816 */ /* 0x000fe4000000000a */
[----:B------:R-:W-:Y:S01]  /*0ea0*/  ISETP.GE.AND.EX P3, PT, R2, UR36, PT, P3 ;  /* 0x0000002402007c0c */ /* 0x000fe2000bf66330 */
[----:B------:R-:W2:Y:S01]  /*0eb0*/  @!P0 LDG.E.U8 R0, desc[UR18][R4.64] ;  /* 0x0000001204008981 */ /* 0x000ea2000c1e1100 */
[----:B------:R-:W-:-:S03]  /*0ec0*/  IADD3 R2, P4, PT, R8, UR23, RZ ;  /* 0x0000001708027c10 */ /* 0x000fc6000ff9e0ff */
[----:B------:R-:W3:Y:S01]  /*0ed0*/  @!P2 LDG.E.U8 R11, desc[UR18][R8.64] ;  /* 0x00000012080ba981 */ /* 0x000ee2000c1e1100 */
[----:B------:R-:W-:Y:S01]  /*0ee0*/  PRMT R12, RZ, 0x7610, R12 ;  /* 0x00007610ff0c7816 */ /* 0x000fe2000000000c */
[----:B------:R-:W-:Y:S02]  /*0ef0*/  IMAD.X R3, RZ, RZ, R9, P4 ;  /* 0x000000ffff037224 */ /* 0x000fe400020e0609 */
[----:B------:R-:W4:Y:S04]  /*0f00*/  @!P1 LDG.E.U8 R10, desc[UR18][R6.64] ;  /* 0x00000012060a9981 */ /* 0x000f28000c1e1100 */
[----:B------:R-:W5:Y:S01]  /*0f10*/  @!P3 LDG.E.U8 R12, desc[UR18][R2.64] ;  /* 0x00000012020cb981 */ /* 0x000f62000c1e1100 */
[----:B------:R-:W0:Y:S01]  /*0f20*/  LDCU.S8 UR4, c[0x0][0x10aa] ;  /* 0x00021540ff0477ac */ /* 0x000e220008000200 */
[----:B--2---:R-:W-:-:S02]  /*0f30*/  PRMT R0, R0, 0x9910, RZ ;  /* 0x0000991000007816 */ /* 0x004fc400000000ff */
[----:B---3--:R-:W-:-:S03]  /*0f40*/  PRMT R13, R11, 0x9910, RZ ;  /* 0x000099100b0d7816 */ /* 0x008fc600000000ff */
[----:B0-----:R-:W-:Y:S01]  /*0f50*/  IMAD R11, R0, UR4, RZ ;  /* 0x00000004000b7c24 */ /* 0x001fe2000f8e02ff */
[----:B----4-:R-:W-:Y:S01]  /*0f60*/  PRMT R10, R10, 0x9910, RZ ;  /* 0x000099100a0a7816 */ /* 0x010fe200000000ff */
[----:B------:R-:W-:-:S04]  /*0f70*/  IMAD.MOV.U32 R0, RZ, RZ, R13 ;  /* 0x000000ffff007224 */ /* 0x000fc800078e000d */
[----:B------:R-:W-:Y:S02]  /*0f80*/  IMAD R13, R10, UR4, RZ ;  /* 0x000000040a0d7c24 */ /* 0x000fe4000f8e02ff */
[----:B------:R-:W-:Y:S01]  /*0f90*/  IMAD R15, R0, UR4, RZ ;  /* 0x00000004000f7c24 */ /* 0x000fe2000f8e02ff */
[----:B-----5:R-:W-:Y:S01]  /*0fa0*/  PRMT R0, R12, 0x9910, RZ ;  /* 0x000099100c007816 */ /* 0x020fe200000000ff */
[----:B------:R0:W-:Y:S04]  /*0fb0*/  @!P0 STG.E.U8 desc[UR18][R4.64], R11 ;  /* 0x0000000b04008986 */ /* 0x0001e8000c101112 */
[----:B------:R1:W-:Y:S04]  /*0fc0*/  @!P1 STG.E.U8 desc[UR18][R6.64], R13 ;  /* 0x0000000d06009986 */ /* 0x0003e8000c101112 */
[----:B------:R1:W-:Y:S01]  /*0fd0*/  @!P2 STG.E.U8 desc[UR18][R8.64], R15 ;  /* 0x0000000f0800a986 */ /* 0x0003e2000c101112 */
[----:B0-----:R-:W-:Y:S01]  /*0fe0*/  IMAD R5, R0, UR4, RZ ;  /* 0x0000000400057c24 */ /* 0x001fe2000f8e02ff */
[----:B------:R-:W-:Y:S06]  /*0ff0*/  @P3 EXIT ;  /* 0x000000000000394d */ /* 0x000fec0003800000 */
[----:B------:R-:W-:Y:S01]  /*1000*/  STG.E.U8 desc[UR18][R2.64], R5 ;  /* 0x0000000502007986 */ /* 0x000fe2000c101112 */
[----:B------:R-:W-:Y:S05]  /*1010*/  EXIT ;  /* 0x000000000000794d */ /* 0x000fea0003800000 */
.L_x_4489:
        /* <DEDUP_REMOVED lines=8> */
.L_x_4492:
[----:B------:R-:W-:-:S04]  /*10a0*/  LEA R2, P0, R8, UR37, 0x2 ;  /* 0x0000002508027c11 */ /* 0x000fc8000f8010ff */
[----:B------:R-:W-:-:S05]  /*10b0*/  LEA.HI.X R3, R8, UR38, R9, 0x2, P0 ;  /* 0x0000002608037c11 */ /* 0x000fca00080f1409 */
[----:B------:R-:W2:Y:S01]  /*10c0*/  LDG.E R0, desc[UR18][R2.64] ;  /* 0x0000001202007981 */ /* 0x000ea2000c1e1900 */
[----:B-1----:R-:W-:-:S05]  /*10d0*/  IADD3 R8, P0, PT, R8, UR5, RZ ;  /* 0x0000000508087c10 */ /* 0x002fca000ff1e0ff */
[----:B------:R-:W-:Y:S01]  /*10e0*/  IMAD.X R9, RZ, RZ, R9, P0 ;  /* 0x000000ffff097224 */ /* 0x000fe200000e0609 */
[----:B------:R-:W-:-:S04]  /*10f0*/  LOP3.LUT P0, RZ, R8, 0xffffc000, RZ, 0xc0, !PT ;  /* 0xffffc00008ff7812 */ /* 0x000fc8000780c0ff */
[----:B------:R-:W-:Y:S02]  /*1100*/  LOP3.LUT P0, RZ, R9, 0x3fffffff, RZ, 0xc0, P0 ;  /* 0x3fffffff09ff7812 */ /* 0x000fe4000000c0ff */
[C---:B--2---:R-:W-:Y:S02]  /*1110*/  PRMT R4, R0.reuse, 0x7771, RZ ;  /* 0x0000777100047816 */ /* 0x044fe400000000ff */
[C---:B------:R-:W-:Y:S02]  /*1120*/  PRMT R6, R0.reuse, 0x7773, RZ ;  /* 0x0000777300067816 */ /* 0x040fe400000000ff */
[----:B------:R-:W-:Y:S01]  /*1130*/  PRMT R5, R0, 0x7772, RZ ;  /* 0x0000777200057816 */ /* 0x000fe200000000ff */
[----:B0-----:R-:W-:Y:S01]  /*1140*/  IMAD R4, R4, UR4, RZ ;  /* 0x0000000404047c24 */ /* 0x001fe2000f8e02ff */
[----:B------:R-:W-:Y:S01]  /*1150*/  LOP3.LUT R0, R0, 0xff, RZ, 0xc0, !PT ;  /* 0x000000ff00007812 */ /* 0x000fe200078ec0ff */
[----:B------:R-:W-:Y:S02]  /*1160*/  IMAD R6, R6, UR4, RZ ;  /* 0x0000000406067c24 */ /* 0x000fe4000f8e02ff */
[----:B------:R-:W-:Y:S01]  /*1170*/  IMAD R5, R5, UR4, RZ ;  /* 0x0000000405057c24 */ /* 0x000fe2000f8e02ff */
[----:B------:R-:W-:Y:S01]  /*1180*/  LOP3.LUT R4, R4, 0xffff, RZ, 0xc0, !PT ;  /* 0x0000ffff04047812 */ /* 0x000fe200078ec0ff */
[----:B------:R-:W-:Y:S01]  /*1190*/  IMAD R0, R0, UR4, RZ ;  /* 0x0000000400007c24 */ /* 0x000fe2000f8e02ff */
        /* <DEDUP_REMOVED lines=11> */
[----:B--2---:R-:W-:Y:S05]  /*1250*/  @!P0 BRA P1, `(.L_x_4492) ;  /* 0xfffffffc00908947 */ /* 0x004fea000083ffff */
[----:B------:R-:W-:Y:S05]  /*1260*/  EXIT ;  /* 0x000000000000794d */ /* 0x000fea0003800000 */
        .weak           $__internal_103_$__cuda_sm20_div_u16
        .type           $__internal_103_$__cuda_sm20_div_u16,@function
        .size           $__internal_103_$__cuda_sm20_div_u16,(.L_x_4863 - $__internal_103_$__cuda_sm20_div_u16)
$__internal_103_$__cuda_sm20_div_u16:
        /* <DEDUP_REMOVED lines=19> */
[----:B------:R-:W-:Y:S05]  /*13a0*/  RET.REL.NODEC R4 `(_ZN2at6native57_GLOBAL__N__f3eca4a2_24_ForeachBinaryOpScalar_cu_86b9896c25multi_tensor_apply_kernelINS1_18TensorListMetadataILi1EEENS1_21BinaryOpScalarFunctorIaLi1ELi1ELi0EEEJSt10multipliesIaEaEEEvT_T0_DpT1_) ;  /* 0xffffffec04147950 */ /* 0x000fea0003c3ffff */
.L_x_4493:
        /* <DEDUP_REMOVED lines=13> */
.L_x_4863:


//--------------------- .text._ZN2at6native57_GLOBAL__N__f3eca4a2_24_ForeachBinaryOpScalar_cu_86b9896c25multi_tensor_apply_kernelINS1_18TensorListMetadataILi1EEENS1_21BinaryOpScalarFunctorIhLi1ELi1ELi0EEEJSt10multipliesIhEhEEEvT_T0_DpT1_ --------------------------
	.section	.text._ZN2at6native57_GLOBAL__N__f3eca4a2_24_ForeachBinaryOpScalar_cu_86b9896c25multi_tensor_apply_kernelINS1_18TensorListMetadataILi1EEENS1_21BinaryOpScalarFunctorIhLi1ELi1ELi0EEEJSt10multipliesIhEhEEEvT_T0_DpT1_,"ax",@progbits
	.align	128
.text._ZN2at6native57_GLOBAL__N__f3eca4a2_24_ForeachBinaryOpScalar_cu_86b9896c25multi_tensor_apply_kernelINS1_18TensorListMetadataILi1EEENS1_21BinaryOpScalarFunctorIhLi1ELi1ELi0EEEJSt10multipliesIhEhEEEvT_T0_DpT1_:
        .type           _ZN2at6native57_GLOBAL__N__f3eca4a2_24_ForeachBinaryOpScalar_cu_86b9896c25multi_tensor_apply_kernelINS1_18TensorListMetadataILi1EEENS1_21BinaryOpScalarFunctorIhLi1ELi1ELi0EEEJSt10multipliesIhEhEEEvT_T0_DpT1_,@function
        .size           _ZN2at6native57_GLOBAL__N__f3eca4a2_24_ForeachBinaryOpScalar_cu_86b9896c25multi_tensor_apply_kernelINS1_18TensorListMetadataILi1EEENS1_21BinaryOpScalarFunctorIhLi1ELi1ELi0EEEJSt10multipliesIhEhEEEvT_T0_DpT1_,(.L_x_4865 - _ZN2at6native57_GLOBAL__N__f3eca4a2_24_ForeachBinaryOpScalar_cu_86b9896c25multi_tensor_apply_kernelINS1_18TensorListMetadataILi1EEENS1_21BinaryOpScalarFunctorIhLi1ELi1ELi0EEEJSt10multipliesIhEhEEEvT_T0_DpT1_)
        .other          _ZN2at6native57_GLOBAL__N__f3eca4a2_24_ForeachBinaryOpScalar_cu_86b9896c25multi_tensor_apply_kernelINS1_18TensorListMetadataILi1EEENS1_21BinaryOpScalarFunctorIhLi1ELi1ELi0EEEJSt10multipliesIhEhEEEvT_T0_DpT1_,@"STO_CUDA_ENTRY STV_DEFAULT"
_ZN2at6native57_GLOBAL__N__f3eca4a2_24_ForeachBinaryOpScalar_cu_86b9896c25multi_tensor_apply_kernelINS1_18TensorListMetadataILi1EEENS1_21BinaryOpScalarFunctorIhLi1ELi1ELi0EEEJSt10multipliesIhEhEEEvT_T0_DpT1_:
        /* <DEDUP_REMOVED lines=38> */
[----:B------:R-:W-:Y:S05]  /*0260*/  CALL.REL.NOINC `($__internal_104_$__cuda_sm20_div_u16) ;  /* 0x0000001000087944 */ /* 0x000fea0003c00000 */
        /* <DEDUP_REMOVED lines=32> */
.L_x_4496:
[C---:B0-----:R-:W-:Y:S02]  /*0470*/  IADD3 R4, P0, PT, R3.reuse, UR23, RZ ;  /* 0x0000001703047c10 */ /* 0x041fe4000ff1e0ff */
[C---:B------:R-:W-:Y:S02]  /*0480*/  ISETP.GE.U32.AND P2, PT, R3.reuse, UR35, PT ;  /* 0x0000002303007c0c */ /* 0x040fe4000bf46070 */
        /* <DEDUP_REMOVED lines=10> */
[----:B------:R-:W-:Y:S02]  /*0530*/  IADD3.X R5, PT, PT, RZ, RZ, R2, P3, P4 ;  /* 0x000000ffff057210 */ /* 0x000fe40001fe8402 */
[C---:B------:R-:W-:Y:S02]  /*0540*/  IADD3 R20, P3, PT, R4.reuse, UR23, RZ ;  /* 0x0000001704147c10 */ /* 0x040fe4000ff7e0ff */
[----:B------:R-:W-:Y:S02]  /*0550*/  @!P5 IADD3 R12, P1, PT, R3, UR26, RZ ;  /* 0x0000001a030cdc10 */ /* 0x000fe4000ff3e0ff */
[----:B------:R-:W-:Y:S01]  /*0560*/  ISETP.GE.U32.AND P0, PT, R4, UR35, PT ;  /* 0x0000002304007c0c */ /* 0x000fe2000bf06070 */
[----:B------:R-:W-:Y:S01]  /*0570*/  IMAD.X R11, RZ, RZ, R5, P3 ;  /* 0x000000ffff0b7224 */ /* 0x000fe200018e0605 */
[----:B------:R-:W-:Y:S02]  /*0580*/  @!P5 IADD3.X R13, PT, PT, R2, UR27, RZ, P1, !PT ;  /* 0x0000001b020ddc10 */ /* 0x000fe40008ffe4ff */
[----:B------:R-:W-:-:S02]  /*0590*/  ISETP.GE.AND.EX P0, PT, R5, UR36, PT, P0 ;  /* 0x0000002405007c0c */ /* 0x000fc4000bf06300 */
[----:B------:R-:W-:Y:S02]  /*05a0*/  ISETP.GE.U32.AND P1, PT, R20, UR35, PT ;  /* 0x0000002314007c0c */ /* 0x000fe4000bf26070 */
[----:B------:R-:W-:Y:S02]  /*05b0*/  PRMT R10, RZ, 0x7610, R10 ;  /* 0x00007610ff0a7816 */ /* 0x000fe4000000000a */
[----:B------:R-:W-:-:S04]  /*05c0*/  ISETP.GE.AND.EX P1, PT, R11, UR36, PT, P1 ;  /* 0x000000240b007c0c */ /* 0x000fc8000bf26310 */
[----:B------:R0:W3:Y:S01]  /*05d0*/  @!P5 LDG.E.U8 R10, desc[UR20][R12.64] ;  /* 0x000000140c0ad981 */ /* 0x0000e2000c1e1100 */
[----:B------:R-:W-:Y:S02]  /*05e0*/  PRMT R9, RZ, 0x7610, R9 ;  /* 0x00007610ff097816 */ /* 0x000fe40000000009 */
[----:B------:R-:W-:-:S04]  /*05f0*/  @!P0 IADD3 R14, P3, PT, R3, UR28, RZ ;  /* 0x0000001c030e8c10 */ /* 0x000fc8000ff7e0ff */
[C---:B------:R-:W-:Y:S02]  /*0600*/  @!P0 IADD3.X R15, PT, PT, R2.reuse, UR14, RZ, P3, !PT ;  /* 0x0000000e020f8c10 */ /* 0x040fe40009ffe4ff */
[----:B------:R-:W-:Y:S02]  /*0610*/  @!P1 IADD3 R16, P3, PT, R3, UR29, RZ ;  /* 0x0000001d03109c10 */ /* 0x000fe4000ff7e0ff */
[----:B------:R-:W-:Y:S01]  /*0620*/  PRMT R8, RZ, 0x7610, R8 ;  /* 0x00007610ff087816 */ /* 0x000fe20000000008 */
[----:B------:R1:W4:Y:S01]  /*0630*/  @!P0 LDG.E.U8 R9, desc[UR20][R14.64] ;  /* 0x000000140e098981 */ /* 0x000322000c1e1100 */
[----:B------:R-:W-:-:S05]  /*0640*/  @!P1 IADD3.X R17, PT, PT, R2, UR12, RZ, P3, !PT ;  /* 0x0000000c02119c10 */ /* 0x000fca0009ffe4ff */
[----:B------:R5:W4:Y:S01]  /*0650*/  @!P1 LDG.E.U8 R8, desc[UR20][R16.64] ;  /* 0x0000001410089981 */ /* 0x000b22000c1e1100 */
[C---:B------:R-:W-:Y:S01]  /*0660*/  @!P2 PRMT R19, R0.reuse, 0x9910, RZ ;  /* 0x000099100013a816 */ /* 0x040fe200000000ff */
[----:B0-----:R-:W-:Y:S02]  /*0670*/  @!P2 IMAD.MOV.U32 R13, RZ, RZ, R7 ;  /* 0x000000ffff0da224 */ /* 0x001fe400078e0007 */
[----:B------:R-:W-:Y:S01]  /*0680*/  IMAD.U32 R21, RZ, RZ, UR23 ;  /* 0x00000017ff157e24 */ /* 0x000fe2000f8e00ff */
[----:B-1----:R-:W-:Y:S02]  /*0690*/  @!P5 PRMT R15, R0, 0x9910, RZ ;  /* 0x00009910000fd816 */ /* 0x002fe400000000ff */
[----:B--2---:R-:W-:-:S05]  /*06a0*/  @!P2 PRMT R12, R18, 0x9910, RZ ;  /* 0x00009910120ca816 */ /* 0x004fca00000000ff */
[----:B------:R-:W-:Y:S02]  /*06b0*/  @!P2 IMAD R19, R19, R12, RZ ;  /* 0x0000000c1313a224 */ /* 0x000fe400078e02ff */
[----:B------:R-:W-:Y:S01]  /*06c0*/  @!P2 IMAD.MOV.U32 R12, RZ, RZ, R6 ;  /* 0x000000ffff0ca224 */ /* 0x000fe200078e0006 */
[----:B------:R-:W-:-:S04]  /*06d0*/  @!P5 IADD3 R6, P3, PT, R3, UR26, RZ ;  /* 0x0000001a0306dc10 */ /* 0x000fc8000ff7e0ff */
[----:B------:R0:W-:Y:S01]  /*06e0*/  @!P2 STG.E.U8 desc[UR20][R12.64], R19 ;  /* 0x000000130c00a986 */ /* 0x0001e2000c101114 */
[----:B------:R-:W-:Y:S02]  /*06f0*/  IADD3 R20, P2, PT, R20, UR23, RZ ;  /* 0x0000001714147c10 */ /* 0x000fe4000ff5e0ff */
[----:B------:R-:W-:-:S03]  /*0700*/  @!P5 IADD3.X R7, PT, PT, R2, UR27, RZ, P3, !PT ;  /* 0x0000001b0207dc10 */ /* 0x000fc60009ffe4ff */
[----:B------:R-:W-:Y:S01]  /*0710*/  IMAD.X R14, RZ, RZ, R11, P2 ;  /* 0x000000ffff0e7224 */ /* 0x000fe200010e060b */
[----:B------:R-:W-:Y:S02]  /*0720*/  ISETP.GE.U32.AND P2, PT, R20, UR35, PT ;  /* 0x0000002314007c0c */ /* 0x000fe4000bf46070 */
[----:B---3--:R-:W-:Y:S02]  /*0730*/  @!P5 PRMT R10, R10, 0x9910, RZ ;  /* 0x000099100a0ad816 */ /* 0x008fe400000000ff */
[----:B------:R-:W-:Y:S02]  /*0740*/  IADD3 R11, P4, PT, R20, UR23, RZ ;  /* 0x00000017140b7c10 */ /* 0x000fe4000ff9e0ff */
[----:B------:R-:W-:Y:S01]  /*0750*/  IADD3 R20, P3, P6, R21, UR23, R20 ;  /* 0x0000001715147c10 */ /* 0x000fe2000fe7e014 */
[----:B0-----:R-:W-:Y:S01]  /*0760*/  @!P5 IMAD R13, R15, R10, RZ ;  /* 0x0000000a0f0dd224 */ /* 0x001fe200078e02ff */
[----:B------:R-:W-:Y:S01]  /*0770*/  ISETP.GE.AND.EX P2, PT, R14, UR36, PT, P2 ;  /* 0x000000240e007c0c */ /* 0x000fe2000bf46320 */
[--C-:B-----5:R-:W-:Y:S01]  /*0780*/  IMAD.X R16, RZ, RZ, R14.reuse, P4 ;  /* 0x000000ffff107224 */ /* 0x120fe200020e060e */
[----:B------:R-:W-:-:S02]  /*0790*/  IADD3.X R12, PT, PT, RZ, RZ, R14, P3, P6 ;  /* 0x000000ffff0c7210 */ /* 0x000fc40001fec40e */
[----:B------:R-:W-:Y:S01]  /*07a0*/  IADD3 R10, P6, PT, R20, UR23, RZ ;  /* 0x00000017140a7c10 */ /* 0x000fe2000ffde0ff */
[----:B------:R0:W-:Y:S01]  /*07b0*/  @!P5 STG.E.U8 desc[UR20][R6.64], R13 ;  /* 0x0000000d0600d986 */ /* 0x0001e2000c101114 */
[----:B------:R-:W-:Y:S02]  /*07c0*/  ISETP.GE.U32.AND P4, PT, R11, UR35, PT ;  /* 0x000000230b007c0c */ /* 0x000fe4000bf86070 */
[----:B------:R-:W-:Y:S01]  /*07d0*/  ISETP.GE.U32.AND P5, PT, R10, UR35, PT ;  /* 0x000000230a007c0c */ /* 0x000fe2000bfa6070 */
[----:B------:R-:W-:Y:S01]  /*07e0*/  IMAD.X R11, RZ, RZ, R12, P6 ;  /* 0x000000ffff0b7224 */ /* 0x000fe200030e060c */
[----:B------:R-:W-:Y:S02]  /*07f0*/  ISETP.GE.AND.EX P4, PT, R16, UR36, PT, P4 ;  /* 0x0000002410007c0c */ /* 0x000fe4000bf86340 */
[----:B------:R-:W-:Y:S02]  /*0800*/  @!P0 PRMT R14, R0, 0x9910, RZ ;  /* 0x00009910000e8816 */ /* 0x000fe400000000ff */
[----:B----4-:R-:W-:-:S02]  /*0810*/  @!P0 PRMT R9, R9, 0x9910, RZ ;  /* 0x0000991009098816 */ /* 0x010fc400000000ff */
[----:B------:R-:W-:Y:S02]  /*0820*/  @!P0 IADD3 R10, P6, PT, R3, UR28, RZ ;  /* 0x0000001c030a8c10 */ /* 0x000fe4000ffde0ff */
[----:B------:R-:W-:Y:S01]  /*0830*/  @!P1 PRMT R15, R0, 0x9910, RZ ;  /* 0x00009910000f9816 */ /* 0x000fe200000000ff */
[----:B0-----:R-:W-:Y:S01]  /*0840*/  @!P0 IMAD R13, R14, R9, RZ ;  /* 0x000000090e0d8224 */ /* 0x001fe200078e02ff */
[----:B------:R-:W-:Y:S02]  /*0850*/  ISETP.GE.AND.EX P5, PT, R11, UR36, PT, P5 ;  /* 0x000000240b007c0c */ /* 0x000fe4000bfa6350 */
[----:B------:R-:W-:Y:S01]  /*0860*/  ISETP.GE.U32.AND P3, PT, R20, UR35, PT ;  /* 0x0000002314007c0c */ /* 0x000fe2000bf66070 */
[----:B------:R-:W-:Y:S01]  /*0870*/  @!P1 IMAD.MOV.U32 R6, RZ, RZ, R15 ;  /* 0x000000ffff069224 */ /* 0x000fe200078e000f */
[----:B------:R-:W-:Y:S02]  /*0880*/  @!P0 IADD3.X R11, PT, PT, R2, UR14, RZ, P6, !PT ;  /* 0x0000000e020b8c10 */ /* 0x000fe4000b7fe4ff */
[----:B------:R-:W-:-:S02]  /*0890*/  @!P1 PRMT R21, R8, 0x9910, RZ ;  /* 0x0000991008159816 */ /* 0x000fc400000000ff */
[C---:B------:R-:W-:Y:S01]  /*08a0*/  @!P1 IADD3 R8, P6, PT, R3.reuse, UR29, RZ ;  /* 0x0000001d03089c10 */ /* 0x040fe2000ffde0ff */
[----:B------:R0:W-:Y:S01]  /*08b0*/  @!P0 STG.E.U8 desc[UR20][R10.64], R13 ;  /* 0x0000000d0a008986 */ /* 0x0001e2000c101114 */
[----:B------:R-:W-:Y:S01]  /*08c0*/  ISETP.GE.AND.EX P3, PT, R12, UR36, PT, P3 ;  /* 0x000000240c007c0c */ /* 0x000fe2000bf66330 */
[----:B------:R-:W-:Y:S01]  /*08d0*/  @!P1 IMAD R21, R6, R21, RZ ;  /* 0x0000001506159224 */ /* 0x000fe200078e02ff */
[C---:B------:R-:W-:Y:S02]  /*08e0*/  @!P1 IADD3.X R9, PT, PT, R2.reuse, UR12, RZ, P6, !PT ;  /* 0x0000000c02099c10 */ /* 0x040fe4000b7fe4ff */
[----:B------:R-:W-:Y:S02]  /*08f0*/  @!P4 IADD3 R14, P0, PT, R3, UR32, RZ ;  /* 0x00000020030ecc10 */ /* 0x000fe4000ff1e0ff */
[----:B------:R-:W-:Y:S01]  /*0900*/  PRMT R12, RZ, 0x7610, R12 ;  /* 0x00007610ff0c7816 */ /* 0x000fe2000000000c */
[----:B------:R1:W-:Y:S01]  /*0910*/  @!P1 STG.E.U8 desc[UR20][R8.64], R21 ;  /* 0x0000001508009986 */ /* 0x0003e2000c101114 */
[----:B------:R-:W-:-:S02]  /*0920*/  @!P4 IADD3.X R15, PT, PT, R2, UR17, RZ, P0, !PT ;  /* 0x00000011020fcc10 */ /* 0x000fc400087fe4ff */
[C---:B------:R-:W-:Y:S02]  /*0930*/  @!P5 IADD3 R18, P1, PT, R3.reuse, UR31, RZ ;  /* 0x0000001f0312dc10 */ /* 0x040fe4000ff3e0ff */
[C---:B------:R-:W-:Y:S01]  /*0940*/  IADD3 R6, P0, PT, R3.reuse, UR33, RZ ;  /* 0x0000002103067c10 */ /* 0x040fe2000ff1e0ff */
[----:B------:R2:W3:Y:S01]  /*0950*/  @!P4 LDG.E.U8 R12, desc[UR20][R14.64] ;  /* 0x000000140e0cc981 */ /* 0x0004e2000c1e1100 */
[----:B0-----:R-:W-:Y:S02]  /*0960*/  PRMT R13, RZ, 0x7610, R13 ;  /* 0x00007610ff0d7816 */ /* 0x001fe4000000000d */
[C---:B------:R-:W-:Y:S02]  /*0970*/  @!P5 IADD3.X R19, PT, PT, R2.reuse, UR7, RZ, P1, !PT ;  /* 0x000000070213dc10 */ /* 0x040fe40008ffe4ff */
[----:B------:R-:W-:Y:S02]  /*0980*/  IADD3.X R7, PT, PT, R2, UR34, RZ, P0, !PT ;  /* 0x0000002202077c10 */ /* 0x000fe400087fe4ff */
[----:B------:R-:W-:Y:S01]  /*0990*/  @!P3 IADD3 R16, P0, PT, R3, UR30, RZ ;  /* 0x0000001e0310bc10 */ /* 0x000fe2000ff1e0ff */
[----:B------:R-:W4:Y:S01]  /*09a0*/  @!P5 LDG.E.U8 R13, desc[UR20][R18.64] ;  /* 0x00000014120dd981 */ /* 0x000f22000c1e1100 */
[----:B------:R-:W-:-:S02]  /*09b0*/  PRMT R11, RZ, 0x7610, R11 ;  /* 0x00007610ff0b7816 */ /* 0x000fc4000000000b */
[----:B------:R-:W-:Y:S02]  /*09c0*/  PRMT R10, RZ, 0x7610, R10 ;  /* 0x00007610ff0a7816 */ /* 0x000fe4000000000a */
[----:B------:R-:W-:Y:S02]  /*09d0*/  @!P3 IADD3.X R17, PT, PT, R2, UR11, RZ, P0, !PT ;  /* 0x0000000b0211bc10 */ /* 0x000fe400087fe4ff */
[----:B------:R-:W5:Y:S04]  /*09e0*/  @!P2 LDG.E.U8 R11, desc[UR20][R6.64] ;  /* 0x00000014060ba981 */ /* 0x000f68000c1e1100 */
[----:B------:R-:W5:Y:S01]  /*09f0*/  @!P3 LDG.E.U8 R10, desc[UR20][R16.64] ;  /* 0x00000014100ab981 */ /* 0x000f62000c1e1100 */
[----:B-1----:R-:W-:-:S05]  /*0a00*/  IMAD.U32 R9, RZ, RZ, UR23 ;  /* 0x00000017ff097e24 */ /* 0x002fca000f8e00ff */
[----:B------:R-:W-:Y:S01]  /*0a10*/  IADD3 R8, P0, P1, R9, UR23, R4 ;  /* 0x0000001709087c10 */ /* 0x000fe2000f91e004 */
[----:B--2---:R-:W-:-:S03]  /*0a20*/  IMAD.U32 R15, RZ, RZ, UR23 ;  /* 0x00000017ff0f7e24 */ /* 0x004fc6000f8e00ff */
        /* <DEDUP_REMOVED lines=10> */
[----:B------:R-:W-:Y:S02]  /*0ad0*/  ISETP.GE.AND.EX P1, PT, R4, UR36, PT, P1 ;  /* 0x0000002404007c0c */ /* 0x000fe4000bf26310 */
[C---:B------:R-:W-:Y:S02]  /*0ae0*/  @!P0 PRMT R4, R0.reuse, 0x9910, RZ ;  /* 0x0000991000048816 */ /* 0x040fe400000000ff */
[----:B------:R-:W-:-:S09]  /*0af0*/  @!P2 PRMT R8, R0, 0x9910, RZ ;  /* 0x000099100008a816 */ /* 0x000fd200000000ff */
[C---:B------:R-:W-:Y:S02]  /*0b00*/  @!P1 PRMT R5, R0.reuse, 0x9910, RZ ;  /* 0x0000991000059816 */ /* 0x040fe400000000ff */
[----:B------:R-:W-:Y:S01]  /*0b10*/  @!P3 PRMT R14, R0, 0x9910, RZ ;  /* 0x00009910000eb816 */ /* 0x000fe200000000ff */
[----:B------:R-:W-:-:S04]  /*0b20*/  UIADD3 UR10, UP0, UPT, UR10, -0x2, URZ ;  /* 0xfffffffe0a0a7890 */ /* 0x000fc8000ff1e0ff */
[----:B------:R-:W-:Y:S02]  /*0b30*/  UIADD3.X UR4, UPT, UPT, UR4, -0x1, URZ, UP0, !UPT ;  /* 0xffffffff04047890 */ /* 0x000fe400087fe4ff */
[----:B------:R-:W-:-:S04]  /*0b40*/  UISETP.NE.U32.AND UP0, UPT, UR10, URZ, UPT ;  /* 0x000000ff0a00728c */ /* 0x000fc8000bf05070 */
[----:B------:R-:W-:Y:S02]  /*0b50*/  UISETP.NE.AND.EX UP0, UPT, UR4, URZ, UPT, UP0 ;  /* 0x000000ff0400728c */ /* 0x000fe4000bf05300 */
[----:B------:R-:W-:-:S04]  /*0b60*/  UIADD3 UR5, UP1, UPT, UR24, UR5, URZ ;  /* 0x0000000518057290 */ /* 0x000fc8000ff3e0ff */
[----:B------:R-:W-:Y:S01]  /*0b70*/  UIADD3.X UR6, UPT, UPT, UR25, UR6, URZ, UP1, !UPT ;  /* 0x0000000619067290 */ /* 0x000fe20008ffe4ff */
[----:B---3--:R-:W-:-:S05]  /*0b80*/  @!P0 PRMT R9, R12, 0x9910, RZ ;  /* 0x000099100c098816 */ /* 0x008fca00000000ff */
[----:B------:R-:W-:Y:S02]  /*0b90*/  @!P0 IMAD R9, R4, R9, RZ ;  /* 0x0000000904098224 */ /* 0x000fe400078e02ff */
[----:B------:R-:W-:Y:S01]  /*0ba0*/  @!P1 IMAD.MOV.U32 R4, RZ, RZ, R5 ;  /* 0x000000ffff049224 */ /* 0x000fe200078e0005 */
[----:B----4-:R-:W-:Y:S02]  /*0bb0*/  @!P1 PRMT R19, R13, 0x9910, RZ ;  /* 0x000099100d139816 */ /* 0x010fe400000000ff */
[----:B------:R-:W-:-:S03]  /*0bc0*/  @!P1 IADD3 R12, P6, PT, R3, UR31, RZ ;  /* 0x0000001f030c9c10 */ /* 0x000fc6000ffde0ff */
[----:B------:R-:W-:Y:S01]  /*0bd0*/  @!P1 IMAD R19, R4, R19, RZ ;  /* 0x0000001304139224 */ /* 0x000fe200078e02ff */
[----:B-----5:R-:W-:Y:S02]  /*0be0*/  @!P2 PRMT R15, R11, 0x9910, RZ ;  /* 0x000099100b0fa816 */ /* 0x020fe400000000ff */
[C---:B------:R-:W-:Y:S02]  /*0bf0*/  @!P0 IADD3 R4, P4, PT, R3.reuse, UR32, RZ ;  /* 0x0000002003048c10 */ /* 0x040fe4000ff9e0ff */
[----:B------:R-:W-:Y:S02]  /*0c00*/  @!P3 PRMT R17, R10, 0x9910, RZ ;  /* 0x000099100a11b816 */ /* 0x000fe400000000ff */
[----:B------:R-:W-:Y:S01]  /*0c10*/  @!P3 IADD3 R10, P5, PT, R3, UR30, RZ ;  /* 0x0000001e030abc10 */ /* 0x000fe2000ffbe0ff */
[----:B------:R-:W-:Y:S01]  /*0c20*/  @!P2 IMAD R15, R8, R15, RZ ;  /* 0x0000000f080fa224 */ /* 0x000fe200078e02ff */
[----:B------:R-:W-:Y:S01]  /*0c30*/  @!P0 IADD3.X R5, PT, PT, R2, UR17, RZ, P4, !PT ;  /* 0x0000001102058c10 */ /* 0x000fe2000a7fe4ff */
[----:B------:R-:W-:Y:S01]  /*0c40*/  @!P3 IMAD R17, R14, R17, RZ ;  /* 0x000000110e11b224 */ /* 0x000fe200078e02ff */
        /* <DEDUP_REMOVED lines=9> */
.L_x_4495:
        /* <DEDUP_REMOVED lines=15> */
[----:B------:R-:W-:Y:S01]  /*0dd0*/  ISETP.GE.AND.EX P1, PT, R3, UR36, PT, P1 ;  /* 0x0000002403007c0c */ /* 0x000fe2000bf26310 */
[----:B------:R-:W-:Y:S01]  /*0de0*/  IMAD.X R3, RZ, RZ, R3, P3 ;  /* 0x000000ffff037224 */ /* 0x000fe200018e0603 */
[----:B------:R-:W-:-:S02]  /*0df0*/  IADD3.X R7, PT, PT, R4, UR38, RZ, P2, !PT ;  /* 0x0000002604077c10 */ /* 0x000fc400097fe4ff */
[----:B------:R-:W-:Y:S02]  /*0e00*/  ISETP.GE.U32.AND P2, PT, R2, UR35, PT ;  /* 0x0000002302007c0c */ /* 0x000fe4000bf46070 */
[----:B------:R-:W-:Y:S02]  /*0e10*/  IADD3 R8, P4, PT, R6, UR23, RZ ;  /* 0x0000001706087c10 */ /* 0x000fe4000ff9e0ff */
[----:B------:R-:W-:Y:S02]  /*0e20*/  IADD3 R2, P5, PT, R2, UR23, RZ ;  /* 0x0000001702027c10 */ /* 0x000fe4000ffbe0ff */
[----:B------:R-:W-:Y:S02]  /*0e30*/  ISETP.GE.AND.EX P0, PT, R4, UR36, PT, P0 ;  /* 0x0000002404007c0c */ /* 0x000fe4000bf06300 */
[----:B------:R-:W-:Y:S01]  /*0e40*/  ISETP.GE.AND.EX P2, PT, R3, UR36, PT, P2 ;  /* 0x0000002403007c0c */ /* 0x000fe2000bf46320 */
[----:B------:R-:W-:Y:S01]  /*0e50*/  IMAD.X R9, RZ, RZ, R7, P4 ;  /* 0x000000ffff097224 */ /* 0x000fe200020e0607 */
[----:B------:R-:W-:Y:S01]  /*0e60*/  IADD3 R4, P4, PT, R8, UR23, RZ ;  /* 0x0000001708047c10 */ /* 0x000fe2000ff9e0ff */
[----:B------:R-:W-:Y:S01]  /*0e70*/  IMAD.X R3, RZ, RZ, R3, P5 ;  /* 0x000000ffff037224 */ /* 0x000fe200028e0603 */
[----:B------:R-:W-:-:S02]  /*0e80*/  ISETP.GE.U32.AND P3, PT, R2, UR35, PT ;  /* 0x0000002302007c0c */ /* 0x000fc4000bf66070 */
[----:B------:R-:W-:Y:S01]  /*0e90*/  PRMT R11, RZ, 0x7610, R11 ;  /* 0x00007610ff0b7816 */ /* 0x000fe2000000000b */
[----:B------:R-:W-:Y:S01]  /*0ea0*/  IMAD.X R5, RZ, RZ, R9, P4 ;  /* 0x000000ffff057224 */ /* 0x000fe200020e0609 */
[----:B------:R-:W-:Y:S02]  /*0eb0*/  ISETP.GE.AND.EX P3, PT, R3, UR36, PT, P3 ;  /* 0x0000002403007c0c */ /* 0x000fe4000bf66330 */
[----:B------:R-:W-:Y:S01]  /*0ec0*/  IADD3 R2, P4, PT, R4, UR23, RZ ;  /* 0x0000001704027c10 */ /* 0x000fe2000ff9e0ff */
[----:B------:R-:W2:Y:S01]  /*0ed0*/  @!P0 LDG.E.U8 R10, desc[UR20][R6.64] ;  /* 0x00000014060a8981 */ /* 0x000ea2000c1e1100 */
[----:B------:R-:W-:-:S03]  /*0ee0*/  PRMT R13, RZ, 0x7610, R13 ;  /* 0x00007610ff0d7816 */ /* 0x000fc6000000000d */
[----:B------:R-:W3:Y:S01]  /*0ef0*/  @!P2 LDG.E.U8 R12, desc[UR20][R4.64] ;  /* 0x00000014040ca981 */ /* 0x000ee2000c1e1100 */
[----:B------:R-:W-:-:S03]  /*0f00*/  IMAD.X R3, RZ, RZ, R5, P4 ;  /* 0x000000ffff037224 */ /* 0x000fc600020e0605 */
[----:B------:R-:W4:Y:S04]  /*0f10*/  @!P1 LDG.E.U8 R11, desc[UR20][R8.64] ;  /* 0x00000014080b9981 */ /* 0x000f28000c1e1100 */
[----:B------:R-:W5:Y:S01]  /*0f20*/  @!P3 LDG.E.U8 R13, desc[UR20][R2.64] ;  /* 0x00000014020db981 */ /* 0x000f62000c1e1100 */
[----:B------:R-:W-:Y:S02]  /*0f30*/  PRMT R17, R0, 0x9910, RZ ;  /* 0x0000991000117816 */ /* 0x000fe400000000ff */
[----:B--2---:R-:W-:Y:S02]  /*0f40*/  PRMT R0, R10, 0x9910, RZ ;  /* 0x000099100a007816 */ /* 0x004fe400000000ff */
[----:B---3--:R-:W-:Y:S02]  /*0f50*/  PRMT R12, R12, 0x9910, RZ ;  /* 0x000099100c0c7816 */ /* 0x008fe400000000ff */
[----:B----4-:R-:W-:Y:S01]  /*0f60*/  PRMT R10, R11, 0x9910, RZ ;  /* 0x000099100b0a7816 */ /* 0x010fe200000000ff */
[----:B------:R-:W-:-:S02]  /*0f70*/  IMAD R11, R17, R0, RZ ;  /* 0x00000000110b7224 */ /* 0x000fc400078e02ff */
[----:B------:R-:W-:Y:S02]  /*0f80*/  IMAD.MOV.U32 R0, RZ, RZ, R12 ;  /* 0x000000ffff007224 */ /* 0x000fe400078e000c */
[----:B------:R-:W-:Y:S01]  /*0f90*/  IMAD R15, R17, R10, RZ ;  /* 0x0000000a110f7224 */ /* 0x000fe200078e02ff */
[----:B-----5:R-:W-:Y:S01]  /*0fa0*/  PRMT R10, R13, 0x9910, RZ ;  /* 0x000099100d0a7816 */ /* 0x020fe200000000ff */
[C---:B------:R-:W-:Y:S01]  /*0fb0*/  IMAD R13, R17.reuse, R0, RZ ;  /* 0x00000000110d7224 */ /* 0x040fe200078e02ff */
[----:B------:R0:W-:Y:S03]  /*0fc0*/  @!P0 STG.E.U8 desc[UR20][R6.64], R11 ;  /* 0x0000000b06008986 */ /* 0x0001e6000c101114 */
[----:B------:R-:W-:Y:S01]  /*0fd0*/  IMAD.MOV.U32 R0, RZ, RZ, R10 ;  /* 0x000000ffff007224 */ /* 0x000fe200078e000a */
[----:B------:R0:W-:Y:S04]  /*0fe0*/  @!P1 STG.E.U8 desc[UR20][R8.64], R15 ;  /* 0x0000000f08009986 */ /* 0x0001e8000c101114 */
[----:B------:R0:W-:Y:S01]  /*0ff0*/  @!P2 STG.E.U8 desc[UR20][R4.64], R13 ;  /* 0x0000000d0400a986 */ /* 0x0001e2000c101114 */
[----:B------:R-:W-:Y:S01]  /*1000*/  IMAD R17, R17, R0, RZ ;  /* 0x0000000011117224 */ /* 0x000fe200078e02ff */
[----:B------:R-:W-:Y:S06]  /*1010*/  @P3 EXIT ;  /* 0x000000000000394d */ /* 0x000fec0003800000 */
[----:B------:R-:W-:Y:S01]  /*1020*/  STG.E.U8 desc[UR20][R2.64], R17 ;  /* 0x0000001102007986 */ /* 0x000fe2000c101114 */
[----:B------:R-:W-:Y:S05]  /*1030*/  EXIT ;  /* 0x000000000000794d */ /* 0x000fea0003800000 */
.L_x_4494:
[----:B------:R-:W0:Y:S02]  /*1040*/  S2R R8, SR_TID.X ;  /* 0x0000000000087919 */ /* 0x000e240000002100 */
[----:B0-----:R-:W-:-:S03]  /*1050*/  IMAD.WIDE.U32 R2, R8, 0x4, RZ ;  /* 0x0000000408027825 */ /* 0x001fc600078e00ff */
[----:B------:R-:W-:-:S04]  /*1060*/  ISETP.GE.U32.AND P0, PT, R2, UR10, PT ;  /* 0x0000000a02007c0c */ /* 0x000fc8000bf06070 */
[----:B------:R-:W-:-:S13]  /*1070*/  ISETP.GE.AND.EX P0, PT, R3, UR11, PT, P0 ;  /* 0x0000000b03007c0c */ /* 0x000fda000bf06300 */
[----:B------:R-:W-:Y:S05]  /*1080*/  @P0 EXIT ;  /* 0x000000000000094d */ /* 0x000fea0003800000 */
[----:B------:R-:W-:Y:S01]  /*1090*/  PRMT R11, R0, 0x9910, RZ ;  /* 0x00009910000b7816 */ /* 0x000fe200000000ff */
[----:B------:R-:W-:Y:S01]  /*10a0*/  IMAD.MOV.U32 R9, RZ, RZ, RZ ;  /* 0x000000ffff097224 */ /* 0x000fe200078e00ff */
[----:B------:R-:W0:Y:S06]  /*10b0*/  LDCU UR4, c[0x0][0x360] ;  /* 0x00006c00ff0477ac */ /* 0x000e2c0008000800 */
.L_x_4497:
        /* <DEDUP_REMOVED lines=9> */
[C---:B------:R-:W-:Y:S01]  /*1150*/  PRMT R5, R0.reuse, 0x7772, RZ ;  /* 0x0000777200057816 */ /* 0x040fe200000000ff */
[C---:B------:R-:W-:Y:S01]  /*1160*/  IMAD R4, R11.reuse, R4, RZ ;  /* 0x000000040b047224 */ /* 0x040fe200078e02ff */
[----:B------:R-:W-:Y:S01]  /*1170*/  LOP3.LUT R0, R0, 0xff, RZ, 0xc0, !PT ;  /* 0x000000ff00007812 */ /* 0x000fe200078ec0ff */
[C---:B------:R-:W-:Y:S02]  /*1180*/  IMAD R6, R11.reuse, R6, RZ ;  /* 0x000000060b067224 */ /* 0x040fe400078e02ff */
[C---:B------:R-:W-:Y:S01]  /*1190*/  IMAD R5, R11.reuse, R5, RZ ;  /* 0x000000050b057224 */ /* 0x040fe200078e02ff */
[----:B------:R-:W-:Y:S01]  /*11a0*/  LOP3.LUT R4, R4, 0xffff, RZ, 0xc0, !PT ;  /* 0x0000ffff04047812 */ /* 0x000fe200078ec0ff */
[----:B------:R-:W-:Y:S01]  /*11b0*/  IMAD R0, R11, R0, RZ ;  /* 0x000000000b007224 */ /* 0x000fe200078e02ff */
        /* <DEDUP_REMOVED lines=13> */
        .weak           $__internal_104_$__cuda_sm20_div_u16
        .type           $__internal_104_$__cuda_sm20_div_u16,@function
        .size           $__internal_104_$__cuda_sm20_div_u16,(.L_x_4865 - $__internal_104_$__cuda_sm20_div_u16)
$__internal_104_$__cuda_sm20_div_u16:
        /* <DEDUP_REMOVED lines=19> */
[----:B------:R-:W-:Y:S05]  /*13c0*/  RET.REL.NODEC R4 `(_ZN2at6native57_GLOBAL__N__f3eca4a2_24_ForeachBinaryOpScalar_cu_86b9896c25multi_tensor_apply_kernelINS1_18TensorListMetadataILi1EEENS1_21BinaryOpScalarFunctorIhLi1ELi1ELi0EEEJSt10multipliesIhEhEEEvT_T0_DpT1_) ;  /* 0xffffffec040c7950 */ /* 0x000fea0003c3ffff */
.L_x_4498:
        /* <DEDUP_REMOVED lines=11> */
.L_x_4865:


//--------------------- .text._ZN2at6native57_GLOBAL__N__f3eca4a2_24_ForeachBinaryOpScalar_cu_86b9896c25multi_tensor_apply_kernelINS1_18TensorListMetadataILi2EEENS1_21BinaryOpScalarFunctorIN3c108BFloat16ELi2ELi1ELi1EEEJSt4plusIfEfEEEvT_T0_DpT1_ --------------------------
	.section	.text._ZN2at6native57_GLOBAL__N__f3eca4a2_24_ForeachBinaryOpScalar_cu_86b9896c25multi_tensor_apply_kernelINS1_18TensorListMetadataILi2EEENS1_21BinaryOpScalarFunctorIN3c108BFloat16ELi2ELi1ELi1EEEJSt4plusIfEfEEEvT_T0_DpT1_,"ax",@progbits
	.align	128
.text._ZN2at6native57_GLOBAL__N__f3eca4a2_24_ForeachBinaryOpScalar_cu_86b9896c25multi_tensor_apply_kernelINS1_18TensorListMetadataILi2EEENS1_21BinaryOpScalarFunctorIN3c108BFloat16ELi2ELi1ELi1EEEJSt4plusIfEfEEEvT_T0_DpT1_:
        .type           _ZN2at6native57_GLOBAL__N__f3eca4a2_24_ForeachBinaryOpScalar_cu_86b9896c25multi_tensor_apply_kernelINS1_18TensorListMetadataILi2EEENS1_21BinaryOpScalarFunctorIN3c108BFloat16ELi2ELi1ELi1EEEJSt4plusIfEfEEEvT_T0_DpT1_,@function
        .size           _ZN2at6native57_GLOBAL__N__f3eca4a2_24_ForeachBinaryOpScalar_cu_86b9896c25multi_tensor_apply_kernelINS1_18TensorListMetadataILi2EEENS1_21BinaryOpScalarFunctorIN3c108BFloat16ELi2ELi1ELi1EEEJSt4plusIfEfEEEvT_T0_DpT1_,(.L_x_4867 - _ZN2at6native57_GLOBAL__N__f3eca4a2_24_ForeachBinaryOpScalar_cu_86b9896c25multi_tensor_apply_kernelINS1_18TensorListMetadataILi2EEENS1_21BinaryOpScalarFunctorIN3c108BFloat16ELi2ELi1ELi1EEEJSt4plusIfEfEEEvT_T0_DpT1_)
        .other          _ZN2at6native57_GLOBAL__N__f3eca4a2_24_ForeachBinaryOpScalar_cu_86b9896c25multi_tensor_apply_kernelINS1_18TensorListMetadataILi2EEENS1_21BinaryOpScalarFunctorIN3c108BFloat16ELi2ELi1ELi1EEEJSt4plusIfEfEEEvT_T0_DpT1_,@"STO_CUDA_ENTRY STV_DEFAULT"
_ZN2at6native57_GLOBAL__N__f3eca4a2_24_ForeachBinaryOpScalar_cu_86b9896c25multi_tensor_apply_kernelINS1_18TensorListMetadataILi2EEENS1_21BinaryOpScalarFunctorIN3c108BFloat16ELi2ELi1ELi1EEEJSt4plusIfEfEEEvT_T0_DpT1_:
        /* <DEDUP_REMOVED lines=39> */
[----:B------:R-:W-:Y:S05]  /*0270*/  CALL.REL.NOINC `($__internal_105_$__cuda_sm20_div_u16) ;  /* 0x0000000c00ac7944 */ /* 0x000fea0003c00000 */
        /* <DEDUP_REMOVED lines=14> */
.L_x_4501:
        /* <DEDUP_REMOVED lines=36> */
[----:B-1----:R-:W-:Y:S01]  /*05a0*/  FADD.FTZ R8, R8, UR14 ;  /* 0x0000000e08087e21 */ /* 0x002fe20008010000 */
[----:B------:R-:W-:Y:S01]  /*05b0*/  @!P1 LEA R10, P5, R11, R12, 0x1 ;  /* 0x0000000c0b0a9211 */ /* 0x000fe200078a08ff */
[----:B------:R-:W-:-:S03]  /*05c0*/  FADD.FTZ R20, R20, UR14 ;  /* 0x0000000e14147e21 */ /* 0x000fc60008010000 */
        /* <DEDUP_REMOVED lines=16> */
[----:B------:R-:W-:Y:S01]  /*06d0*/  FADD.FTZ R8, R6, UR14 ;  /* 0x0000000e06087e21 */ /* 0x000fe20008010000 */
        /* <DEDUP_REMOVED lines=10> */
[----:B------:R-:W-:Y:S01]  /*0780*/  FADD.FTZ R7, R7, UR14 ;  /* 0x0000000e07077e21 */ /* 0x000fe20008010000 */
        /* <DEDUP_REMOVED lines=37> */
[----:B------:R-:W-:Y:S01]  /*09e0*/  FADD.FTZ R7, R7, UR14 ;  /* 0x0000000e07077e21 */ /* 0x000fe20008010000 */
[----:B---3--:R-:W-:Y:S02]  /*09f0*/  IMAD.U32 R10, R10, 0x10000, RZ ;  /* 0x000100000a0a7824 */ /* 0x008fe400078e00ff */
[----:B----4-:R-:W-:Y:S02]  /*0a00*/  IMAD.U32 R20, R20, 0x10000, RZ ;  /* 0x0001000014147824 */ /* 0x010fe400078e00ff */
[----:B------:R-:W-:Y:S01]  /*0a10*/  FADD.FTZ R10, R10, UR14 ;  /* 0x0000000e0a0a7e21 */ /* 0x000fe20008010000 */
[----:B-----5:R-:W-:Y:S02]  /*0a20*/  IMAD.U32 R24, R24, 0x10000, RZ ;  /* 0x0001000018187824 */ /* 0x020fe400078e00ff */
[----:B------:R-:W-:Y:S01]  /*0a30*/  FADD.FTZ R20, R20, UR14 ;  /* 0x0000000e14147e21 */ /* 0x000fe20008010000 */
[----:B------:R-:W-:Y:S01]  /*0a40*/  F2FP.BF16.F32.PACK_AB R5, RZ, R7 ;  /* 0x00000007ff05723e */ /* 0x000fe200000010ff */
[----:B------:R-:W-:Y:S01]  /*0a50*/  FADD.FTZ R24, R24, UR14 ;  /* 0x0000000e18187e21 */ /* 0x000fe20008010000 */
        /* <DEDUP_REMOVED lines=9> */
.L_x_4500:
        /* <DEDUP_REMOVED lines=44> */
[----:B0-----:R-:W-:Y:S01]  /*0db0*/  FADD.FTZ R0, R0, UR4 ;  /* 0x0000000400007e21 */ /* 0x001fe20008010000 */
[----:B----4-:R-:W-:Y:S02]  /*0dc0*/  IMAD.U32 R6, R6, 0x10000, RZ ;  /* 0x0001000006067824 */ /* 0x010fe400078e00ff */
[----:B------:R-:W-:-:S02]  /*0dd0*/  FADD.FTZ R2, R2, UR4 ;  /* 0x0000000402027e21 */ /* 0x000fc40008010000 */
[----:B------:R-:W-:Y:S01]  /*0de0*/  FADD.FTZ R6, R6, UR4 ;  /* 0x0000000406067e21 */ /* 0x000fe20008010000 */
[----:B------:R-:W-:Y:S02]  /*0df0*/  F2FP.BF16.F32.PACK_AB R0, RZ, R0 ;  /* 0x00000000ff00723e */ /* 0x000fe400000010ff */
[----:B------:R-:W-:Y:S01]  /*0e00*/  F2FP.BF16.F32.PACK_AB R2, RZ, R2 ;  /* 0x00000002ff02723e */ /* 0x000fe200000010ff */
[----:B-----5:R-:W-:Y:S01]  /*0e10*/  IMAD.U32 R3, R3, 0x10000, RZ ;  /* 0x0001000003037824 */ /* 0x020fe200078e00ff */
[----:B------:R-:W-:Y:S01]  /*0e20*/  F2FP.BF16.F32.PACK_AB R6, RZ, R6 ;  /* 0x00000006ff06723e */ /* 0x000fe200000010ff */
[----:B------:R0:W-:Y:S02]  /*0e30*/  @!P0 STG.E.U16 desc[UR12][R14.64], R0 ;  /* 0x000000000e008986 */ /* 0x0001e4000c10150c */
[----:B------:R-:W-:Y:S02]  /*0e40*/  FADD.FTZ R3, R3, UR4 ;  /* 0x0000000403037e21 */ /* 0x000fe40008010000 */
        /* <DEDUP_REMOVED lines=8> */
.L_x_4499:
        /* <DEDUP_REMOVED lines=8> */
.L_x_4502:
        /* <DEDUP_REMOVED lines=12> */
[----:B-1----:R-:W-:Y:S01]  /*1010*/  FADD.FTZ R7, R7, UR5 ;  /* 0x0000000507077e21 */ /* 0x002fe20008010000 */
[----:B------:R-:W-:Y:S01]  /*1020*/  FADD.FTZ R10, R10, UR5 ;  /* 0x000000050a0a7e21 */ /* 0x000fe20008010000 */
[----:B------:R-:W-:Y:S01]  /*1030*/  FADD.FTZ R11, R11, UR5 ;  /* 0x000000050b0b7e21 */ /* 0x000fe20008010000 */
[----:B------:R-:W-:Y:S01]  /*1040*/  FADD.FTZ R8, R3, UR5 ;  /* 0x0000000503087e21 */ /* 0x000fe20008010000 */
        /* <DEDUP_REMOVED lines=14> */
        .weak           $__internal_105_$__cuda_sm20_div_u16
        .type           $__internal_105_$__cuda_sm20_div_u16,@function
        .size           $__internal_105_$__cuda_sm20_div_u16,(.L_x_4867 - $__internal_105_$__cuda_sm20_div_u16)
$__internal_105_$__cuda_sm20_div_u16:
        /* <DEDUP_REMOVED lines=19> */
[----:B------:R-:W-:Y:S05]  /*1260*/  RET.REL.NODEC R4 `(_ZN2at6native57_GLOBAL__N__f3eca4a2_24_ForeachBinaryOpScalar_cu_86b9896c25multi_tensor_apply_kernelINS1_18TensorListMetadataILi2EEENS1_21BinaryOpScalarFunctorIN3c108BFloat16ELi2ELi1ELi1EEEJSt4plusIfEfEEEvT_T0_DpT1_) ;  /* 0xffffffec04647950 */ /* 0x000fea0003c3ffff */
.L_x_4503:
        /* <DEDUP_REMOVED lines=9> */
.L_x_4867:


//--------------------- .text._ZN2at6native57_GLOBAL__N__f3eca4a2_24_ForeachBinaryOpScalar_cu_86b9896c25multi_tensor_apply_kernelINS1_18TensorListMetadataILi2EEENS1_21BinaryOpScalarFunctorIN3c104HalfELi2ELi1ELi1EEEJSt4plusIfEfEEEvT_T0_DpT1_ --------------------------
	.section	.text._ZN2at6native57_GLOBAL__N__f3eca4a2_24_ForeachBinaryOpScalar_cu_86b9896c25multi_tensor_apply_kernelINS1_18TensorListMetadataILi2EEENS1_21BinaryOpScalarFunctorIN3c104HalfELi2ELi1ELi1EEEJSt4plusIfEfEEEvT_T0_DpT1_,"ax",@progbits
	.align	128
.text._ZN2at6native57_GLOBAL__N__f3eca4a2_24_ForeachBinaryOpScalar_cu_86b9896c25multi_tensor_apply_kernelINS1_18TensorListMetadataILi2EEENS1_21BinaryOpScalarFunctorIN3c104HalfELi2ELi1ELi1EEEJSt4plusIfEfEEEvT_T0_DpT1_:
        .type           _ZN2at6native57_GLOBAL__N__f3eca4a2_24_ForeachBinaryOpScalar_cu_86b9896c25multi_tensor_apply_kernelINS1_18TensorListMetadataILi2EEENS1_21BinaryOpScalarFunctorIN3c104HalfELi2ELi1ELi1EEEJSt4plusIfEfEEEvT_T0_DpT1_,@function
        .size           _ZN2at6native57_GLOBAL__N__f3eca4a2_24_ForeachBinaryOpScalar_cu_86b9896c25multi_tensor_apply_kernelINS1_18TensorListMetadataILi2EEENS1_21BinaryOpScalarFunctorIN3c104HalfELi2ELi1ELi1EEEJSt4plusIfEfEEEvT_T0_DpT1_,(.L_x_4869 - _ZN2at6native57_GLOBAL__N__f3eca4a2_24_ForeachBinaryOpScalar_cu_86b9896c25multi_tensor_apply_kernelINS1_18TensorListMetadataILi2EEENS1_21BinaryOpScalarFunctorIN3c104HalfELi2ELi1ELi1EEEJSt4plusIfEfEEEvT_T0_DpT1_)
        .other          _ZN2at6native57_GLOBAL__N__f3eca4a2_24_ForeachBinaryOpScalar_cu_86b9896c25multi_tensor_apply_kernelINS1_18TensorListMetadataILi2EEENS1_21BinaryOpScalarFunctorIN3c104HalfELi2ELi1ELi1EEEJSt4plusIfEfEEEvT_T0_DpT1_,@"STO_CUDA_ENTRY STV_DEFAULT"
_ZN2at6native57_GLOBAL__N__f3eca4a2_24_ForeachBinaryOpScalar_cu_86b9896c25multi_tensor_apply_kernelINS1_18TensorListMetadataILi2EEENS1_21BinaryOpScalarFunctorIN3c104HalfELi2ELi1ELi1EEEJSt4plusIfEfEEEvT_T0_DpT1_:
        /* <DEDUP_REMOVED lines=39> */
[----:B------:R-:W-:Y:S05]  /*0270*/  CALL.REL.NOINC `($__internal_106_$__cuda_sm20_div_u16) ;  /* 0x0000000c00a47944 */ /* 0x000fea0003c00000 */
        /* <DEDUP_REMOVED lines=14> */
.L_x_4506:
        /* <DEDUP_REMOVED lines=36> */
[----:B-1----:R-:W-:Y:S01]  /*05a0*/  FADD.FTZ R8, R8, UR14 ;  /* 0x0000000e08087e21 */ /* 0x002fe20008010000 */
[----:B------:R-:W-:Y:S01]  /*05b0*/  @!P1 LEA R10, P5, R11, R12, 0x1 ;  /* 0x0000000c0b0a9211 */ /* 0x000fe200078a08ff */
[----:B------:R-:W-:-:S03]  /*05c0*/  FADD.FTZ R20, R20, UR14 ;  /* 0x0000000e14147e21 */ /* 0x000fc60008010000 */
        /* <DEDUP_REMOVED lines=16> */
[----:B------:R-:W-:Y:S01]  /*06d0*/  FADD.FTZ R8, R6, UR14 ;  /* 0x0000000e06087e21 */ /* 0x000fe20008010000 */
        /* <DEDUP_REMOVED lines=11> */
[----:B------:R-:W-:Y:S01]  /*0790*/  FADD.FTZ R7, R7, UR14 ;  /* 0x0000000e07077e21 */ /* 0x000fe20008010000 */
        /* <DEDUP_REMOVED lines=36> */
[----:B------:R-:W-:Y:S01]  /*09e0*/  FADD.FTZ R7, R7, UR14 ;  /* 0x0000000e07077e21 */ /* 0x000fe20008010000 */
[----:B---3--:R-:W-:Y:S02]  /*09f0*/  HADD2.F32 R10, -RZ, R10.H0_H0 ;  /* 0x2000000aff0a7230 */ /* 0x008fe40000004100 */
[----:B----4-:R-:W-:-:S03]  /*0a00*/  HADD2.F32 R20, -RZ, R20.H0_H0 ;  /* 0x20000014ff147230 */ /* 0x010fc60000004100 */
[----:B------:R-:W-:Y:S01]  /*0a10*/  FADD.FTZ R10, R10, UR14 ;  /* 0x0000000e0a0a7e21 */ /* 0x000fe20008010000 */
[----:B-----5:R-:W-:Y:S02]  /*0a20*/  HADD2.F32 R24, -RZ, R24.H0_H0 ;  /* 0x20000018ff187230 */ /* 0x020fe40000004100 */
[----:B------:R-:W-:Y:S01]  /*0a30*/  FADD.FTZ R20, R20, UR14 ;  /* 0x0000000e14147e21 */ /* 0x000fe20008010000 */
[----:B------:R-:W-:Y:S02]  /*0a40*/  F2FP.F16.F32.PACK_AB R5, RZ, R7 ;  /* 0x00000007ff05723e */ /* 0x000fe400000000ff */
[----:B------:R-:W-:Y:S01]  /*0a50*/  FADD.FTZ R24, R24, UR14 ;  /* 0x0000000e18187e21 */ /* 0x000fe20008010000 */
        /* <DEDUP_REMOVED lines=9> */
.L_x_4505:
        /* <DEDUP_REMOVED lines=44> */
[----:B0-----:R-:W-:Y:S01]  /*0db0*/  FADD.FTZ R0, R0, UR4 ;  /* 0x0000000400007e21 */ /* 0x001fe20008010000 */
[----:B----4-:R-:W-:Y:S02]  /*0dc0*/  HADD2.F32 R6, -RZ, R6.H0_H0 ;  /* 0x20000006ff067230 */ /* 0x010fe40000004100 */
[----:B------:R-:W-:Y:S02]  /*0dd0*/  FADD.FTZ R2, R2, UR4 ;  /* 0x0000000402027e21 */ /* 0x000fe40008010000 */
[----:B------:R-:W-:Y:S01]  /*0de0*/  F2FP.F16.F32.PACK_AB R0, RZ, R0 ;  /* 0x00000000ff00723e */ /* 0x000fe200000000ff */
[----:B------:R-:W-:Y:S02]  /*0df0*/  FADD.FTZ R6, R6, UR4 ;  /* 0x0000000406067e21 */ /* 0x000fe40008010000 */
[----:B------:R-:W-:Y:S01]  /*0e00*/  F2FP.F16.F32.PACK_AB R2, RZ, R2 ;  /* 0x00000002ff02723e */ /* 0x000fe200000000ff */
[----:B-----5:R-:W-:Y:S02]  /*0e10*/  HADD2.F32 R3, -RZ, R3.H0_H0 ;  /* 0x20000003ff037230 */ /* 0x020fe40000004100 */
[----:B------:R-:W-:Y:S01]  /*0e20*/  F2FP.F16.F32.PACK_AB R6, RZ, R6 ;  /* 0x00000006ff06723e */ /* 0x000fe200000000ff */
[----:B------:R0:W-:Y:S02]  /*0e30*/  @!P0 STG.E.U16 desc[UR12][R14.64], R0 ;  /* 0x000000000e008986 */ /* 0x0001e4000c10150c */
[----:B------:R-:W-:-:S02]  /*0e40*/  FADD.FTZ R3, R3, UR4 ;  /* 0x0000000403037e21 */ /* 0x000fc40008010000 */
        /* <DEDUP_REMOVED lines=8> */
.L_x_4504:
        /* <DEDUP_REMOVED lines=8> */
.L_x_4507:
        /* <DEDUP_REMOVED lines=9> */
[----:B-1----:R-:W-:Y:S01]  /*0fe0*/  FADD.FTZ R3, R3, UR5 ;  /* 0x0000000503037e21 */ /* 0x002fe20008010000 */
[----:B------:R-:W-:Y:S02]  /*0ff0*/  HADD2.F32 R10, -RZ, R7.H1_H1 ;  /* 0x30000007ff0a7230 */ /* 0x000fe40000004100 */
[----:B------:R-:W-:Y:S01]  /*1000*/  FADD.FTZ R8, R5, UR5 ;  /* 0x0000000505087e21 */ /* 0x000fe20008010000 */
[----:B------:R-:W-:-:S02]  /*1010*/  FADD.FTZ R9, R9, UR5 ;  /* 0x0000000509097e21 */ /* 0x000fc40008010000 */
[----:B------:R-:W-:Y:S02]  /*1020*/  FADD.FTZ R10, R10, UR5 ;  /* 0x000000050a0a7e21 */ /* 0x000fe40008010000 */
        /* <DEDUP_REMOVED lines=14> */
        .weak           $__internal_106_$__cuda_sm20_div_u16
        .type           $__internal_106_$__cuda_sm20_div_u16,@function
        .size           $__internal_106_$__cuda_sm20_div_u16,(.L_x_4869 - $__internal_106_$__cuda_sm20_div_u16)
$__internal_106_$__cuda_sm20_div_u16:
        /* <DEDUP_REMOVED lines=19> */
[----:B------:R-:W-:Y:S05]  /*1240*/  RET.REL.NODEC R4 `(_ZN2at6native57_GLOBAL__N__f3eca4a2_24_ForeachBinaryOpScalar_cu_86b9896c25multi_tensor_apply_kernelINS1_18TensorListMetadataILi2EEENS1_21BinaryOpScalarFunctorIN3c104HalfELi2ELi1ELi1EEEJSt4plusIfEfEEEvT_T0_DpT1_) ;  /* 0xffffffec046c7950 */ /* 0x000fea0003c3ffff */
.L_x_4508:
        /* <DEDUP_REMOVED lines=11> */
.L_x_4869:


//--------------------- .text._ZN2at6native57_GLOBAL__N__f3eca4a2_24_ForeachBinaryOpScalar_cu_86b9896c25multi_tensor_apply_kernelINS1_18TensorListMetadataILi2EEENS1_21BinaryOpScalarFunctorIbLi2ELi1ELi1EEEJSt4plusIbEbEEEvT_T0_DpT1_ --------------------------
	.section	.text._ZN2at6native57_GLOBAL__N__f3eca4a2_24_ForeachBinaryOpScalar_cu_86b9896c25multi_tensor_apply_kernelINS1_18TensorListMetadataILi2EEENS1_21BinaryOpScalarFunctorIbLi2ELi1ELi1EEEJSt4plusIbEbEEEvT_T0_DpT1_,"ax",@progbits
	.align	128
.text._ZN2at6native57_GLOBAL__N__f3eca4a2_24_ForeachBinaryOpScalar_cu_86b9896c25multi_tensor_apply_kernelINS1_18TensorListMetadataILi2EEENS1_21BinaryOpScalarFunctorIbLi2ELi1ELi1EEEJSt4plusIbEbEEEvT_T0_DpT1_:
        .type           _ZN2at6native57_GLOBAL__N__f3eca4a2_24_ForeachBinaryOpScalar_cu_86b9896c25multi_tensor_apply_kernelINS1_18TensorListMetadataILi2EEENS1_21BinaryOpScalarFunctorIbLi2ELi1ELi1EEEJSt4plusIbEbEEEvT_T0_DpT1_,@function
        .size           _ZN2at6native57_GLOBAL__N__f3eca4a2_24_ForeachBinaryOpScalar_cu_86b9896c25multi_tensor_apply_kernelINS1_18TensorListMetadataILi2EEENS1_21BinaryOpScalarFunctorIbLi2ELi1ELi1EEEJSt4plusIbEbEEEvT_T0_DpT1_,(.L_x_4871 - _ZN2at6native57_GLOBAL__N__f3eca4a2_24_ForeachBinaryOpScalar_cu_86b9896c25multi_tensor_apply_kernelINS1_18TensorListMetadataILi2EEENS1_21BinaryOpScalarFunctorIbLi2ELi1ELi1EEEJSt4plusIbEbEEEvT_T0_DpT1_)
        .other          _ZN2at6native57_GLOBAL__N__f3eca4a2_24_ForeachBinaryOpScalar_cu_86b9896c25multi_tensor_apply_kernelINS1_18TensorListMetadataILi2EEENS1_21BinaryOpScalarFunctorIbLi2ELi1ELi1EEEJSt4plusIbEbEEEvT_T0_DpT1_,@"STO_CUDA_ENTRY STV_DEFAULT"
_ZN2at6native57_GLOBAL__N__f3eca4a2_24_ForeachBinaryOpScalar_cu_86b9896c25multi_tensor_apply_kernelINS1_18TensorListMetadataILi2EEENS1_21BinaryOpScalarFunctorIbLi2ELi1ELi1EEEJSt4plusIbEbEEEvT_T0_DpT1_:
        /* <DEDUP_REMOVED lines=39> */
[----:B------:R-:W-:Y:S05]  /*0270*/  CALL.REL.NOINC `($__internal_107_$__cuda_sm20_div_u16) ;  /* 0x0000001000707944 */ /* 0x000fea0003c00000 */
        /* <DEDUP_REMOVED lines=59> */
.L_x_4511:
        /* <DEDUP_REMOVED lines=10> */
[----:B------:R-:W-:Y:S02]  /*06d0*/  @!P4 IADD3 R4, P0, PT, R2, UR30, RZ ;  /* 0x0000001e0204cc10 */ /* 0x000fe4000ff1e0ff */
[----:B------:R-:W-:Y:S02]  /*06e0*/  IADD3 R0, P2, PT, R6, UR33, RZ ;  /* 0x0000002106007c10 */ /* 0x000fe4000ff5e0ff */
[C---:B------:R-:W-:Y:S02]  /*06f0*/  @!P4 IADD3.X R5, PT, PT, R3.reuse, UR7, RZ, P0, !PT ;  /* 0x000000070305cc10 */ /* 0x040fe400087fe4ff */
[----:B------:R-:W-:Y:S02]  /*0700*/  @!P5 IADD3 R8, P1, PT, R2, UR8, RZ ;  /* 0x000000080208dc10 */ /* 0x000fe4000ff3e0ff */
[----:B------:R-:W-:Y:S01]  /*0710*/  ISETP.GE.U32.AND P0, PT, R6, UR32, PT ;  /* 0x0000002006007c0c */ /* 0x000fe2000bf06070 */
[----:B------:R0:W2:Y:S01]  /*0720*/  @!P4 LDG.E.U8 R15, desc[UR28][R4.64] ;  /* 0x0000001c040fc981 */ /* 0x0000a2000c1e1100 */
[----:B------:R-:W-:-:S02]  /*0730*/  @!P5 IADD3.X R9, PT, PT, R3, UR9, RZ, P1, !PT ;  /* 0x000000090309dc10 */ /* 0x000fc40008ffe4ff */
[----:B------:R-:W-:Y:S01]  /*0740*/  ISETP.GE.U32.AND P1, PT, R0, UR32, PT ;  /* 0x0000002000007c0c */ /* 0x000fe2000bf26070 */
[----:B------:R-:W-:Y:S01]  /*0750*/  IMAD.X R0, RZ, RZ, R14, P2 ;  /* 0x000000ffff007224 */ /* 0x000fe200010e060e */
[----:B------:R-:W-:Y:S02]  /*0760*/  ISETP.GE.AND.EX P0, PT, R14, UR31, PT, P0 ;  /* 0x0000001f0e007c0c */ /* 0x000fe4000bf06300 */
[----:B------:R-:W-:Y:S02]  /*0770*/  PRMT R17, RZ, 0x7610, R17 ;  /* 0x00007610ff117816 */ /* 0x000fe40000000011 */
[----:B------:R-:W-:-:S04]  /*0780*/  ISETP.GE.AND.EX P1, PT, R0, UR31, PT, P1 ;  /* 0x0000001f00007c0c */ /* 0x000fc8000bf26310 */
[----:B------:R1:W3:Y:S01]  /*0790*/  @!P5 LDG.E.U8 R17, desc[UR28][R8.64] ;  /* 0x0000001c0811d981 */ /* 0x0002e2000c1e1100 */
[----:B0-----:R-:W-:-:S04]  /*07a0*/  PRMT R5, RZ, 0x7610, R5 ;  /* 0x00007610ff057816 */ /* 0x001fc80000000005 */
[----:B------:R-:W-:-:S04]  /*07b0*/  @!P0 IADD3 R10, P2, PT, R2, UR43, RZ ;  /* 0x0000002b020a8c10 */ /* 0x000fc8000ff5e0ff */
[C---:B------:R-:W-:Y:S02]  /*07c0*/  @!P0 IADD3.X R11, PT, PT, R3.reuse, UR44, RZ, P2, !PT ;  /* 0x0000002c030b8c10 */ /* 0x040fe400097fe4ff */
[----:B------:R-:W-:Y:S02]  /*07d0*/  @!P1 IADD3 R12, P2, PT, R2, UR40, RZ ;  /* 0x00000028020c9c10 */ /* 0x000fe4000ff5e0ff */
[----:B------:R-:W-:Y:S01]  /*07e0*/  PRMT R7, RZ, 0x7610, R7 ;  /* 0x00007610ff077816 */ /* 0x000fe20000000007 */
[----:B------:R0:W4:Y:S01]  /*07f0*/  @!P0 LDG.E.U8 R5, desc[UR28][R10.64] ;  /* 0x0000001c0a058981 */ /* 0x000122000c1e1100 */
[----:B------:R-:W-:-:S05]  /*0800*/  @!P1 IADD3.X R13, PT, PT, R3, UR41, RZ, P2, !PT ;  /* 0x00000029030d9c10 */ /* 0x000fca00097fe4ff */
[----:B------:R5:W4:Y:S01]  /*0810*/  @!P1 LDG.E.U8 R7, desc[UR28][R12.64] ;  /* 0x0000001c0c079981 */ /* 0x000b22000c1e1100 */
[----:B------:R-:W5:Y:S01]  /*0820*/  LDC.S8 R0, c[0x0][0xfca] ;  /* 0x0003f280ff007b82 */ /* 0x000f620000000200 */
[----:B-1----:R-:W-:Y:S01]  /*0830*/  @!P4 IADD3 R8, P3, PT, R2, UR27, RZ ;  /* 0x0000001b0208cc10 */ /* 0x002fe2000ff7e0ff */
[----:B------:R-:W-:Y:S02]  /*0840*/  IMAD.U32 R19, RZ, RZ, UR33 ;  /* 0x00000021ff137e24 */ /* 0x000fe4000f8e00ff */
[----:B0-----:R-:W-:Y:S01]  /*0850*/  IMAD.U32 R11, RZ, RZ, UR33 ;  /* 0x00000021ff0b7e24 */ /* 0x001fe2000f8e00ff */
[----:B------:R-:W-:Y:S02]  /*0860*/  @!P4 IADD3.X R9, PT, PT, R3, UR10, RZ, P3, !PT ;  /* 0x0000000a0309cc10 */ /* 0x000fe40009ffe4ff */
[----:B-----5:R-:W-:Y:S02]  /*0870*/  PRMT R0, R0, 0x7710, RZ ;  /* 0x0000771000007816 */ /* 0x020fe400000000ff */
[----:B------:R-:W-:-:S02]  /*0880*/  PRMT R21, RZ, 0x7610, R21 ;  /* 0x00007610ff157816 */ /* 0x000fc40000000015 */
[----:B--2---:R-:W-:-:S04]  /*0890*/  LOP3.LUT R15, R15, R0, RZ, 0xfc, !PT ;  /* 0x000000000f0f7212 */ /* 0x004fc800078efcff */
[----:B------:R-:W-:-:S04]  /*08a0*/  @!P4 LOP3.LUT P2, RZ, R15, 0xff, RZ, 0xc0, !PT ;  /* 0x000000ff0fffc812 */ /* 0x000fc8000784c0ff */
[----:B------:R-:W-:Y:S02]  /*08b0*/  @!P4 SEL R15, RZ, 0x1, !P2 ;  /* 0x00000001ff0fc807 */ /* 0x000fe40005000000 */
[----:B------:R-:W-:-:S03]  /*08c0*/  IADD3 R6, P2, P6, R19, UR33, R6 ;  /* 0x0000002113067c10 */ /* 0x000fc6000fe5e006 */
[----:B------:R0:W-:Y:S01]  /*08d0*/  @!P4 STG.E.U8 desc[UR28][R8.64], R15 ;  /* 0x0000000f0800c986 */ /* 0x0001e2000c10111c */
[----:B---3--:R-:W-:Y:S02]  /*08e0*/  LOP3.LUT P3, RZ, R17, 0xff, R0, 0xc8, !PT ;  /* 0x000000ff11ff7812 */ /* 0x008fe4000786c800 */
[----:B------:R-:W-:Y:S02]  /*08f0*/  @!P5 IADD3 R10, P4, PT, R2, UR19, RZ ;  /* 0x00000013020adc10 */ /* 0x000fe4000ff9e0ff */
[----:B------:R-:W-:Y:S02]  /*0900*/  IADD3.X R14, PT, PT, RZ, RZ, R14, P2, P6 ;  /* 0x000000ffff0e7210 */ /* 0x000fe400017ec40e */
[----:B------:R-:W-:Y:S02]  /*0910*/  IADD3 R12, P2, P6, R11, UR33, R6 ;  /* 0x000000210b0c7c10 */ /* 0x000fe4000fe5e006 */
[----:B------:R-:W-:Y:S02]  /*0920*/  @!P5 IADD3.X R11, PT, PT, R3, UR12, RZ, P4, !PT ;  /* 0x0000000c030bdc10 */ /* 0x000fe4000a7fe4ff */
[----:B------:R-:W-:-:S02]  /*0930*/  SEL R17, RZ, 0x1, !P3 ;  /* 0x00000001ff117807 */ /* 0x000fc40005800000 */
[----:B------:R-:W-:Y:S02]  /*0940*/  IADD3 R4, P4, PT, R12, UR33, RZ ;  /* 0x000000210c047c10 */ /* 0x000fe4000ff9e0ff */
[----:B------:R-:W-:Y:S01]  /*0950*/  IADD3.X R13, PT, PT, RZ, RZ, R14, P2, P6 ;  /* 0x000000ffff0d7210 */ /* 0x000fe200017ec40e */
[----:B------:R1:W-:Y:S01]  /*0960*/  @!P5 STG.E.U8 desc[UR28][R10.64], R17 ;  /* 0x000000110a00d986 */ /* 0x0003e2000c10111c */
[----:B------:R-:W-:Y:S02]  /*0970*/  ISETP.GE.U32.AND P3, PT, R4, UR32, PT ;  /* 0x0000002004007c0c */ /* 0x000fe4000bf66070 */
[----:B------:R-:W-:Y:S02]  /*0980*/  @!P0 IADD3 R4, P5, PT, R2, UR42, RZ ;  /* 0x0000002a02048c10 */ /* 0x000fe4000ffbe0ff */
[----:B------:R-:W-:Y:S02]  /*0990*/  ISETP.GE.U32.AND P2, PT, R6, UR32, PT ;  /* 0x0000002006007c0c */ /* 0x000fe4000bf46070 */
[----:B----4-:R-:W-:-:S02]  /*09a0*/  LOP3.LUT P6, RZ, R5, 0xff, R0, 0xc8, !PT ;  /* 0x000000ff05ff7812 */ /* 0x010fc400078cc800 */
[----:B------:R-:W-:Y:S02]  /*09b0*/  @!P0 IADD3.X R5, PT, PT, R3, UR20, RZ, P5, !PT ;  /* 0x0000001403058c10 */ /* 0x000fe4000affe4ff */
[----:B0-----:R-:W-:Y:S01]  /*09c0*/  IADD3 R8, P5, PT, R6, UR33, RZ ;  /* 0x0000002106087c10 */ /* 0x001fe2000ffbe0ff */
[----:B------:R-:W-:Y:S01]  /*09d0*/  IMAD.X R6, RZ, RZ, R13, P4 ;  /* 0x000000ffff067224 */ /* 0x000fe200020e060d */
[----:B------:R-:W-:Y:S02]  /*09e0*/  LOP3.LUT R7, R7, R0, RZ, 0xfc, !PT ;  /* 0x0000000007077212 */ /* 0x000fe400078efcff */
[----:B------:R-:W-:Y:S02]  /*09f0*/  ISETP.GE.AND.EX P2, PT, R14, UR31, PT, P2 ;  /* 0x0000001f0e007c0c */ /* 0x000fe4000bf46320 */
[----:B------:R-:W-:Y:S02]  /*0a00*/  SEL R19, RZ, 0x1, !P6 ;  /* 0x00000001ff137807 */ /* 0x000fe40007000000 */
[----:B------:R-:W-:Y:S01]  /*0a10*/  @!P1 LOP3.LUT P6, RZ, R7, 0xff, RZ, 0xc0, !PT ;  /* 0x000000ff07ff9812 */ /* 0x000fe200078cc0ff */
[----:B------:R-:W-:Y:S01]  /*0a20*/  IMAD.X R7, RZ, RZ, R14, P5 ;  /* 0x000000ffff077224 */ /* 0x000fe200028e060e */
[----:B------:R-:W-:Y:S01]  /*0a30*/  ISETP.GE.U32.AND P4, PT, R8, UR32, PT ;  /* 0x0000002008007c0c */ /* 0x000fe2000bf86070 */
[----:B------:R0:W-:Y:S01]  /*0a40*/  @!P0 STG.E.U8 desc[UR28][R4.64], R19 ;  /* 0x0000001304008986 */ /* 0x0001e2000c10111c */
[----:B------:R-:W-:-:S02]  /*0a50*/  ISETP.GE.U32.AND P0, PT, R12, UR32, PT ;  /* 0x000000200c007c0c */ /* 0x000fc4000bf06070 */
[----:B------:R-:W-:Y:S02]  /*0a60*/  ISETP.GE.AND.EX P4, PT, R7, UR31, PT, P4 ;  /* 0x0000001f07007c0c */ /* 0x000fe4000bf86340 */
[----:B------:R-:W-:Y:S02]  /*0a70*/  ISETP.GE.AND.EX P3, PT, R6, UR31, PT, P3 ;  /* 0x0000001f06007c0c */ /* 0x000fe4000bf66330 */
[C---:B------:R-:W-:Y:S02]  /*0a80*/  @!P1 IADD3 R6, P5, PT, R2.reuse, UR39, RZ ;  /* 0x0000002702069c10 */ /* 0x040fe4000ffbe0ff */
[----:B------:R-:W-:Y:S02]  /*0a90*/  @!P1 SEL R15, RZ, 0x1, !P6 ;  /* 0x00000001ff0f9807 */ /* 0x000fe40007000000 */
[----:B------:R-:W-:Y:S02]  /*0aa0*/  @!P2 IADD3 R8, P6, PT, R2, UR45, RZ ;  /* 0x0000002d0208ac10 */ /* 0x000fe4000ffde0ff */
[----:B------:R-:W-:-:S02]  /*0ab0*/  ISETP.GE.AND.EX P0, PT, R13, UR31, PT, P0 ;  /* 0x0000001f0d007c0c */ /* 0x000fc4000bf06300 */
[C---:B------:R-:W-:Y:S02]  /*0ac0*/  @!P1 IADD3.X R7, PT, PT, R3.reuse, UR22, RZ, P5, !PT ;  /* 0x0000001603079c10 */ /* 0x040fe4000affe4ff */
[----:B-1----:R-:W-:Y:S02]  /*0ad0*/  PRMT R17, RZ, 0x7610, R17 ;  /* 0x00007610ff117816 */ /* 0x002fe40000000011 */
[----:B------:R-:W-:Y:S01]  /*0ae0*/  @!P2 IADD3.X R9, PT, PT, R3, UR46, RZ, P6, !PT ;  /* 0x0000002e0309ac10 */ /* 0x000fe2000b7fe4ff */
[----:B------:R1:W-:Y:S01]  /*0af0*/  @!P1 STG.E.U8 desc[UR28][R6.64], R15 ;  /* 0x0000000f06009986 */ /* 0x0003e2000c10111c */
[C---:B0-----:R-:W-:Y:S02]  /*0b00*/  @!P4 IADD3 R4, P1, PT, R2.reuse, UR38, RZ ;  /* 0x000000260204cc10 */ /* 0x041fe4000ff3e0ff */
[----:B------:R-:W-:Y:S01]  /*0b10*/  @!P3 IADD3 R12, P5, PT, R2, UR34, RZ ;  /* 0x00000022020cbc10 */ /* 0x000fe2000ffbe0ff */
[----:B------:R-:W2:Y:S01]  /*0b20*/  @!P2 LDG.E.U8 R17, desc[UR28][R8.64] ;  /* 0x0000001c0811a981 */ /* 0x000ea2000c1e1100 */
[----:B------:R-:W-:-:S02]  /*0b30*/  PRMT R19, RZ, 0x7610, R19 ;  /* 0x00007610ff137816 */ /* 0x000fc40000000013 */
[C---:B------:R-:W-:Y:S02]  /*0b40*/  @!P4 IADD3.X R5, PT, PT, R3.reuse, UR23, RZ, P1, !PT ;  /* 0x000000170305cc10 */ /* 0x040fe40008ffe4ff */
[C---:B------:R-:W-:Y:S02]  /*0b50*/  @!P0 IADD3 R10, P1, PT, R2.reuse, UR36, RZ ;  /* 0x00000024020a8c10 */ /* 0x040fe4000ff3e0ff */
[C---:B------:R-:W-:Y:S01]  /*0b60*/  @!P3 IADD3.X R13, PT, PT, R3.reuse, UR15, RZ, P5, !PT ;  /* 0x0000000f030dbc10 */ /* 0x040fe2000affe4ff */
[----:B------:R0:W3:Y:S01]  /*0b70*/  @!P4 LDG.E.U8 R19, desc[UR28][R4.64] ;  /* 0x0000001c0413c981 */ /* 0x0000e2000c1e1100 */
[----:B-1----:R-:W-:Y:S02]  /*0b80*/  PRMT R15, RZ, 0x7610, R15 ;  /* 0x00007610ff0f7816 */ /* 0x002fe4000000000f */
[----:B------:R-:W-:Y:S01]  /*0b90*/  @!P0 IADD3.X R11, PT, PT, R3, UR17, RZ, P1, !PT ;  /* 0x00000011030b8c10 */ /* 0x000fe20008ffe4ff */
[----:B------:R-:W4:Y:S04]  /*0ba0*/  @!P3 LDG.E.U8 R21, desc[UR28][R12.64] ;  /* 0x0000001c0c15b981 */ /* 0x000f28000c1e1100 */
[----:B------:R1:W5:Y:S01]  /*0bb0*/  @!P0 LDG.E.U8 R15, desc[UR28][R10.64] ;  /* 0x0000001c0a0f8981 */ /* 0x000362000c1e1100 */
[----:B------:R-:W-:-:S02]  /*0bc0*/  @!P2 IADD3 R6, P5, PT, R2, UR25, RZ ;  /* 0x000000190206ac10 */ /* 0x000fc4000ffbe0ff */
[C---:B0-----:R-:W-:Y:S02]  /*0bd0*/  @!P4 IADD3 R4, P6, PT, R2.reuse, UR37, RZ ;  /* 0x000000250204cc10 */ /* 0x041fe4000ffde0ff */
[C---:B------:R-:W-:Y:S02]  /*0be0*/  @!P2 IADD3.X R7, PT, PT, R3.reuse, UR26, RZ, P5, !PT ;  /* 0x0000001a0307ac10 */ /* 0x040fe4000affe4ff */
        /* <DEDUP_REMOVED lines=8> */
[----:B--2---:R-:W-:-:S04]  /*0c70*/  LOP3.LUT R17, R17, R0, RZ, 0xfc, !PT ;  /* 0x0000000011117212 */ /* 0x004fc800078efcff */
[----:B------:R-:W-:-:S04]  /*0c80*/  @!P2 LOP3.LUT P1, RZ, R17, 0xff, RZ, 0xc0, !PT ;  /* 0x000000ff11ffa812 */ /* 0x000fc8000782c0ff */
[----:B------:R-:W-:Y:S02]  /*0c90*/  @!P2 SEL R13, RZ, 0x1, !P1 ;  /* 0x00000001ff0da807 */ /* 0x000fe40004800000 */
[--C-:B---3--:R-:W-:Y:S02]  /*0ca0*/  LOP3.LUT P5, RZ, R19, 0xff, R0.reuse, 0xc8, !PT ;  /* 0x000000ff13ff7812 */ /* 0x108fe400078ac800 */
[----:B----4-:R-:W-:Y:S01]  /*0cb0*/  LOP3.LUT R21, R21, R0, RZ, 0xfc, !PT ;  /* 0x0000000015157212 */ /* 0x010fe200078efcff */
[----:B------:R0:W-:Y:S01]  /*0cc0*/  @!P2 STG.E.U8 desc[UR28][R6.64], R13 ;  /* 0x0000000d0600a986 */ /* 0x0001e2000c10111c */
[----:B------:R-:W-:Y:S02]  /*0cd0*/  SEL R17, RZ, 0x1, !P5 ;  /* 0x00000001ff117807 */ /* 0x000fe40006800000 */
[----:B------:R-:W-:Y:S02]  /*0ce0*/  @!P0 IADD3 R8, P2, PT, R2, UR35, RZ ;  /* 0x0000002302088c10 */ /* 0x000fe4000ff5e0ff */
[----:B-----5:R-:W-:-:S02]  /*0cf0*/  LOP3.LUT P5, RZ, R15, 0xff, R0, 0xc8, !PT ;  /* 0x000000ff0fff7812 */ /* 0x020fc400078ac800 */
[----:B------:R-:W-:Y:S02]  /*0d00*/  @!P3 LOP3.LUT P1, RZ, R21, 0xff, RZ, 0xc0, !PT ;  /* 0x000000ff15ffb812 */ /* 0x000fe4000782c0ff */
[----:B------:R-:W-:Y:S02]  /*0d10*/  @!P0 IADD3.X R9, PT, PT, R3, UR14, RZ, P2, !PT ;  /* 0x0000000e03098c10 */ /* 0x000fe400097fe4ff */
[----:B------:R-:W-:Y:S02]  /*0d20*/  SEL R19, RZ, 0x1, !P5 ;  /* 0x00000001ff137807 */ /* 0x000fe40006800000 */
[----:B------:R-:W-:Y:S01]  /*0d30*/  @!P3 SEL R15, RZ, 0x1, !P1 ;  /* 0x00000001ff0fb807 */ /* 0x000fe20004800000 */
[----:B------:R1:W-:Y:S04]  /*0d40*/  @!P4 STG.E.U8 desc[UR28][R4.64], R17 ;  /* 0x000000110400c986 */ /* 0x0003e8000c10111c */
[----:B------:R1:W-:Y:S04]  /*0d50*/  @!P0 STG.E.U8 desc[UR28][R8.64], R19 ;  /* 0x0000001308008986 */ /* 0x0003e8000c10111c */
[----:B------:R1:W-:Y:S01]  /*0d60*/  @!P3 STG.E.U8 desc[UR28][R10.64], R15 ;  /* 0x0000000f0a00b986 */ /* 0x0003e2000c10111c */
[----:B0-----:R-:W-:-:S04]  /*0d70*/  IMAD.U32 R7, RZ, RZ, UR33 ;  /* 0x00000021ff077e24 */ /* 0x001fc8000f8e00ff */
[----:B------:R-:W-:Y:S01]  /*0d80*/  IMAD.WIDE.U32 R2, R7, 0x8, R2 ;  /* 0x0000000807027825 */ /* 0x000fe200078e0002 */
[----:B------:R-:W-:Y:S06]  /*0d90*/  BRA.U UP0, `(.L_x_4511) ;  /* 0xfffffff900247547 */ /* 0x000fec000b83ffff */
.L_x_4510:
[----:B------:R-:W-:-:S04]  /*0da0*/  ULOP3.LUT UR6, UR11, 0x1, URZ, 0xc0, !UPT ;  /* 0x000000010b067892 */ /* 0x000fc8000f8ec0ff */
[----:B------:R-:W-:-:S06]  /*0db0*/  UISETP.NE.U32.AND UP0, UPT, UR6, 0x1, UPT ;  /* 0x000000010600788c */ /* 0x000fcc000bf05070 */
[----:B------:R-:W-:-:S13]  /*0dc0*/  PLOP3.LUT P0, PT, PT, PT, UP0, 0x80, 0x8 ;  /* 0x000000000008781c */ /* 0x000fda0003f0f008 */
[----:B------:R-:W-:Y:S05]  /*0dd0*/  @!P0 EXIT ;  /* 0x000000000000894d */ /* 0x000fea0003800000 */
[----:B------:R-:W0:Y:S01]  /*0de0*/  S2R R14, SR_TID.X ;  /* 0x00000000000e7919 */ /* 0x000e220000002100 */
[----:B------:R-:W2:Y:S01]  /*0df0*/  LDCU UR6, c[0x0][0x360] ;  /* 0x00006c00ff0677ac */ /* 0x000ea20008000800 */
[----:B-1----:R-:W-:Y:S02]  /*0e00*/  PRMT R10, RZ, 0x7610, R10 ;  /* 0x00007610ff0a7816 */ /* 0x002fe4000000000a */
[----:B0-----:R-:W-:-:S04]  /*0e10*/  IADD3 R14, P1, PT, R14, UR4, RZ ;  /* 0x000000040e0e7c10 */ /* 0x001fc8000ff3e0ff */
        /* <DEDUP_REMOVED lines=18> */
[----:B------:R0:W2:Y:S01]  /*0f40*/  @!P0 LDG.E.U8 R10, desc[UR28][R6.64] ;  /* 0x0000001c060a8981 */ /* 0x0000a2000c1e1100 */
[----:B------:R-:W-:-:S02]  /*0f50*/  PRMT R11, RZ, 0x7610, R11 ;  /* 0x00007610ff0b7816 */ /* 0x000fc4000000000b */
[----:B------:R-:W-:Y:S02]  /*0f60*/  @!P2 IADD3 R8, P5, PT, R17, UR30, RZ ;  /* 0x0000001e1108ac10 */ /* 0x000fe4000ffbe0ff */
[----:B------:R-:W-:Y:S02]  /*0f70*/  @!P1 IADD3.X R3, PT, PT, R21, UR7, RZ, P4, !PT ;  /* 0x0000000715039c10 */ /* 0x000fe4000a7fe4ff */
[----:B------:R-:W-:Y:S02]  /*0f80*/  PRMT R12, RZ, 0x7610, R12 ;  /* 0x00007610ff0c7816 */ /* 0x000fe4000000000c */
[----:B------:R-:W-:Y:S01]  /*0f90*/  @!P2 IADD3.X R9, PT, PT, R19, UR7, RZ, P5, !PT ;  /* 0x000000071309ac10 */ /* 0x000fe2000affe4ff */
[----:B------:R1:W3:Y:S01]  /*0fa0*/  @!P1 LDG.E.U8 R11, desc[UR28][R2.64] ;  /* 0x0000001c020b9981 */ /* 0x0002e2000c1e1100 */
[----:B------:R-:W-:-:S03]  /*0fb0*/  @!P3 IADD3 R4, P4, PT, R0, UR30, RZ ;  /* 0x0000001e0004bc10 */ /* 0x000fc6000ff9e0ff */
[----:B------:R-:W4:Y:S01]  /*0fc0*/  @!P2 LDG.E.U8 R12, desc[UR28][R8.64] ;  /* 0x0000001c080ca981 */ /* 0x000f22000c1e1100 */
[----:B------:R-:W-:Y:S02]  /*0fd0*/  PRMT R13, RZ, 0x7610, R13 ;  /* 0x00007610ff0d7816 */ /* 0x000fe4000000000d */
[----:B------:R-:W-:-:S05]  /*0fe0*/  @!P3 IADD3.X R5, PT, PT, R18, UR7, RZ, P4, !PT ;  /* 0x000000071205bc10 */ /* 0x000fca000a7fe4ff */
[----:B------:R5:W5:Y:S01]  /*0ff0*/  @!P3 LDG.E.U8 R13, desc[UR28][R4.64] ;  /* 0x0000001c040db981 */ /* 0x000b62000c1e1100 */
[----:B0-----:R-:W0:Y:S01]  /*1000*/  LDC.S8 R6, c[0x0][0xfca] ;  /* 0x0003f280ff067b82 */ /* 0x001e220000000200 */
[----:B-1----:R-:W-:Y:S02]  /*1010*/  @!P1 IADD3 R2, P6, PT, R16, UR27, RZ ;  /* 0x0000001b10029c10 */ /* 0x002fe4000ffde0ff */
[----:B0-----:R-:W-:Y:S02]  /*1020*/  PRMT R20, R6, 0x7710, RZ ;  /* 0x0000771006147816 */ /* 0x001fe400000000ff */
[----:B------:R-:W-:-:S04]  /*1030*/  @!P0 IADD3 R6, P5, PT, R14, UR27, RZ ;  /* 0x0000001b0e068c10 */ /* 0x000fc8000ffbe0ff */
[----:B------:R-:W-:Y:S02]  /*1040*/  @!P0 IADD3.X R7, PT, PT, R15, UR10, RZ, P5, !PT ;  /* 0x0000000a0f078c10 */ /* 0x000fe4000affe4ff */
[----:B------:R-:W-:Y:S02]  /*1050*/  @!P1 IADD3.X R3, PT, PT, R21, UR10, RZ, P6, !PT ;  /* 0x0000000a15039c10 */ /* 0x000fe4000b7fe4ff */
[----:B--2---:R-:W-:-:S04]  /*1060*/  LOP3.LUT R10, R10, R20, RZ, 0xfc, !PT ;  /* 0x000000140a0a7212 */ /* 0x004fc800078efcff */
[----:B------:R-:W-:-:S04]  /*1070*/  @!P0 LOP3.LUT P4, RZ, R10, 0xff, RZ, 0xc0, !PT ;  /* 0x000000ff0aff8812 */ /* 0x000fc8000788c0ff */
[----:B------:R-:W-:Y:S02]  /*1080*/  @!P0 SEL R15, RZ, 0x1, !P4 ;  /* 0x00000001ff0f8807 */ /* 0x000fe40006000000 */
[----:B---3--:R-:W-:-:S03]  /*1090*/  LOP3.LUT P5, RZ, R11, 0xff, R20, 0xc8, !PT ;  /* 0x000000ff0bff7812 */ /* 0x008fc600078ac814 */
[----:B------:R0:W-:Y:S01]  /*10a0*/  @!P0 STG.E.U8 desc[UR28][R6.64], R15 ;  /* 0x0000000f06008986 */ /* 0x0001e2000c10111c */
[----:B----4-:R-:W-:Y:S02]  /*10b0*/  LOP3.LUT P4, RZ, R12, 0xff, R20, 0xc8, !PT ;  /* 0x000000ff0cff7812 */ /* 0x010fe4000788c814 */
[----:B-----5:R-:W-:Y:S02]  /*10c0*/  @!P2 IADD3 R4, P0, PT, R17, UR27, RZ ;  /* 0x0000001b1104ac10 */ /* 0x020fe4000ff1e0ff */
[----:B------:R-:W-:Y:S02]  /*10d0*/  SEL R9, RZ, 0x1, !P5 ;  /* 0x00000001ff097807 */ /* 0x000fe40006800000 */
[----:B------:R-:W-:Y:S02]  /*10e0*/  @!P2 IADD3.X R5, PT, PT, R19, UR10, RZ, P0, !PT ;  /* 0x0000000a1305ac10 */ /* 0x000fe400087fe4ff */
[----:B------:R-:W-:Y:S01]  /*10f0*/  SEL R11, RZ, 0x1, !P4 ;  /* 0x00000001ff0b7807 */ /* 0x000fe20006000000 */
[----:B------:R0:W-:Y:S01]  /*1100*/  @!P1 STG.E.U8 desc[UR28][R2.64], R9 ;  /* 0x0000000902009986 */ /* 0x0001e2000c10111c */
[----:B------:R-:W-:-:S03]  /*1110*/  LOP3.LUT R13, R13, R20, RZ, 0xfc, !PT ;  /* 0x000000140d0d7212 */ /* 0x000fc600078efcff */
[----:B------:R0:W-:Y:S01]  /*1120*/  @!P2 STG.E.U8 desc[UR28][R4.64], R11 ;  /* 0x0000000b0400a986 */ /* 0x0001e2000c10111c */
[----:B------:R-:W-:Y:S05]  /*1130*/  @P3 EXIT ;  /* 0x000000000000394d */ /* 0x000fea0003800000 */
[----:B0-----:R-:W-:Y:S02]  /*1140*/  IADD3 R2, P1, PT, R0, UR27, RZ ;  /* 0x0000001b00027c10 */ /* 0x001fe4000ff3e0ff */
[----:B------:R-:W-:Y:S02]  /*1150*/  LOP3.LUT P0, RZ, R13, 0xff, RZ, 0xc0, !PT ;  /* 0x000000ff0dff7812 */ /* 0x000fe4000780c0ff */
[----:B------:R-:W-:Y:S02]  /*1160*/  IADD3.X R3, PT, PT, R18, UR10, RZ, P1, !PT ;  /* 0x0000000a12037c10 */ /* 0x000fe40008ffe4ff */
[----:B------:R-:W-:-:S05]  /*1170*/  SEL R5, RZ, 0x1, !P0 ;  /* 0x00000001ff057807 */ /* 0x000fca0004000000 */
[----:B------:R-:W-:Y:S01]  /*1180*/  STG.E.U8 desc[UR28][R2.64], R5 ;  /* 0x0000000502007986 */ /* 0x000fe2000c10111c */
[----:B------:R-:W-:Y:S05]  /*1190*/  EXIT ;  /* 0x000000000000794d */ /* 0x000fea0003800000 */
.L_x_4509:
[----:B------:R-:W0:Y:S02]  /*11a0*/  S2R R8, SR_TID.X ;  /* 0x0000000000087919 */ /* 0x000e240000002100 */
[----:B0-----:R-:W-:-:S03]  /*11b0*/  IMAD.WIDE.U32 R2, R8, 0x4, RZ ;  /* 0x0000000408027825 */ /* 0x001fc600078e00ff */
[----:B------:R-:W-:-:S04]  /*11c0*/  ISETP.GE.U32.AND P0, PT, R2, UR12, PT ;  /* 0x0000000c02007c0c */ /* 0x000fc8000bf06070 */
[----:B------:R-:W-:-:S13]  /*11d0*/  ISETP.GE.AND.EX P0, PT, R3, UR5, PT, P0 ;  /* 0x0000000503007c0c */ /* 0x000fda000bf06300 */
[----:B------:R-:W-:Y:S05]  /*11e0*/  @P0 EXIT ;  /* 0x000000000000094d */ /* 0x000fea0003800000 */
[----:B------:R-:W0:Y:S01]  /*11f0*/  LDC.S8 R0, c[0x0][0xfca] ;  /* 0x0003f280ff007b82 */ /* 0x000e220000000200 */
[----:B------:R-:W-:Y:S01]  /*1200*/  IMAD.MOV.U32 R9, RZ, RZ, RZ ;  /* 0x000000ffff097224 */ /* 0x000fe200078e00ff */
[----:B------:R-:W1:Y:S02]  /*1210*/  LDCU UR4, c[0x0][0x360] ;  /* 0x00006c00ff0477ac */ /* 0x000e640008000800 */
[----:B01----:R-:W-:-:S07]  /*1220*/  PRMT R11, R0, 0x7710, RZ ;  /* 0x00007710000b7816 */ /* 0x003fce00000000ff */
.L_x_4512:
        /* <DEDUP_REMOVED lines=9> */
[----:B------:R-:W-:-:S02]  /*12c0*/  LOP3.LUT P0, RZ, R0, 0xff, R11, 0xc8, !PT ;  /* 0x000000ff00ff7812 */ /* 0x000fc4000780c80b */
[--C-:B------:R-:W-:Y:S02]  /*12d0*/  LOP3.LUT P3, RZ, R6, 0xff, R11.reuse, 0xc8, !PT ;  /* 0x000000ff06ff7812 */ /* 0x100fe4000786c80b */
[--C-:B------:R-:W-:Y:S02]  /*12e0*/  LOP3.LUT P2, RZ, R5, 0xff, R11.reuse, 0xc8, !PT ;  /* 0x000000ff05ff7812 */ /* 0x100fe4000784c80b */
[----:B------:R-:W-:Y:S02]  /*12f0*/  LOP3.LUT P1, RZ, R4, 0xff, R11, 0xc8, !PT ;  /* 0x000000ff04ff7812 */ /* 0x000fe4000782c80b */
        /* <DEDUP_REMOVED lines=8> */
[----:B------:R-:W-:-:S02]  /*1380*/  IADD3 R8, P0, PT, R8, UR4, RZ ;  /* 0x0000000408087c10 */ /* 0x000fc4000ff1e0ff */
        /* <DEDUP_REMOVED lines=11> */
        .weak           $__internal_107_$__cuda_sm20_div_u16
        .type           $__internal_107_$__cuda_sm20_div_u16,@function
        .size           $__internal_107_$__cuda_sm20_div_u16,(.L_x_4871 - $__internal_107_$__cuda_sm20_div_u16)
$__internal_107_$__cuda_sm20_div_u16:
        /* <DEDUP_REMOVED lines=19> */
[----:B------:R-:W-:Y:S05]  /*1570*/  RET.REL.NODEC R2 `(_ZN2at6native57_GLOBAL__N__f3eca4a2_24_ForeachBinaryOpScalar_cu_86b9896c25multi_tensor_apply_kernelINS1_18TensorListMetadataILi2EEENS1_21BinaryOpScalarFunctorIbLi2ELi1ELi1EEEJSt4plusIbEbEEEvT_T0_DpT1_) ;  /* 0xffffffe802a07950 */ /* 0x000fea0003c3ffff */
.L_x_4513:
        /* <DEDUP_REMOVED lines=16> */
.L_x_4871:


//--------------------- .text._ZN2at6native57_GLOBAL__N__f3eca4a2_24_ForeachBinaryOpScalar_cu_86b9896c25multi_tensor_apply_kernelINS1_18TensorListMetadataILi2EEENS1_21BinaryOpScalarFunctorIN3c107complexIfEELi2ELi1ELi1EEEJSt4plusIS8_ES8_EEEvT_T0_DpT1_ --------------------------
	.section	.text._ZN2at6native57_GLOBAL__N__f3eca4a2_24_ForeachBinaryOpScalar_cu_86b9896c25multi_tensor_apply_kernelINS1_18TensorListMetadataILi2EEENS1_21BinaryOpScalarFunctorIN3c107complexIfEELi2ELi1ELi1EEEJSt4plusIS8_ES8_EEEvT_T0_DpT1_,"ax",@progbits
	.align	128
.text._ZN2at6native57_GLOBAL__N__f3eca4a2_24_ForeachBinaryOpScalar_cu_86b9896c25multi_tensor_apply_kernelINS1_18TensorListMetadataILi2EEENS1_21BinaryOpScalarFunctorIN3c107complexIfEELi2ELi1ELi1EEEJSt4plusIS8_ES8_EEEvT_T0_DpT1_:
        .type           _ZN2at6native57_GLOBAL__N__f3eca4a2_24_ForeachBinaryOpScalar_cu_86b9896c25multi_tensor_apply_kernelINS1_18TensorListMetadataILi2EEENS1_21BinaryOpScalarFunctorIN3c107complexIfEELi2ELi1ELi1EEEJSt4plusIS8_ES8_EEEvT_T0_DpT1_,@function
        .size           _ZN2at6native57_GLOBAL__N__f3eca4a2_24_ForeachBinaryOpScalar_cu_86b9896c25multi_tensor_apply_kernelINS1_18TensorListMetadataILi2EEENS1_21BinaryOpScalarFunctorIN3c107complexIfEELi2ELi1ELi1EEEJSt4plusIS8_ES8_EEEvT_T0_DpT1_,(.L_x_4873 - _ZN2at6native57_GLOBAL__N__f3eca4a2_24_ForeachBinaryOpScalar_cu_86b9896c25multi_tensor_apply_kernelINS1_18TensorListMetadataILi2EEENS1_21BinaryOpScalarFunctorIN3c107complexIfEELi2ELi1ELi1EEEJSt4plusIS8_ES8_EEEvT_T0_DpT1_)
        .other          _ZN2at6native57_GLOBAL__N__f3eca4a2_24_ForeachBinaryOpScalar_cu_86b9896c25multi_tensor_apply_kernelINS1_18TensorListMetadataILi2EEENS1_21BinaryOpScalarFunctorIN3c107complexIfEELi2ELi1ELi1EEEJSt4plusIS8_ES8_EEEvT_T0_DpT1_,@"STO_CUDA_ENTRY STV_DEFAULT"
_ZN2at6native57_GLOBAL__N__f3eca4a2_24_ForeachBinaryOpScalar_cu_86b9896c25multi_tensor_apply_kernelINS1_18TensorListMetadataILi2EEENS1_21BinaryOpScalarFunctorIN3c107complexIfEELi2ELi1ELi1EEEJSt4plusIS8_ES8_EEEvT_T0_DpT1_:
        /* <DEDUP_REMOVED lines=39> */
[----:B------:R-:W-:Y:S05]  /*0270*/  CALL.REL.NOINC `($__internal_108_$__cuda_sm20_div_u16) ;  /* 0x0000000c00907944 */ /* 0x000fea0003c00000 */
        /* <DEDUP_REMOVED lines=14> */
.L_x_4516:
        /* <DEDUP_REMOVED lines=44> */
[----:B0-----:R-:W-:Y:S01]  /*0620*/  @!P1 FADD.FTZ R22, R20, R22 ;  /* 0x0000001614169221 */ /* 0x001fe20000010000 */
[----:B------:R-:W-:Y:S02]  /*0630*/  @!P1 FADD.FTZ R23, R21, R23 ;  /* 0x0000001715179221 */ /* 0x000fe40000010000 */
[----:B------:R-:W5:Y:S03]  /*0640*/  @!P4 LDC.64 R20, c[0x0][0xfd0] ;  /* 0x0003f400ff14cb82 */ /* 0x000f660000000a00 */
[----:B------:R0:W-:Y:S01]  /*0650*/  @!P1 STG.E.64 desc[UR14][R24.64], R22 ;  /* 0x0000001618009986 */ /* 0x0001e2000c101b0e */
[----:B--2---:R-:W-:-:S04]  /*0660*/  @!P3 LEA R28, P1, R4, UR10, 0x3 ;  /* 0x0000000a041cbc11 */ /* 0x004fc8000f8218ff */
[----:B------:R-:W-:Y:S01]  /*0670*/  @!P3 LEA.HI.X R29, R4, UR11, R5, 0x3, P1 ;  /* 0x0000000b041dbc11 */ /* 0x000fe200088f1c05 */
[----:B-1----:R-:W-:Y:S01]  /*0680*/  @!P3 FADD.FTZ R10, R10, R12 ;  /* 0x0000000c0a0ab221 */ /* 0x002fe20000010000 */
[----:B------:R-:W-:Y:S01]  /*0690*/  @!P3 FADD.FTZ R11, R11, R13 ;  /* 0x0000000d0b0bb221 */ /* 0x000fe20000010000 */
[----:B0-----:R-:W-:-:S04]  /*06a0*/  @!P4 LEA R24, P1, R7, UR10, 0x3 ;  /* 0x0000000a0718cc11 */ /* 0x001fc8000f8218ff */
[----:B------:R-:W-:Y:S02]  /*06b0*/  @!P4 LEA.HI.X R25, R7, UR11, R6, 0x3, P1 ;  /* 0x0000000b0719cc11 */ /* 0x000fe400088f1c06 */
[----:B------:R-:W-:Y:S01]  /*06c0*/  ISETP.GE.U32.AND P1, PT, R3, UR17, PT ;  /* 0x0000001103007c0c */ /* 0x000fe2000bf26070 */
[----:B------:R0:W-:Y:S01]  /*06d0*/  @!P3 STG.E.64 desc[UR14][R28.64], R10 ;  /* 0x0000000a1c00b986 */ /* 0x0001e2000c101b0e */
[----:B----4-:R-:W-:Y:S02]  /*06e0*/  @!P2 FADD.FTZ R16, R16, R18 ;  /* 0x000000121010a221 */ /* 0x010fe40000010000 */
[----:B------:R-:W-:Y:S01]  /*06f0*/  ISETP.GE.AND.EX P1, PT, R8, UR18, PT, P1 ;  /* 0x0000001208007c0c */ /* 0x000fe2000bf26310 */
[----:B------:R-:W-:Y:S01]  /*0700*/  @!P2 FADD.FTZ R17, R17, R19 ;  /* 0x000000131111a221 */ /* 0x000fe20000010000 */
[----:B------:R-:W-:Y:S01]  /*0710*/  IADD3 R4, P3, PT, R4, UR12, RZ ;  /* 0x0000000c04047c10 */ /* 0x000fe2000ff7e0ff */
[----:B-----5:R-:W-:Y:S01]  /*0720*/  @!P4 FADD.FTZ R20, R14, R20 ;  /* 0x000000140e14c221 */ /* 0x020fe20000010000 */
[----:B------:R-:W-:-:S02]  /*0730*/  @!P4 FADD.FTZ R21, R15, R21 ;  /* 0x000000150f15c221 */ /* 0x000fc40000010000 */
        /* <DEDUP_REMOVED lines=43> */
[----:B--2---:R-:W-:Y:S01]  /*09f0*/  @!P1 FADD.FTZ R6, R6, R16 ;  /* 0x0000001006069221 */ /* 0x004fe20000010000 */
[----:B------:R-:W-:Y:S01]  /*0a00*/  @!P2 LEA R16, P6, R4, UR10, 0x3 ;  /* 0x0000000a0410ac11 */ /* 0x000fe2000f8c18ff */
[----:B------:R-:W-:-:S03]  /*0a10*/  @!P1 FADD.FTZ R7, R7, R17 ;  /* 0x0000001107079221 */ /* 0x000fc60000010000 */
[----:B------:R-:W-:Y:S02]  /*0a20*/  @!P2 LEA.HI.X R17, R4, UR11, R5, 0x3, P6 ;  /* 0x0000000b0411ac11 */ /* 0x000fe4000b0f1c05 */
[C---:B------:R-:W-:Y:S01]  /*0a30*/  @!P4 LEA R4, P6, R29.reuse, UR10, 0x3 ;  /* 0x0000000a1d04cc11 */ /* 0x040fe2000f8c18ff */
[----:B------:R1:W-:Y:S03]  /*0a40*/  @!P1 STG.E.64 desc[UR14][R26.64], R6 ;  /* 0x000000061a009986 */ /* 0x0003e6000c101b0e */
[----:B------:R-:W-:Y:S01]  /*0a50*/  @!P4 LEA.HI.X R5, R29, UR11, R24, 0x3, P6 ;  /* 0x0000000b1d05cc11 */ /* 0x000fe2000b0f1c18 */
[----:B---3--:R-:W-:Y:S01]  /*0a60*/  @!P2 FADD.FTZ R10, R10, R18 ;  /* 0x000000120a0aa221 */ /* 0x008fe20000010000 */
[----:B------:R-:W-:Y:S01]  /*0a70*/  @!P2 FADD.FTZ R11, R11, R19 ;  /* 0x000000130b0ba221 */ /* 0x000fe20000010000 */
[----:B----4-:R-:W-:Y:S01]  /*0a80*/  @!P3 FADD.FTZ R12, R12, R20 ;  /* 0x000000140c0cb221 */ /* 0x010fe20000010000 */
[----:B------:R-:W-:-:S03]  /*0a90*/  @!P3 FADD.FTZ R13, R13, R21 ;  /* 0x000000150d0db221 */ /* 0x000fc60000010000 */
[----:B------:R1:W-:Y:S01]  /*0aa0*/  @!P2 STG.E.64 desc[UR14][R16.64], R10 ;  /* 0x0000000a1000a986 */ /* 0x0003e2000c101b0e */
[----:B0-----:R-:W-:Y:S01]  /*0ab0*/  @!P4 FADD.FTZ R14, R14, R22 ;  /* 0x000000160e0ec221 */ /* 0x001fe20000010000 */
[----:B------:R-:W-:Y:S02]  /*0ac0*/  @!P4 FADD.FTZ R15, R15, R23 ;  /* 0x000000170f0fc221 */ /* 0x000fe40000010000 */
[----:B------:R1:W-:Y:S01]  /*0ad0*/  @!P3 STG.E.64 desc[UR14][R8.64], R12 ;  /* 0x0000000c0800b986 */ /* 0x0003e2000c101b0e */
[----:B------:R-:W-:-:S03]  /*0ae0*/  ISETP.NE.U32.AND P1, PT, R3, UR4, PT ;  /* 0x0000000403007c0c */ /* 0x000fc6000bf25070 */
[----:B------:R1:W-:Y:S01]  /*0af0*/  @!P4 STG.E.64 desc[UR14][R4.64], R14 ;  /* 0x0000000e0400c986 */ /* 0x0003e2000c101b0e */
[----:B------:R-:W-:-:S13]  /*0b00*/  ISETP.NE.AND.EX P1, PT, RZ, UR5, PT, P1 ;  /* 0x00000005ff007c0c */ /* 0x000fda000bf25310 */
[----:B-1----:R-:W-:Y:S05]  /*0b10*/  @P1 BRA `(.L_x_4516) ;  /* 0xfffffff800101947 */ /* 0x002fea000383ffff */
.L_x_4515:
        /* <DEDUP_REMOVED lines=40> */
[----:B0-----:R-:W-:Y:S01]  /*0da0*/  FADD.FTZ R2, R2, UR4 ;  /* 0x0000000402027e21 */ /* 0x001fe20008010000 */
[----:B------:R-:W-:Y:S01]  /*0db0*/  FADD.FTZ R3, R3, UR5 ;  /* 0x0000000503037e21 */ /* 0x000fe20008010000 */
[----:B--2---:R-:W-:Y:S01]  /*0dc0*/  FADD.FTZ R4, R4, UR4 ;  /* 0x0000000404047e21 */ /* 0x004fe20008010000 */
[----:B------:R-:W-:-:S03]  /*0dd0*/  FADD.FTZ R5, R5, UR5 ;  /* 0x0000000505057e21 */ /* 0x000fc60008010000 */
[----:B------:R0:W-:Y:S01]  /*0de0*/  @!P0 STG.E.64 desc[UR14][R16.64], R2 ;  /* 0x0000000210008986 */ /* 0x0001e2000c101b0e */
[----:B---3--:R-:W-:Y:S01]  /*0df0*/  FADD.FTZ R6, R6, UR4 ;  /* 0x0000000406067e21 */ /* 0x008fe20008010000 */
[----:B------:R-:W-:Y:S02]  /*0e00*/  FADD.FTZ R7, R7, UR5 ;  /* 0x0000000507077e21 */ /* 0x000fe40008010000 */
[----:B------:R0:W-:Y:S04]  /*0e10*/  @!P1 STG.E.64 desc[UR14][R18.64], R4 ;  /* 0x0000000412009986 */ /* 0x0001e8000c101b0e */
[----:B------:R0:W-:Y:S01]  /*0e20*/  @!P2 STG.E.64 desc[UR14][R14.64], R6 ;  /* 0x000000060e00a986 */ /* 0x0001e2000c101b0e */
[----:B----4-:R-:W-:Y:S01]  /*0e30*/  FADD.FTZ R10, R10, UR4 ;  /* 0x000000040a0a7e21 */ /* 0x010fe20008010000 */
[----:B------:R-:W-:Y:S01]  /*0e40*/  FADD.FTZ R11, R11, UR5 ;  /* 0x000000050b0b7e21 */ /* 0x000fe20008010000 */
[----:B------:R-:W-:Y:S06]  /*0e50*/  @P3 EXIT ;  /* 0x000000000000394d */ /* 0x000fec0003800000 */
[----:B0-----:R-:W-:-:S04]  /*0e60*/  LEA R2, P0, R0, UR10, 0x3 ;  /* 0x0000000a00027c11 */ /* 0x001fc8000f8018ff */
[----:B------:R-:W-:-:S05]  /*0e70*/  LEA.HI.X R3, R0, UR11, R9, 0x3, P0 ;  /* 0x0000000b00037c11 */ /* 0x000fca00080f1c09 */
[----:B------:R-:W-:Y:S01]  /*0e80*/  STG.E.64 desc[UR14][R2.64], R10 ;  /* 0x0000000a02007986 */ /* 0x000fe2000c101b0e */
[----:B------:R-:W-:Y:S05]  /*0e90*/  EXIT ;  /* 0x000000000000794d */ /* 0x000fea0003800000 */
.L_x_4514:
        /* <DEDUP_REMOVED lines=8> */
.L_x_4517:
        /* <DEDUP_REMOVED lines=15> */
[----:B-1----:R-:W-:Y:S01]  /*1010*/  FADD.FTZ R8, R8, UR6 ;  /* 0x0000000608087e21 */ /* 0x002fe20008010000 */
[----:B------:R-:W-:Y:S01]  /*1020*/  FADD.FTZ R9, R9, UR7 ;  /* 0x0000000709097e21 */ /* 0x000fe20008010000 */
[----:B------:R-:W-:Y:S01]  /*1030*/  FADD.FTZ R10, R10, UR6 ;  /* 0x000000060a0a7e21 */ /* 0x000fe20008010000 */
[----:B------:R-:W-:Y:S01]  /*1040*/  FADD.FTZ R11, R11, UR7 ;  /* 0x000000070b0b7e21 */ /* 0x000fe20008010000 */
[----:B------:R-:W-:Y:S01]  /*1050*/  FADD.FTZ R12, R4, UR6 ;  /* 0x00000006040c7e21 */ /* 0x000fe20008010000 */
[----:B------:R-:W-:Y:S01]  /*1060*/  FADD.FTZ R13, R5, UR7 ;  /* 0x00000007050d7e21 */ /* 0x000fe20008010000 */
[----:B------:R-:W-:Y:S01]  /*1070*/  FADD.FTZ R14, R6, UR6 ;  /* 0x00000006060e7e21 */ /* 0x000fe20008010000 */
[----:B------:R-:W-:-:S05]  /*1080*/  FADD.FTZ R15, R7, UR7 ;  /* 0x00000007070f7e21 */ /* 0x000fca0008010000 */
[----:B------:R2:W-:Y:S01]  /*1090*/  STG.E.ENL2.256 desc[UR14][R2.64], R8, R12 ;  /* 0xf8000008020c797f */ /* 0x0005e2000f12180e */
[----:B------:R-:W-:Y:S05]  /*10a0*/  @!P0 BRA P1, `(.L_x_4517) ;  /* 0xfffffffc009c8947 */ /* 0x000fea000083ffff */
[----:B------:R-:W-:Y:S05]  /*10b0*/  EXIT ;  /* 0x000000000000794d */ /* 0x000fea0003800000 */
        .weak           $__internal_108_$__cuda_sm20_div_u16
        .type           $__internal_108_$__cuda_sm20_div_u16,@function
        .size           $__internal_108_$__cuda_sm20_div_u16,(.L_x_4873 - $__internal_108_$__cuda_sm20_div_u16)
$__internal_108_$__cuda_sm20_div_u16:
        /* <DEDUP_REMOVED lines=18> */
[----:B------:R-:W-:Y:S06]  /*11e0*/  RET.REL.NODEC R2 `(_ZN2at6native57_GLOBAL__N__f3eca4a2_24_ForeachBinaryOpScalar_cu_86b9896c25multi_tensor_apply_kernelINS1_18TensorListMetadataILi2EEENS1_21BinaryOpScalarFunctorIN3c107complexIfEELi2ELi1ELi1EEEJSt4plusIS8_ES8_EEEvT_T0_DpT1_) ;  /* 0xffffffec02847950 */ /* 0x000fec0003c3ffff */
.L_x_4518:
        /* <DEDUP_REMOVED lines=9> */
.L_x_4873:


//--------------------- .text._ZN2at6native57_GLOBAL__N__f3eca4a2_24_ForeachBinaryOpScalar_cu_86b9896c25multi_tensor_apply_kernelINS1_18TensorListMetadataILi2EEENS1_21BinaryOpScalarFunctorIN3c107complexIdEELi2ELi1ELi1EEEJSt4plusIS8_ES8_EEEvT_T0_DpT1_ --------------------------
	.section	.text._ZN2at6native57_GLOBAL__N__f3eca4a2_24_ForeachBinaryOpScalar_cu_86b9896c25multi_tensor_apply_kernelINS1_18TensorListMetadataILi2EEENS1_21BinaryOpScalarFunctorIN3c107complexIdEELi2ELi1ELi1EEEJSt4plusIS8_ES8_EEEvT_T0_DpT1_,"ax",@progbits
	.align	128
.text._ZN2at6native57_GLOBAL__N__f3eca4a2_24_ForeachBinaryOpScalar_cu_86b9896c25multi_tensor_apply_kernelINS1_18TensorListMetadataILi2EEENS1_21BinaryOpScalarFunctorIN3c107complexIdEELi2ELi1ELi1EEEJSt4plusIS8_ES8_EEEvT_T0_DpT1_:
        .type           _ZN2at6native57_GLOBAL__N__f3eca4a2_24_ForeachBinaryOpScalar_cu_86b9896c25multi_tensor_apply_kernelINS1_18TensorListMetadataILi2EEENS1_21BinaryOpScalarFunctorIN3c107complexIdEELi2ELi1ELi1EEEJSt4plusIS8_ES8_EEEvT_T0_DpT1_,@function
        .size           _ZN2at6native57_GLOBAL__N__f3eca4a2_24_ForeachBinaryOpScalar_cu_86b9896c25multi_tensor_apply_kernelINS1_18TensorListMetadataILi2EEENS1_21BinaryOpScalarFunctorIN3c107complexIdEELi2ELi1ELi1EEEJSt4plusIS8_ES8_EEEvT_T0_DpT1_,(.L_x_4875 - _ZN2at6native57_GLOBAL__N__f3eca4a2_24_ForeachBinaryOpScalar_cu_86b9896c25multi_tensor_apply_kernelINS1_18TensorListMetadataILi2EEENS1_21BinaryOpScalarFunctorIN3c107complexIdEELi2ELi1ELi1EEEJSt4plusIS8_ES8_EEEvT_T0_DpT1_)
        .other          _ZN2at6native57_GLOBAL__N__f3eca4a2_24_ForeachBinaryOpScalar_cu_86b9896c25multi_tensor_apply_kernelINS1_18TensorListMetadataILi2EEENS1_21BinaryOpScalarFunctorIN3c107complexIdEELi2ELi1ELi1EEEJSt4plusIS8_ES8_EEEvT_T0_DpT1_,@"STO_CUDA_ENTRY STV_DEFAULT"
_ZN2at6native57_GLOBAL__N__f3eca4a2_24_ForeachBinaryOpScalar_cu_86b9896c25multi_tensor_apply_kernelINS1_18TensorListMetadataILi2EEENS1_21BinaryOpScalarFunctorIN3c107complexIdEELi2ELi1ELi1EEEJSt4plusIS8_ES8_EEEvT_T0_DpT1_:
        /* <DEDUP_REMOVED lines=39> */
[----:B------:R-:W-:Y:S05]  /*0270*/  CALL.REL.NOINC `($__internal_109_$__cuda_sm20_div_u16) ;  /* 0x0000000c00dc7944 */ /* 0x000fea0003c00000 */
        /* <DEDUP_REMOVED lines=13> */
.L_x_4521:
        /* <DEDUP_REMOVED lines=35> */
[----:B0-----:R-:W-:Y:S02]  /*0580*/  @!P0 DADD R16, R16, R10 ;  /* 0x0000000010108229 */ /* 0x001fe4000000000a */
[----:B-1----:R-:W-:Y:S01]  /*0590*/  @!P0 DADD R18, R18, R8 ;  /* 0x0000000012128229 */ /* 0x002fe20000000008 */
        /* <DEDUP_REMOVED lines=8> */
[----:B--2---:R-:W-:Y:S01]  /*0620*/  @!P2 DADD R12, R12, R28 ;  /* 0x000000000c0ca229 */ /* 0x004fe2000000001c */
[----:B------:R-:W-:-:S06]  /*0630*/  @!P2 LEA R28, P0, R23, UR10, 0x4 ;  /* 0x0000000a171cac11 */ /* 0x000fcc000f8020ff */
[----:B------:R-:W1:Y:S01]  /*0640*/  LDC.64 R18, c[0x0][0xfd8] ;  /* 0x0003f600ff127b82 */ /* 0x000e620000000a00 */
[----:B------:R-:W-:Y:S02]  /*0650*/  @!P2 LEA.HI.X R29, R23, UR11, R22, 0x4, P0 ;  /* 0x0000000b171dac11 */ /* 0x000fe400080f2416 */
[----:B------:R-:W-:Y:S01]  /*0660*/  IADD3 R16, P0, PT, R25, UR14, RZ ;  /* 0x0000000e19107c10 */ /* 0x000fe2000ff1e0ff */
[----:B0-----:R-:W-:-:S04]  /*0670*/  @!P2 DADD R14, R14, R26 ;  /* 0x000000000e0ea229 */ /* 0x001fc8000000001a */
[----:B------:R-:W4:Y:S03]  /*0680*/  LDC.64 R26, c[0x0][0xfd0] ;  /* 0x0003f400ff1a7b82 */ /* 0x000f260000000a00 */
[----:B------:R0:W-:Y:S01]  /*0690*/  @!P2 STG.E.128 desc[UR16][R28.64], R12 ;  /* 0x0000000c1c00a986 */ /* 0x0001e2000c101d10 */
[----:B------:R-:W-:Y:S01]  /*06a0*/  IMAD.X R17, RZ, RZ, R24, P0 ;  /* 0x000000ffff117224 */ /* 0x000fe200000e0618 */
[----:B------:R-:W-:-:S04]  /*06b0*/  ISETP.GE.U32.AND P0, PT, R16, UR18, PT ;  /* 0x0000001210007c0c */ /* 0x000fc8000bf06070 */
[----:B------:R-:W-:Y:S01]  /*06c0*/  ISETP.GE.AND.EX P0, PT, R17, UR19, PT, P0 ;  /* 0x0000001311007c0c */ /* 0x000fe2000bf06300 */
[----:B0-----:R-:W0:Y:S08]  /*06d0*/  LDC.64 R12, c[0x0][0xfd8] ;  /* 0x0003f600ff0c7b82 */ /* 0x001e300000000a00 */
[----:B------:R-:W5:Y:S01]  /*06e0*/  LDC.64 R28, c[0x0][0xfd0] ;  /* 0x0003f400ff1c7b82 */ /* 0x000f620000000a00 */
[----:B----4-:R-:W-:Y:S01]  /*06f0*/  @!P1 DADD R4, R4, R26 ;  /* 0x0000000004049229 */ /* 0x010fe2000000001a */
[----:B------:R-:W-:-:S02]  /*0700*/  @!P3 LEA R24, P4, R3, UR10, 0x4 ;  /* 0x0000000a0318bc11 */ /* 0x000fc4000f8820ff */
[----:B------:R-:W-:Y:S02]  /*0710*/  @!P1 LEA R26, P2, R21, UR10, 0x4 ;  /* 0x0000000a151a9c11 */ /* 0x000fe4000f8420ff */
[----:B------:R-:W-:Y:S02]  /*0720*/  @!P3 LEA.HI.X R25, R3, UR11, R2, 0x4, P4 ;  /* 0x0000000b0319bc11 */ /* 0x000fe4000a0f2402 */
[----:B------:R-:W-:Y:S02]  /*0730*/  @!P1 LEA.HI.X R27, R21, UR11, R20, 0x4, P2 ;  /* 0x0000000b151b9c11 */ /* 0x000fe400090f2414 */
[C---:B------:R-:W-:Y:S02]  /*0740*/  @!P0 LEA R2, P2, R16.reuse, UR8, 0x4 ;  /* 0x0000000810028c11 */ /* 0x040fe4000f8420ff */
[----:B------:R-:W-:Y:S01]  /*0750*/  CS2R R14, SRZ ;  /* 0x00000000000e7805 */ /* 0x000fe2000001ff00 */
[----:B0-----:R-:W-:Y:S01]  /*0760*/  @!P1 DADD R6, R6, R12 ;  /* 0x0000000006069229 */ /* 0x001fe2000000000c */
[----:B------:R-:W-:-:S02]  /*0770*/  @!P0 LEA.HI.X R3, R16, UR9, R17, 0x4, P2 ;  /* 0x0000000910038c11 */ /* 0x000fc400090f2411 */
[----:B------:R-:W-:-:S04]  /*0780*/  CS2R R12, SRZ ;  /* 0x00000000000c7805 */ /* 0x000fc8000001ff00 */
[----:B------:R-:W-:Y:S01]  /*0790*/  @!P1 STG.E.128 desc[UR16][R26.64], R4 ;  /* 0x000000041a009986 */ /* 0x000fe2000c101d10 */
[----:B-----5:R-:W-:Y:S02]  /*07a0*/  @!P3 DADD R8, R8, R28 ;  /* 0x000000000808b229 */ /* 0x020fe4000000001c */
[----:B-1----:R-:W-:-:S07]  /*07b0*/  @!P3 DADD R10, R10, R18 ;  /* 0x000000000a0ab229 */ /* 0x002fce0000000012 */
        /* <DEDUP_REMOVED lines=29> */
[----:B--2---:R-:W-:Y:S01]  /*0990*/  @!P0 DADD R12, R12, R24 ;  /* 0x000000000c0c8229 */ /* 0x004fe20000000018 */
[C---:B------:R-:W-:Y:S01]  /*09a0*/  @!P0 LEA R24, P5, R16.reuse, UR10, 0x4 ;  /* 0x0000000a10188c11 */ /* 0x040fe2000f8a20ff */
[----:B0-----:R-:W-:Y:S01]  /*09b0*/  @!P0 DADD R14, R14, R18 ;  /* 0x000000000e0e8229 */ /* 0x001fe20000000012 */
[----:B------:R-:W-:Y:S02]  /*09c0*/  CS2R R18, SRZ ;  /* 0x0000000000127805 */ /* 0x000fe4000001ff00 */
[----:B------:R-:W-:Y:S02]  /*09d0*/  @!P0 LEA.HI.X R25, R16, UR11, R17, 0x4, P5 ;  /* 0x0000000b10198c11 */ /* 0x000fe4000a8f2411 */
[----:B------:R-:W-:-:S06]  /*09e0*/  CS2R R16, SRZ ;  /* 0x0000000000107805 */ /* 0x000fcc000001ff00 */
[----:B------:R0:W2:Y:S04]  /*09f0*/  @!P3 LDG.E.128 R16, desc[UR16][R26.64] ;  /* 0x000000101a10b981 */ /* 0x0000a8000c1e1d00 */
[----:B------:R1:W-:Y:S01]  /*0a00*/  @!P0 STG.E.128 desc[UR16][R24.64], R12 ;  /* 0x0000000c18008986 */ /* 0x0003e2000c101d10 */
[----:B0-----:R-:W3:Y:S08]  /*0a10*/  LDC.64 R26, c[0x0][0xfd8] ;  /* 0x0003f600ff1a7b82 */ /* 0x001ef00000000a00 */
[----:B-1----:R-:W0:Y:S01]  /*0a20*/  LDC.64 R12, c[0x0][0xfd0] ;  /* 0x0003f400ff0c7b82 */ /* 0x002e220000000a00 */
[----:B----4-:R-:W-:-:S07]  /*0a30*/  @!P2 DADD R4, R4, R28 ;  /* 0x000000000404a229 */ /* 0x010fce000000001c */
[----:B------:R-:W1:Y:S01]  /*0a40*/  LDC.64 R28, c[0x0][0xfd8] ;  /* 0x0003f600ff1c7b82 */ /* 0x000e620000000a00 */
[----:B---3--:R-:W-:-:S07]  /*0a50*/  @!P1 DADD R10, R10, R26 ;  /* 0x000000000a0a9229 */ /* 0x008fce000000001a */
[----:B------:R-:W2:Y:S01]  /*0a60*/  LDC.64 R26, c[0x0][0xfd0] ;  /* 0x0003f400ff1a7b82 */ /* 0x000ea20000000a00 */
[----:B0-----:R-:W-:-:S07]  /*0a70*/  @!P1 DADD R8, R8, R12 ;  /* 0x0000000008089229 */ /* 0x001fce000000000c */
[----:B------:R-:W0:Y:S01]  /*0a80*/  LDC.64 R12, c[0x0][0xfd8] ;  /* 0x0003f600ff0c7b82 */ /* 0x000e220000000a00 */
[----:B------:R-:W-:-:S04]  /*0a90*/  @!P1 LEA R14, P0, R23, UR10, 0x4 ;  /* 0x0000000a170e9c11 */ /* 0x000fc8000f8020ff */
[----:B------:R-:W-:Y:S02]  /*0aa0*/  @!P1 LEA.HI.X R15, R23, UR11, R22, 0x4, P0 ;  /* 0x0000000b170f9c11 */ /* 0x000fe400080f2416 */
[----:B------:R-:W-:-:S04]  /*0ab0*/  @!P3 LEA R22, P0, R2, UR10, 0x4 ;  /* 0x0000000a0216bc11 */ /* 0x000fc8000f8020ff */
[----:B------:R-:W-:Y:S01]  /*0ac0*/  @!P3 LEA.HI.X R23, R2, UR11, R3, 0x4, P0 ;  /* 0x0000000b0217bc11 */ /* 0x000fe200080f2403 */
[----:B------:R3:W-:Y:S01]  /*0ad0*/  @!P1 STG.E.128 desc[UR16][R14.64], R8 ;  /* 0x000000080e009986 */ /* 0x0007e2000c101d10 */
[----:B------:R-:W-:Y:S01]  /*0ae0*/  UIADD3 UR6, UP0, UPT, UR6, 0x2, URZ ;  /* 0x0000000206067890 */ /* 0x000fe2000ff1e0ff */
[----:B0-----:R-:W-:Y:S01]  /*0af0*/  @!P2 DADD R6, R6, R12 ;  /* 0x000000000606a229 */ /* 0x001fe2000000000c */
[----:B------:R-:W-:-:S04]  /*0b00*/  @!P2 LEA R12, P4, R21, UR10, 0x4 ;  /* 0x0000000a150cac11 */ /* 0x000fc8000f8820ff */
[----:B------:R-:W-:-:S05]  /*0b10*/  @!P2 LEA.HI.X R13, R21, UR11, R20, 0x4, P4 ;  /* 0x0000000b150dac11 */ /* 0x000fca000a0f2414 */
[----:B------:R3:W-:Y:S01]  /*0b20*/  @!P2 STG.E.128 desc[UR16][R12.64], R4 ;  /* 0x000000040c00a986 */ /* 0x0007e2000c101d10 */
[----:B------:R-:W-:Y:S02]  /*0b30*/  UIADD3.X UR7, UPT, UPT, URZ, UR7, URZ, UP0, !UPT ;  /* 0x00000007ff077290 */ /* 0x000fe400087fe4ff */
[----:B------:R-:W-:-:S04]  /*0b40*/  UISETP.NE.U32.AND UP0, UPT, UR6, UR13, UPT ;  /* 0x0000000d0600728c */ /* 0x000fc8000bf05070 */
[----:B------:R-:W-:Y:S02]  /*0b50*/  UISETP.NE.AND.EX UP0, UPT, UR7, URZ, UPT, UP0 ;  /* 0x000000ff0700728c */ /* 0x000fe4000bf05300 */
[----:B------:R-:W-:Y:S01]  /*0b60*/  UIMAD.WIDE.U32 UR4, UR14, 0x2, UR4 ;  /* 0x000000020e0478a5 */ /* 0x000fe2000f8e0004 */
[----:B--2---:R-:W-:Y:S02]  /*0b70*/  @!P3 DADD R16, R16, R26 ;  /* 0x000000001010b229 */ /* 0x004fe4000000001a */
[----:B-1----:R-:W-:-:S07]  /*0b80*/  @!P3 DADD R18, R18, R28 ;  /* 0x000000001212b229 */ /* 0x002fce000000001c */
[----:B------:R3:W-:Y:S01]  /*0b90*/  @!P3 STG.E.128 desc[UR16][R22.64], R16 ;  /* 0x000000101600b986 */ /* 0x0007e2000c101d10 */
[----:B------:R-:W-:Y:S05]  /*0ba0*/  BRA.U UP0, `(.L_x_4521) ;  /* 0xfffffff500e87547 */ /* 0x000fea000b83ffff */
.L_x_4520:
        /* <DEDUP_REMOVED lines=48> */
[----:B0-----:R-:W-:Y:S02]  /*0eb0*/  DADD R16, R16, UR4 ;  /* 0x0000000410107e29 */ /* 0x001fe40008000000 */
[----:B------:R-:W-:-:S07]  /*0ec0*/  DADD R18, R18, UR6 ;  /* 0x0000000612127e29 */ /* 0x000fce0008000000 */
[----:B------:R0:W-:Y:S01]  /*0ed0*/  @!P0 STG.E.128 desc[UR16][R24.64], R16 ;  /* 0x0000001018008986 */ /* 0x0001e2000c101d10 */
[----:B--2---:R-:W-:Y:S02]  /*0ee0*/  DADD R4, R4, UR4 ;  /* 0x0000000404047e29 */ /* 0x004fe40008000000 */
[----:B------:R-:W-:Y:S02]  /*0ef0*/  DADD R6, R6, UR6 ;  /* 0x0000000606067e29 */ /* 0x000fe40008000000 */
[----:B---3--:R-:W-:Y:S02]  /*0f00*/  DADD R8, R8, UR4 ;  /* 0x0000000408087e29 */ /* 0x008fe40008000000 */
[----:B------:R-:W-:-:S03]  /*0f10*/  DADD R10, R10, UR6 ;  /* 0x000000060a0a7e29 */ /* 0x000fc60008000000 */
[----:B------:R0:W-:Y:S04]  /*0f20*/  @!P1 STG.E.128 desc[UR16][R22.64], R4 ;  /* 0x0000000416009986 */ /* 0x0001e8000c101d10 */
[----:B------:R0:W-:Y:S01]  /*0f30*/  @!P2 STG.E.128 desc[UR16][R20.64], R8 ;  /* 0x000000081400a986 */ /* 0x0001e2000c101d10 */
[----:B----4-:R-:W-:Y:S02]  /*0f40*/  DADD R12, R12, UR4 ;  /* 0x000000040c0c7e29 */ /* 0x010fe40008000000 */
[----:B------:R-:W-:Y:S01]  /*0f50*/  DADD R14, R14, UR6 ;  /* 0x000000060e0e7e29 */ /* 0x000fe20008000000 */
[----:B------:R-:W-:Y:S10]  /*0f60*/  @P3 EXIT ;  /* 0x000000000000394d */ /* 0x000ff40003800000 */
[----:B------:R-:W-:-:S04]  /*0f70*/  LEA R2, P0, R0, UR10, 0x4 ;  /* 0x0000000a00027c11 */ /* 0x000fc8000f8020ff */
[----:B------:R-:W-:-:S05]  /*0f80*/  LEA.HI.X R3, R0, UR11, R3, 0x4, P0 ;  /* 0x0000000b00037c11 */ /* 0x000fca00080f2403 */
[----:B------:R-:W-:Y:S01]  /*0f90*/  STG.E.128 desc[UR16][R2.64], R12 ;  /* 0x0000000c02007986 */ /* 0x000fe2000c101d10 */
[----:B------:R-:W-:Y:S05]  /*0fa0*/  EXIT ;  /* 0x000000000000794d */ /* 0x000fea0003800000 */
.L_x_4519:
        /* <DEDUP_REMOVED lines=8> */
.L_x_4522:
        /* <DEDUP_REMOVED lines=16> */
[----:B-1----:R-:W-:-:S02]  /*1130*/  DADD R12, R12, UR12 ;  /* 0x0000000c0c0c7e29 */ /* 0x002fc40008000000 */
[----:B------:R-:W-:Y:S02]  /*1140*/  DADD R14, R14, UR14 ;  /* 0x0000000e0e0e7e29 */ /* 0x000fe40008000000 */
[----:B------:R-:W-:Y:S02]  /*1150*/  DADD R16, R16, UR12 ;  /* 0x0000000c10107e29 */ /* 0x000fe40008000000 */
[----:B------:R-:W-:Y:S02]  /*1160*/  DADD R18, R18, UR14 ;  /* 0x0000000e12127e29 */ /* 0x000fe40008000000 */
[----:B--2---:R-:W-:Y:S02]  /*1170*/  DADD R4, R4, UR12 ;  /* 0x0000000c04047e29 */ /* 0x004fe40008000000 */
[----:B------:R-:W-:Y:S02]  /*1180*/  DADD R6, R6, UR14 ;  /* 0x0000000e06067e29 */ /* 0x000fe40008000000 */
[----:B------:R-:W-:Y:S01]  /*1190*/  DADD R8, R8, UR12 ;  /* 0x0000000c08087e29 */ /* 0x000fe20008000000 */
[----:B------:R2:W-:Y:S01]  /*11a0*/  STG.E.ENL2.256 desc[UR16][R20.64], R12, R16 ;  /* 0xf800000c1410797f */ /* 0x0005e2000f121810 */
[----:B------:R-:W-:-:S07]  /*11b0*/  DADD R10, R10, UR14 ;  /* 0x0000000e0a0a7e29 */ /* 0x000fce0008000000 */
[----:B------:R2:W-:Y:S01]  /*11c0*/  STG.E.ENL2.256 desc[UR16][R20.64+0x20], R4, R8 ;  /* 0xf80001041408797f */ /* 0x0005e2000f121810 */
[----:B------:R-:W-:Y:S05]  /*11d0*/  @!P0 BRA P1, `(.L_x_4522) ;  /* 0xfffffffc00948947 */ /* 0x000fea000083ffff */
[----:B------:R-:W-:Y:S05]  /*11e0*/  EXIT ;  /* 0x000000000000794d */ /* 0x000fea0003800000 */
        .weak           $__internal_109_$__cuda_sm20_div_u16
        .type           $__internal_109_$__cuda_sm20_div_u16,@function
        .size           $__internal_109_$__cuda_sm20_div_u16,(.L_x_4875 - $__internal_109_$__cuda_sm20_div_u16)
$__internal_109_$__cuda_sm20_div_u16:
        /* <DEDUP_REMOVED lines=19> */
[----:B------:R-:W-:Y:S05]  /*1320*/  RET.REL.NODEC R2 `(_ZN2at6native57_GLOBAL__N__f3eca4a2_24_ForeachBinaryOpScalar_cu_86b9896c25multi_tensor_apply_kernelINS1_18TensorListMetadataILi2EEENS1_21BinaryOpScalarFunctorIN3c107complexIdEELi2ELi1ELi1EEEJSt4plusIS8_ES8_EEEvT_T0_DpT1_) ;  /* 0xffffffec02347950 */ /* 0x000fea0003c3ffff */
.L_x_4523:
        /* <DEDUP_REMOVED lines=13> */
.L_x_4875:


//--------------------- .text._ZN2at6native57_GLOBAL__N__f3eca4a2_24_ForeachBinaryOpScalar_cu_86b9896c25multi_tensor_apply_kernelINS1_18TensorListMetadataILi2EEENS1_21BinaryOpScalarFunctorIfLi2ELi1ELi1EEEJSt4plusIfEfEEEvT_T0_DpT1_ --------------------------
	.section	.text._ZN2at6native57_GLOBAL__N__f3eca4a2_24_ForeachBinaryOpScalar_cu_86b9896c25multi_tensor_apply_kernelINS1_18TensorListMetadataILi2EEENS1_21BinaryOpScalarFunctorIfLi2ELi1ELi1EEEJSt4plusIfEfEEEvT_T0_DpT1_,"ax",@progbits
	.align	128
.text._ZN2at6native57_GLOBAL__N__f3eca4a2_24_ForeachBinaryOpScalar_cu_86b9896c25multi_tensor_apply_kernelINS1_18TensorListMetadataILi2EEENS1_21BinaryOpScalarFunctorIfLi2ELi1ELi1EEEJSt4plusIfEfEEEvT_T0_DpT1_:
        .type           _ZN2at6native57_GLOBAL__N__f3eca4a2_24_ForeachBinaryOpScalar_cu_86b9896c25multi_tensor_apply_kernelINS1_18TensorListMetadataILi2EEENS1_21BinaryOpScalarFunctorIfLi2ELi1ELi1EEEJSt4plusIfEfEEEvT_T0_DpT1_,@function
        .size           _ZN2at6native57_GLOBAL__N__f3eca4a2_24_ForeachBinaryOpScalar_cu_86b9896c25multi_tensor_apply_kernelINS1_18TensorListMetadataILi2EEENS1_21BinaryOpScalarFunctorIfLi2ELi1ELi1EEEJSt4plusIfEfEEEvT_T0_DpT1_,(.L_x_4877 - _ZN2at6native57_GLOBAL__N__f3eca4a2_24_ForeachBinaryOpScalar_cu_86b9896c25multi_tensor_apply_kernelINS1_18TensorListMetadataILi2EEENS1_21BinaryOpScalarFunctorIfLi2ELi1ELi1EEEJSt4plusIfEfEEEvT_T0_DpT1_)
        .other          _ZN2at6native57_GLOBAL__N__f3eca4a2_24_ForeachBinaryOpScalar_cu_86b9896c25multi_tensor_apply_kernelINS1_18TensorListMetadataILi2EEENS1_21BinaryOpScalarFunctorIfLi2ELi1ELi1EEEJSt4plusIfEfEEEvT_T0_DpT1_,@"STO_CUDA_ENTRY STV_DEFAULT"
_ZN2at6native57_GLOBAL__N__f3eca4a2_24_ForeachBinaryOpScalar_cu_86b9896c25multi_tensor_apply_kernelINS1_18TensorListMetadataILi2EEENS1_21BinaryOpScalarFunctorIfLi2ELi1ELi1EEEJSt4plusIfEfEEEvT_T0_DpT1_:
        /* <DEDUP_REMOVED lines=38> */
[----:B------:R-:W-:Y:S05]  /*0260*/  CALL.REL.NOINC `($__internal_110_$__cuda_sm20_div_u16) ;  /* 0x0000000c003c7944 */ /* 0x000fea0003c00000 */
        /* <DEDUP_REMOVED lines=13> */
.L_x_4526:
        /* <DEDUP_REMOVED lines=40> */
[----:B0-----:R-:W-:Y:S01]  /*05c0*/  @!P1 FADD.FTZ R20, R18, R20 ;  /* 0x0000001412149221 */ /* 0x001fe20000010000 */
        /* <DEDUP_REMOVED lines=11> */
[----:B--2---:R-:W-:Y:S01]  /*0680*/  @!P3 FADD.FTZ R16, R4, R7 ;  /* 0x000000070410b221 */ /* 0x004fe20000010000 */
[----:B------:R-:W-:Y:S02]  /*0690*/  ISETP.GE.AND.EX P1, PT, R15, R2, PT, P1 ;  /* 0x000000020f00720c */ /* 0x000fe40003f26310 */
[----:B------:R-:W-:Y:S01]  /*06a0*/  IADD3 R7, P6, PT, R5, UR11, RZ ;  /* 0x0000000b05077c10 */ /* 0x000fe2000ffde0ff */
[----:B------:R-:W-:Y:S01]  /*06b0*/  IMAD.X R4, RZ, RZ, R17, P5 ;  /* 0x000000ffff047224 */ /* 0x000fe200028e0611 */
[-C--:B------:R-:W-:Y:S01]  /*06c0*/  ISETP.GE.U32.AND P4, PT, R27, R0.reuse, PT ;  /* 0x000000001b00720c */ /* 0x080fe20003f86070 */
[----:B---3--:R-:W-:Y:S01]  /*06d0*/  @!P2 FADD.FTZ R14, R6, R29 ;  /* 0x0000001d060ea221 */ /* 0x008fe20000010000 */
        /* <DEDUP_REMOVED lines=9> */
[----:B----4-:R-:W-:Y:S01]  /*0770*/  @!P0 FADD.FTZ R16, R8, R9 ;  /* 0x0000000908108221 */ /* 0x010fe20000010000 */
        /* <DEDUP_REMOVED lines=31> */
[----:B--2---:R-:W-:Y:S01]  /*0970*/  @!P1 FADD.FTZ R27, R8, R19 ;  /* 0x00000013081b9221 */ /* 0x004fe20000010000 */
[----:B------:R-:W-:Y:S01]  /*0980*/  @!P2 LEA.HI.X R19, R5, R11, R4, 0x2, P0 ;  /* 0x0000000b0513a211 */ /* 0x000fe200000f1404 */
[----:B-----5:R-:W-:-:S03]  /*0990*/  @!P3 FADD.FTZ R9, R9, R24 ;  /* 0x000000180909b221 */ /* 0x020fc60000010000 */
[----:B------:R1:W-:Y:S04]  /*09a0*/  @!P1 STG.E desc[UR12][R14.64], R27 ;  /* 0x0000001b0e009986 */ /* 0x0003e8000c10190c */
[----:B------:R1:W-:Y:S01]  /*09b0*/  @!P3 STG.E desc[UR12][R16.64], R9 ;  /* 0x000000091000b986 */ /* 0x0003e2000c10190c */
[----:B----4-:R-:W-:Y:S01]  /*09c0*/  @!P2 FADD.FTZ R25, R22, R25 ;  /* 0x000000191619a221 */ /* 0x010fe20000010000 */
[----:B---3--:R-:W-:-:S04]  /*09d0*/  @!P4 FADD.FTZ R23, R23, R26 ;  /* 0x0000001a1717c221 */ /* 0x008fc80000010000 */
[----:B------:R1:W-:Y:S04]  /*09e0*/  @!P2 STG.E desc[UR12][R18.64], R25 ;  /* 0x000000191200a986 */ /* 0x0003e8000c10190c */
[----:B------:R1:W-:Y:S01]  /*09f0*/  @!P4 STG.E desc[UR12][R20.64], R23 ;  /* 0x000000171400c986 */ /* 0x0003e2000c10190c */
[----:B------:R-:W-:Y:S05]  /*0a00*/  BRA.U UP0, `(.L_x_4526) ;  /* 0xfffffff9004c7547 */ /* 0x000fea000b83ffff */
.L_x_4525:
        /* <DEDUP_REMOVED lines=43> */
[----:B0-----:R-:W-:Y:S01]  /*0cc0*/  FADD.FTZ R27, R0, UR4 ;  /* 0x00000004001b7e21 */ /* 0x001fe20008010000 */
[----:B--2---:R-:W-:-:S04]  /*0cd0*/  FADD.FTZ R3, R18, UR4 ;  /* 0x0000000412037e21 */ /* 0x004fc80008010000 */
[----:B------:R0:W-:Y:S01]  /*0ce0*/  @!P0 STG.E desc[UR12][R8.64], R27 ;  /* 0x0000001b08008986 */ /* 0x0001e2000c10190c */
[----:B---3--:R-:W-:-:S03]  /*0cf0*/  FADD.FTZ R5, R6, UR4 ;  /* 0x0000000406057e21 */ /* 0x008fc60008010000 */
[----:B------:R0:W-:Y:S01]  /*0d00*/  @!P1 STG.E desc[UR12][R14.64], R3 ;  /* 0x000000030e009986 */ /* 0x0001e2000c10190c */
[----:B----4-:R-:W-:-:S03]  /*0d10*/  FADD.FTZ R13, R20, UR4 ;  /* 0x00000004140d7e21 */ /* 0x010fc60008010000 */
[----:B------:R0:W-:Y:S01]  /*0d20*/  @!P2 STG.E desc[UR12][R16.64], R5 ;  /* 0x000000051000a986 */ /* 0x0001e2000c10190c */
[----:B------:R-:W-:Y:S05]  /*0d30*/  @P3 EXIT ;  /* 0x000000000000394d */ /* 0x000fea0003800000 */
[----:B------:R-:W-:-:S04]  /*0d40*/  LEA R2, P0, R7, R10, 0x2 ;  /* 0x0000000a07027211 */ /* 0x000fc800078010ff */
[----:B0-----:R-:W-:-:S05]  /*0d50*/  LEA.HI.X R3, R7, R11, R25, 0x2, P0 ;  /* 0x0000000b07037211 */ /* 0x001fca00000f1419 */
[----:B------:R-:W-:Y:S01]  /*0d60*/  STG.E desc[UR12][R2.64], R13 ;  /* 0x0000000d02007986 */ /* 0x000fe2000c10190c */
[----:B------:R-:W-:Y:S05]  /*0d70*/  EXIT ;  /* 0x000000000000794d */ /* 0x000fea0003800000 */
.L_x_4524:
        /* <DEDUP_REMOVED lines=8> */
.L_x_4527:
        /* <DEDUP_REMOVED lines=15> */
[----:B-1----:R-:W-:Y:S01]  /*0ef0*/  FADD.FTZ R4, R4, UR5 ;  /* 0x0000000504047e21 */ /* 0x002fe20008010000 */
[----:B------:R-:W-:Y:S01]  /*0f00*/  FADD.FTZ R5, R5, UR5 ;  /* 0x0000000505057e21 */ /* 0x000fe20008010000 */
[----:B------:R-:W-:Y:S01]  /*0f10*/  FADD.FTZ R6, R6, UR5 ;  /* 0x0000000506067e21 */ /* 0x000fe20008010000 */
[----:B------:R-:W-:-:S05]  /*0f20*/  FADD.FTZ R7, R7, UR5 ;  /* 0x0000000507077e21 */ /* 0x000fca0008010000 */
[----:B------:R2:W-:Y:S04]  /*0f30*/  STG.E.128 desc[UR12][R8.64], R4 ;  /* 0x0000000408007986 */ /* 0x0005e8000c101d0c */
[----:B------:R-:W-:Y:S05]  /*0f40*/  @!P0 BRA P1, `(.L_x_4527) ;  /* 0xfffffffc00ac8947 */ /* 0x000fea000083ffff */
[----:B------:R-:W-:Y:S05]  /*0f50*/  EXIT ;  /* 0x000000000000794d */ /* 0x000fea0003800000 */
        .weak           $__internal_110_$__cuda_sm20_div_u16
        .type           $__internal_110_$__cuda_sm20_div_u16,@function
        .size           $__internal_110_$__cuda_sm20_div_u16,(.L_x_4877 - $__internal_110_$__cuda_sm20_div_u16)
$__internal_110_$__cuda_sm20_div_u16:
        /* <DEDUP_REMOVED lines=19> */
[----:B------:R-:W-:Y:S05]  /*1090*/  RET.REL.NODEC R4 `(_ZN2at6native57_GLOBAL__N__f3eca4a2_24_ForeachBinaryOpScalar_cu_86b9896c25multi_tensor_apply_kernelINS1_18TensorListMetadataILi2EEENS1_21BinaryOpScalarFunctorIfLi2ELi1ELi1EEEJSt4plusIfEfEEEvT_T0_DpT1_) ;  /* 0xffffffec04d87950 */ /* 0x000fea0003c3ffff */
.L_x_4528:
        /* <DEDUP_REMOVED lines=14> */
.L_x_4877:


//--------------------- .text._ZN2at6native57_GLOBAL__N__f3eca4a2_24_ForeachBinaryOpScalar_cu_86b9896c25multi_tensor_apply_kernelINS1_18TensorListMetadataILi2EEENS1_21BinaryOpScalarFunctorIdLi2ELi1ELi1EEEJSt4plusIdEdEEEvT_T0_DpT1_ --------------------------
	.section	.text._ZN2at6native57_GLOBAL__N__f3eca4a2_24_ForeachBinaryOpScalar_cu_86b9896c25multi_tensor_apply_kernelINS1_18TensorListMetadataILi2EEENS1_21BinaryOpScalarFunctorIdLi2ELi1ELi1EEEJSt4plusIdEdEEEvT_T0_DpT1_,"ax",@progbits
	.align	128
.text._ZN2at6native57_GLOBAL__N__f3eca4a2_24_ForeachBinaryOpScalar_cu_86b9896c25multi_tensor_apply_kernelINS1_18TensorListMetadataILi2EEENS1_21BinaryOpScalarFunctorIdLi2ELi1ELi1EEEJSt4plusIdEdEEEvT_T0_DpT1_:
        .type           _ZN2at6native57_GLOBAL__N__f3eca4a2_24_ForeachBinaryOpScalar_cu_86b9896c25multi_tensor_apply_kernelINS1_18TensorListMetadataILi2EEENS1_21BinaryOpScalarFunctorIdLi2ELi1ELi1EEEJSt4plusIdEdEEEvT_T0_DpT1_,@function
        .size           _ZN2at6native57_GLOBAL__N__f3eca4a2_24_ForeachBinaryOpScalar_cu_86b9896c25multi_tensor_apply_kernelINS1_18TensorListMetadataILi2EEENS1_21BinaryOpScalarFunctorIdLi2ELi1ELi1EEEJSt4plusIdEdEEEvT_T0_DpT1_,(.L_x_4879 - _ZN2at6native57_GLOBAL__N__f3eca4a2_24_ForeachBinaryOpScalar_cu_86b9896c25multi_tensor_apply_kernelINS1_18TensorListMetadataILi2EEENS1_21BinaryOpScalarFunctorIdLi2ELi1ELi1EEEJSt4plusIdEdEEEvT_T0_DpT1_)
        .other          _ZN2at6native57_GLOBAL__N__f3eca4a2_24_ForeachBinaryOpScalar_cu_86b9896c25multi_tensor_apply_kernelINS1_18TensorListMetadataILi2EEENS1_21BinaryOpScalarFunctorIdLi2ELi1ELi1EEEJSt4plusIdEdEEEvT_T0_DpT1_,@"STO_CUDA_ENTRY STV_DEFAULT"
_ZN2at6native57_GLOBAL__N__f3eca4a2_24_ForeachBinaryOpScalar_cu_86b9896c25multi_tensor_apply_kernelINS1_18TensorListMetadataILi2EEENS1_21BinaryOpScalarFunctorIdLi2ELi1ELi1EEEJSt4plusIdEdEEEvT_T0_DpT1_:
        /* <DEDUP_REMOVED lines=38> */
[----:B------:R-:W-:Y:S05]  /*0260*/  CALL.REL.NOINC `($__internal_111_$__cuda_sm20_div_u16) ;  /* 0x0000000c00447944 */ /* 0x000fea0003c00000 */
        /* <DEDUP_REMOVED lines=13> */
.L_x_4531:
        /* <DEDUP_REMOVED lines=31> */
[----:B--2---:R-:W-:Y:S01]  /*0530*/  @!P0 DADD R12, R4, R12 ;  /* 0x00000000040c8229 */ /* 0x004fe2000000000c */
        /* <DEDUP_REMOVED lines=9> */
[----:B---3--:R-:W-:Y:S02]  /*05d0*/  @!P2 DADD R20, R20, R18 ;  /* 0x000000001414a229 */ /* 0x008fe40000000012 */
[----:B------:R-:W4:Y:S05]  /*05e0*/  @!P1 LDC.64 R18, c[0x0][0xfd0] ;  /* 0x0003f400ff129b82 */ /* 0x000f2a0000000a00 */
[----:B------:R0:W-:Y:S02]  /*05f0*/  @!P2 STG.E.64 desc[UR12][R12.64], R20 ;  /* 0x000000140c00a986 */ /* 0x0001e4000c101b0c */
[----:B0-----:R-:W-:Y:S01]  /*0600*/  IADD3 R21, P0, PT, R14, UR10, RZ ;  /* 0x0000000a0e157c10 */ /* 0x001fe2000ff1e0ff */
[----:B------:R-:W2:Y:S01]  /*0610*/  @!P3 LDC.64 R12, c[0x0][0xfd0] ;  /* 0x0003f400ff0cbb82 */ /* 0x000ea20000000a00 */
[----:B------:R-:W-:-:S03]  /*0620*/  @!P1 LEA R14, P2, R15, R6, 0x3 ;  /* 0x000000060f0e9211 */ /* 0x000fc600078418ff */
[----:B------:R-:W-:Y:S01]  /*0630*/  IMAD.X R23, RZ, RZ, R23, P0 ;  /* 0x000000ffff177224 */ /* 0x000fe200000e0617 */
[----:B------:R-:W-:Y:S01]  /*0640*/  ISETP.GE.U32.AND P0, PT, R21, R0, PT ;  /* 0x000000001500720c */ /* 0x000fe20003f06070 */
[----:B----4-:R-:W-:Y:S01]  /*0650*/  @!P1 DADD R18, R28, R18 ;  /* 0x000000001c129229 */ /* 0x010fe20000000012 */
[-C--:B------:R-:W-:Y:S02]  /*0660*/  @!P1 LEA.HI.X R15, R15, R7.reuse, R27, 0x3, P2 ;  /* 0x000000070f0f9211 */ /* 0x080fe400010f1c1b */
[----:B------:R-:W-:Y:S02]  /*0670*/  ISETP.GE.AND.EX P0, PT, R23, R2, PT, P0 ;  /* 0x000000021700720c */ /* 0x000fe40003f06300 */
[----:B------:R-:W-:Y:S02]  /*0680*/  @!P3 LEA.HI.X R27, R10, R7, R25, 0x3, P4 ;  /* 0x000000070a1bb211 */ /* 0x000fe400020f1c19 */
[----:B------:R-:W-:Y:S09]  /*0690*/  @!P1 STG.E.64 desc[UR12][R14.64], R18 ;  /* 0x000000120e009986 */ /* 0x000ff2000c101b0c */
[----:B------:R-:W-:-:S04]  /*06a0*/  @!P0 LEA R28, P5, R21, R8, 0x3 ;  /* 0x00000008151c8211 */ /* 0x000fc800078a18ff */
[----:B------:R-:W-:Y:S01]  /*06b0*/  @!P0 LEA.HI.X R29, R21, R9, R23, 0x3, P5 ;  /* 0x00000009151d8211 */ /* 0x000fe200028f1c17 */
[----:B--2---:R-:W-:Y:S01]  /*06c0*/  @!P3 DADD R4, R4, R12 ;  /* 0x000000000404b229 */ /* 0x004fe2000000000c */
        /* <DEDUP_REMOVED lines=26> */
[----:B--2---:R-:W-:Y:S01]  /*0870*/  @!P0 DADD R10, R12, R10 ;  /* 0x000000000c0a8229 */ /* 0x004fe2000000000a */
        /* <DEDUP_REMOVED lines=18> */
[----:B---3--:R-:W-:Y:S01]  /*09a0*/  @!P1 DADD R14, R16, R14 ;  /* 0x00000000100e9229 */ /* 0x008fe2000000000e */
[----:B------:R-:W4:Y:S06]  /*09b0*/  @!P2 LDC.64 R16, c[0x0][0xfd0] ;  /* 0x0003f400ff10ab82 */ /* 0x000f2c0000000a00 */
[----:B------:R1:W-:Y:S01]  /*09c0*/  @!P1 STG.E.64 desc[UR12][R22.64], R14 ;  /* 0x0000000e16009986 */ /* 0x0003e2000c101b0c */
[----:B----4-:R-:W-:Y:S01]  /*09d0*/  @!P2 DADD R16, R18, R16 ;  /* 0x000000001210a229 */ /* 0x010fe20000000010 */
[----:B------:R-:W2:Y:S06]  /*09e0*/  @!P3 LDC.64 R18, c[0x0][0xfd0] ;  /* 0x0003f400ff12bb82 */ /* 0x000eac0000000a00 */
[----:B------:R1:W-:Y:S01]  /*09f0*/  @!P2 STG.E.64 desc[UR12][R4.64], R16 ;  /* 0x000000100400a986 */ /* 0x0003e2000c101b0c */
[----:B--2---:R-:W-:-:S07]  /*0a00*/  @!P3 DADD R12, R12, R18 ;  /* 0x000000000c0cb229 */ /* 0x004fce0000000012 */
[----:B------:R1:W-:Y:S01]  /*0a10*/  @!P3 STG.E.64 desc[UR12][R26.64], R12 ;  /* 0x0000000c1a00b986 */ /* 0x0003e2000c101b0c */
[----:B------:R-:W-:Y:S05]  /*0a20*/  BRA.U UP0, `(.L_x_4531) ;  /* 0xfffffff900447547 */ /* 0x000fea000b83ffff */
.L_x_4530:
        /* <DEDUP_REMOVED lines=43> */
[----:B0-----:R-:W-:-:S02]  /*0ce0*/  DADD R10, R10, UR4 ;  /* 0x000000040a0a7e29 */ /* 0x001fc40008000000 */
[----:B--2---:R-:W-:Y:S02]  /*0cf0*/  DADD R12, R12, UR4 ;  /* 0x000000040c0c7e29 */ /* 0x004fe40008000000 */
[----:B---3--:R-:W-:-:S03]  /*0d00*/  DADD R16, R16, UR4 ;  /* 0x0000000410107e29 */ /* 0x008fc60008000000 */
[----:B------:R0:W-:Y:S04]  /*0d10*/  @!P0 STG.E.64 desc[UR12][R20.64], R10 ;  /* 0x0000000a14008986 */ /* 0x0001e8000c101b0c */
[----:B------:R0:W-:Y:S04]  /*0d20*/  @!P1 STG.E.64 desc[UR12][R22.64], R12 ;  /* 0x0000000c16009986 */ /* 0x0001e8000c101b0c */
[----:B------:R0:W-:Y:S01]  /*0d30*/  @!P2 STG.E.64 desc[UR12][R4.64], R16 ;  /* 0x000000100400a986 */ /* 0x0001e2000c101b0c */
[----:B----4-:R-:W-:Y:S01]  /*0d40*/  DADD R8, R2, UR4 ;  /* 0x0000000402087e29 */ /* 0x010fe20008000000 */
[----:B------:R-:W-:Y:S10]  /*0d50*/  @P3 EXIT ;  /* 0x000000000000394d */ /* 0x000ff40003800000 */
[----:B------:R-:W-:-:S04]  /*0d60*/  LEA R2, P0, R19, R6, 0x3 ;  /* 0x0000000613027211 */ /* 0x000fc800078018ff */
[----:B------:R-:W-:-:S05]  /*0d70*/  LEA.HI.X R3, R19, R7, R0, 0x3, P0 ;  /* 0x0000000713037211 */ /* 0x000fca00000f1c00 */
[----:B------:R-:W-:Y:S01]  /*0d80*/  STG.E.64 desc[UR12][R2.64], R8 ;  /* 0x0000000802007986 */ /* 0x000fe2000c101b0c */
[----:B------:R-:W-:Y:S05]  /*0d90*/  EXIT ;  /* 0x000000000000794d */ /* 0x000fea0003800000 */
.L_x_4529:
        /* <DEDUP_REMOVED lines=8> */
.L_x_4532:
        /* <DEDUP_REMOVED lines=15> */
[----:B-1----:R-:W-:-:S02]  /*0f10*/  DADD R16, R16, UR6 ;  /* 0x0000000610107e29 */ /* 0x002fc40008000000 */
[----:B------:R-:W-:Y:S02]  /*0f20*/  DADD R18, R18, UR6 ;  /* 0x0000000612127e29 */ /* 0x000fe40008000000 */
[----:B------:R-:W-:Y:S02]  /*0f30*/  DADD R12, R12, UR6 ;  /* 0x000000060c0c7e29 */ /* 0x000fe40008000000 */
[----:B------:R-:W-:-:S07]  /*0f40*/  DADD R14, R14, UR6 ;  /* 0x000000060e0e7e29 */ /* 0x000fce0008000000 */
[----:B------:R2:W-:Y:S01]  /*0f50*/  STG.E.ENL2.256 desc[UR12][R2.64], R16, R12 ;  /* 0xf8000010020c797f */ /* 0x0005e2000f12180c */
[----:B------:R-:W-:Y:S05]  /*0f60*/  @!P0 BRA P1, `(.L_x_4532) ;  /* 0xfffffffc00ac8947 */ /* 0x000fea000083ffff */
[----:B------:R-:W-:Y:S05]  /*0f70*/  EXIT ;  /* 0x000000000000794d */ /* 0x000fea0003800000 */
        .weak           $__internal_111_$__cuda_sm20_div_u16
        .type           $__internal_111_$__cuda_sm20_div_u16,@function
        .size           $__internal_111_$__cuda_sm20_div_u16,(.L_x_4879 - $__internal_111_$__cuda_sm20_div_u16)
$__internal_111_$__cuda_sm20_div_u16:
        /* <DEDUP_REMOVED lines=19> */
[----:B------:R-:W-:Y:S05]  /*10b0*/  RET.REL.NODEC R4 `(_ZN2at6native57_GLOBAL__N__f3eca4a2_24_ForeachBinaryOpScalar_cu_86b9896c25multi_tensor_apply_kernelINS1_18TensorListMetadataILi2EEENS1_21BinaryOpScalarFunctorIdLi2ELi1ELi1EEEJSt4plusIdEdEEEvT_T0_DpT1_) ;  /* 0xffffffec04d07950 */ /* 0x000fea0003c3ffff */
.L_x_4533:
        /* <DEDUP_REMOVED lines=12> */
.L_x_4879:


//--------------------- .text._ZN2at6native57_GLOBAL__N__f3eca4a2_24_ForeachBinaryOpScalar_cu_86b9896c25multi_tensor_apply_kernelINS1_18TensorListMetadataILi2EEENS1_21BinaryOpScalarFunctorIsLi2ELi1ELi1EEEJSt4plusIsEsEEEvT_T0_DpT1_ --------------------------
	.section	.text._ZN2at6native57_GLOBAL__N__f3eca4a2_24_ForeachBinaryOpScalar_cu_86b9896c25multi_tensor_apply_kernelINS1_18TensorListMetadataILi2EEENS1_21BinaryOpScalarFunctorIsLi2ELi1ELi1EEEJSt4plusIsEsEEEvT_T0_DpT1_,"ax",@progbits
	.align	128
.text._ZN2at6native57_GLOBAL__N__f3eca4a2_24_ForeachBinaryOpScalar_cu_86b9896c25multi_tensor_apply_kernelINS1_18TensorListMetadataILi2EEENS1_21BinaryOpScalarFunctorIsLi2ELi1ELi1EEEJSt4plusIsEsEEEvT_T0_DpT1_:
        .type           _ZN2at6native57_GLOBAL__N__f3eca4a2_24_ForeachBinaryOpScalar_cu_86b9896c25multi_tensor_apply_kernelINS1_18TensorListMetadataILi2EEENS1_21BinaryOpScalarFunctorIsLi2ELi1ELi1EEEJSt4plusIsEsEEEvT_T0_DpT1_,@function
        .size           _ZN2at6native57_GLOBAL__N__f3eca4a2_24_ForeachBinaryOpScalar_cu_86b9896c25multi_tensor_apply_kernelINS1_18TensorListMetadataILi2EEENS1_21BinaryOpScalarFunctorIsLi2ELi1ELi1EEEJSt4plusIsEsEEEvT_T0_DpT1_,(.L_x_4881 - _ZN2at6native57_GLOBAL__N__f3eca4a2_24_ForeachBinaryOpScalar_cu_86b9896c25multi_tensor_apply_kernelINS1_18TensorListMetadataILi2EEENS1_21BinaryOpScalarFunctorIsLi2ELi1ELi1EEEJSt4plusIsEsEEEvT_T0_DpT1_)
        .other          _ZN2at6native57_GLOBAL__N__f3eca4a2_24_ForeachBinaryOpScalar_cu_86b9896c25multi_tensor_apply_kernelINS1_18TensorListMetadataILi2EEENS1_21BinaryOpScalarFunctorIsLi2ELi1ELi1EEEJSt4plusIsEsEEEvT_T0_DpT1_,@"STO_CUDA_ENTRY STV_DEFAULT"
_ZN2at6native57_GLOBAL__N__f3eca4a2_24_ForeachBinaryOpScalar_cu_86b9896c25multi_tensor_apply_kernelINS1_18TensorListMetadataILi2EEENS1_21BinaryOpScalarFunctorIsLi2ELi1ELi1EEEJSt4plusIsEsEEEvT_T0_DpT1_:
        /* <DEDUP_REMOVED lines=39> */
[----:B------:R-:W-:Y:S05]  /*0270*/  CALL.REL.NOINC `($__internal_112_$__cuda_sm20_div_u16) ;  /* 0x0000000c002c7944 */ /* 0x000fea0003c00000 */
        /* <DEDUP_REMOVED lines=13> */
.L_x_4536:
        /* <DEDUP_REMOVED lines=11> */
[----:B------:R-:W-:Y:S02]  /*0400*/  ISETP.GE.AND.EX P3, PT, R5, R2, PT, P3 ;  /* 0x000000020500720c */ /* 0x000fe40003f66330 */
[----:B------:R-:W-:-:S02]  /*0410*/  IADD3 R21, P4, PT, R29, UR14, RZ ;  /* 0x0000000e1d157c10 */ /* 0x000fc4000ff9e0ff */
[----:B------:R-:W-:Y:S02]  /*0420*/  ISETP.GE.AND.EX P2, PT, R17, R2, PT, P2 ;  /* 0x000000021100720c */ /* 0x000fe40003f46320 */
[----:B------:R-:W-:Y:S01]  /*0430*/  @!P1 LEA R24, P0, R19, R12, 0x1 ;  /* 0x0000000c13189211 */ /* 0x000fe200078008ff */
[----:B------:R-:W-:-:S03]  /*0440*/  IMAD.X R27, RZ, RZ, R17, P4 ;  /* 0x000000ffff1b7224 */ /* 0x000fc600020e0611 */
[-C--:B------:R-:W-:Y:S02]  /*0450*/  @!P1 LEA.HI.X R25, R19, R13.reuse, R15, 0x1, P0 ;  /* 0x0000000d13199211 */ /* 0x080fe400000f0c0f */
[----:B------:R-:W-:Y:S02]  /*0460*/  ISETP.GE.U32.AND P0, PT, R21, R0, PT ;  /* 0x000000001500720c */ /* 0x000fe40003f06070 */
[----:B------:R-:W-:Y:S01]  /*0470*/  @!P3 LEA R22, P5, R7, R12, 0x1 ;  /* 0x0000000c0716b211 */ /* 0x000fe200078a08ff */
[----:B------:R0:W2:Y:S01]  /*0480*/  @!P1 LDG.E.U16 R4, desc[UR12][R24.64] ;  /* 0x0000000c18049981 */ /* 0x0000a2000c1e1500 */
[----:B------:R-:W-:Y:S02]  /*0490*/  ISETP.GE.AND.EX P0, PT, R27, R2, PT, P0 ;  /* 0x000000021b00720c */ /* 0x000fe40003f06300 */
[----:B------:R-:W-:Y:S02]  /*04a0*/  PRMT R9, RZ, 0x7610, R9 ;  /* 0x00007610ff097816 */ /* 0x000fe40000000009 */
[----:B------:R-:W-:-:S02]  /*04b0*/  @!P3 LEA.HI.X R23, R7, R13, R5, 0x1, P5 ;  /* 0x0000000d0717b211 */ /* 0x000fc400028f0c05 */
[----:B------:R-:W-:Y:S02]  /*04c0*/  PRMT R8, RZ, 0x7610, R8 ;  /* 0x00007610ff087816 */ /* 0x000fe40000000008 */
[C---:B0-----:R-:W-:Y:S01]  /*04d0*/  @!P2 LEA R24, P4, R29.reuse, R12, 0x1 ;  /* 0x0000000c1d18a211 */ /* 0x041fe200078808ff */
[----:B------:R0:W3:Y:S03]  /*04e0*/  @!P3 LDG.E.U16 R9, desc[UR12][R22.64] ;  /* 0x0000000c1609b981 */ /* 0x0000e6000c1e1500 */
[----:B------:R-:W-:-:S05]  /*04f0*/  @!P2 LEA.HI.X R25, R29, R13, R17, 0x1, P4 ;  /* 0x0000000d1d19a211 */ /* 0x000fca00020f0c11 */
[----:B------:R-:W4:Y:S01]  /*0500*/  @!P2 LDG.E.U16 R8, desc[UR12][R24.64] ;  /* 0x0000000c1808a981 */ /* 0x000f22000c1e1500 */
[C---:B0-----:R-:W-:Y:S02]  /*0510*/  @!P0 LEA R22, P4, R21.reuse, R12, 0x1 ;  /* 0x0000000c15168211 */ /* 0x041fe400078808ff */
[----:B------:R-:W-:Y:S02]  /*0520*/  PRMT R6, RZ, 0x7610, R6 ;  /* 0x00007610ff067816 */ /* 0x000fe40000000006 */
[----:B------:R-:W-:-:S05]  /*0530*/  @!P0 LEA.HI.X R23, R21, R13, R27, 0x1, P4 ;  /* 0x0000000d15178211 */ /* 0x000fca00020f0c1b */
[----:B------:R0:W5:Y:S01]  /*0540*/  @!P0 LDG.E.U16 R6, desc[UR12][R22.64] ;  /* 0x0000000c16068981 */ /* 0x000162000c1e1500 */
[-C--:B------:R-:W-:Y:S02]  /*0550*/  @!P2 LEA R28, P6, R29, R10.reuse, 0x1 ;  /* 0x0000000a1d1ca211 */ /* 0x080fe400078c08ff */
[-C--:B------:R-:W-:Y:S02]  /*0560*/  @!P0 LEA R26, P5, R21, R10.reuse, 0x1 ;  /* 0x0000000a151a8211 */ /* 0x080fe400078a08ff */
[-C--:B------:R-:W-:Y:S02]  /*0570*/  @!P2 LEA.HI.X R29, R29, R11.reuse, R17, 0x1, P6 ;  /* 0x0000000b1d1da211 */ /* 0x080fe400030f0c11 */
[C---:B------:R-:W-:Y:S02]  /*0580*/  @!P1 LEA R20, P4, R19.reuse, R10, 0x1 ;  /* 0x0000000a13149211 */ /* 0x040fe400078808ff */
[----:B------:R-:W-:Y:S02]  /*0590*/  IADD3 R17, P6, PT, R19, UR11, RZ ;  /* 0x0000000b13117c10 */ /* 0x000fe4000ffde0ff */
[----:B------:R-:W-:-:S02]  /*05a0*/  @!P0 LEA.HI.X R27, R21, R11, R27, 0x1, P5 ;  /* 0x0000000b151b8211 */ /* 0x000fc400028f0c1b */
[-CC-:B------:R-:W-:Y:S01]  /*05b0*/  @!P1 LEA.HI.X R21, R19, R11.reuse, R15.reuse, 0x1, P4 ;  /* 0x0000000b13159211 */ /* 0x180fe200020f0c0f */
[----:B------:R-:W-:Y:S01]  /*05c0*/  IMAD.X R15, RZ, RZ, R15, P6 ;  /* 0x000000ffff0f7224 */ /* 0x000fe200030e060f */
[----:B0-----:R-:W-:Y:S02]  /*05d0*/  @!P3 LEA R22, P5, R7, R10, 0x1 ;  /* 0x0000000a0716b211 */ /* 0x001fe400078a08ff */
[----:B------:R-:W-:Y:S02]  /*05e0*/  ISETP.GE.U32.AND P4, PT, R17, R0, PT ;  /* 0x000000001100720c */ /* 0x000fe40003f86070 */
[C---:B------:R-:W-:Y:S01]  /*05f0*/  @!P3 LEA.HI.X R23, R7.reuse, R11, R5, 0x1, P5 ;  /* 0x0000000b0717b211 */ /* 0x040fe200028f0c05 */
[----:B--2---:R-:W-:Y:S01]  /*0600*/  @!P1 VIADD R25, R4, UR10 ;  /* 0x0000000a04199c36 */ /* 0x004fe20008000000 */
[----:B------:R-:W-:-:S04]  /*0610*/  IADD3 R4, P6, PT, R7, UR11, RZ ;  /* 0x0000000b07047c10 */ /* 0x000fc8000ffde0ff */
[C---:B------:R-:W-:Y:S01]  /*0620*/  IADD3 R19, P5, PT, R4.reuse, UR14, RZ ;  /* 0x0000000e04137c10 */ /* 0x040fe2000ffbe0ff */
[----:B------:R-:W-:Y:S01]  /*0630*/  IMAD.X R5, RZ, RZ, R5, P6 ;  /* 0x000000ffff057224 */ /* 0x000fe200030e0605 */
[----:B------:R0:W-:Y:S01]  /*0640*/  @!P1 STG.E.U16 desc[UR12][R20.64], R25 ;  /* 0x0000001914009986 */ /* 0x0001e2000c10150c */
[----:B------:R-:W-:Y:S01]  /*0650*/  ISETP.GE.AND.EX P1, PT, R15, R2, PT, P4 ;  /* 0x000000020f00720c */ /* 0x000fe20003f26340 */
[----:B---3--:R-:W-:Y:S01]  /*0660*/  @!P3 VIADD R14, R9, UR10 ;  /* 0x0000000a090ebc36 */ /* 0x008fe20008000000 */
[C---:B------:R-:W-:Y:S01]  /*0670*/  IADD3 R9, P6, PT, R19.reuse, UR14, RZ ;  /* 0x0000000e13097c10 */ /* 0x040fe2000ffde0ff */
[----:B------:R-:W-:Y:S01]  /*0680*/  IMAD.X R7, RZ, RZ, R5, P5 ;  /* 0x000000ffff077224 */ /* 0x000fe200028e0605 */
[-C--:B------:R-:W-:Y:S02]  /*0690*/  ISETP.GE.U32.AND P4, PT, R4, R0.reuse, PT ;  /* 0x000000000400720c */ /* 0x080fe40003f86070 */
[----:B------:R5:W-:Y:S01]  /*06a0*/  @!P3 STG.E.U16 desc[UR12][R22.64], R14 ;  /* 0x0000000e1600b986 */ /* 0x000be2000c10150c */
[----:B------:R-:W-:Y:S01]  /*06b0*/  ISETP.GE.U32.AND P5, PT, R19, R0, PT ;  /* 0x000000001300720c */ /* 0x000fe20003fa6070 */
[----:B----4-:R-:W-:Y:S01]  /*06c0*/  @!P2 VIADD R8, R8, UR10 ;  /* 0x0000000a0808ac36 */ /* 0x010fe20008000000 */
[----:B------:R-:W-:Y:S01]  /*06d0*/  ISETP.GE.AND.EX P3, PT, R5, R2, PT, P4 ;  /* 0x000000020500720c */ /* 0x000fe20003f66340 */
[----:B0-----:R-:W-:Y:S01]  /*06e0*/  IMAD.X R21, RZ, RZ, R7, P6 ;  /* 0x000000ffff157224 */ /* 0x001fe200030e0607 */
[----:B------:R-:W-:-:S02]  /*06f0*/  ISETP.GE.U32.AND P4, PT, R9, R0, PT ;  /* 0x000000000900720c */ /* 0x000fc40003f86070 */
[----:B------:R0:W-:Y:S01]  /*0700*/  @!P2 STG.E.U16 desc[UR12][R28.64], R8 ;  /* 0x000000081c00a986 */ /* 0x0001e2000c10150c */
[-C--:B------:R-:W-:Y:S02]  /*0710*/  ISETP.GE.AND.EX P2, PT, R7, R2.reuse, PT, P5 ;  /* 0x000000020700720c */ /* 0x080fe40003f46350 */
[----:B------:R-:W-:Y:S02]  /*0720*/  ISETP.GE.AND.EX P4, PT, R21, R2, PT, P4 ;  /* 0x000000021500720c */ /* 0x000fe40003f86340 */
[CC--:B------:R-:W-:Y:S01]  /*0730*/  @!P1 LEA R24, P5, R17.reuse, R12.reuse, 0x1 ;  /* 0x0000000c11189211 */ /* 0x0c0fe200078a08ff */
[----:B-----5:R-:W-:Y:S01]  /*0740*/  @!P0 VIADD R14, R6, UR10 ;  /* 0x0000000a060e8c36 */ /* 0x020fe20008000000 */
[----:B------:R-:W-:Y:S02]  /*0750*/  PRMT R20, RZ, 0x7610, R20 ;  /* 0x00007610ff147816 */ /* 0x000fe40000000014 */
[----:B------:R-:W-:Y:S02]  /*0760*/  @!P1 LEA.HI.X R25, R17, R13, R15, 0x1, P5 ;  /* 0x0000000d11199211 */ /* 0x000fe400028f0c0f */
[----:B------:R1:W-:Y:S01]  /*0770*/  @!P0 STG.E.U16 desc[UR12][R26.64], R14 ;  /* 0x0000000e1a008986 */ /* 0x0003e2000c10150c */
[----:B------:R-:W-:-:S03]  /*0780*/  @!P3 LEA R22, P6, R4, R12, 0x1 ;  /* 0x0000000c0416b211 */ /* 0x000fc600078c08ff */
[----:B------:R2:W3:Y:S01]  /*0790*/  @!P1 LDG.E.U16 R20, desc[UR12][R24.64] ;  /* 0x0000000c18149981 */ /* 0x0004e2000c1e1500 */
[----:B------:R-:W-:Y:S02]  /*07a0*/  PRMT R6, RZ, 0x7610, R6 ;  /* 0x00007610ff067816 */ /* 0x000fe40000000006 */
[----:B------:R-:W-:Y:S02]  /*07b0*/  @!P3 LEA.HI.X R23, R4, R13, R5, 0x1, P6 ;  /* 0x0000000d0417b211 */ /* 0x000fe400030f0c05 */
[----:B0-----:R-:W-:Y:S02]  /*07c0*/  PRMT R28, RZ, 0x7610, R28 ;  /* 0x00007610ff1c7816 */ /* 0x001fe4000000001c */
[-C--:B-1----:R-:W-:Y:S01]  /*07d0*/  @!P4 LEA R26, P5, R9, R12.reuse, 0x1 ;  /* 0x0000000c091ac211 */ /* 0x082fe200078a08ff */
[----:B------:R-:W4:Y:S01]  /*07e0*/  @!P3 LDG.E.U16 R6, desc[UR12][R22.64] ;  /* 0x0000000c1606b981 */ /* 0x000f22000c1e1500 */
[----:B--2---:R-:W-:Y:S02]  /*07f0*/  @!P2 LEA R24, P0, R19, R12, 0x1 ;  /* 0x0000000c1318a211 */ /* 0x004fe400078008ff */
[----:B------:R-:W-:-:S02]  /*0800*/  PRMT R29, RZ, 0x7610, R29 ;  /* 0x00007610ff1d7816 */ /* 0x000fc4000000001d */
[-C--:B------:R-:W-:Y:S02]  /*0810*/  @!P2 LEA.HI.X R25, R19, R13.reuse, R7, 0x1, P0 ;  /* 0x0000000d1319a211 */ /* 0x080fe400000f0c07 */
[----:B------:R-:W-:-:S03]  /*0820*/  @!P4 LEA.HI.X R27, R9, R13, R21, 0x1, P5 ;  /* 0x0000000d091bc211 */ /* 0x000fc600028f0c15 */
[----:B------:R-:W2:Y:S04]  /*0830*/  @!P2 LDG.E.U16 R28, desc[UR12][R24.64] ;  /* 0x0000000c181ca981 */ /* 0x000ea8000c1e1500 */
[----:B------:R-:W5:Y:S01]  /*0840*/  @!P4 LDG.E.U16 R29, desc[UR12][R26.64] ;  /* 0x0000000c1a1dc981 */ /* 0x000f62000c1e1500 */
[CC--:B------:R-:W-:Y:S02]  /*0850*/  @!P1 LEA R14, P5, R17.reuse, R10.reuse, 0x1 ;  /* 0x0000000a110e9211 */ /* 0x0c0fe400078a08ff */
[-C--:B------:R-:W-:Y:S02]  /*0860*/  @!P3 LEA R16, P0, R4, R10.reuse, 0x1 ;  /* 0x0000000a0410b211 */ /* 0x080fe400078008ff */
[----:B------:R-:W-:Y:S02]  /*0870*/  @!P1 LEA.HI.X R15, R17, R11, R15, 0x1, P5 ;  /* 0x0000000b110f9211 */ /* 0x000fe400028f0c0f */
[----:B------:R-:W-:-:S02]  /*0880*/  @!P2 LEA R18, P5, R19, R10, 0x1 ;  /* 0x0000000a1312a211 */ /* 0x000fc400078a08ff */
[----:B------:R-:W-:Y:S02]  /*0890*/  @!P4 LEA R8, P6, R9, R10, 0x1 ;  /* 0x0000000a0908c211 */ /* 0x000fe400078c08ff */
[-C--:B------:R-:W-:Y:S02]  /*08a0*/  @!P3 LEA.HI.X R17, R4, R11.reuse, R5, 0x1, P0 ;  /* 0x0000000b0411b211 */ /* 0x080fe400000f0c05 */
        /* <DEDUP_REMOVED lines=8> */
[----:B---3--:R-:W-:-:S05]  /*0930*/  @!P1 VIADD R5, R20, UR10 ;  /* 0x0000000a14059c36 */ /* 0x008fca0008000000 */
[----:B------:R1:W-:Y:S01]  /*0940*/  @!P1 STG.E.U16 desc[UR12][R14.64], R5 ;  /* 0x000000050e009986 */ /* 0x0003e2000c10150c */
[----:B----4-:R-:W-:-:S05]  /*0950*/  @!P3 VIADD R7, R6, UR10 ;  /* 0x0000000a0607bc36 */ /* 0x010fca0008000000 */
[----:B------:R1:W-:Y:S01]  /*0960*/  @!P3 STG.E.U16 desc[UR12][R16.64], R7 ;  /* 0x000000071000b986 */ /* 0x0003e2000c10150c */
[----:B--2---:R-:W-:Y:S02]  /*0970*/  @!P2 VIADD R21, R28, UR10 ;  /* 0x0000000a1c15ac36 */ /* 0x004fe40008000000 */
[----:B-----5:R-:W-:-:S03]  /*0980*/  @!P4 VIADD R29, R29, UR10 ;  /* 0x0000000a1d1dcc36 */ /* 0x020fc60008000000 */
[----:B------:R1:W-:Y:S04]  /*0990*/  @!P2 STG.E.U16 desc[UR12][R18.64], R21 ;  /* 0x000000151200a986 */ /* 0x0003e8000c10150c */
[----:B------:R1:W-:Y:S01]  /*09a0*/  @!P4 STG.E.U16 desc[UR12][R8.64], R29 ;  /* 0x0000001d0800c986 */ /* 0x0003e2000c10150c */
[----:B------:R-:W-:Y:S05]  /*09b0*/  BRA.U UP0, `(.L_x_4536) ;  /* 0xfffffff900647547 */ /* 0x000fea000b83ffff */
.L_x_4535:
        /* <DEDUP_REMOVED lines=8> */
[-C--:B------:R-:W-:Y:S02]  /*0a40*/  ISETP.GE.U32.AND P0, PT, R15, R0.reuse, PT ;  /* 0x000000000f00720c */ /* 0x080fe40003f06070 */
        /* <DEDUP_REMOVED lines=8> */
[----:B------:R-:W-:Y:S01]  /*0ad0*/  ISETP.GE.AND.EX P2, PT, R23, R2, PT, P2 ;  /* 0x000000021700720c */ /* 0x000fe20003f46320 */
[----:B------:R-:W-:Y:S01]  /*0ae0*/  IMAD.X R27, RZ, RZ, R23, P4 ;  /* 0x000000ffff1b7224 */ /* 0x000fe200020e0617 */
[----:B------:R-:W-:-:S02]  /*0af0*/  ISETP.GE.U32.AND P3, PT, R9, R0, PT ;  /* 0x000000000900720c */ /* 0x000fc40003f66070 */
[----:B------:R-:W-:Y:S02]  /*0b00*/  PRMT R0, RZ, 0x7610, R0 ;  /* 0x00007610ff007816 */ /* 0x000fe40000000000 */
[----:B------:R-:W-:Y:S02]  /*0b10*/  @!P0 LEA R4, P4, R15, R12, 0x1 ;  /* 0x0000000c0f048211 */ /* 0x000fe400078808ff */
[----:B------:R-:W-:Y:S02]  /*0b20*/  ISETP.GE.AND.EX P3, PT, R27, R2, PT, P3 ;  /* 0x000000021b00720c */ /* 0x000fe40003f66330 */
[-C--:B------:R-:W-:Y:S02]  /*0b30*/  @!P0 LEA.HI.X R5, R15, R13.reuse, R17, 0x1, P4 ;  /* 0x0000000d0f058211 */ /* 0x080fe400020f0c11 */
[-C--:B------:R-:W-:Y:S02]  /*0b40*/  @!P1 LEA R2, P5, R25, R12.reuse, 0x1 ;  /* 0x0000000c19029211 */ /* 0x080fe400078a08ff */
[----:B------:R-:W-:Y:S01]  /*0b50*/  @!P2 LEA R6, P4, R21, R12, 0x1 ;  /* 0x0000000c1506a211 */ /* 0x000fe200078808ff */
[----:B------:R0:W2:Y:S01]  /*0b60*/  @!P0 LDG.E.U16 R0, desc[UR12][R4.64] ;  /* 0x0000000c04008981 */ /* 0x0000a2000c1e1500 */
[----:B------:R-:W-:-:S02]  /*0b70*/  @!P1 LEA.HI.X R3, R25, R13, R19, 0x1, P5 ;  /* 0x0000000d19039211 */ /* 0x000fc400028f0c13 */
[----:B------:R-:W-:Y:S02]  /*0b80*/  PRMT R16, RZ, 0x7610, R16 ;  /* 0x00007610ff107816 */ /* 0x000fe40000000010 */
[----:B------:R-:W-:Y:S01]  /*0b90*/  @!P2 LEA.HI.X R7, R21, R13, R23, 0x1, P4 ;  /* 0x0000000d1507a211 */ /* 0x000fe200020f0c17 */
[----:B------:R-:W3:Y:S01]  /*0ba0*/  @!P1 LDG.E.U16 R8, desc[UR12][R2.64] ;  /* 0x0000000c02089981 */ /* 0x000ee2000c1e1500 */
[----:B------:R-:W-:-:S03]  /*0bb0*/  @!P3 LEA R28, P4, R9, R12, 0x1 ;  /* 0x0000000c091cb211 */ /* 0x000fc600078808ff */
[----:B------:R-:W4:Y:S01]  /*0bc0*/  @!P2 LDG.E.U16 R16, desc[UR12][R6.64] ;  /* 0x0000000c0610a981 */ /* 0x000f22000c1e1500 */
[----:B------:R-:W-:Y:S02]  /*0bd0*/  PRMT R18, RZ, 0x7610, R18 ;  /* 0x00007610ff127816 */ /* 0x000fe40000000012 */
[----:B------:R-:W-:-:S05]  /*0be0*/  @!P3 LEA.HI.X R29, R9, R13, R27, 0x1, P4 ;  /* 0x0000000d091db211 */ /* 0x000fca00020f0c1b */
[----:B------:R-:W5:Y:S01]  /*0bf0*/  @!P3 LDG.E.U16 R18, desc[UR12][R28.64] ;  /* 0x0000000c1c12b981 */ /* 0x000f62000c1e1500 */
[-C--:B------:R-:W-:Y:S02]  /*0c00*/  @!P0 LEA R12, P4, R15, R10.reuse, 0x1 ;  /* 0x0000000a0f0c8211 */ /* 0x080fe400078808ff */
[-C--:B------:R-:W-:Y:S02]  /*0c10*/  @!P1 LEA R14, P5, R25, R10.reuse, 0x1 ;  /* 0x0000000a190e9211 */ /* 0x080fe400078a08ff */
[----:B0-----:R-:W-:Y:S02]  /*0c20*/  @!P2 LEA R4, P6, R21, R10, 0x1 ;  /* 0x0000000a1504a211 */ /* 0x001fe400078c08ff */
[-C--:B------:R-:W-:Y:S02]  /*0c30*/  @!P0 LEA.HI.X R13, R15, R11.reuse, R17, 0x1, P4 ;  /* 0x0000000b0f0d8211 */ /* 0x080fe400020f0c11 */
[-C--:B------:R-:W-:Y:S02]  /*0c40*/  @!P1 LEA.HI.X R15, R25, R11.reuse, R19, 0x1, P5 ;  /* 0x0000000b190f9211 */ /* 0x080fe400028f0c13 */
[----:B------:R-:W-:Y:S01]  /*0c50*/  @!P2 LEA.HI.X R5, R21, R11, R23, 0x1, P6 ;  /* 0x0000000b1505a211 */ /* 0x000fe200030f0c17 */
[----:B--2---:R-:W-:-:S02]  /*0c60*/  VIADD R17, R0, UR10 ;  /* 0x0000000a00117c36 */ /* 0x004fc40008000000 */
        /* <DEDUP_REMOVED lines=11> */
.L_x_4534:
[----:B------:R-:W0:Y:S02]  /*0d20*/  S2R R16, SR_TID.X ;  /* 0x0000000000107919 */ /* 0x000e240000002100 */
[----:B0-----:R-:W-:-:S03]  /*0d30*/  IMAD.WIDE.U32 R2, R16, 0x4, RZ ;  /* 0x0000000410027825 */ /* 0x001fc600078e00ff */
[----:B------:R-:W-:-:S04]  /*0d40*/  ISETP.GE.U32.AND P0, PT, R2, R0, PT ;  /* 0x000000000200720c */ /* 0x000fc80003f06070 */
[----:B------:R-:W-:-:S13]  /*0d50*/  ISETP.GE.AND.EX P0, PT, R3, R4, PT, P0 ;  /* 0x000000040300720c */ /* 0x000fda0003f06300 */
[----:B------:R-:W-:Y:S05]  /*0d60*/  @P0 EXIT ;  /* 0x000000000000094d */ /* 0x000fea0003800000 */
[----:B------:R-:W-:Y:S01]  /*0d70*/  IMAD.MOV.U32 R17, RZ, RZ, RZ ;  /* 0x000000ffff117224 */ /* 0x000fe200078e00ff */
[----:B------:R-:W0:Y:S06]  /*0d80*/  LDCU UR4, c[0x0][0x360] ;  /* 0x00006c00ff0477ac */ /* 0x000e2c0008000800 */
.L_x_4537:
        /* <DEDUP_REMOVED lines=26> */
        .weak           $__internal_112_$__cuda_sm20_div_u16
        .type           $__internal_112_$__cuda_sm20_div_u16,@function
        .size           $__internal_112_$__cuda_sm20_div_u16,(.L_x_4881 - $__internal_112_$__cuda_sm20_div_u16)
$__internal_112_$__cuda_sm20_div_u16:
        /* <DEDUP_REMOVED lines=19> */
[----:B------:R-:W-:Y:S05]  /*1060*/  RET.REL.NODEC R4 `(_ZN2at6native57_GLOBAL__N__f3eca4a2_24_ForeachBinaryOpScalar_cu_86b9896c25multi_tensor_apply_kernelINS1_18TensorListMetadataILi2EEENS1_21BinaryOpScalarFunctorIsLi2ELi1ELi1EEEJSt4plusIsEsEEEvT_T0_DpT1_) ;  /* 0xffffffec04e47950 */ /* 0x000fea0003c3ffff */
.L_x_4538:
        /* <DEDUP_REMOVED lines=9> */
.L_x_4881:


//--------------------- .text._ZN2at6native57_GLOBAL__N__f3eca4a2_24_ForeachBinaryOpScalar_cu_86b9896c25multi_tensor_apply_kernelINS1_18TensorListMetadataILi2EEENS1_21BinaryOpScalarFunctorIlLi2ELi1ELi1EEEJSt4plusIlElEEEvT_T0_DpT1_ --------------------------
	.section	.text._ZN2at6native57_GLOBAL__N__f3eca4a2_24_ForeachBinaryOpScalar_cu_86b9896c25multi_tensor_apply_kernelINS1_18TensorListMetadataILi2EEENS1_21BinaryOpScalarFunctorIlLi2ELi1ELi1EEEJSt4plusIlElEEEvT_T0_DpT1_,"ax",@progbits
	.align	128
.text._ZN2at6native57_GLOBAL__N__f3eca4a2_24_ForeachBinaryOpScalar_cu_86b9896c25multi_tensor_apply_kernelINS1_18TensorListMetadataILi2EEENS1_21BinaryOpScalarFunctorIlLi2ELi1ELi1EEEJSt4plusIlElEEEvT_T0_DpT1_:
        .type           _ZN2at6native57_GLOBAL__N__f3eca4a2_24_ForeachBinaryOpScalar_cu_86b9896c25multi_tensor_apply_kernelINS1_18TensorListMetadataILi2EEENS1_21BinaryOpScalarFunctorIlLi2ELi1ELi1EEEJSt4plusIlElEEEvT_T0_DpT1_,@function
        .size           _ZN2at6native57_GLOBAL__N__f3eca4a2_24_ForeachBinaryOpScalar_cu_86b9896c25multi_tensor_apply_kernelINS1_18TensorListMetadataILi2EEENS1_21BinaryOpScalarFunctorIlLi2ELi1ELi1EEEJSt4plusIlElEEEvT_T0_DpT1_,(.L_x_4883 - _ZN2at6native57_GLOBAL__N__f3eca4a2_24_ForeachBinaryOpScalar_cu_86b9896c25multi_tensor_apply_kernelINS1_18TensorListMetadataILi2EEENS1_21BinaryOpScalarFunctorIlLi2ELi1ELi1EEEJSt4plusIlElEEEvT_T0_DpT1_)
        .other          _ZN2at6native57_GLOBAL__N__f3eca4a2_24_ForeachBinaryOpScalar_cu_86b9896c25multi_tensor_apply_kernelINS1_18TensorListMetadataILi2EEENS1_21BinaryOpScalarFunctorIlLi2ELi1ELi1EEEJSt4plusIlElEEEvT_T0_DpT1_,@"STO_CUDA_ENTRY STV_DEFAULT"
_ZN2at6native57_GLOBAL__N__f3eca4a2_24_ForeachBinaryOpScalar_cu_86b9896c25multi_tensor_apply_kernelINS1_18TensorListMetadataILi2EEENS1_21BinaryOpScalarFunctorIlLi2ELi1ELi1EEEJSt4plusIlElEEEvT_T0_DpT1_:
        /* <DEDUP_REMOVED lines=38> */
[----:B------:R-:W-:Y:S05]  /*0260*/  CALL.REL.NOINC `($__internal_113_$__cuda_sm20_div_u16) ;  /* 0x0000000c00907944 */ /* 0x000fea0003c00000 */
        /* <DEDUP_REMOVED lines=13> */
.L_x_4541:
        /* <DEDUP_REMOVED lines=35> */
[----:B--2---:R-:W-:-:S05]  /*0570*/  @!P0 IADD3 R12, P4, PT, R18, R12, RZ ;  /* 0x0000000c120c8210 */ /* 0x004fca0007f9e0ff */
[----:B------:R-:W-:Y:S01]  /*0580*/  @!P0 IMAD.X R13, R19, 0x1, R13, P4 ;  /* 0x00000001130d8824 */ /* 0x000fe200020e060d */
[----:B------:R-:W-:-:S04]  /*0590*/  @!P0 LEA R18, P4, R26, R8, 0x3 ;  /* 0x000000081a128211 */ /* 0x000fc800078818ff */
[C---:B------:R-:W-:Y:S02]  /*05a0*/  @!P0 LEA.HI.X R19, R26.reuse, R9, R23, 0x3, P4 ;  /* 0x000000091a138211 */ /* 0x040fe400020f1c17 */
[----:B------:R-:W-:-:S03]  /*05b0*/  IADD3 R26, P4, PT, R26, UR10, RZ ;  /* 0x0000000a1a1a7c10 */ /* 0x000fc6000ff9e0ff */
[----:B------:R0:W-:Y:S01]  /*05c0*/  @!P0 STG.E.64 desc[UR12][R18.64], R12 ;  /* 0x0000000c12008986 */ /* 0x0001e2000c101b0c */
[----:B---3--:R-:W-:Y:S01]  /*05d0*/  @!P1 IADD3 R28, P0, PT, R16, R28, RZ ;  /* 0x0000001c101c9210 */ /* 0x008fe20007f1e0ff */
[----:B------:R-:W-:-:S04]  /*05e0*/  IMAD.X R23, RZ, RZ, R23, P4 ;  /* 0x000000ffff177224 */ /* 0x000fc800020e0617 */
[----:B------:R-:W-:Y:S01]  /*05f0*/  @!P1 IMAD.X R29, R17, 0x1, R29, P0 ;  /* 0x00000001111d9824 */ /* 0x000fe200000e061d */
        /* <DEDUP_REMOVED lines=12> */
[----:B----4-:R-:W-:Y:S02]  /*06c0*/  @!P2 IADD3 R18, P4, PT, R24, R18, RZ ;  /* 0x000000121812a210 */ /* 0x010fe40007f9e0ff */
[----:B------:R-:W-:Y:S02]  /*06d0*/  @!P3 LEA.HI.X R5, R20, R9, R5, 0x3, P1 ;  /* 0x000000091405b211 */ /* 0x000fe400008f1c05 */
[----:B------:R-:W0:Y:S01]  /*06e0*/  @!P0 LDC.64 R20, c[0x0][0xfd0] ;  /* 0x0003f400ff148b82 */ /* 0x000e220000000a00 */
[----:B------:R-:W-:Y:S01]  /*06f0*/  @!P2 IMAD.X R19, R25, 0x1, R19, P4 ;  /* 0x000000011913a824 */ /* 0x000fe200020e0613 */
[----:B-----5:R-:W-:-:S02]  /*0700*/  @!P3 IADD3 R12, P4, PT, R14, R12, RZ ;  /* 0x0000000c0e0cb210 */ /* 0x020fc40007f9e0ff */
[C---:B------:R-:W-:Y:S02]  /*0710*/  @!P0 LEA R14, P5, R26.reuse, R10, 0x3 ;  /* 0x0000000a1a0e8211 */ /* 0x040fe400078a18ff */
[----:B------:R1:W-:Y:S01]  /*0720*/  @!P2 STG.E.64 desc[UR12][R16.64], R18 ;  /* 0x000000121000a986 */ /* 0x0003e2000c101b0c */
[----:B------:R-:W-:Y:S01]  /*0730*/  @!P3 IMAD.X R13, R15, 0x1, R13, P4 ;  /* 0x000000010f0db824 */ /* 0x000fe200020e060d */
        /* <DEDUP_REMOVED lines=25> */
[----:B0-----:R-:W-:Y:S02]  /*08d0*/  @!P0 IADD3 R20, P5, PT, R18, R20, RZ ;  /* 0x0000001412148210 */ /* 0x001fe40007fbe0ff */
[----:B------:R-:W-:-:S03]  /*08e0*/  @!P3 LEA R18, P4, R25, R10, 0x3 ;  /* 0x0000000a1912b211 */ /* 0x000fc600078818ff */
[----:B------:R-:W-:Y:S01]  /*08f0*/  @!P0 IMAD.X R21, R19, 0x1, R21, P5 ;  /* 0x0000000113158824 */ /* 0x000fe200028e0615 */
        /* <DEDUP_REMOVED lines=16> */
[----:B--2---:R-:W-:-:S05]  /*0a00*/  @!P1 IADD3 R18, P0, PT, R12, R18, RZ ;  /* 0x000000120c129210 */ /* 0x004fca0007f1e0ff */
[----:B------:R-:W-:Y:S01]  /*0a10*/  @!P1 IMAD.X R19, R13, 0x1, R19, P0 ;  /* 0x000000010d139824 */ /* 0x000fe200000e0613 */
[----:B------:R-:W-:-:S04]  /*0a20*/  @!P1 LEA R12, P0, R5, R8, 0x3 ;  /* 0x00000008050c9211 */ /* 0x000fc800078018ff */
[-C--:B------:R-:W-:Y:S02]  /*0a30*/  @!P1 LEA.HI.X R13, R5, R9.reuse, R7, 0x3, P0 ;  /* 0x00000009050d9211 */ /* 0x080fe400000f1c07 */
[----:B------:R-:W-:Y:S02]  /*0a40*/  @!P2 LEA R28, P0, R6, R8, 0x3 ;  /* 0x00000008061ca211 */ /* 0x000fe400078018ff */
[----:B---3--:R-:W-:Y:S01]  /*0a50*/  @!P2 IADD3 R20, P4, PT, R14, R20, RZ ;  /* 0x000000140e14a210 */ /* 0x008fe20007f9e0ff */
[----:B------:R1:W-:Y:S01]  /*0a60*/  @!P1 STG.E.64 desc[UR12][R12.64], R18 ;  /* 0x000000120c009986 */ /* 0x0003e2000c101b0c */
[----:B------:R-:W-:-:S03]  /*0a70*/  @!P2 LEA.HI.X R29, R6, R9, R4, 0x3, P0 ;  /* 0x00000009061da211 */ /* 0x000fc600000f1c04 */
[----:B------:R-:W-:-:S05]  /*0a80*/  @!P2 IMAD.X R21, R15, 0x1, R21, P4 ;  /* 0x000000010f15a824 */ /* 0x000fca00020e0615 */
[----:B------:R1:W-:Y:S01]  /*0a90*/  @!P2 STG.E.64 desc[UR12][R28.64], R20 ;  /* 0x000000141c00a986 */ /* 0x0003e2000c101b0c */
[----:B----4-:R-:W-:-:S05]  /*0aa0*/  @!P3 IADD3 R22, P6, PT, R16, R22, RZ ;  /* 0x000000161016b210 */ /* 0x010fca0007fde0ff */
[----:B------:R-:W-:-:S05]  /*0ab0*/  @!P3 IMAD.X R23, R17, 0x1, R23, P6 ;  /* 0x000000011117b824 */ /* 0x000fca00030e0617 */
[----:B------:R1:W-:Y:S01]  /*0ac0*/  @!P3 STG.E.64 desc[UR12][R26.64], R22 ;  /* 0x000000161a00b986 */ /* 0x0003e2000c101b0c */
[----:B------:R-:W-:Y:S05]  /*0ad0*/  BRA.U UP0, `(.L_x_4541) ;  /* 0xfffffff900187547 */ /* 0x000fea000b83ffff */
.L_x_4540:
        /* <DEDUP_REMOVED lines=43> */
[----:B0-----:R-:W-:-:S04]  /*0d90*/  IADD3 R18, P4, PT, R18, UR4, RZ ;  /* 0x0000000412127c10 */ /* 0x001fc8000ff9e0ff */
[----:B------:R-:W-:Y:S02]  /*0da0*/  IADD3.X R19, PT, PT, R19, UR5, RZ, P4, !PT ;  /* 0x0000000513137c10 */ /* 0x000fe4000a7fe4ff */
[----:B---3--:R-:W-:-:S03]  /*0db0*/  IADD3 R12, P4, PT, R16, UR4, RZ ;  /* 0x00000004100c7c10 */ /* 0x008fc6000ff9e0ff */
[----:B------:R0:W-:Y:S01]  /*0dc0*/  @!P0 STG.E.64 desc[UR12][R10.64], R18 ;  /* 0x000000120a008986 */ /* 0x0001e2000c101b0c */
[----:B------:R-:W-:Y:S02]  /*0dd0*/  IADD3.X R13, PT, PT, R17, UR5, RZ, P4, !PT ;  /* 0x00000005110d7c10 */ /* 0x000fe4000a7fe4ff */
[----:B----4-:R-:W-:-:S04]  /*0de0*/  IADD3 R14, P5, PT, R14, UR4, RZ ;  /* 0x000000040e0e7c10 */ /* 0x010fc8000ffbe0ff */
[----:B------:R-:W-:Y:S01]  /*0df0*/  IADD3.X R15, PT, PT, R15, UR5, RZ, P5, !PT ;  /* 0x000000050f0f7c10 */ /* 0x000fe2000affe4ff */
[----:B------:R0:W-:Y:S01]  /*0e00*/  @!P1 STG.E.64 desc[UR12][R20.64], R12 ;  /* 0x0000000c14009986 */ /* 0x0001e2000c101b0c */
[----:B--2---:R-:W-:-:S03]  /*0e10*/  IADD3 R4, P0, PT, R22, UR4, RZ ;  /* 0x0000000416047c10 */ /* 0x004fc6000ff1e0ff */
[----:B------:R0:W-:Y:S01]  /*0e20*/  @!P2 STG.E.64 desc[UR12][R6.64], R14 ;  /* 0x0000000e0600a986 */ /* 0x0001e2000c101b0c */
[----:B------:R-:W-:Y:S01]  /*0e30*/  IADD3.X R5, PT, PT, R23, UR5, RZ, P0, !PT ;  /* 0x0000000517057c10 */ /* 0x000fe200087fe4ff */
[----:B------:R-:W-:Y:S08]  /*0e40*/  @P3 EXIT ;  /* 0x000000000000394d */ /* 0x000ff00003800000 */
[----:B------:R-:W-:-:S04]  /*0e50*/  LEA R2, P0, R3, R8, 0x3 ;  /* 0x0000000803027211 */ /* 0x000fc800078018ff */
[----:B------:R-:W-:-:S05]  /*0e60*/  LEA.HI.X R3, R3, R9, R0, 0x3, P0 ;  /* 0x0000000903037211 */ /* 0x000fca00000f1c00 */
[----:B------:R-:W-:Y:S01]  /*0e70*/  STG.E.64 desc[UR12][R2.64], R4 ;  /* 0x0000000402007986 */ /* 0x000fe2000c101b0c */
[----:B------:R-:W-:Y:S05]  /*0e80*/  EXIT ;  /* 0x000000000000794d */ /* 0x000fea0003800000 */
.L_x_4539:
        /* <DEDUP_REMOVED lines=8> */
.L_x_4542:
[C---:B--2---:R-:W-:Y:S01]  /*0f10*/  IMAD.SHL.U32 R3, R18.reuse, 0x20, RZ ;  /* 0x0000002012037824 */ /* 0x044fe200078e00ff */
[----:B------:R-:W-:-:S04]  /*0f20*/  SHF.L.U64.HI R19, R18, 0x5, R17 ;  /* 0x0000000512137819 */ /* 0x000fc80000010211 */
[----:B------:R-:W-:-:S05]  /*0f30*/  IADD3 R4, P0, PT, R10, R3, RZ ;  /* 0x000000030a047210 */ /* 0x000fca0007f1e0ff */
[----:B------:R-:W-:-:S06]  /*0f40*/  IMAD.X R5, R11, 0x1, R19, P0 ;  /* 0x000000010b057824 */ /* 0x000fcc00000e0613 */
[----:B------:R-:W1:Y:S01]  /*0f50*/  LDG.E.ENL2.256 R12, R4, desc[UR12][R4.64] ;  /* 0xfe00000c0404797e */ /* 0x000e62000812190c */
[----:B------:R-:W-:-:S05]  /*0f60*/  IADD3 R2, P3, PT, R8, R3, RZ ;  /* 0x0000000308027210 */ /* 0x000fca0007f7e0ff */
[----:B------:R-:W-:Y:S01]  /*0f70*/  IMAD.X R3, R9, 0x1, R19, P3 ;  /* 0x0000000109037824 */ /* 0x000fe200018e0613 */
[----:B-1----:R-:W-:Y:S02]  /*0f80*/  IADD3 R4, P0, PT, R4, UR6, RZ ;  /* 0x0000000604047c10 */ /* 0x002fe4000ff1e0ff */
[----:B------:R-:W-:Y:S02]  /*0f90*/  IADD3 R6, P1, PT, R6, UR6, RZ ;  /* 0x0000000606067c10 */ /* 0x000fe4000ff3e0ff */
[----:B------:R-:W-:Y:S02]  /*0fa0*/  IADD3.X R5, PT, PT, R5, UR7, RZ, P0, !PT ;  /* 0x0000000705057c10 */ /* 0x000fe400087fe4ff */
[----:B------:R-:W-:Y:S02]  /*0fb0*/  IADD3 R12, P0, PT, R12, UR6, RZ ;  /* 0x000000060c0c7c10 */ /* 0x000fe4000ff1e0ff */
[----:B------:R-:W-:Y:S02]  /*0fc0*/  IADD3 R14, P2, PT, R14, UR6, RZ ;  /* 0x000000060e0e7c10 */ /* 0x000fe4000ff5e0ff */
[----:B------:R-:W-:-:S02]  /*0fd0*/  IADD3.X R13, PT, PT, R13, UR7, RZ, P0, !PT ;  /* 0x000000070d0d7c10 */ /* 0x000fc400087fe4ff */
[----:B0-----:R-:W-:Y:S02]  /*0fe0*/  IADD3 R18, P0, PT, R18, UR4, RZ ;  /* 0x0000000412127c10 */ /* 0x001fe4000ff1e0ff */
[----:B------:R-:W-:Y:S02]  /*0ff0*/  IADD3.X R7, PT, PT, R7, UR7, RZ, P1, !PT ;  /* 0x0000000707077c10 */ /* 0x000fe40008ffe4ff */
[----:B------:R-:W-:Y:S01]  /*1000*/  IADD3.X R15, PT, PT, R15, UR7, RZ, P2, !PT ;  /* 0x000000070f0f7c10 */ /* 0x000fe200097fe4ff */
        /* <DEDUP_REMOVED lines=10> */
        .weak           $__internal_113_$__cuda_sm20_div_u16
        .type           $__internal_113_$__cuda_sm20_div_u16,@function
        .size           $__internal_113_$__cuda_sm20_div_u16,(.L_x_4883 - $__internal_113_$__cuda_sm20_div_u16)
$__internal_113_$__cuda_sm20_div_u16:
        /* <DEDUP_REMOVED lines=19> */
[----:B------:R-:W-:Y:S05]  /*11e0*/  RET.REL.NODEC R4 `(_ZN2at6native57_GLOBAL__N__f3eca4a2_24_ForeachBinaryOpScalar_cu_86b9896c25multi_tensor_apply_kernelINS1_18TensorListMetadataILi2EEENS1_21BinaryOpScalarFunctorIlLi2ELi1ELi1EEEJSt4plusIlElEEEvT_T0_DpT1_) ;  /* 0xffffffec04847950 */ /* 0x000fea0003c3ffff */
.L_x_4543:
        /* <DEDUP_REMOVED lines=9> */
.L_x_4883:


//--------------------- .text._ZN2at6native57_GLOBAL__N__f3eca4a2_24_ForeachBinaryOpScalar_cu_86b9896c25multi_tensor_apply_kernelINS1_18TensorListMetadataILi2EEENS1_21BinaryOpScalarFunctorIiLi2ELi1ELi1EEEJSt4plusIiEiEEEvT_T0_DpT1_ --------------------------
	.section	.text._ZN2at6native57_GLOBAL__N__f3eca4a2_24_ForeachBinaryOpScalar_cu_86b9896c25multi_tensor_apply_kernelINS1_18TensorListMetadataILi2EEENS1_21BinaryOpScalarFunctorIiLi2ELi1ELi1EEEJSt4plusIiEiEEEvT_T0_DpT1_,"ax",@progbits
	.align	128
.text._ZN2at6native57_GLOBAL__N__f3eca4a2_24_ForeachBinaryOpScalar_cu_86b9896c25multi_tensor_apply_kernelINS1_18TensorListMetadataILi2EEENS1_21BinaryOpScalarFunctorIiLi2ELi1ELi1EEEJSt4plusIiEiEEEvT_T0_DpT1_:
        .type           _ZN2at6native57_GLOBAL__N__f3eca4a2_24_ForeachBinaryOpScalar_cu_86b9896c25multi_tensor_apply_kernelINS1_18TensorListMetadataILi2EEENS1_21BinaryOpScalarFunctorIiLi2ELi1ELi1EEEJSt4plusIiEiEEEvT_T0_DpT1_,@function
        .size           _ZN2at6native57_GLOBAL__N__f3eca4a2_24_ForeachBinaryOpScalar_cu_86b9896c25multi_tensor_apply_kernelINS1_18TensorListMetadataILi2EEENS1_21BinaryOpScalarFunctorIiLi2ELi1ELi1EEEJSt4plusIiEiEEEvT_T0_DpT1_,(.L_x_4885 - _ZN2at6native57_GLOBAL__N__f3eca4a2_24_ForeachBinaryOpScalar_cu_86b9896c25multi_tensor_apply_kernelINS1_18TensorListMetadataILi2EEENS1_21BinaryOpScalarFunctorIiLi2ELi1ELi1EEEJSt4plusIiEiEEEvT_T0_DpT1_)
        .other          _ZN2at6native57_GLOBAL__N__f3eca4a2_24_ForeachBinaryOpScalar_cu_86b9896c25multi_tensor_apply_kernelINS1_18TensorListMetadataILi2EEENS1_21BinaryOpScalarFunctorIiLi2ELi1ELi1EEEJSt4plusIiEiEEEvT_T0_DpT1_,@"STO_CUDA_ENTRY STV_DEFAULT"
_ZN2at6native57_GLOBAL__N__f3eca4a2_24_ForeachBinaryOpScalar_cu_86b9896c25multi_tensor_apply_kernelINS1_18TensorListMetadataILi2EEENS1_21BinaryOpScalarFunctorIiLi2ELi1ELi1EEEJSt4plusIiEiEEEvT_T0_DpT1_:
        /* <DEDUP_REMOVED lines=38> */
[----:B------:R-:W-:Y:S05]  /*0260*/  CALL.REL.NOINC `($__internal_114_$__cuda_sm20_div_u16) ;  /* 0x0000000c003c7944 */ /* 0x000fea0003c00000 */
        /* <DEDUP_REMOVED lines=13> */
.L_x_4546:
        /* <DEDUP_REMOVED lines=40> */
[----:B0-----:R-:W-:Y:S01]  /*05c0*/  @!P1 IMAD.IADD R20, R18, 0x1, R20 ;  /* 0x0000000112149824 */ /* 0x001fe200078e0214 */
        /* <DEDUP_REMOVED lines=11> */
[----:B--2---:R-:W-:Y:S01]  /*0680*/  @!P3 IMAD.IADD R16, R4, 0x1, R7 ;  /* 0x000000010410b824 */ /* 0x004fe200078e0207 */
[----:B------:R-:W-:Y:S02]  /*0690*/  ISETP.GE.AND.EX P1, PT, R15, R2, PT, P1 ;  /* 0x000000020f00720c */ /* 0x000fe40003f26310 */
[----:B------:R-:W-:Y:S01]  /*06a0*/  IADD3 R7, P6, PT, R5, UR11, RZ ;  /* 0x0000000b05077c10 */ /* 0x000fe2000ffde0ff */
[----:B------:R-:W-:Y:S01]  /*06b0*/  IMAD.X R4, RZ, RZ, R17, P5 ;  /* 0x000000ffff047224 */ /* 0x000fe200028e0611 */
[-C--:B------:R-:W-:Y:S01]  /*06c0*/  ISETP.GE.U32.AND P4, PT, R27, R0.reuse, PT ;  /* 0x000000001b00720c */ /* 0x080fe20003f86070 */
[----:B---3--:R-:W-:Y:S01]  /*06d0*/  @!P2 IMAD.IADD R14, R6, 0x1, R29 ;  /* 0x00000001060ea824 */ /* 0x008fe200078e021d */
        /* <DEDUP_REMOVED lines=9> */
[----:B----4-:R-:W-:Y:S01]  /*0770*/  @!P0 IMAD.IADD R16, R8, 0x1, R9 ;  /* 0x0000000108108824 */ /* 0x010fe200078e0209 */
        /* <DEDUP_REMOVED lines=31> */
[----:B--2---:R-:W-:Y:S01]  /*0970*/  @!P1 IMAD.IADD R27, R8, 0x1, R19 ;  /* 0x00000001081b9824 */ /* 0x004fe200078e0213 */
[----:B------:R-:W-:Y:S01]  /*0980*/  @!P2 LEA.HI.X R19, R5, R11, R4, 0x2, P0 ;  /* 0x0000000b0513a211 */ /* 0x000fe200000f1404 */
[----:B-----5:R-:W-:-:S03]  /*0990*/  @!P3 IMAD.IADD R9, R9, 0x1, R24 ;  /* 0x000000010909b824 */ /* 0x020fc600078e0218 */
[----:B------:R1:W-:Y:S04]  /*09a0*/  @!P1 STG.E desc[UR12][R14.64], R27 ;  /* 0x0000001b0e009986 */ /* 0x0003e8000c10190c */
[----:B------:R1:W-:Y:S01]  /*09b0*/  @!P3 STG.E desc[UR12][R16.64], R9 ;  /* 0x000000091000b986 */ /* 0x0003e2000c10190c */
[----:B----4-:R-:W-:Y:S02]  /*09c0*/  @!P2 IMAD.IADD R25, R22, 0x1, R25 ;  /* 0x000000011619a824 */ /* 0x010fe400078e0219 */
[----:B---3--:R-:W-:-:S03]  /*09d0*/  @!P4 IMAD.IADD R23, R23, 0x1, R26 ;  /* 0x000000011717c824 */ /* 0x008fc600078e021a */
[----:B------:R1:W-:Y:S04]  /*09e0*/  @!P2 STG.E desc[UR12][R18.64], R25 ;  /* 0x000000191200a986 */ /* 0x0003e8000c10190c */
[----:B------:R1:W-:Y:S01]  /*09f0*/  @!P4 STG.E desc[UR12][R20.64], R23 ;  /* 0x000000171400c986 */ /* 0x0003e2000c10190c */
[----:B------:R-:W-:Y:S05]  /*0a00*/  BRA.U UP0, `(.L_x_4546) ;  /* 0xfffffff9004c7547 */ /* 0x000fea000b83ffff */
.L_x_4545:
        /* <DEDUP_REMOVED lines=43> */
[----:B0-----:R-:W-:Y:S02]  /*0cc0*/  VIADD R27, R0, UR4 ;  /* 0x00000004001b7c36 */ /* 0x001fe40008000000 */
[----:B--2---:R-:W-:-:S03]  /*0cd0*/  VIADD R3, R18, UR4 ;  /* 0x0000000412037c36 */ /* 0x004fc60008000000 */
[----:B------:R0:W-:Y:S01]  /*0ce0*/  @!P0 STG.E desc[UR12][R8.64], R27 ;  /* 0x0000001b08008986 */ /* 0x0001e2000c10190c */
[----:B---3--:R-:W-:-:S03]  /*0cf0*/  VIADD R5, R6, UR4 ;  /* 0x0000000406057c36 */ /* 0x008fc60008000000 */
[----:B------:R0:W-:Y:S01]  /*0d00*/  @!P1 STG.E desc[UR12][R14.64], R3 ;  /* 0x000000030e009986 */ /* 0x0001e2000c10190c */
[----:B----4-:R-:W-:-:S03]  /*0d10*/  VIADD R13, R20, UR4 ;  /* 0x00000004140d7c36 */ /* 0x010fc60008000000 */
[----:B------:R0:W-:Y:S01]  /*0d20*/  @!P2 STG.E desc[UR12][R16.64], R5 ;  /* 0x000000051000a986 */ /* 0x0001e2000c10190c */
[----:B------:R-:W-:Y:S05]  /*0d30*/  @P3 EXIT ;  /* 0x000000000000394d */ /* 0x000fea0003800000 */
[----:B------:R-:W-:-:S04]  /*0d40*/  LEA R2, P0, R7, R10, 0x2 ;  /* 0x0000000a07027211 */ /* 0x000fc800078010ff */
[----:B0-----:R-:W-:-:S05]  /*0d50*/  LEA.HI.X R3, R7, R11, R25, 0x2, P0 ;  /* 0x0000000b07037211 */ /* 0x001fca00000f1419 */
[----:B------:R-:W-:Y:S01]  /*0d60*/  STG.E desc[UR12][R2.64], R13 ;  /* 0x0000000d02007986 */ /* 0x000fe2000c10190c */
[----:B------:R-:W-:Y:S05]  /*0d70*/  EXIT ;  /* 0x000000000000794d */ /* 0x000fea0003800000 */
.L_x_4544:
        /* <DEDUP_REMOVED lines=8> */
.L_x_4547:
        /* <DEDUP_REMOVED lines=15> */
[----:B-1----:R-:W-:-:S02]  /*0ef0*/  VIADD R4, R4, UR5 ;  /* 0x0000000504047c36 */ /* 0x002fc40008000000 */
[----:B------:R-:W-:Y:S02]  /*0f00*/  VIADD R5, R5, UR5 ;  /* 0x0000000505057c36 */ /* 0x000fe40008000000 */
[----:B------:R-:W-:Y:S02]  /*0f10*/  VIADD R6, R6, UR5 ;  /* 0x0000000506067c36 */ /* 0x000fe40008000000 */
[----:B------:R-:W-:-:S05]  /*0f20*/  VIADD R7, R7, UR5 ;  /* 0x0000000507077c36 */ /* 0x000fca0008000000 */
[----:B------:R2:W-:Y:S01]  /*0f30*/  STG.E.128 desc[UR12][R8.64], R4 ;  /* 0x0000000408007986 */ /* 0x0005e2000c101d0c */
[----:B------:R-:W-:Y:S05]  /*0f40*/  @!P0 BRA P1, `(.L_x_4547) ;  /* 0xfffffffc00ac8947 */ /* 0x000fea000083ffff */
[----:B------:R-:W-:Y:S05]  /*0f50*/  EXIT ;  /* 0x000000000000794d */ /* 0x000fea0003800000 */
        .weak           $__internal_114_$__cuda_sm20_div_u16
        .type           $__internal_114_$__cuda_sm20_div_u16,@function
        .size           $__internal_114_$__cuda_sm20_div_u16,(.L_x_4885 - $__internal_114_$__cuda_sm20_div_u16)
$__internal_114_$__cuda_sm20_div_u16:
        /* <DEDUP_REMOVED lines=19> */
[----:B------:R-:W-:Y:S05]  /*1090*/  RET.REL.NODEC R4 `(_ZN2at6native57_GLOBAL__N__f3eca4a2_24_ForeachBinaryOpScalar_cu_86b9896c25multi_tensor_apply_kernelINS1_18TensorListMetadataILi2EEENS1_21BinaryOpScalarFunctorIiLi2ELi1ELi1EEEJSt4plusIiEiEEEvT_T0_DpT1_) ;  /* 0xffffffec04d87950 */ /* 0x000fea0003c3ffff */
.L_x_4548:
        /* <DEDUP_REMOVED lines=14> */
.L_x_4885:


//--------------------- .text._ZN2at6native57_GLOBAL__N__f3eca4a2_24_ForeachBinaryOpScalar_cu_86b9896c25multi_tensor_apply_kernelINS1_18TensorListMetadataILi2EEENS1_21BinaryOpScalarFunctorIaLi2ELi1ELi1EEEJSt4plusIaEaEEEvT_T0_DpT1_ --------------------------
	.section	.text._ZN2at6native57_GLOBAL__N__f3eca4a2_24_ForeachBinaryOpScalar_cu_86b9896c25multi_tensor_apply_kernelINS1_18TensorListMetadataILi2EEENS1_21BinaryOpScalarFunctorIaLi2ELi1ELi1EEEJSt4plusIaEaEEEvT_T0_DpT1_,"ax",@progbits
	.align	128
.text._ZN2at6native57_GLOBAL__N__f3eca4a2_24_ForeachBinaryOpScalar_cu_86b9896c25multi_tensor_apply_kernelINS1_18TensorListMetadataILi2EEENS1_21BinaryOpScalarFunctorIaLi2ELi1ELi1EEEJSt4plusIaEaEEEvT_T0_DpT1_:
        .type           _ZN2at6native57_GLOBAL__N__f3eca4a2_24_ForeachBinaryOpScalar_cu_86b9896c25multi_tensor_apply_kernelINS1_18TensorListMetadataILi2EEENS1_21BinaryOpScalarFunctorIaLi2ELi1ELi1EEEJSt4plusIaEaEEEvT_T0_DpT1_,@function
        .size           _ZN2at6native57_GLOBAL__N__f3eca4a2_24_ForeachBinaryOpScalar_cu_86b9896c25multi_tensor_apply_kernelINS1_18TensorListMetadataILi2EEENS1_21BinaryOpScalarFunctorIaLi2ELi1ELi1EEEJSt4plusIaEaEEEvT_T0_DpT1_,(.L_x_4887 - _ZN2at6native57_GLOBAL__N__f3eca4a2_24_ForeachBinaryOpScalar_cu_86b9896c25multi_tensor_apply_kernelINS1_18TensorListMetadataILi2EEENS1_21BinaryOpScalarFunctorIaLi2ELi1ELi1EEEJSt4plusIaEaEEEvT_T0_DpT1_)
        .other          _ZN2at6native57_GLOBAL__N__f3eca4a2_24_ForeachBinaryOpScalar_cu_86b9896c25multi_tensor_apply_kernelINS1_18TensorListMetadataILi2EEENS1_21BinaryOpScalarFunctorIaLi2ELi1ELi1EEEJSt4plusIaEaEEEvT_T0_DpT1_,@"STO_CUDA_ENTRY STV_DEFAULT"
_ZN2at6native57_GLOBAL__N__f3eca4a2_24_ForeachBinaryOpScalar_cu_86b9896c25multi_tensor_apply_kernelINS1_18TensorListMetadataILi2EEENS1_21BinaryOpScalarFunctorIaLi2ELi1ELi1EEEJSt4plusIaEaEEEvT_T0_DpT1_:
        /* <DEDUP_REMOVED lines=39> */
[----:B------:R-:W-:Y:S05]  /*0270*/  CALL.REL.NOINC `($__internal_115_$__cuda_sm20_div_u16) ;  /* 0x00000010005c7944 */ /* 0x000fea0003c00000 */
        /* <DEDUP_REMOVED lines=59> */
.L_x_4551:
        /* <DEDUP_REMOVED lines=8> */
[----:B------:R-:W-:Y:S02]  /*06b0*/  IADD3.X R8, PT, PT, RZ, RZ, R3, P4, P5 ;  /* 0x000000ffff087210 */ /* 0x000fe400027ea403 */
[----:B------:R-:W-:Y:S02]  /*06c0*/  ISETP.GE.U32.AND P0, PT, R17, UR32, PT ;  /* 0x0000002011007c0c */ /* 0x000fe4000bf06070 */
[----:B------:R-:W-:Y:S02]  /*06d0*/  PRMT R11, RZ, 0x7610, R11 ;  /* 0x00007610ff0b7816 */ /* 0x000fe4000000000b */
[----:B------:R-:W-:Y:S02]  /*06e0*/  PRMT R10, RZ, 0x7610, R10 ;  /* 0x00007610ff0a7816 */ /* 0x000fe4000000000a */
[----:B------:R-:W-:Y:S02]  /*06f0*/  @!P2 IADD3 R4, P1, PT, R2, UR30, RZ ;  /* 0x0000001e0204ac10 */ /* 0x000fe4000ff3e0ff */
[----:B------:R-:W-:-:S02]  /*0700*/  ISETP.GE.AND.EX P0, PT, R8, UR31, PT, P0 ;  /* 0x0000001f08007c0c */ /* 0x000fc4000bf06300 */
[----:B------:R-:W-:Y:S02]  /*0710*/  @!P3 IADD3 R6, P4, PT, R2, UR10, RZ ;  /* 0x0000000a0206bc10 */ /* 0x000fe4000ff9e0ff */
[C---:B------:R-:W-:Y:S02]  /*0720*/  @!P2 IADD3.X R5, PT, PT, R3.reuse, UR7, RZ, P1, !PT ;  /* 0x000000070305ac10 */ /* 0x040fe40008ffe4ff */
[----:B------:R-:W-:Y:S02]  /*0730*/  @!P3 IADD3.X R7, PT, PT, R3, UR11, RZ, P4, !PT ;  /* 0x0000000b0307bc10 */ /* 0x000fe4000a7fe4ff */
[----:B------:R-:W-:Y:S01]  /*0740*/  IADD3 R0, P4, PT, R17, UR33, RZ ;  /* 0x0000002111007c10 */ /* 0x000fe2000ff9e0ff */
[----:B------:R0:W2:Y:S03]  /*0750*/  @!P2 LDG.E.U8 R11, desc[UR28][R4.64] ;  /* 0x0000001c040ba981 */ /* 0x0000a6000c1e1100 */
[----:B------:R-:W-:Y:S01]  /*0760*/  ISETP.GE.U32.AND P1, PT, R0, UR32, PT ;  /* 0x0000002000007c0c */ /* 0x000fe2000bf26070 */
[----:B------:R1:W3:Y:S01]  /*0770*/  @!P3 LDG.E.U8 R10, desc[UR28][R6.64] ;  /* 0x0000001c060ab981 */ /* 0x0002e2000c1e1100 */
        /* <DEDUP_REMOVED lines=9> */
[----:B------:R3:W5:Y:S01]  /*0810*/  @!P1 LDG.E.U8 R0, desc[UR28][R14.64] ;  /* 0x0000001c0e009981 */ /* 0x000762000c1e1100 */
[----:B------:R-:W1:Y:S01]  /*0820*/  @!P2 LDC.S8 R16, c[0x0][0xfca] ;  /* 0x0003f280ff10ab82 */ /* 0x000e620000000200 */
[C---:B0-----:R-:W-:Y:S01]  /*0830*/  @!P2 IADD3 R4, P4, PT, R2.reuse, UR27, RZ ;  /* 0x0000001b0204ac10 */ /* 0x041fe2000ff9e0ff */
[----:B------:R-:W-:Y:S01]  /*0840*/  IMAD.U32 R20, RZ, RZ, UR33 ;  /* 0x00000021ff147e24 */ /* 0x000fe2000f8e00ff */
[----:B-1----:R-:W-:Y:S02]  /*0850*/  @!P3 IADD3 R6, P5, PT, R2, UR19, RZ ;  /* 0x000000130206bc10 */ /* 0x002fe4000ffbe0ff */
[----:B------:R-:W-:-:S03]  /*0860*/  @!P2 IADD3.X R5, PT, PT, R3, UR8, RZ, P4, !PT ;  /* 0x000000080305ac10 */ /* 0x000fc6000a7fe4ff */
[----:B------:R-:W0:Y:S08]  /*0870*/  @!P3 LDC.S8 R7, c[0x0][0xfca] ;  /* 0x0003f280ff07bb82 */ /* 0x000e300000000200 */
[----:B------:R-:W1:Y:S01]  /*0880*/  @!P0 LDC.S8 R18, c[0x0][0xfca] ;  /* 0x0003f280ff128b82 */ /* 0x000e620000000200 */
[----:B------:R-:W-:Y:S02]  /*0890*/  @!P2 PRMT R16, R16, 0x7710, RZ ;  /* 0x000077101010a816 */ /* 0x000fe400000000ff */
[----:B0-----:R-:W-:-:S02]  /*08a0*/  @!P3 PRMT R19, R7, 0x7710, RZ ;  /* 0x000077100713b816 */ /* 0x001fc400000000ff */
[----:B------:R-:W-:Y:S02]  /*08b0*/  @!P3 IADD3.X R7, PT, PT, R3, UR12, RZ, P5, !PT ;  /* 0x0000000c0307bc10 */ /* 0x000fe4000affe4ff */
[----:B-1----:R-:W-:Y:S01]  /*08c0*/  @!P0 PRMT R18, R18, 0x7710, RZ ;  /* 0x0000771012128816 */ /* 0x002fe200000000ff */
[----:B--2---:R-:W-:Y:S01]  /*08d0*/  @!P2 IMAD.IADD R13, R16, 0x1, R11 ;  /* 0x00000001100da824 */ /* 0x004fe200078e020b */
[----:B------:R-:W-:Y:S01]  /*08e0*/  IADD3 R11, P4, P5, R20, UR33, R17 ;  /* 0x00000021140b7c10 */ /* 0x000fe2000fd9e011 */
[----:B------:R-:W0:Y:S01]  /*08f0*/  @!P1 LDC.S8 R16, c[0x0][0xfca] ;  /* 0x0003f280ff109b82 */ /* 0x000e220000000200 */
[----:B---3--:R-:W-:Y:S02]  /*0900*/  @!P3 IMAD.IADD R15, R19, 0x1, R10 ;  /* 0x00000001130fb824 */ /* 0x008fe400078e020a */
[----:B------:R1:W-:Y:S01]  /*0910*/  @!P2 STG.E.U8 desc[UR28][R4.64], R13 ;  /* 0x0000000d0400a986 */ /* 0x0003e2000c10111c */
[----:B------:R-:W-:Y:S02]  /*0920*/  IADD3.X R14, PT, PT, RZ, RZ, R8, P4, P5 ;  /* 0x000000ffff0e7210 */ /* 0x000fe400027ea408 */
[C---:B------:R-:W-:Y:S01]  /*0930*/  IADD3 R12, P6, PT, R11.reuse, UR33, RZ ;  /* 0x000000210b0c7c10 */ /* 0x040fe2000ffde0ff */
[----:B------:R2:W-:Y:S01]  /*0940*/  @!P3 STG.E.U8 desc[UR28][R6.64], R15 ;  /* 0x0000000f0600b986 */ /* 0x0005e2000c10111c */
[----:B------:R-:W-:-:S02]  /*0950*/  ISETP.GE.U32.AND P2, PT, R11, UR32, PT ;  /* 0x000000200b007c0c */ /* 0x000fc4000bf46070 */
[----:B------:R-:W-:Y:S02]  /*0960*/  @!P0 IADD3 R10, P5, PT, R2, UR42, RZ ;  /* 0x0000002a020a8c10 */ /* 0x000fe4000ffbe0ff */
[----:B------:R-:W-:Y:S02]  /*0970*/  IADD3 R8, P3, P4, R20, UR33, R11 ;  /* 0x0000002114087c10 */ /* 0x000fe4000fc7e00b */
[----:B------:R-:W-:Y:S01]  /*0980*/  @!P0 IADD3.X R11, PT, PT, R3, UR20, RZ, P5, !PT ;  /* 0x00000014030b8c10 */ /* 0x000fe2000affe4ff */
[----:B----4-:R-:W-:Y:S01]  /*0990*/  @!P0 IMAD.IADD R9, R18, 0x1, R9 ;  /* 0x0000000112098824 */ /* 0x010fe200078e0209 */
[----:B------:R-:W-:Y:S02]  /*09a0*/  ISETP.GE.AND.EX P2, PT, R14, UR31, PT, P2 ;  /* 0x0000001f0e007c0c */ /* 0x000fe4000bf46320 */
[--C-:B-1----:R-:W-:Y:S01]  /*09b0*/  IADD3.X R5, PT, PT, RZ, RZ, R14.reuse, P3, P4 ;  /* 0x000000ffff057210 */ /* 0x102fe20001fe840e */
[----:B--2---:R-:W-:Y:S01]  /*09c0*/  IMAD.X R6, RZ, RZ, R14, P6 ;  /* 0x000000ffff067224 */ /* 0x004fe200030e060e */
[----:B------:R-:W-:Y:S01]  /*09d0*/  ISETP.GE.U32.AND P5, PT, R12, UR32, PT ;  /* 0x000000200c007c0c */ /* 0x000fe2000bfa6070 */
[----:B------:R1:W-:Y:S01]  /*09e0*/  @!P0 STG.E.U8 desc[UR28][R10.64], R9 ;  /* 0x000000090a008986 */ /* 0x0003e2000c10111c */
[----:B------:R-:W-:-:S02]  /*09f0*/  IADD3 R4, P6, PT, R8, UR33, RZ ;  /* 0x0000002108047c10 */ /* 0x000fc4000ffde0ff */
[----:B------:R-:W-:Y:S02]  /*0a00*/  ISETP.GE.U32.AND P3, PT, R8, UR32, PT ;  /* 0x0000002008007c0c */ /* 0x000fe4000bf66070 */
[----:B------:R-:W-:Y:S02]  /*0a10*/  ISETP.GE.AND.EX P5, PT, R6, UR31, PT, P5 ;  /* 0x0000001f06007c0c */ /* 0x000fe4000bfa6350 */
[----:B------:R-:W-:Y:S01]  /*0a20*/  ISETP.GE.AND.EX P3, PT, R5, UR31, PT, P3 ;  /* 0x0000001f05007c0c */ /* 0x000fe2000bf66330 */
[----:B------:R-:W-:Y:S01]  /*0a30*/  IMAD.X R5, RZ, RZ, R5, P6 ;  /* 0x000000ffff057224 */ /* 0x000fe200030e0605 */
[----:B------:R-:W-:Y:S02]  /*0a40*/  ISETP.GE.U32.AND P4, PT, R4, UR32, PT ;  /* 0x0000002004007c0c */ /* 0x000fe4000bf86070 */
[----:B0-----:R-:W-:Y:S02]  /*0a50*/  @!P1 PRMT R15, R16, 0x7710, RZ ;  /* 0x00007710100f9816 */ /* 0x001fe400000000ff */
[----:B------:R-:W-:-:S02]  /*0a60*/  ISETP.GE.AND.EX P4, PT, R5, UR31, PT, P4 ;  /* 0x0000001f05007c0c */ /* 0x000fc4000bf86340 */
[C---:B------:R-:W-:Y:S01]  /*0a70*/  @!P2 IADD3 R6, P0, PT, R2.reuse, UR45, RZ ;  /* 0x0000002d0206ac10 */ /* 0x040fe2000ff1e0ff */
[--C-:B-----5:R-:W-:Y:S01]  /*0a80*/  @!P1 IMAD.IADD R15, R15, 0x1, R0.reuse ;  /* 0x000000010f0f9824 */ /* 0x120fe200078e0200 */
[C---:B------:R-:W-:Y:S02]  /*0a90*/  @!P1 IADD3 R4, P6, PT, R2.reuse, UR39, RZ ;  /* 0x0000002702049c10 */ /* 0x040fe4000ffde0ff */
[C---:B------:R-:W-:Y:S02]  /*0aa0*/  @!P2 IADD3.X R7, PT, PT, R3.reuse, UR46, RZ, P0, !PT ;  /* 0x0000002e0307ac10 */ /* 0x040fe400087fe4ff */
[----:B------:R-:W-:Y:S02]  /*0ab0*/  @!P1 IADD3.X R5, PT, PT, R3, UR22, RZ, P6, !PT ;  /* 0x0000001603059c10 */ /* 0x000fe4000b7fe4ff */
[----:B------:R-:W-:Y:S02]  /*0ac0*/  @!P5 IADD3 R8, P0, PT, R2, UR38, RZ ;  /* 0x000000260208dc10 */ /* 0x000fe4000ff1e0ff */
[----:B------:R-:W-:Y:S01]  /*0ad0*/  PRMT R0, RZ, 0x7610, R0 ;  /* 0x00007610ff007816 */ /* 0x000fe20000000000 */
[----:B------:R0:W-:Y:S01]  /*0ae0*/  @!P1 STG.E.U8 desc[UR28][R4.64], R15 ;  /* 0x0000000f04009986 */ /* 0x0001e2000c10111c */
[----:B------:R-:W-:-:S02]  /*0af0*/  PRMT R14, RZ, 0x7610, R14 ;  /* 0x00007610ff0e7816 */ /* 0x000fc4000000000e */
[C---:B-1----:R-:W-:Y:S02]  /*0b00*/  @!P5 IADD3.X R9, PT, PT, R3.reuse, UR23, RZ, P0, !PT ;  /* 0x000000170309dc10 */ /* 0x042fe400087fe4ff */
[C---:B------:R-:W-:Y:S01]  /*0b10*/  @!P3 IADD3 R10, P0, PT, R2.reuse, UR36, RZ ;  /* 0x00000024020abc10 */ /* 0x040fe2000ff1e0ff */
[----:B------:R1:W2:Y:S01]  /*0b20*/  @!P2 LDG.E.U8 R0, desc[UR28][R6.64] ;  /* 0x0000001c0600a981 */ /* 0x0002a2000c1e1100 */
[----:B------:R-:W-:Y:S02]  /*0b30*/  @!P4 IADD3 R12, P1, PT, R2, UR34, RZ ;  /* 0x00000022020ccc10 */ /* 0x000fe4000ff3e0ff */
[----:B------:R-:W-:Y:S01]  /*0b40*/  PRMT R16, RZ, 0x7610, R16 ;  /* 0x00007610ff107816 */ /* 0x000fe20000000010 */
[----:B------:R3:W4:Y:S01]  /*0b50*/  @!P5 LDG.E.U8 R14, desc[UR28][R8.64] ;  /* 0x0000001c080ed981 */ /* 0x000722000c1e1100 */
[----:B------:R-:W-:Y:S02]  /*0b60*/  @!P3 IADD3.X R11, PT, PT, R3, UR17, RZ, P0, !PT ;  /* 0x00000011030bbc10 */ /* 0x000fe400087fe4ff */
[----:B------:R-:W-:-:S02]  /*0b70*/  PRMT R17, RZ, 0x7610, R17 ;  /* 0x00007610ff117816 */ /* 0x000fc40000000011 */
[C---:B------:R-:W-:Y:S01]  /*0b80*/  @!P4 IADD3.X R13, PT, PT, R3.reuse, UR15, RZ, P1, !PT ;  /* 0x0000000f030dcc10 */ /* 0x040fe20008ffe4ff */
[----:B------:R-:W5:Y:S04]  /*0b90*/  @!P3 LDG.E.U8 R16, desc[UR28][R10.64] ;  /* 0x0000001c0a10b981 */ /* 0x000f68000c1e1100 */
[----:B------:R4:W5:Y:S01]  /*0ba0*/  @!P4 LDG.E.U8 R17, desc[UR28][R12.64] ;  /* 0x0000001c0c11c981 */ /* 0x000962000c1e1100 */
[----:B0-----:R-:W0:Y:S01]  /*0bb0*/  @!P2 LDC.S8 R4, c[0x0][0xfca] ;  /* 0x0003f280ff04ab82 */ /* 0x001e220000000200 */
[C---:B-1----:R-:W-:Y:S01]  /*0bc0*/  @!P2 IADD3 R6, P0, PT, R2.reuse, UR25, RZ ;  /* 0x000000190206ac10 */ /* 0x042fe2000ff1e0ff */
[----:B------:R-:W-:Y:S01]  /*0bd0*/  UIADD3 UR24, UP0, UPT, UR24, -0x2, URZ ;  /* 0xfffffffe18187890 */ /* 0x000fe2000ff1e0ff */
[----:B---3--:R-:W-:Y:S01]  /*0be0*/  @!P3 IADD3 R8, P1, PT, R2, UR35, RZ ;  /* 0x000000230208bc10 */ /* 0x008fe2000ff3e0ff */
[----:B------:R-:W-:Y:S01]  /*0bf0*/  UIMAD.WIDE.U32 UR4, UR33, 0x8, UR4 ;  /* 0x00000008210478a5 */ /* 0x000fe2000f8e0004 */
[----:B------:R-:W-:Y:S01]  /*0c00*/  @!P2 IADD3.X R7, PT, PT, R3, UR26, RZ, P0, !PT ;  /* 0x0000001a0307ac10 */ /* 0x000fe200087fe4ff */
[----:B------:R-:W-:-:S02]  /*0c10*/  UIADD3.X UR6, UPT, UPT, UR6, -0x1, URZ, UP0, !UPT ;  /* 0xffffffff06067890 */ /* 0x000fc400087fe4ff */
[----:B------:R-:W1:Y:S01]  /*0c20*/  @!P5 LDC.S8 R5, c[0x0][0xfca] ;  /* 0x0003f280ff05db82 */ /* 0x000e620000000200 */
[----:B------:R-:W-:-:S04]  /*0c30*/  UISETP.NE.U32.AND UP0, UPT, UR24, URZ, UPT ;  /* 0x000000ff1800728c */ /* 0x000fc8000bf05070 */
[----:B------:R-:W-:-:S03]  /*0c40*/  UISETP.NE.AND.EX UP0, UPT, UR6, URZ, UPT, UP0 ;  /* 0x000000ff0600728c */ /* 0x000fc6000bf05300 */
[----:B------:R-:W3:Y:S08]  /*0c50*/  @!P3 LDC.S8 R18, c[0x0][0xfca] ;  /* 0x0003f280ff12bb82 */ /* 0x000ef00000000200 */
[----:B------:R-:W2:Y:S01]  /*0c60*/  @!P4 LDC.S8 R9, c[0x0][0xfca] ;  /* 0x0003f280ff09cb82 */ /* 0x000ea20000000200 */
[----:B0-----:R-:W-:Y:S02]  /*0c70*/  @!P2 PRMT R15, R4, 0x7710, RZ ;  /* 0x00007710040fa816 */ /* 0x001fe400000000ff */
[----:B------:R-:W-:-:S02]  /*0c80*/  @!P5 IADD3 R4, P0, PT, R2, UR37, RZ ;  /* 0x000000250204dc10 */ /* 0x000fc4000ff1e0ff */
[----:B-1----:R-:W-:Y:S02]  /*0c90*/  @!P5 PRMT R5, R5, 0x7710, RZ ;  /* 0x000077100505d816 */ /* 0x002fe400000000ff */
[----:B---3--:R-:W-:Y:S01]  /*0ca0*/  @!P3 PRMT R19, R18, 0x7710, RZ ;  /* 0x000077101213b816 */ /* 0x008fe200000000ff */
[----:B--2---:R-:W-:Y:S01]  /*0cb0*/  @!P2 IMAD.IADD R15, R15, 0x1, R0 ;  /* 0x000000010f0fa824 */ /* 0x004fe200078e0200 */
[----:B------:R-:W-:Y:S02]  /*0cc0*/  @!P4 PRMT R0, R9, 0x7710, RZ ;  /* 0x000077100900c816 */ /* 0x000fe400000000ff */
[----:B------:R-:W-:Y:S01]  /*0cd0*/  @!P3 IADD3.X R9, PT, PT, R3, UR14, RZ, P1, !PT ;  /* 0x0000000e0309bc10 */ /* 0x000fe20008ffe4ff */
[----:B----4-:R-:W-:Y:S01]  /*0ce0*/  @!P5 IMAD.IADD R13, R5, 0x1, R14 ;  /* 0x00000001050dd824 */ /* 0x010fe200078e020e */
[----:B------:R-:W-:Y:S01]  /*0cf0*/  @!P5 IADD3.X R5, PT, PT, R3, UR16, RZ, P0, !PT ;  /* 0x000000100305dc10 */ /* 0x000fe200087fe4ff */
[----:B------:R0:W-:Y:S01]  /*0d00*/  @!P2 STG.E.U8 desc[UR28][R6.64], R15 ;  /* 0x0000000f0600a986 */ /* 0x0001e2000c10111c */
[----:B------:R-:W-:Y:S01]  /*0d10*/  @!P4 IADD3 R10, P0, PT, R2, UR21, RZ ;  /* 0x00000015020acc10 */ /* 0x000fe2000ff1e0ff */
[----:B-----5:R-:W-:-:S03]  /*0d20*/  @!P3 IMAD.IADD R19, R19, 0x1, R16 ;  /* 0x000000011313b824 */ /* 0x020fc600078e0210 */
[----:B------:R-:W-:Y:S01]  /*0d30*/  @!P4 IADD3.X R11, PT, PT, R3, UR13, RZ, P0, !PT ;  /* 0x0000000d030bcc10 */ /* 0x000fe200087fe4ff */
[----:B------:R1:W-:Y:S01]  /*0d40*/  @!P5 STG.E.U8 desc[UR28][R4.64], R13 ;  /* 0x0000000d0400d986 */ /* 0x0003e2000c10111c */
[----:B------:R-:W-:-:S03]  /*0d50*/  @!P4 IMAD.IADD R17, R0, 0x1, R17 ;  /* 0x000000010011c824 */ /* 0x000fc600078e0211 */
[----:B------:R1:W-:Y:S01]  /*0d60*/  @!P3 STG.E.U8 desc[UR28][R8.64], R19 ;  /* 0x000000130800b986 */ /* 0x0003e2000c10111c */
[----:B0-----:R-:W-:-:S03]  /*0d70*/  IMAD.U32 R7, RZ, RZ, UR33 ;  /* 0x00000021ff077e24 */ /* 0x001fc6000f8e00ff */
[----:B------:R1:W-:Y:S01]  /*0d80*/  @!P4 STG.E.U8 desc[UR28][R10.64], R17 ;  /* 0x000000110a00c986 */ /* 0x0003e2000c10111c */
[----:B------:R-:W-:Y:S01]  /*0d90*/  IMAD.WIDE.U32 R2, R7, 0x8, R2 ;  /* 0x0000000807027825 */ /* 0x000fe200078e0002 */
[----:B------:R-:W-:Y:S06]  /*0da0*/  BRA.U UP0, `(.L_x_4551) ;  /* 0xfffffff900207547 */ /* 0x000fec000b83ffff */
.L_x_4550:
[----:B------:R-:W-:-:S04]  /*0db0*/  ULOP3.LUT UR6, UR9, 0x1, URZ, 0xc0, !UPT ;  /* 0x0000000109067892 */ /* 0x000fc8000f8ec0ff */
[----:B------:R-:W-:-:S06]  /*0dc0*/  UISETP.NE.U32.AND UP0, UPT, UR6, 0x1, UPT ;  /* 0x000000010600788c */ /* 0x000fcc000bf05070 */
[----:B------:R-:W-:-:S13]  /*0dd0*/  PLOP3.LUT P0, PT, PT, PT, UP0, 0x80, 0x8 ;  /* 0x000000000008781c */ /* 0x000fda0003f0f008 */
[----:B------:R-:W-:Y:S05]  /*0de0*/  @!P0 EXIT ;  /* 0x000000000000894d */ /* 0x000fea0003800000 */
[----:B------:R-:W0:Y:S01]  /*0df0*/  S2R R2, SR_TID.X ;  /* 0x0000000000027919 */ /* 0x000e220000002100 */
[----:B------:R-:W2:Y:S01]  /*0e00*/  LDCU UR6, c[0x0][0x360] ;  /* 0x00006c00ff0677ac */ /* 0x000ea20008000800 */
[----:B------:R-:W-:Y:S02]  /*0e10*/  PRMT R12, RZ, 0x7610, R12 ;  /* 0x00007610ff0c7816 */ /* 0x000fe4000000000c */
[----:B-1----:R-:W-:Y:S02]  /*0e20*/  PRMT R13, RZ, 0x7610, R13 ;  /* 0x00007610ff0d7816 */ /* 0x002fe4000000000d */
        /* <DEDUP_REMOVED lines=27> */
[----:B------:R-:W4:Y:S01]  /*0fe0*/  @!P2 LDG.E.U8 R14, desc[UR28][R8.64] ;  /* 0x0000001c080ea981 */ /* 0x000f22000c1e1100 */
[----:B------:R-:W-:-:S05]  /*0ff0*/  @!P3 IADD3.X R11, PT, PT, R18, UR7, RZ, P4, !PT ;  /* 0x00000007120bbc10 */ /* 0x000fca000a7fe4ff */
[----:B------:R-:W5:Y:S01]  /*1000*/  @!P3 LDG.E.U8 R15, desc[UR28][R10.64] ;  /* 0x0000001c0a0fb981 */ /* 0x000f62000c1e1100 */
[----:B------:R-:W1:Y:S01]  /*1010*/  LDCU.S8 UR4, c[0x0][0xfca] ;  /* 0x0001f940ff0477ac */ /* 0x000e620008000200 */
[----:B------:R-:W-:-:S04]  /*1020*/  @!P0 IADD3 R2, P4, PT, R2, UR27, RZ ;  /* 0x0000001b02028c10 */ /* 0x000fc8000ff9e0ff */
[----:B------:R-:W-:Y:S02]  /*1030*/  @!P0 IADD3.X R3, PT, PT, R3, UR8, RZ, P4, !PT ;  /* 0x0000000803038c10 */ /* 0x000fe4000a7fe4ff */
[----:B0-----:R-:W-:-:S04]  /*1040*/  @!P1 IADD3 R4, P4, PT, R16, UR27, RZ ;  /* 0x0000001b10049c10 */ /* 0x001fc8000ff9e0ff */
[----:B------:R-:W-:Y:S02]  /*1050*/  @!P1 IADD3.X R5, PT, PT, R20, UR8, RZ, P4, !PT ;  /* 0x0000000814059c10 */ /* 0x000fe4000a7fe4ff */
[----:B-1----:R-:W-:Y:S01]  /*1060*/  @!P2 IADD3 R6, P4, PT, R17, UR27, RZ ;  /* 0x0000001b1106ac10 */ /* 0x002fe2000ff9e0ff */
[----:B------:R-:W-:-:S03]  /*1070*/  UPRMT UR4, UR4, 0x7710, URZ ;  /* 0x0000771004047896 */ /* 0x000fc600080000ff */
[----:B------:R-:W-:-:S03]  /*1080*/  @!P2 IADD3.X R7, PT, PT, R21, UR8, RZ, P4, !PT ;  /* 0x000000081507ac10 */ /* 0x000fc6000a7fe4ff */
[----:B--2---:R-:W-:Y:S02]  /*1090*/  VIADD R19, R12, UR4 ;  /* 0x000000040c137c36 */ /* 0x004fe40008000000 */
[----:B---3--:R-:W-:-:S03]  /*10a0*/  VIADD R13, R13, UR4 ;  /* 0x000000040d0d7c36 */ /* 0x008fc60008000000 */
[----:B------:R0:W-:Y:S01]  /*10b0*/  @!P0 STG.E.U8 desc[UR28][R2.64], R19 ;  /* 0x0000001302008986 */ /* 0x0001e2000c10111c */
[----:B----4-:R-:W-:-:S03]  /*10c0*/  VIADD R9, R14, UR4 ;  /* 0x000000040e097c36 */ /* 0x010fc60008000000 */
[----:B------:R0:W-:Y:S04]  /*10d0*/  @!P1 STG.E.U8 desc[UR28][R4.64], R13 ;  /* 0x0000000d04009986 */ /* 0x0001e8000c10111c */
[----:B------:R0:W-:Y:S01]  /*10e0*/  @!P2 STG.E.U8 desc[UR28][R6.64], R9 ;  /* 0x000000090600a986 */ /* 0x0001e2000c10111c */
[----:B-----5:R-:W-:Y:S01]  /*10f0*/  VIADD R15, R15, UR4 ;  /* 0x000000040f0f7c36 */ /* 0x020fe20008000000 */
[----:B------:R-:W-:Y:S06]  /*1100*/  @P3 EXIT ;  /* 0x000000000000394d */ /* 0x000fec0003800000 */
[----:B0-----:R-:W-:-:S04]  /*1110*/  IADD3 R2, P0, PT, R0, UR27, RZ ;  /* 0x0000001b00027c10 */ /* 0x001fc8000ff1e0ff */
[----:B------:R-:W-:-:S05]  /*1120*/  IADD3.X R3, PT, PT, R18, UR8, RZ, P0, !PT ;  /* 0x0000000812037c10 */ /* 0x000fca00087fe4ff */
[----:B------:R-:W-:Y:S01]  /*1130*/  STG.E.U8 desc[UR28][R2.64], R15 ;  /* 0x0000000f02007986 */ /* 0x000fe2000c10111c */
[----:B------:R-:W-:Y:S05]  /*1140*/  EXIT ;  /* 0x000000000000794d */ /* 0x000fea0003800000 */
.L_x_4549:
        /* <DEDUP_REMOVED lines=9> */
.L_x_4552:
        /* <DEDUP_REMOVED lines=19> */
[----:B-1----:R-:W-:Y:S02]  /*1310*/  IADD3 R9, P0, PT, R9, UR6, RZ ;  /* 0x0000000609097c10 */ /* 0x002fe4000ff1e0ff */
        /* <DEDUP_REMOVED lines=13> */
        .weak           $__internal_115_$__cuda_sm20_div_u16
        .type           $__internal_115_$__cuda_sm20_div_u16,@function
        .size           $__internal_115_$__cuda_sm20_div_u16,(.L_x_4887 - $__internal_115_$__cuda_sm20_div_u16)
$__internal_115_$__cuda_sm20_div_u16:
        /* <DEDUP_REMOVED lines=19> */
[----:B------:R-:W-:Y:S05]  /*1520*/  RET.REL.NODEC R2 `(_ZN2at6native57_GLOBAL__N__f3eca4a2_24_ForeachBinaryOpScalar_cu_86b9896c25multi_tensor_apply_kernelINS1_18TensorListMetadataILi2EEENS1_21BinaryOpScalarFunctorIaLi2ELi1ELi1EEEJSt4plusIaEaEEEvT_T0_DpT1_) ;  /* 0xffffffe802b47950 */ /* 0x000fea0003c3ffff */
.L_x_4553:
        /* <DEDUP_REMOVED lines=13> */
.L_x_4887:


//--------------------- .text._ZN2at6native57_GLOBAL__N__f3eca4a2_24_ForeachBinaryOpScalar_cu_86b9896c25multi_tensor_apply_kernelINS1_18TensorListMetadataILi2EEENS1_21BinaryOpScalarFunctorIhLi2ELi1ELi1EEEJSt4plusIhEhEEEvT_T0_DpT1_ --------------------------
	.section	.text._ZN2at6native57_GLOBAL__N__f3eca4a2_24_ForeachBinaryOpScalar_cu_86b9896c25multi_tensor_apply_kernelINS1_18TensorListMetadataILi2EEENS1_21BinaryOpScalarFunctorIhLi2ELi1ELi1EEEJSt4plusIhEhEEEvT_T0_DpT1_,"ax",@progbits
	.align	128
.text._ZN2at6native57_GLOBAL__N__f3eca4a2_24_ForeachBinaryOpScalar_cu_86b9896c25multi_tensor_apply_kernelINS1_18TensorListMetadataILi2EEENS1_21BinaryOpScalarFunctorIhLi2ELi1ELi1EEEJSt4plusIhEhEEEvT_T0_DpT1_:
        .type           _ZN2at6native57_GLOBAL__N__f3eca4a2_24_ForeachBinaryOpScalar_cu_86b9896c25multi_tensor_apply_kernelINS1_18TensorListMetadataILi2EEENS1_21BinaryOpScalarFunctorIhLi2ELi1ELi1EEEJSt4plusIhEhEEEvT_T0_DpT1_,@function
        .size           _ZN2at6native57_GLOBAL__N__f3eca4a2_24_ForeachBinaryOpScalar_cu_86b9896c25multi_tensor_apply_kernelINS1_18TensorListMetadataILi2EEENS1_21BinaryOpScalarFunctorIhLi2ELi1ELi1EEEJSt4plusIhEhEEEvT_T0_DpT1_,(.L_x_4889 - _ZN2at6native57_GLOBAL__N__f3eca4a2_24_ForeachBinaryOpScalar_cu_86b9896c25multi_tensor_apply_kernelINS1_18TensorListMetadataILi2EEENS1_21BinaryOpScalarFunctorIhLi2ELi1ELi1EEEJSt4plusIhEhEEEvT_T0_DpT1_)
        .other          _ZN2at6native57_GLOBAL__N__f3eca4a2_24_ForeachBinaryOpScalar_cu_86b9896c25multi_tensor_apply_kernelINS1_18TensorListMetadataILi2EEENS1_21BinaryOpScalarFunctorIhLi2ELi1ELi1EEEJSt4plusIhEhEEEvT_T0_DpT1_,@"STO_CUDA_ENTRY STV_DEFAULT"
_ZN2at6native57_GLOBAL__N__f3eca4a2_24_ForeachBinaryOpScalar_cu_86b9896c25multi_tensor_apply_kernelINS1_18TensorListMetadataILi2EEENS1_21BinaryOpScalarFunctorIhLi2ELi1ELi1EEEJSt4plusIhEhEEEvT_T0_DpT1_:
        /* <DEDUP_REMOVED lines=39> */
[----:B------:R-:W-:Y:S05]  /*0270*/  CALL.REL.NOINC `($__internal_116_$__cuda_sm20_div_u16) ;  /* 0x0000001000387944 */ /* 0x000fea0003c00000 */
        /* <DEDUP_REMOVED lines=59> */
.L_x_4556:
[C---:B------:R-:W-:Y:S01]  /*0630*/  ISETP.GE.U32.AND P3, PT, R2.reuse, UR32, PT ;  /* 0x0000002002007c0c */ /* 0x040fe2000bf66070 */
[----:B------:R-:W-:Y:S01]  /*0640*/  IMAD.U32 R5, RZ, RZ, UR33 ;  /* 0x00000021ff057e24 */ /* 0x000fe2000f8e00ff */
        /* <DEDUP_REMOVED lines=11> */
[----:B------:R0:W2:Y:S01]  /*0700*/  @!P3 LDG.E.U8 R14, desc[UR28][R4.64] ;  /* 0x0000001c040eb981 */ /* 0x0000a2000c1e1100 */
[----:B-1----:R-:W-:Y:S02]  /*0710*/  @!P1 IADD3 R6, P2, PT, R2, UR8, RZ ;  /* 0x0000000802069c10 */ /* 0x002fe4000ff5e0ff */
[----:B------:R-:W-:Y:S02]  /*0720*/  IADD3 R0, P4, PT, R16, UR33, RZ ;  /* 0x0000002110007c10 */ /* 0x000fe4000ff9e0ff */
[----:B------:R-:W-:-:S02]  /*0730*/  ISETP.GE.AND.EX P0, PT, R17, UR31, PT, P0 ;  /* 0x0000001f11007c0c */ /* 0x000fc4000bf06300 */
[----:B------:R-:W-:Y:S02]  /*0740*/  @!P1 IADD3.X R7, PT, PT, R3, UR9, RZ, P2, !PT ;  /* 0x0000000903079c10 */ /* 0x000fe400097fe4ff */
[----:B------:R-:W-:Y:S02]  /*0750*/  PRMT R15, RZ, 0x7610, R15 ;  /* 0x00007610ff0f7816 */ /* 0x000fe4000000000f */
[----:B------:R-:W-:Y:S01]  /*0760*/  ISETP.GE.U32.AND P2, PT, R0, UR32, PT ;  /* 0x0000002000007c0c */ /* 0x000fe2000bf46070 */
[----:B------:R-:W-:-:S03]  /*0770*/  IMAD.X R0, RZ, RZ, R17, P4 ;  /* 0x000000ffff007224 */ /* 0x000fc600020e0611 */
[----:B------:R1:W3:Y:S02]  /*0780*/  @!P1 LDG.E.U8 R15, desc[UR28][R6.64] ;  /* 0x0000001c060f9981 */ /* 0x0002e4000c1e1100 */
[----:B------:R-:W-:Y:S02]  /*0790*/  ISETP.GE.AND.EX P2, PT, R0, UR31, PT, P2 ;  /* 0x0000001f00007c0c */ /* 0x000fe4000bf46320 */
[----:B------:R-:W-:Y:S02]  /*07a0*/  @!P0 IADD3 R8, P4, PT, R2, UR43, RZ ;  /* 0x0000002b02088c10 */ /* 0x000fe4000ff9e0ff */
[----:B0-----:R-:W-:Y:S02]  /*07b0*/  PRMT R4, RZ, 0x7610, R4 ;  /* 0x00007610ff047816 */ /* 0x001fe40000000004 */
[----:B------:R-:W-:Y:S02]  /*07c0*/  @!P0 IADD3.X R9, PT, PT, R3, UR44, RZ, P4, !PT ;  /* 0x0000002c03098c10 */ /* 0x000fe4000a7fe4ff */
[----:B------:R-:W-:-:S03]  /*07d0*/  PRMT R0, RZ, 0x7610, R0 ;  /* 0x00007610ff007816 */ /* 0x000fc60000000000 */
[----:B------:R-:W4:Y:S02]  /*07e0*/  @!P0 LDG.E.U8 R4, desc[UR28][R8.64] ;  /* 0x0000001c08048981 */ /* 0x000f24000c1e1100 */
[----:B------:R-:W-:-:S04]  /*07f0*/  @!P2 IADD3 R10, P4, PT, R2, UR40, RZ ;  /* 0x00000028020aac10 */ /* 0x000fc8000ff9e0ff */
[----:B------:R-:W-:-:S05]  /*0800*/  @!P2 IADD3.X R11, PT, PT, R3, UR41, RZ, P4, !PT ;  /* 0x00000029030bac10 */ /* 0x000fca000a7fe4ff */
[----:B------:R0:W5:Y:S01]  /*0810*/  @!P2 LDG.E.U8 R0, desc[UR28][R10.64] ;  /* 0x0000001c0a00a981 */ /* 0x000162000c1e1100 */
[----:B------:R-:W2:Y:S08]  /*0820*/  @!P3 LDC.U8 R5, c[0x0][0xfca] ;  /* 0x0003f280ff05bb82 */ /* 0x000eb00000000000 */
[----:B------:R-:W3:Y:S01]  /*0830*/  @!P1 LDC.U8 R18, c[0x0][0xfca] ;  /* 0x0003f280ff129b82 */ /* 0x000ee20000000000 */
[----:B------:R-:W-:Y:S01]  /*0840*/  @!P3 IADD3 R12, P4, PT, R2, UR27, RZ ;  /* 0x0000001b020cbc10 */ /* 0x000fe2000ff9e0ff */
[----:B-1----:R-:W-:-:S03]  /*0850*/  IMAD.U32 R7, RZ, RZ, UR33 ;  /* 0x00000021ff077e24 */ /* 0x002fc6000f8e00ff */
[----:B------:R-:W-:-:S03]  /*0860*/  @!P3 IADD3.X R13, PT, PT, R3, UR10, RZ, P4, !PT ;  /* 0x0000000a030dbc10 */ /* 0x000fc6000a7fe4ff */
[----:B------:R-:W4:Y:S01]  /*0870*/  @!P0 LDC.U8 R19, c[0x0][0xfca] ;  /* 0x0003f280ff138b82 */ /* 0x000f220000000000 */
[----:B0-----:R-:W-:Y:S02]  /*0880*/  IMAD.U32 R11, RZ, RZ, UR33 ;  /* 0x00000021ff0b7e24 */ /* 0x001fe4000f8e00ff */
[----:B--2---:R-:W-:Y:S01]  /*0890*/  @!P3 IMAD.IADD R5, R5, 0x1, R14 ;  /* 0x000000010505b824 */ /* 0x004fe200078e020e */
[----:B------:R-:W-:-:S04]  /*08a0*/  IADD3 R14, P4, P5, R7, UR33, R16 ;  /* 0x00000021070e7c10 */ /* 0x000fc8000fd9e010 */
[----:B------:R0:W-:Y:S01]  /*08b0*/  @!P3 STG.E.U8 desc[UR28][R12.64], R5 ;  /* 0x000000050c00b986 */ /* 0x0001e2000c10111c */
[----:B------:R-:W-:Y:S02]  /*08c0*/  @!P1 IADD3 R6, P3, PT, R2, UR19, RZ ;  /* 0x0000001302069c10 */ /* 0x000fe4000ff7e0ff */
[----:B------:R-:W-:Y:S02]  /*08d0*/  IADD3.X R9, PT, PT, RZ, RZ, R17, P4, P5 ;  /* 0x000000ffff097210 */ /* 0x000fe400027ea411 */
[----:B------:R-:W5:Y:S01]  /*08e0*/  @!P2 LDC.U8 R17, c[0x0][0xfca] ;  /* 0x0003f280ff11ab82 */ /* 0x000f620000000000 */
[----:B------:R-:W-:Y:S02]  /*08f0*/  @!P1 IADD3.X R7, PT, PT, R3, UR12, RZ, P3, !PT ;  /* 0x0000000c03079c10 */ /* 0x000fe40009ffe4ff */
[----:B------:R-:W-:Y:S01]  /*0900*/  IADD3 R8, P5, PT, R14, UR33, RZ ;  /* 0x000000210e087c10 */ /* 0x000fe2000ffbe0ff */
[----:B---3--:R-:W-:Y:S01]  /*0910*/  @!P1 IMAD.IADD R15, R18, 0x1, R15 ;  /* 0x00000001120f9824 */ /* 0x008fe200078e020f */
[----:B------:R-:W-:-:S02]  /*0920*/  IADD3 R10, P4, P6, R11, UR33, R14 ;  /* 0x000000210b0a7c10 */ /* 0x000fc4000fe9e00e */
[----:B------:R-:W-:Y:S02]  /*0930*/  ISETP.GE.U32.AND P3, PT, R14, UR32, PT ;  /* 0x000000200e007c0c */ /* 0x000fe4000bf66070 */
[----:B------:R4:W-:Y:S01]  /*0940*/  @!P1 STG.E.U8 desc[UR28][R6.64], R15 ;  /* 0x0000000f06009986 */ /* 0x0009e2000c10111c */
[----:B------:R-:W-:Y:S02]  /*0950*/  ISETP.GE.U32.AND P1, PT, R8, UR32, PT ;  /* 0x0000002008007c0c */ /* 0x000fe4000bf26070 */
[--C-:B------:R-:W-:Y:S01]  /*0960*/  IADD3.X R11, PT, PT, RZ, RZ, R9.reuse, P4, P6 ;  /* 0x000000ffff0b7210 */ /* 0x100fe200027ec409 */
[----:B0-----:R-:W-:Y:S01]  /*0970*/  IMAD.X R12, RZ, RZ, R9, P5 ;  /* 0x000000ffff0c7224 */ /* 0x001fe200028e0609 */
[----:B------:R-:W-:Y:S02]  /*0980*/  @!P0 IADD3 R8, P4, PT, R2, UR42, RZ ;  /* 0x0000002a02088c10 */ /* 0x000fe4000ff9e0ff */
[----:B------:R-:W-:Y:S02]  /*0990*/  ISETP.GE.AND.EX P3, PT, R9, UR31, PT, P3 ;  /* 0x0000001f09007c0c */ /* 0x000fe4000bf66330 */
[----:B------:R-:W-:-:S02]  /*09a0*/  IADD3 R5, P6, PT, R10, UR33, RZ ;  /* 0x000000210a057c10 */ /* 0x000fc4000ffde0ff */
[----:B------:R-:W-:Y:S02]  /*09b0*/  @!P0 IADD3.X R9, PT, PT, R3, UR20, RZ, P4, !PT ;  /* 0x0000001403098c10 */ /* 0x000fe4000a7fe4ff */
[----:B------:R-:W-:Y:S01]  /*09c0*/  ISETP.GE.U32.AND P4, PT, R5, UR32, PT ;  /* 0x0000002005007c0c */ /* 0x000fe2000bf86070 */
[----:B------:R-:W-:Y:S01]  /*09d0*/  IMAD.X R5, RZ, RZ, R11, P6 ;  /* 0x000000ffff057224 */ /* 0x000fe200030e060b */
[----:B------:R-:W-:Y:S02]  /*09e0*/  ISETP.GE.U32.AND P5, PT, R10, UR32, PT ;  /* 0x000000200a007c0c */ /* 0x000fe4000bfa6070 */
[----:B------:R-:W-:Y:S01]  /*09f0*/  ISETP.GE.AND.EX P1, PT, R12, UR31, PT, P1 ;  /* 0x0000001f0c007c0c */ /* 0x000fe2000bf26310 */
[----:B----4-:R-:W-:Y:S01]  /*0a00*/  @!P0 IMAD.IADD R15, R19, 0x1, R4 ;  /* 0x00000001130f8824 */ /* 0x010fe200078e0204 */
[----:B------:R-:W-:Y:S02]  /*0a10*/  ISETP.GE.AND.EX P5, PT, R11, UR31, PT, P5 ;  /* 0x0000001f0b007c0c */ /* 0x000fe4000bfa6350 */
[----:B------:R-:W-:-:S02]  /*0a20*/  ISETP.GE.AND.EX P4, PT, R5, UR31, PT, P4 ;  /* 0x0000001f05007c0c */ /* 0x000fc4000bf86340 */
[C---:B------:R-:W-:Y:S01]  /*0a30*/  @!P2 IADD3 R4, P6, PT, R2.reuse, UR39, RZ ;  /* 0x000000270204ac10 */ /* 0x040fe2000ffde0ff */
[----:B------:R0:W-:Y:S01]  /*0a40*/  @!P0 STG.E.U8 desc[UR28][R8.64], R15 ;  /* 0x0000000f08008986 */ /* 0x0001e2000c10111c */
[C---:B------:R-:W-:Y:S01]  /*0a50*/  @!P3 IADD3 R6, P0, PT, R2.reuse, UR45, RZ ;  /* 0x0000002d0206bc10 */ /* 0x040fe2000ff1e0ff */
[--C-:B-----5:R-:W-:Y:S01]  /*0a60*/  @!P2 IMAD.IADD R17, R17, 0x1, R0.reuse ;  /* 0x000000011111a824 */ /* 0x120fe200078e0200 */
[C---:B------:R-:W-:Y:S02]  /*0a70*/  @!P2 IADD3.X R5, PT, PT, R3.reuse, UR22, RZ, P6, !PT ;  /* 0x000000160305ac10 */ /* 0x040fe4000b7fe4ff */
[----:B------:R-:W-:Y:S02]  /*0a80*/  PRMT R0, RZ, 0x7610, R0 ;  /* 0x00007610ff007816 */ /* 0x000fe40000000000 */
[----:B------:R-:W-:Y:S02]  /*0a90*/  @!P3 IADD3.X R7, PT, PT, R3, UR46, RZ, P0, !PT ;  /* 0x0000002e0307bc10 */ /* 0x000fe400087fe4ff */
[C---:B------:R-:W-:Y:S01]  /*0aa0*/  @!P1 IADD3 R10, P0, PT, R2.reuse, UR38, RZ ;  /* 0x00000026020a9c10 */ /* 0x040fe2000ff1e0ff */
[----:B------:R1:W-:Y:S01]  /*0ab0*/  @!P2 STG.E.U8 desc[UR28][R4.64], R17 ;  /* 0x000000110400a986 */ /* 0x0003e2000c10111c */
[----:B------:R-:W-:-:S02]  /*0ac0*/  @!P5 IADD3 R12, P2, PT, R2, UR36, RZ ;  /* 0x00000024020cdc10 */ /* 0x000fc4000ff5e0ff */
[C---:B------:R-:W-:Y:S01]  /*0ad0*/  @!P1 IADD3.X R11, PT, PT, R3.reuse, UR23, RZ, P0, !PT ;  /* 0x00000017030b9c10 */ /* 0x040fe200087fe4ff */
[----:B------:R2:W3:Y:S01]  /*0ae0*/  @!P3 LDG.E.U8 R0, desc[UR28][R6.64] ;  /* 0x0000001c0600b981 */ /* 0x0004e2000c1e1100 */
[----:B------:R-:W-:Y:S02]  /*0af0*/  PRMT R14, RZ, 0x7610, R14 ;  /* 0x00007610ff0e7816 */ /* 0x000fe4000000000e */
[----:B0-----:R-:W-:Y:S02]  /*0b00*/  @!P4 IADD3 R8, P0, PT, R2, UR34, RZ ;  /* 0x000000220208cc10 */ /* 0x001fe4000ff1e0ff */
[----:B------:R-:W-:Y:S02]  /*0b10*/  PRMT R15, RZ, 0x7610, R15 ;  /* 0x00007610ff0f7816 */ /* 0x000fe4000000000f */
[----:B------:R-:W-:Y:S01]  /*0b20*/  @!P5 IADD3.X R13, PT, PT, R3, UR17, RZ, P2, !PT ;  /* 0x00000011030ddc10 */ /* 0x000fe200097fe4ff */
[----:B------:R-:W4:Y:S01]  /*0b30*/  @!P1 LDG.E.U8 R14, desc[UR28][R10.64] ;  /* 0x0000001c0a0e9981 */ /* 0x000f22000c1e1100 */
[----:B------:R-:W-:-:S02]  /*0b40*/  PRMT R16, RZ, 0x7610, R16 ;  /* 0x00007610ff107816 */ /* 0x000fc40000000010 */
[----:B------:R-:W-:Y:S01]  /*0b50*/  @!P4 IADD3.X R9, PT, PT, R3, UR15, RZ, P0, !PT ;  /* 0x0000000f0309cc10 */ /* 0x000fe200087fe4ff */
[----:B------:R-:W5:Y:S04]  /*0b60*/  @!P5 LDG.E.U8 R15, desc[UR28][R12.64] ;  /* 0x0000001c0c0fd981 */ /* 0x000f68000c1e1100 */
[----:B------:R0:W5:Y:S01]  /*0b70*/  @!P4 LDG.E.U8 R16, desc[UR28][R8.64] ;  /* 0x0000001c0810c981 */ /* 0x000162000c1e1100 */
[----:B-1----:R-:W3:Y:S08]  /*0b80*/  @!P3 LDC.U8 R17, c[0x0][0xfca] ;  /* 0x0003f280ff11bb82 */ /* 0x002ef00000000000 */
[----:B--2---:R-:W4:Y:S08]  /*0b90*/  @!P1 LDC.U8 R7, c[0x0][0xfca] ;  /* 0x0003f280ff079b82 */ /* 0x004f300000000000 */
[----:B------:R-:W5:Y:S08]  /*0ba0*/  @!P5 LDC.U8 R18, c[0x0][0xfca] ;  /* 0x0003f280ff12db82 */ /* 0x000f700000000000 */
[----:B------:R-:W1:Y:S01]  /*0bb0*/  @!P4 LDC.U8 R19, c[0x0][0xfca] ;  /* 0x0003f280ff13cb82 */ /* 0x000e620000000000 */
[----:B------:R-:W-:-:S04]  /*0bc0*/  @!P3 IADD3 R4, P0, PT, R2, UR25, RZ ;  /* 0x000000190204bc10 */ /* 0x000fc8000ff1e0ff */
[----:B------:R-:W-:Y:S02]  /*0bd0*/  @!P3 IADD3.X R5, PT, PT, R3, UR26, RZ, P0, !PT ;  /* 0x0000001a0305bc10 */ /* 0x000fe400087fe4ff */
[C---:B------:R-:W-:Y:S02]  /*0be0*/  @!P1 IADD3 R6, P0, PT, R2.reuse, UR37, RZ ;  /* 0x0000002502069c10 */ /* 0x040fe4000ff1e0ff */
[----:B0-----:R-:W-:-:S04]  /*0bf0*/  @!P5 IADD3 R8, P2, PT, R2, UR35, RZ ;  /* 0x000000230208dc10 */ /* 0x001fc8000ff5e0ff */
[----:B------:R-:W-:Y:S01]  /*0c00*/  @!P5 IADD3.X R9, PT, PT, R3, UR14, RZ, P2, !PT ;  /* 0x0000000e0309dc10 */ /* 0x000fe200097fe4ff */
[----:B------:R-:W-:-:S04]  /*0c10*/  UIADD3 UR24, UP0, UPT, UR24, -0x2, URZ ;  /* 0xfffffffe18187890 */ /* 0x000fc8000ff1e0ff */
[----:B------:R-:W-:Y:S02]  /*0c20*/  UIADD3.X UR6, UPT, UPT, UR6, -0x1, URZ, UP0, !UPT ;  /* 0xffffffff06067890 */ /* 0x000fe400087fe4ff */
[----:B------:R-:W-:-:S04]  /*0c30*/  UISETP.NE.U32.AND UP0, UPT, UR24, URZ, UPT ;  /* 0x000000ff1800728c */ /* 0x000fc8000bf05070 */
[----:B------:R-:W-:Y:S02]  /*0c40*/  UISETP.NE.AND.EX UP0, UPT, UR6, URZ, UPT, UP0 ;  /* 0x000000ff0600728c */ /* 0x000fe4000bf05300 */
[----:B------:R-:W-:Y:S01]  /*0c50*/  UIMAD.WIDE.U32 UR4, UR33, 0x8, UR4 ;  /* 0x00000008210478a5 */ /* 0x000fe2000f8e0004 */
[----:B---3--:R-:W-:-:S05]  /*0c60*/  @!P3 IMAD.IADD R17, R17, 0x1, R0 ;  /* 0x000000011111b824 */ /* 0x008fca00078e0200 */
[----:B------:R0:W-:Y:S01]  /*0c70*/  @!P3 STG.E.U8 desc[UR28][R4.64], R17 ;  /* 0x000000110400b986 */ /* 0x0001e2000c10111c */
[----:B------:R-:W-:Y:S01]  /*0c80*/  @!P4 IADD3 R10, P3, PT, R2, UR21, RZ ;  /* 0x00000015020acc10 */ /* 0x000fe2000ff7e0ff */
[----:B----4-:R-:W-:Y:S01]  /*0c90*/  @!P1 IMAD.IADD R13, R7, 0x1, R14 ;  /* 0x00000001070d9824 */ /* 0x010fe200078e020e */
[C---:B------:R-:W-:Y:S02]  /*0ca0*/  @!P1 IADD3.X R7, PT, PT, R3.reuse, UR16, RZ, P0, !PT ;  /* 0x0000001003079c10 */ /* 0x040fe400087fe4ff */
[----:B------:R-:W-:Y:S01]  /*0cb0*/  @!P4 IADD3.X R11, PT, PT, R3, UR13, RZ, P3, !PT ;  /* 0x0000000d030bcc10 */ /* 0x000fe20009ffe4ff */
[----:B-----5:R-:W-:Y:S02]  /*0cc0*/  @!P5 IMAD.IADD R15, R18, 0x1, R15 ;  /* 0x00000001120fd824 */ /* 0x020fe400078e020f */
[----:B-1----:R-:W-:Y:S01]  /*0cd0*/  @!P4 IMAD.IADD R19, R19, 0x1, R16 ;  /* 0x000000011313c824 */ /* 0x002fe200078e0210 */
[----:B------:R1:W-:Y:S04]  /*0ce0*/  @!P1 STG.E.U8 desc[UR28][R6.64], R13 ;  /* 0x0000000d06009986 */ /* 0x0003e8000c10111c */
[----:B------:R1:W-:Y:S04]  /*0cf0*/  @!P5 STG.E.U8 desc[UR28][R8.64], R15 ;  /* 0x0000000f0800d986 */ /* 0x0003e8000c10111c */
[----:B------:R1:W-:Y:S01]  /*0d00*/  @!P4 STG.E.U8 desc[UR28][R10.64], R19 ;  /* 0x000000130a00c986 */ /* 0x0003e2000c10111c */
[----:B0-----:R-:W-:-:S04]  /*0d10*/  IMAD.U32 R5, RZ, RZ, UR33 ;  /* 0x00000021ff057e24 */ /* 0x001fc8000f8e00ff */
[----:B------:R-:W-:Y:S01]  /*0d20*/  IMAD.WIDE.U32 R2, R5, 0x8, R2 ;  /* 0x0000000805027825 */ /* 0x000fe200078e0002 */
[----:B------:R-:W-:Y:S06]  /*0d30*/  BRA.U UP0, `(.L_x_4556) ;  /* 0xfffffff9003c7547 */ /* 0x000fec000b83ffff */
.L_x_4555:
        /* <DEDUP_REMOVED lines=38> */
[----:B------:R-:W2:Y:S01]  /*0fa0*/  LDCU.U8 UR4, c[0x0][0xfca] ;  /* 0x0001f940ff0477ac */ /* 0x000ea20008000000 */
[----:B------:R-:W-:-:S04]  /*0fb0*/  @!P0 IADD3 R2, P4, PT, R2, UR27, RZ ;  /* 0x0000001b02028c10 */ /* 0x000fc8000ff9e0ff */
[----:B------:R-:W-:Y:S02]  /*0fc0*/  @!P0 IADD3.X R3, PT, PT, R3, UR10, RZ, P4, !PT ;  /* 0x0000000a03038c10 */ /* 0x000fe4000a7fe4ff */
[----:B0-----:R-:W-:-:S04]  /*0fd0*/  @!P1 IADD3 R4, P4, PT, R16, UR27, RZ ;  /* 0x0000001b10049c10 */ /* 0x001fc8000ff9e0ff */
[----:B------:R-:W-:Y:S02]  /*0fe0*/  @!P1 IADD3.X R5, PT, PT, R20, UR10, RZ, P4, !PT ;  /* 0x0000000a14059c10 */ /* 0x000fe4000a7fe4ff */
[----:B-1----:R-:W-:-:S04]  /*0ff0*/  @!P2 IADD3 R6, P4, PT, R17, UR27, RZ ;  /* 0x0000001b1106ac10 */ /* 0x002fc8000ff9e0ff */
[----:B------:R-:W-:Y:S01]  /*1000*/  @!P2 IADD3.X R7, PT, PT, R21, UR10, RZ, P4, !PT ;  /* 0x0000000a1507ac10 */ /* 0x000fe2000a7fe4ff */
        /* <DEDUP_REMOVED lines=12> */
.L_x_4554:
        /* <DEDUP_REMOVED lines=8> */
.L_x_4557:
        /* <DEDUP_REMOVED lines=8> */
[----:B-1----:R-:W-:Y:S01]  /*11d0*/  VIADD R0, R0, UR6 ;  /* 0x0000000600007c36 */ /* 0x002fe20008000000 */
        /* <DEDUP_REMOVED lines=10> */
[----:B0-----:R-:W-:Y:S02]  /*1280*/  IADD3 R9, P0, PT, R9, UR4, RZ ;  /* 0x0000000409097c10 */ /* 0x001fe4000ff1e0ff */
        /* <DEDUP_REMOVED lines=11> */
[----:B--2---:R-:W-:Y:S05]  /*1340*/  @!P0 BRA P1, `(.L_x_4557) ;  /* 0xfffffffc00808947 */ /* 0x004fea000083ffff */
[----:B------:R-:W-:Y:S05]  /*1350*/  EXIT ;  /* 0x000000000000794d */ /* 0x000fea0003800000 */
        .weak           $__internal_116_$__cuda_sm20_div_u16
        .type           $__internal_116_$__cuda_sm20_div_u16,@function
        .size           $__internal_116_$__cuda_sm20_div_u16,(.L_x_4889 - $__internal_116_$__cuda_sm20_div_u16)
$__internal_116_$__cuda_sm20_div_u16:
        /* <DEDUP_REMOVED lines=19> */
[----:B------:R-:W-:Y:S05]  /*1490*/  RET.REL.NODEC R2 `(_ZN2at6native57_GLOBAL__N__f3eca4a2_24_ForeachBinaryOpScalar_cu_86b9896c25multi_tensor_apply_kernelINS1_18TensorListMetadataILi2EEENS1_21BinaryOpScalarFunctorIhLi2ELi1ELi1EEEJSt4plusIhEhEEEvT_T0_DpT1_) ;  /* 0xffffffe802d87950 */ /* 0x000fea0003c3ffff */
.L_x_4558:
        /* <DEDUP_REMOVED lines=14> */
.L_x_4889:


//--------------------- .text._ZN2at6native57_GLOBAL__N__f3eca4a2_24_ForeachBinaryOpScalar_cu_86b9896c25multi_tensor_apply_kernelINS1_18TensorListMetadataILi1EEENS1_21BinaryOpScalarFunctorIN3c108BFloat16ELi1ELi1ELi0EEEJSt4plusIfEfEEEvT_T0_DpT1_ --------------------------
	.section	.text._ZN2at6native57_GLOBAL__N__f3eca4a2_24_ForeachBinaryOpScalar_cu_86b9896c25multi_tensor_apply_kernelINS1_18TensorListMetadataILi1EEENS1_21BinaryOpScalarFunctorIN3c108BFloat16ELi1ELi1ELi0EEEJSt4plusIfEfEEEvT_T0_DpT1_,"ax",@progbits
	.align	128
.text._ZN2at6native57_GLOBAL__N__f3eca4a2_24_ForeachBinaryOpScalar_cu_86b9896c25multi_tensor_apply_kernelINS1_18TensorListMetadataILi1EEENS1_21BinaryOpScalarFunctorIN3c108BFloat16ELi1ELi1ELi0EEEJSt4plusIfEfEEEvT_T0_DpT1_:
        .type           _ZN2at6native57_GLOBAL__N__f3eca4a2_24_ForeachBinaryOpScalar_cu_86b9896c25multi_tensor_apply_kernelINS1_18TensorListMetadataILi1EEENS1_21BinaryOpScalarFunctorIN3c108BFloat16ELi1ELi1ELi0EEEJSt4plusIfEfEEEvT_T0_DpT1_,@function
        .size           _ZN2at6native57_GLOBAL__N__f3eca4a2_24_ForeachBinaryOpScalar_cu_86b9896c25multi_tensor_apply_kernelINS1_18TensorListMetadataILi1EEENS1_21BinaryOpScalarFunctorIN3c108BFloat16ELi1ELi1ELi0EEEJSt4plusIfEfEEEvT_T0_DpT1_,(.L_x_4891 - _ZN2at6native57_GLOBAL__N__f3eca4a2_24_ForeachBinaryOpScalar_cu_86b9896c25multi_tensor_apply_kernelINS1_18TensorListMetadataILi1EEENS1_21BinaryOpScalarFunctorIN3c108BFloat16ELi1ELi1ELi0EEEJSt4plusIfEfEEEvT_T0_DpT1_)
        .other          _ZN2at6native57_GLOBAL__N__f3eca4a2_24_ForeachBinaryOpScalar_cu_86b9896c25multi_tensor_apply_kernelINS1_18TensorListMetadataILi1EEENS1_21BinaryOpScalarFunctorIN3c108BFloat16ELi1ELi1ELi0EEEJSt4plusIfEfEEEvT_T0_DpT1_,@"STO_CUDA_ENTRY STV_DEFAULT"
_ZN2at6native57_GLOBAL__N__f3eca4a2_24_ForeachBinaryOpScalar_cu_86b9896c25multi_tensor_apply_kernelINS1_18TensorListMetadataILi1EEENS1_21BinaryOpScalarFunctorIN3c108BFloat16ELi1ELi1ELi0EEEJSt4plusIfEfEEEvT_T0_DpT1_:
        /* <DEDUP_REMOVED lines=36> */
[----:B------:R-:W-:Y:S05]  /*0240*/  CALL.REL.NOINC `($__internal_117_$__cuda_sm20_div_u16) ;  /* 0x0000000c00647944 */ /* 0x000fea0003c00000 */
        /* <DEDUP_REMOVED lines=15> */
.L_x_4561:
        /* <DEDUP_REMOVED lines=34> */
[----:B-1----:R-:W-:-:S05]  /*0560*/  FADD.FTZ R18, R18, UR8 ;  /* 0x0000000812127e21 */ /* 0x002fca0008010000 */
        /* <DEDUP_REMOVED lines=8> */
[----:B------:R-:W-:Y:S01]  /*05f0*/  FADD.FTZ R23, R23, UR8 ;  /* 0x0000000817177e21 */ /* 0x000fe20008010000 */
[----:B----4-:R-:W-:Y:S02]  /*0600*/  IMAD.U32 R22, R22, 0x10000, RZ ;  /* 0x0001000016167824 */ /* 0x010fe400078e00ff */
[----:B------:R-:W-:Y:S02]  /*0610*/  IMAD.X R25, RZ, RZ, R25, P1 ;  /* 0x000000ffff197224 */ /* 0x000fe400008e0619 */
[----:B------:R-:W-:Y:S01]  /*0620*/  F2FP.BF16.F32.PACK_AB R23, RZ, R23 ;  /* 0x00000017ff17723e */ /* 0x000fe200000010ff */
[----:B------:R-:W-:Y:S02]  /*0630*/  FADD.FTZ R22, R22, UR8 ;  /* 0x0000000816167e21 */ /* 0x000fe40008010000 */
        /* <DEDUP_REMOVED lines=8> */
[----:B------:R-:W-:Y:S01]  /*06c0*/  FADD.FTZ R20, R20, UR8 ;  /* 0x0000000814147e21 */ /* 0x000fe20008010000 */
        /* <DEDUP_REMOVED lines=36> */
[----:B------:R-:W-:Y:S01]  /*0910*/  FADD.FTZ R4, R4, UR8 ;  /* 0x0000000804047e21 */ /* 0x000fe20008010000 */
[----:B---3--:R-:W-:Y:S02]  /*0920*/  IMAD.U32 R22, R22, 0x10000, RZ ;  /* 0x0001000016167824 */ /* 0x008fe400078e00ff */
[----:B----4-:R-:W-:Y:S02]  /*0930*/  IMAD.U32 R23, R23, 0x10000, RZ ;  /* 0x0001000017177824 */ /* 0x010fe400078e00ff */
[----:B------:R-:W-:Y:S01]  /*0940*/  FADD.FTZ R22, R22, UR8 ;  /* 0x0000000816167e21 */ /* 0x000fe20008010000 */
[----:B------:R-:W-:Y:S01]  /*0950*/  F2FP.BF16.F32.PACK_AB R4, RZ, R4 ;  /* 0x00000004ff04723e */ /* 0x000fe200000010ff */
[----:B-----5:R-:W-:Y:S02]  /*0960*/  IMAD.U32 R24, R24, 0x10000, RZ ;  /* 0x0001000018187824 */ /* 0x020fe400078e00ff */
[----:B------:R-:W-:Y:S01]  /*0970*/  FADD.FTZ R23, R23, UR8 ;  /* 0x0000000817177e21 */ /* 0x000fe20008010000 */
[----:B------:R-:W-:Y:S01]  /*0980*/  PRMT R5, R4, 0x7610, R5 ;  /* 0x0000761004057816 */ /* 0x000fe20000000005 */
[----:B------:R-:W-:Y:S01]  /*0990*/  FADD.FTZ R24, R24, UR8 ;  /* 0x0000000818187e21 */ /* 0x000fe20008010000 */
        /* <DEDUP_REMOVED lines=14> */
.L_x_4560:
        /* <DEDUP_REMOVED lines=35> */
[----:B0-----:R-:W-:Y:S01]  /*0cb0*/  FADD.FTZ R10, R10, UR4 ;  /* 0x000000040a0a7e21 */ /* 0x001fe20008010000 */
[----:B---3--:R-:W-:Y:S02]  /*0cc0*/  IMAD.U32 R0, R0, 0x10000, RZ ;  /* 0x0001000000007824 */ /* 0x008fe400078e00ff */
[----:B----4-:R-:W-:Y:S02]  /*0cd0*/  IMAD.U32 R11, R11, 0x10000, RZ ;  /* 0x000100000b0b7824 */ /* 0x010fe400078e00ff */
[----:B------:R-:W-:Y:S02]  /*0ce0*/  FADD.FTZ R0, R0, UR4 ;  /* 0x0000000400007e21 */ /* 0x000fe40008010000 */
[----:B------:R-:W-:Y:S01]  /*0cf0*/  FADD.FTZ R11, R11, UR4 ;  /* 0x000000040b0b7e21 */ /* 0x000fe20008010000 */
[----:B------:R-:W-:Y:S02]  /*0d00*/  F2FP.BF16.F32.PACK_AB R10, RZ, R10 ;  /* 0x0000000aff0a723e */ /* 0x000fe400000010ff */
[----:B------:R-:W-:Y:S01]  /*0d10*/  F2FP.BF16.F32.PACK_AB R0, RZ, R0 ;  /* 0x00000000ff00723e */ /* 0x000fe200000010ff */
[----:B-----5:R-:W-:Y:S01]  /*0d20*/  IMAD.U32 R14, R14, 0x10000, RZ ;  /* 0x000100000e0e7824 */ /* 0x020fe200078e00ff */
[----:B------:R-:W-:Y:S01]  /*0d30*/  F2FP.BF16.F32.PACK_AB R11, RZ, R11 ;  /* 0x0000000bff0b723e */ /* 0x000fe200000010ff */
[----:B------:R0:W-:Y:S02]  /*0d40*/  @!P0 STG.E.U16 desc[UR6][R4.64], R10 ;  /* 0x0000000a04008986 */ /* 0x0001e4000c101506 */
[----:B------:R-:W-:-:S02]  /*0d50*/  FADD.FTZ R14, R14, UR4 ;  /* 0x000000040e0e7e21 */ /* 0x000fc40008010000 */
[----:B------:R0:W-:Y:S04]  /*0d60*/  @!P1 STG.E.U16 desc[UR6][R2.64], R0 ;  /* 0x0000000002009986 */ /* 0x0001e8000c101506 */
[----:B------:R0:W-:Y:S01]  /*0d70*/  @!P2 STG.E.U16 desc[UR6][R6.64], R11 ;  /* 0x0000000b0600a986 */ /* 0x0001e2000c101506 */
[----:B------:R-:W-:Y:S05]  /*0d80*/  @P3 EXIT ;  /* 0x000000000000394d */ /* 0x000fea0003800000 */
[----:B------:R-:W-:-:S05]  /*0d90*/  F2FP.BF16.F32.PACK_AB R14, RZ, R14 ;  /* 0x0000000eff0e723e */ /* 0x000fca00000010ff */
[----:B------:R-:W-:Y:S01]  /*0da0*/  STG.E.U16 desc[UR6][R8.64], R14 ;  /* 0x0000000e08007986 */ /* 0x000fe2000c101506 */
[----:B------:R-:W-:Y:S05]  /*0db0*/  EXIT ;  /* 0x000000000000794d */ /* 0x000fea0003800000 */
.L_x_4559:
        /* <DEDUP_REMOVED lines=8> */
.L_x_4562:
        /* <DEDUP_REMOVED lines=12> */
[----:B-1----:R-:W-:Y:S01]  /*0f00*/  FADD.FTZ R8, R8, UR5 ;  /* 0x0000000508087e21 */ /* 0x002fe20008010000 */
[----:B------:R-:W-:-:S02]  /*0f10*/  IMAD.U32 R10, R7, 0x10000, RZ ;  /* 0x00010000070a7824 */ /* 0x000fc400078e00ff */
[----:B------:R-:W-:Y:S01]  /*0f20*/  FADD.FTZ R9, R9, UR5 ;  /* 0x0000000509097e21 */ /* 0x000fe20008010000 */
[----:B------:R-:W-:Y:S01]  /*0f30*/  FADD.FTZ R7, R6, UR5 ;  /* 0x0000000506077e21 */ /* 0x000fe20008010000 */
[----:B------:R-:W-:-:S04]  /*0f40*/  FADD.FTZ R10, R10, UR5 ;  /* 0x000000050a0a7e21 */ /* 0x000fc80008010000 */
        /* <DEDUP_REMOVED lines=9> */
        .weak           $__internal_117_$__cuda_sm20_div_u16
        .type           $__internal_117_$__cuda_sm20_div_u16,@function
        .size           $__internal_117_$__cuda_sm20_div_u16,(.L_x_4891 - $__internal_117_$__cuda_sm20_div_u16)
$__internal_117_$__cuda_sm20_div_u16:
        /* <DEDUP_REMOVED lines=18> */
[----:B------:R-:W-:Y:S06]  /*1100*/  RET.REL.NODEC R6 `(_ZN2at6native57_GLOBAL__N__f3eca4a2_24_ForeachBinaryOpScalar_cu_86b9896c25multi_tensor_apply_kernelINS1_18TensorListMetadataILi1EEENS1_21BinaryOpScalarFunctorIN3c108BFloat16ELi1ELi1ELi0EEEJSt4plusIfEfEEEvT_T0_DpT1_) ;  /* 0xffffffec06bc7950 */ /* 0x000fec0003c3ffff */
.L_x_4563:
        /* <DEDUP_REMOVED lines=15> */
.L_x_4891:


//--------------------- .text._ZN2at6native57_GLOBAL__N__f3eca4a2_24_ForeachBinaryOpScalar_cu_86b9896c25multi_tensor_apply_kernelINS1_18TensorListMetadataILi1EEENS1_21BinaryOpScalarFunctorIN3c104HalfELi1ELi1ELi0EEEJSt4plusIfEfEEEvT_T0_DpT1_ --------------------------
	.section	.text._ZN2at6native57_GLOBAL__N__f3eca4a2_24_ForeachBinaryOpScalar_cu_86b9896c25multi_tensor_apply_kernelINS1_18TensorListMetadataILi1EEENS1_21BinaryOpScalarFunctorIN3c104HalfELi1ELi1ELi0EEEJSt4plusIfEfEEEvT_T0_DpT1_,"ax",@progbits
	.align	128
.text._ZN2at6native57_GLOBAL__N__f3eca4a2_24_ForeachBinaryOpScalar_cu_86b9896c25multi_tensor_apply_kernelINS1_18TensorListMetadataILi1EEENS1_21BinaryOpScalarFunctorIN3c104HalfELi1ELi1ELi0EEEJSt4plusIfEfEEEvT_T0_DpT1_:
        .type           _ZN2at6native57_GLOBAL__N__f3eca4a2_24_ForeachBinaryOpScalar_cu_86b9896c25multi_tensor_apply_kernelINS1_18TensorListMetadataILi1EEENS1_21BinaryOpScalarFunctorIN3c104HalfELi1ELi1ELi0EEEJSt4plusIfEfEEEvT_T0_DpT1_,@function
        .size           _ZN2at6native57_GLOBAL__N__f3eca4a2_24_ForeachBinaryOpScalar_cu_86b9896c25multi_tensor_apply_kernelINS1_18TensorListMetadataILi1EEENS1_21BinaryOpScalarFunctorIN3c104HalfELi1ELi1ELi0EEEJSt4plusIfEfEEEvT_T0_DpT1_,(.L_x_4893 - _ZN2at6native57_GLOBAL__N__f3eca4a2_24_ForeachBinaryOpScalar_cu_86b9896c25multi_tensor_apply_kernelINS1_18TensorListMetadataILi1EEENS1_21BinaryOpScalarFunctorIN3c104HalfELi1ELi1ELi0EEEJSt4plusIfEfEEEvT_T0_DpT1_)
        .other          _ZN2at6native57_GLOBAL__N__f3eca4a2_24_ForeachBinaryOpScalar_cu_86b9896c25multi_tensor_apply_kernelINS1_18TensorListMetadataILi1EEENS1_21BinaryOpScalarFunctorIN3c104HalfELi1ELi1ELi0EEEJSt4plusIfEfEEEvT_T0_DpT1_,@"STO_CUDA_ENTRY STV_DEFAULT"
_ZN2at6native57_GLOBAL__N__f3eca4a2_24_ForeachBinaryOpScalar_cu_86b9896c25multi_tensor_apply_kernelINS1_18TensorListMetadataILi1EEENS1_21BinaryOpScalarFunctorIN3c104HalfELi1ELi1ELi0EEEJSt4plusIfEfEEEvT_T0_DpT1_:
        /* <DEDUP_REMOVED lines=36> */
[----:B------:R-:W-:Y:S05]  /*0240*/  CALL.REL.NOINC `($__internal_118_$__cuda_sm20_div_u16) ;  /* 0x0000000c005c7944 */ /* 0x000fea0003c00000 */
        /* <DEDUP_REMOVED lines=15> */
.L_x_4566:
        /* <DEDUP_REMOVED lines=34> */
[----:B-1----:R-:W-:-:S05]  /*0560*/  FADD.FTZ R18, R18, UR8 ;  /* 0x0000000812127e21 */ /* 0x002fca0008010000 */
        /* <DEDUP_REMOVED lines=8> */
[----:B------:R-:W-:Y:S01]  /*05f0*/  FADD.FTZ R23, R23, UR8 ;  /* 0x0000000817177e21 */ /* 0x000fe20008010000 */
[----:B----4-:R-:W-:Y:S02]  /*0600*/  HADD2.F32 R22, -RZ, R22.H0_H0 ;  /* 0x20000016ff167230 */ /* 0x010fe40000004100 */
[----:B------:R-:W-:Y:S02]  /*0610*/  IMAD.X R25, RZ, RZ, R25, P1 ;  /* 0x000000ffff197224 */ /* 0x000fe400008e0619 */
[----:B------:R-:W-:Y:S01]  /*0620*/  F2FP.F16.F32.PACK_AB R23, RZ, R23 ;  /* 0x00000017ff17723e */ /* 0x000fe200000000ff */
[----:B------:R-:W-:Y:S02]  /*0630*/  FADD.FTZ R22, R22, UR8 ;  /* 0x0000000816167e21 */ /* 0x000fe40008010000 */
        /* <DEDUP_REMOVED lines=46> */
[----:B------:R-:W-:Y:S01]  /*0920*/  FADD.FTZ R4, R4, UR8 ;  /* 0x0000000804047e21 */ /* 0x000fe20008010000 */
[----:B----4-:R-:W-:Y:S02]  /*0930*/  HADD2.F32 R23, -RZ, R23.H0_H0 ;  /* 0x20000017ff177230 */ /* 0x010fe40000004100 */
[----:B------:R-:W-:Y:S02]  /*0940*/  FADD.FTZ R22, R22, UR8 ;  /* 0x0000000816167e21 */ /* 0x000fe40008010000 */
[----:B------:R-:W-:Y:S01]  /*0950*/  F2FP.F16.F32.PACK_AB R4, RZ, R4 ;  /* 0x00000004ff04723e */ /* 0x000fe200000000ff */
[----:B-----5:R-:W-:Y:S02]  /*0960*/  HADD2.F32 R24, -RZ, R24.H0_H0 ;  /* 0x20000018ff187230 */ /* 0x020fe40000004100 */
[----:B------:R-:W-:Y:S01]  /*0970*/  FADD.FTZ R23, R23, UR8 ;  /* 0x0000000817177e21 */ /* 0x000fe20008010000 */
[----:B------:R-:W-:Y:S01]  /*0980*/  PRMT R5, R4, 0x7610, R5 ;  /* 0x0000761004057816 */ /* 0x000fe20000000005 */
[----:B------:R-:W-:-:S02]  /*0990*/  VIADD R4, R15, 0x1 ;  /* 0x000000010f047836 */ /* 0x000fc40000000000 */
[----:B------:R-:W-:Y:S01]  /*09a0*/  FADD.FTZ R24, R24, UR8 ;  /* 0x0000000818187e21 */ /* 0x000fe20008010000 */
        /* <DEDUP_REMOVED lines=13> */
.L_x_4565:
        /* <DEDUP_REMOVED lines=49> */
[----:B------:R-:W-:-:S05]  /*0d90*/  F2FP.F16.F32.PACK_AB R14, RZ, R14 ;  /* 0x0000000eff0e723e */ /* 0x000fca00000000ff */
[----:B------:R-:W-:Y:S01]  /*0da0*/  STG.E.U16 desc[UR6][R8.64], R14 ;  /* 0x0000000e08007986 */ /* 0x000fe2000c101506 */
[----:B------:R-:W-:Y:S05]  /*0db0*/  EXIT ;  /* 0x000000000000794d */ /* 0x000fea0003800000 */
.L_x_4564:
        /* <DEDUP_REMOVED lines=8> */
.L_x_4567:
        /* <DEDUP_REMOVED lines=24> */
        .weak           $__internal_118_$__cuda_sm20_div_u16
        .type           $__internal_118_$__cuda_sm20_div_u16,@function
        .size           $__internal_118_$__cuda_sm20_div_u16,(.L_x_4893 - $__internal_118_$__cuda_sm20_div_u16)
$__internal_118_$__cuda_sm20_div_u16:
        /* <DEDUP_REMOVED lines=18> */
[----:B------:R-:W-:Y:S06]  /*10e0*/  RET.REL.NODEC R6 `(_ZN2at6native57_GLOBAL__N__f3eca4a2_24_ForeachBinaryOpScalar_cu_86b9896c25multi_tensor_apply_kernelINS1_18TensorListMetadataILi1EEENS1_21BinaryOpScalarFunctorIN3c104HalfELi1ELi1ELi0EEEJSt4plusIfEfEEEvT_T0_DpT1_) ;  /* 0xffffffec06c47950 */ /* 0x000fec0003c3ffff */
.L_x_4568:
        /* <DEDUP_REMOVED lines=9> */
.L_x_4893:


//--------------------- .text._ZN2at6native57_GLOBAL__N__f3eca4a2_24_ForeachBinaryOpScalar_cu_86b9896c25multi_tensor_apply_kernelINS1_18TensorListMetadataILi1EEENS1_21BinaryOpScalarFunctorIbLi1ELi1ELi0EEEJSt4plusIbEbEEEvT_T0_DpT1_ --------------------------
	.section	.text._ZN2at6native57_GLOBAL__N__f3eca4a2_24_ForeachBinaryOpScalar_cu_86b9896c25multi_tensor_apply_kernelINS1_18TensorListMetadataILi1EEENS1_21BinaryOpScalarFunctorIbLi1ELi1ELi0EEEJSt4plusIbEbEEEvT_T0_DpT1_,"ax",@progbits
	.align	128
.text._ZN2at6native57_GLOBAL__N__f3eca4a2_24_ForeachBinaryOpScalar_cu_86b9896c25multi_tensor_apply_kernelINS1_18TensorListMetadataILi1EEENS1_21BinaryOpScalarFunctorIbLi1ELi1ELi0EEEJSt4plusIbEbEEEvT_T0_DpT1_:
        .type           _ZN2at6native57_GLOBAL__N__f3eca4a2_24_ForeachBinaryOpScalar_cu_86b9896c25multi_tensor_apply_kernelINS1_18TensorListMetadataILi1EEENS1_21BinaryOpScalarFunctorIbLi1ELi1ELi0EEEJSt4plusIbEbEEEvT_T0_DpT1_,@function
        .size           _ZN2at6native57_GLOBAL__N__f3eca4a2_24_ForeachBinaryOpScalar_cu_86b9896c25multi_tensor_apply_kernelINS1_18TensorListMetadataILi1EEENS1_21BinaryOpScalarFunctorIbLi1ELi1ELi0EEEJSt4plusIbEbEEEvT_T0_DpT1_,(.L_x_4895 - _ZN2at6native57_GLOBAL__N__f3eca4a2_24_ForeachBinaryOpScalar_cu_86b9896c25multi_tensor_apply_kernelINS1_18TensorListMetadataILi1EEENS1_21BinaryOpScalarFunctorIbLi1ELi1ELi0EEEJSt4plusIbEbEEEvT_T0_DpT1_)
        .other          _ZN2at6native57_GLOBAL__N__f3eca4a2_24_ForeachBinaryOpScalar_cu_86b9896c25multi_tensor_apply_kernelINS1_18TensorListMetadataILi1EEENS1_21BinaryOpScalarFunctorIbLi1ELi1ELi0EEEJSt4plusIbEbEEEvT_T0_DpT1_,@"STO_CUDA_ENTRY STV_DEFAULT"
_ZN2at6native57_GLOBAL__N__f3eca4a2_24_ForeachBinaryOpScalar_cu_86b9896c25multi_tensor_apply_kernelINS1_18TensorListMetadataILi1EEENS1_21BinaryOpScalarFunctorIbLi1ELi1ELi0EEEJSt4plusIbEbEEEvT_T0_DpT1_:
        /* <DEDUP_REMOVED lines=37> */
[----:B------:R-:W-:Y:S05]  /*0250*/  CALL.REL.NOINC `($__internal_119_$__cuda_sm20_div_u16) ;  /* 0x0000001000107944 */ /* 0x000fea0003c00000 */
        /* <DEDUP_REMOVED lines=32> */
.L_x_4571:
[C---:B0-----:R-:W-:Y:S02]  /*0460*/  IADD3 R13, P1, PT, R2.reuse, UR23, RZ ;  /* 0x00000017020d7c10 */ /* 0x041fe4000ff3e0ff */
[----:B------:R-:W-:Y:S02]  /*0470*/  ISETP.GE.U32.AND P0, PT, R2, UR35, PT ;  /* 0x0000002302007c0c */ /* 0x000fe4000bf06070 */
[----:B------:R-:W-:Y:S01]  /*0480*/  IADD3 R3, P2, PT, R13, UR23, RZ ;  /* 0x000000170d037c10 */ /* 0x000fe2000ff5e0ff */
[----:B------:R-:W-:Y:S01]  /*0490*/  IMAD.X R21, RZ, RZ, R0, P1 ;  /* 0x000000ffff157224 */ /* 0x000fe200008e0600 */
[----:B------:R-:W-:Y:S02]  /*04a0*/  ISETP.GE.AND.EX P0, PT, R0, UR36, PT, P0 ;  /* 0x0000002400007c0c */ /* 0x000fe4000bf06300 */
[----:B------:R-:W-:Y:S01]  /*04b0*/  ISETP.GE.U32.AND P3, PT, R3, UR35, PT ;  /* 0x0000002303007c0c */ /* 0x000fe2000bf66070 */
[----:B------:R-:W-:Y:S01]  /*04c0*/  IMAD.X R4, RZ, RZ, R21, P2 ;  /* 0x000000ffff047224 */ /* 0x000fe200010e0615 */
[----:B------:R-:W-:Y:S01]  /*04d0*/  ISETP.GE.U32.AND P1, PT, R13, UR35, PT ;  /* 0x000000230d007c0c */ /* 0x000fe2000bf26070 */
[----:B------:R-:W-:Y:S01]  /*04e0*/  IMAD.U32 R3, RZ, RZ, UR23 ;  /* 0x00000017ff037e24 */ /* 0x000fe2000f8e00ff */
[----:B------:R-:W-:-:S02]  /*04f0*/  IADD3 R6, P2, PT, R2, UR37, RZ ;  /* 0x0000002502067c10 */ /* 0x000fc4000ff5e0ff */
[----:B------:R-:W-:Y:S02]  /*0500*/  ISETP.GE.AND.EX P3, PT, R4, UR36, PT, P3 ;  /* 0x0000002404007c0c */ /* 0x000fe4000bf66330 */
[----:B------:R-:W-:Y:S02]  /*0510*/  IADD3 R4, P5, P6, R3, UR23, R2 ;  /* 0x0000001703047c10 */ /* 0x000fe4000febe002 */
[----:B------:R-:W-:Y:S02]  /*0520*/  ISETP.GE.AND.EX P1, PT, R21, UR36, PT, P1 ;  /* 0x0000002415007c0c */ /* 0x000fe4000bf26310 */
[----:B------:R-:W-:Y:S02]  /*0530*/  IADD3 R9, P4, PT, R4, UR23, RZ ;  /* 0x0000001704097c10 */ /* 0x000fe4000ff9e0ff */
[----:B------:R-:W-:Y:S02]  /*0540*/  IADD3.X R3, PT, PT, RZ, RZ, R0, P5, P6 ;  /* 0x000000ffff037210 */ /* 0x000fe40002fec400 */
[----:B------:R-:W-:-:S02]  /*0550*/  PRMT R20, RZ, 0x7610, R20 ;  /* 0x00007610ff147816 */ /* 0x000fc40000000014 */
[----:B------:R-:W-:Y:S01]  /*0560*/  IADD3.X R7, PT, PT, R0, UR38, RZ, P2, !PT ;  /* 0x0000002600077c10 */ /* 0x000fe200097fe4ff */
[----:B------:R-:W-:Y:S01]  /*0570*/  IMAD.X R11, RZ, RZ, R3, P4 ;  /* 0x000000ffff0b7224 */ /* 0x000fe200020e0603 */
[----:B------:R-:W-:-:S03]  /*0580*/  ISETP.GE.U32.AND P2, PT, R9, UR35, PT ;  /* 0x0000002309007c0c */ /* 0x000fc6000bf46070 */
[----:B------:R-:W2:Y:S01]  /*0590*/  @!P0 LDG.E.U8 R20, desc[UR20][R6.64] ;  /* 0x0000001406148981 */ /* 0x000ea2000c1e1100 */
[----:B------:R-:W-:Y:S02]  /*05a0*/  ISETP.GE.AND.EX P2, PT, R11, UR36, PT, P2 ;  /* 0x000000240b007c0c */ /* 0x000fe4000bf46320 */
[C---:B------:R-:W-:Y:S02]  /*05b0*/  @!P1 IADD3 R14, P5, PT, R2.reuse, UR26, RZ ;  /* 0x0000001a020e9c10 */ /* 0x040fe4000ffbe0ff */
[----:B------:R-:W-:Y:S02]  /*05c0*/  @!P3 IADD3 R16, P4, PT, R2, UR28, RZ ;  /* 0x0000001c0210bc10 */ /* 0x000fe4000ff9e0ff */
[----:B------:R-:W-:Y:S02]  /*05d0*/  PRMT R10, RZ, 0x7610, R10 ;  /* 0x00007610ff0a7816 */ /* 0x000fe4000000000a */
[----:B------:R-:W-:Y:S02]  /*05e0*/  @!P1 IADD3.X R15, PT, PT, R0, UR27, RZ, P5, !PT ;  /* 0x0000001b000f9c10 */ /* 0x000fe4000affe4ff */
[----:B------:R-:W-:-:S02]  /*05f0*/  PRMT R12, RZ, 0x7610, R12 ;  /* 0x00007610ff0c7816 */ /* 0x000fc4000000000c */
[----:B------:R-:W-:Y:S01]  /*0600*/  @!P3 IADD3.X R17, PT, PT, R0, UR14, RZ, P4, !PT ;  /* 0x0000000e0011bc10 */ /* 0x000fe2000a7fe4ff */
[----:B------:R0:W3:Y:S01]  /*0610*/  @!P1 LDG.E.U8 R10, desc[UR20][R14.64] ;  /* 0x000000140e0a9981 */ /* 0x0000e2000c1e1100 */
[----:B------:R-:W-:-:S03]  /*0620*/  @!P2 IADD3 R18, P1, PT, R2, UR29, RZ ;  /* 0x0000001d0212ac10 */ /* 0x000fc6000ff3e0ff */
[----:B------:R1:W4:Y:S01]  /*0630*/  @!P3 LDG.E.U8 R12, desc[UR20][R16.64] ;  /* 0x00000014100cb981 */ /* 0x000322000c1e1100 */
[----:B------:R-:W-:Y:S02]  /*0640*/  PRMT R8, RZ, 0x7610, R8 ;  /* 0x00007610ff087816 */ /* 0x000fe40000000008 */
[----:B------:R-:W-:-:S05]  /*0650*/  @!P2 IADD3.X R19, PT, PT, R0, UR12, RZ, P1, !PT ;  /* 0x0000000c0013ac10 */ /* 0x000fca0008ffe4ff */
[----:B------:R5:W4:Y:S01]  /*0660*/  @!P2 LDG.E.U8 R8, desc[UR20][R18.64] ;  /* 0x000000141208a981 */ /* 0x000b22000c1e1100 */
[----:B------:R-:W5:Y:S01]  /*0670*/  LDC.S8 R5, c[0x0][0x10aa] ;  /* 0x00042a80ff057b82 */ /* 0x000f620000000200 */
[----:B------:R-:W-:Y:S01]  /*0680*/  ISETP.GE.U32.AND P4, PT, R13, UR35, PT ;  /* 0x000000230d007c0c */ /* 0x000fe2000bf86070 */
[----:B------:R-:W-:Y:S01]  /*0690*/  IMAD.U32 R13, RZ, RZ, UR23 ;  /* 0x00000017ff0d7e24 */ /* 0x000fe2000f8e00ff */
[----:B------:R-:W-:Y:S02]  /*06a0*/  ISETP.GE.U32.AND P3, PT, R4, UR35, PT ;  /* 0x0000002304007c0c */ /* 0x000fe4000bf66070 */
[----:B------:R-:W-:Y:S02]  /*06b0*/  ISETP.GE.AND.EX P4, PT, R21, UR36, PT, P4 ;  /* 0x0000002415007c0c */ /* 0x000fe4000bf86340 */
[----:B0-----:R-:W-:Y:S02]  /*06c0*/  IADD3 R14, P5, PT, R9, UR23, RZ ;  /* 0x00000017090e7c10 */ /* 0x001fe4000ffbe0ff */
[----:B------:R-:W-:-:S03]  /*06d0*/  ISETP.GE.AND.EX P3, PT, R3, UR36, PT, P3 ;  /* 0x0000002403007c0c */ /* 0x000fc6000bf66330 */
[----:B------:R-:W-:Y:S01]  /*06e0*/  IMAD.X R15, RZ, RZ, R11, P5 ;  /* 0x000000ffff0f7224 */ /* 0x000fe200028e060b */
[----:B-1----:R-:W-:-:S04]  /*06f0*/  IADD3 R16, P5, P6, R13, UR23, R14 ;  /* 0x000000170d107c10 */ /* 0x002fc8000febe00e */
[----:B-----5:R-:W-:Y:S02]  /*0700*/  IADD3.X R18, PT, PT, RZ, RZ, R15, P5, P6 ;  /* 0x000000ffff127210 */ /* 0x020fe40002fec40f */
[----:B------:R-:W-:-:S04]  /*0710*/  PRMT R5, R5, 0x7710, RZ ;  /* 0x0000771005057816 */ /* 0x000fc800000000ff */
[----:B--2---:R-:W-:-:S04]  /*0720*/  LOP3.LUT R20, R20, R5, RZ, 0xfc, !PT ;  /* 0x0000000514147212 */ /* 0x004fc800078efcff */
[----:B------:R-:W-:-:S04]  /*0730*/  @!P0 LOP3.LUT P1, RZ, R20, 0xff, RZ, 0xc0, !PT ;  /* 0x000000ff14ff8812 */ /* 0x000fc8000782c0ff */
[----:B------:R-:W-:-:S05]  /*0740*/  @!P0 SEL R9, RZ, 0x1, !P1 ;  /* 0x00000001ff098807 */ /* 0x000fca0004800000 */
[----:B------:R0:W-:Y:S01]  /*0750*/  @!P0 STG.E.U8 desc[UR20][R6.64], R9 ;  /* 0x0000000906008986 */ /* 0x0001e2000c101114 */
[--C-:B---3--:R-:W-:Y:S02]  /*0760*/  LOP3.LUT P0, RZ, R10, 0xff, R5.reuse, 0xc8, !PT ;  /* 0x000000ff0aff7812 */ /* 0x108fe4000780c805 */
[----:B------:R-:W-:Y:S02]  /*0770*/  @!P4 IADD3 R10, P6, PT, R2, UR26, RZ ;  /* 0x0000001a020acc10 */ /* 0x000fe4000ffde0ff */
[----:B----4-:R-:W-:Y:S02]  /*0780*/  LOP3.LUT P1, RZ, R12, 0xff, R5, 0xc8, !PT ;  /* 0x000000ff0cff7812 */ /* 0x010fe4000782c805 */
[----:B------:R-:W-:Y:S02]  /*0790*/  SEL R17, RZ, 0x1, !P0 ;  /* 0x00000001ff117807 */ /* 0x000fe40004000000 */
[----:B------:R-:W-:Y:S02]  /*07a0*/  ISETP.GE.U32.AND P0, PT, R14, UR35, PT ;  /* 0x000000230e007c0c */ /* 0x000fe4000bf06070 */
[----:B------:R-:W-:-:S02]  /*07b0*/  SEL R21, RZ, 0x1, !P1 ;  /* 0x00000001ff157807 */ /* 0x000fc40004800000 */
[----:B------:R-:W-:Y:S02]  /*07c0*/  IADD3 R14, P5, PT, R14, UR23, RZ ;  /* 0x000000170e0e7c10 */ /* 0x000fe4000ffbe0ff */
[----:B------:R-:W-:Y:S02]  /*07d0*/  @!P3 IADD3 R12, P1, PT, R2, UR28, RZ ;  /* 0x0000001c020cbc10 */ /* 0x000fe4000ff3e0ff */
[----:B------:R-:W-:Y:S01]  /*07e0*/  @!P4 IADD3.X R11, PT, PT, R0, UR27, RZ, P6, !PT ;  /* 0x0000001b000bcc10 */ /* 0x000fe2000b7fe4ff */
[----:B0-----:R-:W-:Y:S01]  /*07f0*/  IMAD.X R7, RZ, RZ, R15, P5 ;  /* 0x000000ffff077224 */ /* 0x001fe200028e060f */
[----:B------:R-:W-:Y:S02]  /*0800*/  IADD3 R6, P6, PT, R16, UR23, RZ ;  /* 0x0000001710067c10 */ /* 0x000fe4000ffde0ff */
[----:B------:R-:W-:Y:S01]  /*0810*/  @!P3 IADD3.X R13, PT, PT, R0, UR14, RZ, P1, !PT ;  /* 0x0000000e000dbc10 */ /* 0x000fe20008ffe4ff */
[----:B------:R-:W-:Y:S01]  /*0820*/  @!P4 STG.E.U8 desc[UR20][R10.64], R17 ;  /* 0x000000110a00c986 */ /* 0x000fe2000c101114 */
[----:B------:R-:W-:-:S02]  /*0830*/  LOP3.LUT R8, R8, R5, RZ, 0xfc, !PT ;  /* 0x0000000508087212 */ /* 0x000fc400078efcff */
[----:B------:R-:W-:Y:S01]  /*0840*/  ISETP.GE.U32.AND P1, PT, R14, UR35, PT ;  /* 0x000000230e007c0c */ /* 0x000fe2000bf26070 */
[----:B------:R0:W-:Y:S01]  /*0850*/  @!P3 STG.E.U8 desc[UR20][R12.64], R21 ;  /* 0x000000150c00b986 */ /* 0x0001e2000c101114 */
[----:B------:R-:W-:Y:S01]  /*0860*/  ISETP.GE.U32.AND P5, PT, R6, UR35, PT ;  /* 0x0000002306007c0c */ /* 0x000fe2000bfa6070 */
[----:B------:R-:W-:Y:S01]  /*0870*/  IMAD.X R6, RZ, RZ, R18, P6 ;  /* 0x000000ffff067224 */ /* 0x000fe200030e0612 */
[----:B------:R-:W-:Y:S02]  /*0880*/  @!P2 LOP3.LUT P4, RZ, R8, 0xff, RZ, 0xc0, !PT ;  /* 0x000000ff08ffa812 */ /* 0x000fe4000788c0ff */
[----:B------:R-:W-:Y:S02]  /*0890*/  ISETP.GE.AND.EX P0, PT, R15, UR36, PT, P0 ;  /* 0x000000240f007c0c */ /* 0x000fe4000bf06300 */
[----:B------:R-:W-:Y:S02]  /*08a0*/  ISETP.GE.AND.EX P1, PT, R7, UR36, PT, P1 ;  /* 0x0000002407007c0c */ /* 0x000fe4000bf26310 */
[----:B------:R-:W-:-:S02]  /*08b0*/  ISETP.GE.U32.AND P3, PT, R16, UR35, PT ;  /* 0x0000002310007c0c */ /* 0x000fc4000bf66070 */
[----:B------:R-:W-:Y:S02]  /*08c0*/  ISETP.GE.AND.EX P5, PT, R6, UR36, PT, P5 ;  /* 0x0000002406007c0c */ /* 0x000fe4000bfa6350 */
[C---:B------:R-:W-:Y:S02]  /*08d0*/  @!P2 IADD3 R8, P6, PT, R2.reuse, UR29, RZ ;  /* 0x0000001d0208ac10 */ /* 0x040fe4000ffde0ff */
[----:B------:R-:W-:Y:S02]  /*08e0*/  @!P2 SEL R15, RZ, 0x1, !P4 ;  /* 0x00000001ff0fa807 */ /* 0x000fe40006000000 */
[----:B------:R-:W-:Y:S02]  /*08f0*/  IADD3 R6, P4, PT, R2, UR33, RZ ;  /* 0x0000002102067c10 */ /* 0x000fe4000ff9e0ff */
[----:B------:R-:W-:Y:S02]  /*0900*/  ISETP.GE.AND.EX P3, PT, R18, UR36, PT, P3 ;  /* 0x0000002412007c0c */ /* 0x000fe4000bf66330 */
[----:B------:R-:W-:-:S02]  /*0910*/  @!P2 IADD3.X R9, PT, PT, R0, UR12, RZ, P6, !PT ;  /* 0x0000000c0009ac10 */ /* 0x000fc4000b7fe4ff */
[----:B------:R-:W-:Y:S02]  /*0920*/  PRMT R14, RZ, 0x7610, R14 ;  /* 0x00007610ff0e7816 */ /* 0x000fe4000000000e */
[----:B------:R-:W-:Y:S01]  /*0930*/  IADD3.X R7, PT, PT, R0, UR34, RZ, P4, !PT ;  /* 0x0000002200077c10 */ /* 0x000fe2000a7fe4ff */
[----:B------:R1:W-:Y:S01]  /*0940*/  @!P2 STG.E.U8 desc[UR20][R8.64], R15 ;  /* 0x0000000f0800a986 */ /* 0x0003e2000c101114 */
[C---:B0-----:R-:W-:Y:S02]  /*0950*/  @!P1 IADD3 R12, P2, PT, R2.reuse, UR32, RZ ;  /* 0x00000020020c9c10 */ /* 0x041fe4000ff5e0ff */
[----:B------:R-:W-:Y:S01]  /*0960*/  @!P5 IADD3 R18, P4, PT, R2, UR31, RZ ;  /* 0x0000001f0212dc10 */ /* 0x000fe2000ff9e0ff */
[----:B------:R-:W2:Y:S01]  /*0970*/  @!P0 LDG.E.U8 R14, desc[UR20][R6.64] ;  /* 0x00000014060e8981 */ /* 0x000ea2000c1e1100 */
[----:B------:R-:W-:Y:S02]  /*0980*/  PRMT R10, RZ, 0x7610, R10 ;  /* 0x00007610ff0a7816 */ /* 0x000fe4000000000a */
[----:B------:R-:W-:-:S02]  /*0990*/  @!P1 IADD3.X R13, PT, PT, R0, UR17, RZ, P2, !PT ;  /* 0x00000011000d9c10 */ /* 0x000fc400097fe4ff */
[----:B------:R-:W-:Y:S02]  /*09a0*/  PRMT R20, RZ, 0x7610, R20 ;  /* 0x00007610ff147816 */ /* 0x000fe40000000014 */
[----:B------:R-:W-:Y:S01]  /*09b0*/  @!P3 IADD3 R16, P2, PT, R2, UR30, RZ ;  /* 0x0000001e0210bc10 */ /* 0x000fe2000ff5e0ff */
[----:B------:R0:W3:Y:S01]  /*09c0*/  @!P1 LDG.E.U8 R10, desc[UR20][R12.64] ;  /* 0x000000140c0a9981 */ /* 0x0000e2000c1e1100 */
[C---:B------:R-:W-:Y:S02]  /*09d0*/  @!P5 IADD3.X R19, PT, PT, R0.reuse, UR7, RZ, P4, !PT ;  /* 0x000000070013dc10 */ /* 0x040fe4000a7fe4ff */
[----:B-1----:R-:W-:Y:S02]  /*09e0*/  PRMT R8, RZ, 0x7610, R8 ;  /* 0x00007610ff087816 */ /* 0x002fe40000000008 */
[----:B------:R-:W-:Y:S01]  /*09f0*/  @!P3 IADD3.X R17, PT, PT, R0, UR11, RZ, P2, !PT ;  /* 0x0000000b0011bc10 */ /* 0x000fe200097fe4ff */
[----:B------:R-:W4:Y:S04]  /*0a00*/  @!P5 LDG.E.U8 R20, desc[UR20][R18.64] ;  /* 0x000000141214d981 */ /* 0x000f28000c1e1100 */
[----:B------:R-:W5:Y:S01]  /*0a10*/  @!P3 LDG.E.U8 R8, desc[UR20][R16.64] ;  /* 0x000000141008b981 */ /* 0x000f62000c1e1100 */
[----:B------:R-:W-:-:S05]  /*0a20*/  IMAD.U32 R9, RZ, RZ, UR23 ;  /* 0x00000017ff097e24 */ /* 0x000fca000f8e00ff */
[----:B------:R-:W-:Y:S01]  /*0a30*/  IADD3 R9, P4, P5, R9, UR23, R4 ;  /* 0x0000001709097c10 */ /* 0x000fe2000fd9e004 */
[----:B------:R-:W-:-:S03]  /*0a40*/  IMAD.U32 R4, RZ, RZ, UR23 ;  /* 0x00000017ff047e24 */ /* 0x000fc6000f8e00ff */
[----:B------:R-:W-:Y:S02]  /*0a50*/  IADD3.X R11, PT, PT, RZ, RZ, R3, P4, P5 ;  /* 0x000000ffff0b7210 */ /* 0x000fe400027ea403 */
[----:B------:R-:W-:Y:S02]  /*0a60*/  IADD3 R4, P2, P1, R4, UR23, R9 ;  /* 0x0000001704047c10 */ /* 0x000fe4000f95e009 */
        /* <DEDUP_REMOVED lines=27> */
[----:B------:R-:W-:Y:S02]  /*0c20*/  @!P2 IADD3 R10, P6, PT, R2, UR31, RZ ;  /* 0x0000001f020aac10 */ /* 0x000fe4000ffde0ff */
[C---:B------:R-:W-:Y:S02]  /*0c30*/  @!P3 IADD3.X R5, PT, PT, R0.reuse, UR11, RZ, P0, !PT ;  /* 0x0000000b0005bc10 */ /* 0x040fe400087fe4ff */
[----:B------:R-:W-:Y:S02]  /*0c40*/  SEL R17, RZ, 0x1, !P5 ;  /* 0x00000001ff117807 */ /* 0x000fe40006800000 */
[----:B------:R-:W-:Y:S02]  /*0c50*/  @!P2 IADD3.X R11, PT, PT, R0, UR7, RZ, P6, !PT ;  /* 0x00000007000bac10 */ /* 0x000fe4000b7fe4ff */
[----:B------:R-:W-:Y:S01]  /*0c60*/  @!P2 SEL R9, RZ, 0x1, !P4 ;  /* 0x00000001ff09a807 */ /* 0x000fe20006000000 */
[----:B------:R0:W-:Y:S04]  /*0c70*/  @!P1 STG.E.U8 desc[UR20][R12.64], R15 ;  /* 0x0000000f0c009986 */ /* 0x0001e8000c101114 */
[----:B------:R0:W-:Y:S04]  /*0c80*/  @!P3 STG.E.U8 desc[UR20][R4.64], R17 ;  /* 0x000000110400b986 */ /* 0x0001e8000c101114 */
[----:B------:R0:W-:Y:S01]  /*0c90*/  @!P2 STG.E.U8 desc[UR20][R10.64], R9 ;  /* 0x000000090a00a986 */ /* 0x0001e2000c101114 */
[----:B------:R-:W-:-:S04]  /*0ca0*/  IADD3 R2, P0, PT, R2, UR24, RZ ;  /* 0x0000001802027c10 */ /* 0x000fc8000ff1e0ff */
[----:B------:R-:W-:Y:S01]  /*0cb0*/  IADD3.X R0, PT, PT, R0, UR25, RZ, P0, !PT ;  /* 0x0000001900007c10 */ /* 0x000fe200087fe4ff */
[----:B------:R-:W-:Y:S08]  /*0cc0*/  BRA.U UP0, `(.L_x_4571) ;  /* 0xfffffff500e47547 */ /* 0x000ff0000b83ffff */
.L_x_4570:
[----:B------:R-:W-:-:S04]  /*0cd0*/  ULOP3.LUT UR4, UR16, 0x1, URZ, 0xc0, !UPT ;  /* 0x0000000110047892 */ /* 0x000fc8000f8ec0ff */
[----:B------:R-:W-:-:S06]  /*0ce0*/  UISETP.NE.U32.AND UP0, UPT, UR4, 0x1, UPT ;  /* 0x000000010400788c */ /* 0x000fcc000bf05070 */
[----:B------:R-:W-:-:S13]  /*0cf0*/  PLOP3.LUT P0, PT, PT, PT, UP0, 0x80, 0x8 ;  /* 0x000000000008781c */ /* 0x000fda0003f0f008 */
[----:B------:R-:W-:Y:S05]  /*0d00*/  @!P0 EXIT ;  /* 0x000000000000894d */ /* 0x000fea0003800000 */
[----:B------:R-:W1:Y:S01]  /*0d10*/  S2R R8, SR_TID.X ;  /* 0x0000000000087919 */ /* 0x000e620000002100 */
[----:B0-----:R-:W-:Y:S02]  /*0d20*/  PRMT R10, RZ, 0x7610, R10 ;  /* 0x00007610ff0a7816 */ /* 0x001fe4000000000a */
        /* <DEDUP_REMOVED lines=9> */
[----:B------:R-:W-:-:S02]  /*0dc0*/  ISETP.GE.AND.EX P0, PT, R2, UR36, PT, P0 ;  /* 0x0000002402007c0c */ /* 0x000fc4000bf06300 */
[----:B------:R-:W-:Y:S01]  /*0dd0*/  IADD3.X R9, PT, PT, R2, UR38, RZ, P1, !PT ;  /* 0x0000002602097c10 */ /* 0x000fe20008ffe4ff */
[----:B------:R-:W-:Y:S01]  /*0de0*/  IMAD.X R2, RZ, RZ, R0, P5 ;  /* 0x000000ffff027224 */ /* 0x000fe200028e0600 */
[C---:B------:R-:W-:Y:S02]  /*0df0*/  IADD3 R4, P4, PT, R3.reuse, UR23, RZ ;  /* 0x0000001703047c10 */ /* 0x040fe4000ff9e0ff */
[----:B------:R-:W-:Y:S02]  /*0e00*/  ISETP.GE.U32.AND P3, PT, R3, UR35, PT ;  /* 0x0000002303007c0c */ /* 0x000fe4000bf66070 */
[----:B------:R-:W-:Y:S02]  /*0e10*/  IADD3 R6, P5, PT, R8, UR23, RZ ;  /* 0x0000001708067c10 */ /* 0x000fe4000ffbe0ff */
[----:B------:R-:W-:Y:S02]  /*0e20*/  ISETP.GE.AND.EX P2, PT, R0, UR36, PT, P2 ;  /* 0x0000002400007c0c */ /* 0x000fe4000bf46320 */
[----:B------:R-:W-:Y:S01]  /*0e30*/  ISETP.GE.AND.EX P3, PT, R2, UR36, PT, P3 ;  /* 0x0000002402007c0c */ /* 0x000fe2000bf66330 */
[----:B------:R-:W-:Y:S01]  /*0e40*/  IMAD.X R2, RZ, RZ, R2, P4 ;  /* 0x000000ffff027224 */ /* 0x000fe200020e0602 */
[----:B------:R-:W-:-:S02]  /*0e50*/  PRMT R0, RZ, 0x7610, R0 ;  /* 0x00007610ff007816 */ /* 0x000fc40000000000 */
[----:B------:R-:W-:Y:S01]  /*0e60*/  ISETP.GE.U32.AND P1, PT, R4, UR35, PT ;  /* 0x0000002304007c0c */ /* 0x000fe2000bf26070 */
[----:B------:R-:W-:Y:S01]  /*0e70*/  IMAD.X R7, RZ, RZ, R9, P5 ;  /* 0x000000ffff077224 */ /* 0x000fe200028e0609 */
[----:B------:R-:W-:Y:S02]  /*0e80*/  IADD3 R4, P4, PT, R6, UR23, RZ ;  /* 0x0000001706047c10 */ /* 0x000fe4000ff9e0ff */
[----:B------:R-:W-:Y:S01]  /*0e90*/  ISETP.GE.AND.EX P1, PT, R2, UR36, PT, P1 ;  /* 0x0000002402007c0c */ /* 0x000fe2000bf26310 */
[----:B------:R-:W2:Y:S02]  /*0ea0*/  @!P0 LDG.E.U8 R0, desc[UR20][R8.64] ;  /* 0x0000001408008981 */ /* 0x000ea4000c1e1100 */
[----:B------:R-:W-:Y:S01]  /*0eb0*/  IMAD.X R5, RZ, RZ, R7, P4 ;  /* 0x000000ffff057224 */ /* 0x000fe200020e0607 */
[----:B------:R-:W-:Y:S01]  /*0ec0*/  IADD3 R2, P4, PT, R4, UR23, RZ ;  /* 0x0000001704027c10 */ /* 0x000fe2000ff9e0ff */
[----:B------:R-:W3:Y:S01]  /*0ed0*/  @!P2 LDG.E.U8 R10, desc[UR20][R6.64] ;  /* 0x00000014060aa981 */ /* 0x000ee2000c1e1100 */
[----:B------:R-:W-:-:S03]  /*0ee0*/  PRMT R12, RZ, 0x7610, R12 ;  /* 0x00007610ff0c7816 */ /* 0x000fc6000000000c */
[----:B------:R-:W-:Y:S01]  /*0ef0*/  IMAD.X R3, RZ, RZ, R5, P4 ;  /* 0x000000ffff037224 */ /* 0x000fe200020e0605 */
[----:B------:R-:W4:Y:S04]  /*0f00*/  @!P3 LDG.E.U8 R11, desc[UR20][R4.64] ;  /* 0x00000014040bb981 */ /* 0x000f28000c1e1100 */
[----:B------:R-:W5:Y:S01]  /*0f10*/  @!P1 LDG.E.U8 R12, desc[UR20][R2.64] ;  /* 0x00000014020c9981 */ /* 0x000f62000c1e1100 */
[----:B------:R-:W0:Y:S02]  /*0f20*/  LDC.S8 R13, c[0x0][0x10aa] ;  /* 0x00042a80ff0d7b82 */ /* 0x000e240000000200 */
[----:B0-----:R-:W-:-:S04]  /*0f30*/  PRMT R15, R13, 0x7710, RZ ;  /* 0x000077100d0f7816 */ /* 0x001fc800000000ff */
[----:B--2---:R-:W-:-:S04]  /*0f40*/  LOP3.LUT R0, R0, R15, RZ, 0xfc, !PT ;  /* 0x0000000f00007212 */ /* 0x004fc800078efcff */
[----:B------:R-:W-:Y:S02]  /*0f50*/  @!P0 LOP3.LUT P5, RZ, R0, 0xff, RZ, 0xc0, !PT ;  /* 0x000000ff00ff8812 */ /* 0x000fe400078ac0ff */
[--C-:B---3--:R-:W-:Y:S02]  /*0f60*/  LOP3.LUT P4, RZ, R10, 0xff, R15.reuse, 0xc8, !PT ;  /* 0x000000ff0aff7812 */ /* 0x108fe4000788c80f */
[----:B------:R-:W-:Y:S02]  /*0f70*/  @!P0 SEL R13, RZ, 0x1, !P5 ;  /* 0x00000001ff0d8807 */ /* 0x000fe40006800000 */
[----:B----4-:R-:W-:Y:S02]  /*0f80*/  LOP3.LUT P5, RZ, R11, 0xff, R15, 0xc8, !PT ;  /* 0x000000ff0bff7812 */ /* 0x010fe400078ac80f */
[----:B------:R-:W-:Y:S01]  /*0f90*/  SEL R11, RZ, 0x1, !P4 ;  /* 0x00000001ff0b7807 */ /* 0x000fe20006000000 */
[----:B------:R0:W-:Y:S01]  /*0fa0*/  @!P0 STG.E.U8 desc[UR20][R8.64], R13 ;  /* 0x0000000d08008986 */ /* 0x0001e2000c101114 */
[----:B-----5:R-:W-:-:S02]  /*0fb0*/  LOP3.LUT R12, R12, R15, RZ, 0xfc, !PT ;  /* 0x0000000f0c0c7212 */ /* 0x020fc400078efcff */
[----:B------:R-:W-:Y:S01]  /*0fc0*/  SEL R15, RZ, 0x1, !P5 ;  /* 0x00000001ff0f7807 */ /* 0x000fe20006800000 */
[----:B------:R0:W-:Y:S04]  /*0fd0*/  @!P2 STG.E.U8 desc[UR20][R6.64], R11 ;  /* 0x0000000b0600a986 */ /* 0x0001e8000c101114 */
[----:B------:R0:W-:Y:S01]  /*0fe0*/  @!P3 STG.E.U8 desc[UR20][R4.64], R15 ;  /* 0x0000000f0400b986 */ /* 0x0001e2000c101114 */
[----:B------:R-:W-:Y:S05]  /*0ff0*/  @P1 EXIT ;  /* 0x000000000000194d */ /* 0x000fea0003800000 */
[----:B------:R-:W-:-:S04]  /*1000*/  LOP3.LUT P0, RZ, R12, 0xff, RZ, 0xc0, !PT ;  /* 0x000000ff0cff7812 */ /* 0x000fc8000780c0ff */
[----:B0-----:R-:W-:-:S05]  /*1010*/  SEL R5, RZ, 0x1, !P0 ;  /* 0x00000001ff057807 */ /* 0x001fca0004000000 */
[----:B------:R-:W-:Y:S01]  /*1020*/  STG.E.U8 desc[UR20][R2.64], R5 ;  /* 0x0000000502007986 */ /* 0x000fe2000c101114 */
[----:B------:R-:W-:Y:S05]  /*1030*/  EXIT ;  /* 0x000000000000794d */ /* 0x000fea0003800000 */
.L_x_4569:
        /* <DEDUP_REMOVED lines=9> */
.L_x_4572:
[----:B------:R-:W-:-:S04]  /*10d0*/  LEA R2, P0, R8, UR37, 0x2 ;  /* 0x0000002508027c11 */ /* 0x000fc8000f8010ff */
[----:B------:R-:W-:-:S05]  /*10e0*/  LEA.HI.X R3, R8, UR38, R9, 0x2, P0 ;  /* 0x0000002608037c11 */ /* 0x000fca00080f1409 */
        /* <DEDUP_REMOVED lines=12> */
[----:B------:R-:W-:Y:S02]  /*11b0*/  SEL R5, RZ, 0x1, !P2 ;  /* 0x00000001ff057807 */ /* 0x000fe40005000000 */
[----:B------:R-:W-:Y:S02]  /*11c0*/  PRMT R7, R7, 0x3340, R4 ;  /* 0x0000334007077816 */ /* 0x000fe40000000004 */
[----:B------:R-:W-:Y:S02]  /*11d0*/  PRMT R0, R5, 0x3340, R0 ;  /* 0x0000334005007816 */ /* 0x000fe40000000000 */
[----:B------:R-:W-:Y:S02]  /*11e0*/  IADD3 R8, P0, PT, R8, UR4, RZ ;  /* 0x0000000408087c10 */ /* 0x000fe4000ff1e0ff */
        /* <DEDUP_REMOVED lines=11> */
        .weak           $__internal_119_$__cuda_sm20_div_u16
        .type           $__internal_119_$__cuda_sm20_div_u16,@function
        .size           $__internal_119_$__cuda_sm20_div_u16,(.L_x_4895 - $__internal_119_$__cuda_sm20_div_u16)
$__internal_119_$__cuda_sm20_div_u16:
        /* <DEDUP_REMOVED lines=19> */
[----:B------:R-:W-:Y:S05]  /*13d0*/  RET.REL.NODEC R4 `(_ZN2at6native57_GLOBAL__N__f3eca4a2_24_ForeachBinaryOpScalar_cu_86b9896c25multi_tensor_apply_kernelINS1_18TensorListMetadataILi1EEENS1_21BinaryOpScalarFunctorIbLi1ELi1ELi0EEEJSt4plusIbEbEEEvT_T0_DpT1_) ;  /* 0xffffffec04087950 */ /* 0x000fea0003c3ffff */
.L_x_4573:
        /* <DEDUP_REMOVED lines=10> */
.L_x_4895:


//--------------------- .text._ZN2at6native57_GLOBAL__N__f3eca4a2_24_ForeachBinaryOpScalar_cu_86b9896c25multi_tensor_apply_kernelINS1_18TensorListMetadataILi1EEENS1_21BinaryOpScalarFunctorIN3c107complexIfEELi1ELi1ELi0EEEJSt4plusIS8_ES8_EEEvT_T0_DpT1_ --------------------------
	.section	.text._ZN2at6native57_GLOBAL__N__f3eca4a2_24_ForeachBinaryOpScalar_cu_86b9896c25multi_tensor_apply_kernelINS1_18TensorListMetadataILi1EEENS1_21BinaryOpScalarFunctorIN3c107complexIfEELi1ELi1ELi0EEEJSt4plusIS8_ES8_EEEvT_T0_DpT1_,"ax",@progbits
	.align	128
.text._ZN2at6native57_GLOBAL__N__f3eca4a2_24_ForeachBinaryOpScalar_cu_86b9896c25multi_tensor_apply_kernelINS1_18TensorListMetadataILi1EEENS1_21BinaryOpScalarFunctorIN3c107complexIfEELi1ELi1ELi0EEEJSt4plusIS8_ES8_EEEvT_T0_DpT1_:
        .type           _ZN2at6native57_GLOBAL__N__f3eca4a2_24_ForeachBinaryOpScalar_cu_86b9896c25multi_tensor_apply_kernelINS1_18TensorListMetadataILi1EEENS1_21BinaryOpScalarFunctorIN3c107complexIfEELi1ELi1ELi0EEEJSt4plusIS8_ES8_EEEvT_T0_DpT1_,@function
        .size           _ZN2at6native57_GLOBAL__N__f3eca4a2_24_ForeachBinaryOpScalar_cu_86b9896c25multi_tensor_apply_kernelINS1_18TensorListMetadataILi1EEENS1_21BinaryOpScalarFunctorIN3c107complexIfEELi1ELi1ELi0EEEJSt4plusIS8_ES8_EEEvT_T0_DpT1_,(.L_x_4897 - _ZN2at6native57_GLOBAL__N__f3eca4a2_24_ForeachBinaryOpScalar_cu_86b9896c25multi_tensor_apply_kernelINS1_18TensorListMetadataILi1EEENS1_21BinaryOpScalarFunctorIN3c107complexIfEELi1ELi1ELi0EEEJSt4plusIS8_ES8_EEEvT_T0_DpT1_)
        .other          _ZN2at6native57_GLOBAL__N__f3eca4a2_24_ForeachBinaryOpScalar_cu_86b9896c25multi_tensor_apply_kernelINS1_18TensorListMetadataILi1EEENS1_21BinaryOpScalarFunctorIN3c107complexIfEELi1ELi1ELi0EEEJSt4plusIS8_ES8_EEEvT_T0_DpT1_,@"STO_CUDA_ENTRY STV_DEFAULT"
_ZN2at6native57_GLOBAL__N__f3eca4a2_24_ForeachBinaryOpScalar_cu_86b9896c25multi_tensor_apply_kernelINS1_18TensorListMetadataILi1EEENS1_21BinaryOpScalarFunctorIN3c107complexIfEELi1ELi1ELi0EEEJSt4plusIS8_ES8_EEEvT_T0_DpT1_:
        /* <DEDUP_REMOVED lines=36> */
[----:B------:R-:W-:Y:S05]  /*0240*/  CALL.REL.NOINC `($__internal_120_$__cuda_sm20_div_u16) ;  /* 0x0000000c009c7944 */ /* 0x000fea0003c00000 */
        /* <DEDUP_REMOVED lines=12> */
.L_x_4580:
        /* <DEDUP_REMOVED lines=50> */
[----:B--2---:R-:W-:Y:S01]  /*0630*/  @!P0 FADD.FTZ R12, R12, R20 ;  /* 0x000000140c0c8221 */ /* 0x004fe20000010000 */
[----:B------:R-:W-:Y:S02]  /*0640*/  @!P0 FADD.FTZ R13, R13, R21 ;  /* 0x000000150d0d8221 */ /* 0x000fe40000010000 */
[----:B------:R-:W2:Y:S03]  /*0650*/  @!P1 LDC.64 R20, c[0x0][0x10b0] ;  /* 0x00042c00ff149b82 */ /* 0x000ea60000000a00 */
[----:B------:R4:W-:Y:S01]  /*0660*/  @!P0 STG.E.64 desc[UR12][R8.64], R12 ;  /* 0x0000000c08008986 */ /* 0x0009e2000c101b0c */
[----:B------:R-:W-:Y:S01]  /*0670*/  IADD3 R24, P0, PT, R25, R24, RZ ;  /* 0x0000001819187210 */ /* 0x000fe20007f1e0ff */
[----:B---3--:R-:W-:Y:S01]  /*0680*/  @!P3 FADD.FTZ R17, R17, R23 ;  /* 0x000000171111b221 */ /* 0x008fe20000010000 */
[----:B------:R-:W-:-:S03]  /*0690*/  @!P3 FADD.FTZ R16, R16, R22 ;  /* 0x000000161010b221 */ /* 0x000fc60000010000 */
        /* <DEDUP_REMOVED lines=9> */
[----:B--2---:R-:W-:Y:S01]  /*0730*/  @!P1 FADD.FTZ R18, R18, R20 ;  /* 0x0000001412129221 */ /* 0x004fe20000010000 */
[----:B------:R-:W-:Y:S01]  /*0740*/  @!P1 IADD3.X R23, PT, PT, R7, R9, R7, P5, P6 ;  /* 0x0000000907179210 */ /* 0x000fe20002fec407 */
[----:B------:R-:W-:-:S05]  /*0750*/  @!P1 FADD.FTZ R19, R19, R21 ;  /* 0x0000001513139221 */ /* 0x000fca0000010000 */
        /* <DEDUP_REMOVED lines=14> */
[----:B-1---5:R-:W-:Y:S01]  /*0840*/  FADD.FTZ R10, R10, UR18 ;  /* 0x000000120a0a7e21 */ /* 0x022fe20008010000 */
[----:B------:R-:W-:Y:S02]  /*0850*/  FADD.FTZ R11, R11, UR19 ;  /* 0x000000130b0b7e21 */ /* 0x000fe40008010000 */
[----:B------:R-:W-:Y:S02]  /*0860*/  IADD3 R8, P6, PT, R6, R19, RZ ;  /* 0x0000001306087210 */ /* 0x000fe40007fde0ff */
[----:B------:R-:W-:-:S05]  /*0870*/  IADD3.X R18, PT, PT, R7, R9, R7, P1, P2 ;  /* 0x0000000907127210 */ /* 0x000fca0000fe4407 */
[----:B------:R-:W-:-:S05]  /*0880*/  IMAD.X R9, R7, 0x1, R18, P6 ;  /* 0x0000000107097824 */ /* 0x000fca00030e0612 */
[----:B------:R0:W-:Y:S02]  /*0890*/  STG.E.64 desc[UR12][R8.64], R10 ;  /* 0x0000000a08007986 */ /* 0x0001e4000c101b0c */
.L_x_4577:
[----:B-1----:R-:W-:Y:S05]  /*08a0*/  BSYNC.RECONVERGENT B0 ;  /* 0x0000000000007941 */ /* 0x002fea0003800200 */
.L_x_4576:
        /* <DEDUP_REMOVED lines=18> */
[----:B------:R-:W-:Y:S01]  /*09d0*/  FADD.FTZ R16, R16, UR18 ;  /* 0x0000001210107e21 */ /* 0x000fe20008010000 */
[----:B------:R-:W-:Y:S02]  /*09e0*/  FADD.FTZ R17, R17, UR19 ;  /* 0x0000001311117e21 */ /* 0x000fe40008010000 */
[----:B------:R-:W-:Y:S02]  /*09f0*/  LEA.HI.X R5, R4, UR7, R5, 0x3, P0 ;  /* 0x0000000704057c11 */ /* 0x000fe400080f1c05 */
[----:B------:R-:W-:-:S04]  /*0a00*/  LEA R4, P0, R12, R13, 0x3 ;  /* 0x0000000d0c047211 */ /* 0x000fc800078018ff */
[----:B------:R-:W-:-:S05]  /*0a10*/  LEA.HI.X R5, R12, R5, RZ, 0x3, P0 ;  /* 0x000000050c057211 */ /* 0x000fca00000f1cff */
[----:B------:R1:W-:Y:S04]  /*0a20*/  STG.E.64 desc[UR12][R4.64], R16 ;  /* 0x0000001004007986 */ /* 0x0003e8000c101b0c */
.L_x_4579:
[----:B------:R-:W-:Y:S05]  /*0a30*/  BSYNC.RECONVERGENT B0 ;  /* 0x0000000000007941 */ /* 0x000fea0003800200 */
.L_x_4578:
        /* <DEDUP_REMOVED lines=9> */
[----:B-1---5:R-:W-:Y:S01]  /*0ad0*/  @!P5 FADD.FTZ R10, R10, R16 ;  /* 0x000000100a0ad221 */ /* 0x022fe20000010000 */
[----:B------:R-:W-:-:S05]  /*0ae0*/  @!P5 FADD.FTZ R11, R11, R17 ;  /* 0x000000110b0bd221 */ /* 0x000fca0000010000 */
[----:B------:R4:W-:Y:S01]  /*0af0*/  @!P5 STG.E.64 desc[UR12][R14.64], R10 ;  /* 0x0000000a0e00d986 */ /* 0x0009e2000c101b0c */
[----:B--2---:R-:W-:Y:S01]  /*0b00*/  @!P4 FADD.FTZ R8, R8, R22 ;  /* 0x000000160808c221 */ /* 0x004fe20000010000 */
[----:B------:R-:W-:-:S05]  /*0b10*/  @!P4 FADD.FTZ R9, R9, R23 ;  /* 0x000000170909c221 */ /* 0x000fca0000010000 */
[----:B------:R4:W-:Y:S01]  /*0b20*/  @!P4 STG.E.64 desc[UR12][R6.64], R8 ;  /* 0x000000080600c986 */ /* 0x0009e2000c101b0c */
[----:B---3--:R-:W-:Y:S01]  /*0b30*/  @!P3 FADD.FTZ R4, R20, R4 ;  /* 0x000000041404b221 */ /* 0x008fe20000010000 */
[----:B------:R-:W-:-:S05]  /*0b40*/  @!P3 FADD.FTZ R5, R21, R5 ;  /* 0x000000051505b221 */ /* 0x000fca0000010000 */
[----:B------:R4:W-:Y:S01]  /*0b50*/  @!P3 STG.E.64 desc[UR12][R18.64], R4 ;  /* 0x000000041200b986 */ /* 0x0009e2000c101b0c */
[----:B------:R-:W-:Y:S05]  /*0b60*/  BRA.U UP0, `(.L_x_4580) ;  /* 0xfffffff500e87547 */ /* 0x000fea000b83ffff */
.L_x_4575:
        /* <DEDUP_REMOVED lines=41> */
[----:B0-----:R-:W-:Y:S01]  /*0e00*/  FADD.FTZ R8, R8, UR4 ;  /* 0x0000000408087e21 */ /* 0x001fe20008010000 */
[----:B------:R-:W-:Y:S01]  /*0e10*/  FADD.FTZ R9, R9, UR5 ;  /* 0x0000000509097e21 */ /* 0x000fe20008010000 */
[----:B--2---:R-:W-:Y:S01]  /*0e20*/  FADD.FTZ R12, R12, UR4 ;  /* 0x000000040c0c7e21 */ /* 0x004fe20008010000 */
[----:B------:R-:W-:Y:S01]  /*0e30*/  FADD.FTZ R13, R13, UR5 ;  /* 0x000000050d0d7e21 */ /* 0x000fe20008010000 */
[----:B---3--:R-:W-:Y:S01]  /*0e40*/  FADD.FTZ R14, R14, UR4 ;  /* 0x000000040e0e7e21 */ /* 0x008fe20008010000 */
[----:B------:R-:W-:Y:S01]  /*0e50*/  FADD.FTZ R15, R15, UR5 ;  /* 0x000000050f0f7e21 */ /* 0x000fe20008010000 */
[----:B------:R0:W-:Y:S04]  /*0e60*/  @!P2 STG.E.64 desc[UR12][R2.64], R8 ;  /* 0x000000080200a986 */ /* 0x0001e8000c101b0c */
[----:B------:R0:W-:Y:S01]  /*0e70*/  @!P3 STG.E.64 desc[UR12][R4.64], R12 ;  /* 0x0000000c0400b986 */ /* 0x0001e2000c101b0c */
[----:B----4-:R-:W-:Y:S01]  /*0e80*/  FADD.FTZ R16, R16, UR4 ;  /* 0x0000000410107e21 */ /* 0x010fe20008010000 */
[----:B------:R-:W-:-:S02]  /*0e90*/  FADD.FTZ R17, R17, UR5 ;  /* 0x0000000511117e21 */ /* 0x000fc40008010000 */
[----:B------:R0:W-:Y:S01]  /*0ea0*/  @!P0 STG.E.64 desc[UR12][R6.64], R14 ;  /* 0x0000000e06008986 */ /* 0x0001e2000c101b0c */
[----:B------:R-:W-:Y:S05]  /*0eb0*/  @P1 EXIT ;  /* 0x000000000000194d */ /* 0x000fea0003800000 */
[----:B------:R-:W-:Y:S01]  /*0ec0*/  STG.E.64 desc[UR12][R10.64], R16 ;  /* 0x000000100a007986 */ /* 0x000fe2000c101b0c */
[----:B------:R-:W-:Y:S05]  /*0ed0*/  EXIT ;  /* 0x000000000000794d */ /* 0x000fea0003800000 */
.L_x_4574:
        /* <DEDUP_REMOVED lines=8> */
.L_x_4581:
        /* <DEDUP_REMOVED lines=22> */
        .weak           $__internal_120_$__cuda_sm20_div_u16
        .type           $__internal_120_$__cuda_sm20_div_u16,@function
        .size           $__internal_120_$__cuda_sm20_div_u16,(.L_x_4897 - $__internal_120_$__cuda_sm20_div_u16)
$__internal_120_$__cuda_sm20_div_u16:
        /* <DEDUP_REMOVED lines=19> */
[----:B------:R-:W-:Y:S05]  /*11f0*/  RET.REL.NODEC R2 `(_ZN2at6native57_GLOBAL__N__f3eca4a2_24_ForeachBinaryOpScalar_cu_86b9896c25multi_tensor_apply_kernelINS1_18TensorListMetadataILi1EEENS1_21BinaryOpScalarFunctorIN3c107complexIfEELi1ELi1ELi0EEEJSt4plusIS8_ES8_EEEvT_T0_DpT1_) ;  /* 0xffffffec02807950 */ /* 0x000fea0003c3ffff */
.L_x_4582:
        /* <DEDUP_REMOVED lines=16> */
.L_x_4897:


//--------------------- .text._ZN2at6native57_GLOBAL__N__f3eca4a2_24_ForeachBinaryOpScalar_cu_86b9896c25multi_tensor_apply_kernelINS1_18TensorListMetadataILi1EEENS1_21BinaryOpScalarFunctorIN3c107complexIdEELi1ELi1ELi0EEEJSt4plusIS8_ES8_EEEvT_T0_DpT1_ --------------------------
	.section	.text._ZN2at6native57_GLOBAL__N__f3eca4a2_24_ForeachBinaryOpScalar_cu_86b9896c25multi_tensor_apply_kernelINS1_18TensorListMetadataILi1EEENS1_21BinaryOpScalarFunctorIN3c107complexIdEELi1ELi1ELi0EEEJSt4plusIS8_ES8_EEEvT_T0_DpT1_,"ax",@progbits
	.align	128
.text._ZN2at6native57_GLOBAL__N__f3eca4a2_24_ForeachBinaryOpScalar_cu_86b9896c25multi_tensor_apply_kernelINS1_18TensorListMetadataILi1EEENS1_21BinaryOpScalarFunctorIN3c107complexIdEELi1ELi1ELi0EEEJSt4plusIS8_ES8_EEEvT_T0_DpT1_:
        .type           _ZN2at6native57_GLOBAL__N__f3eca4a2_24_ForeachBinaryOpScalar_cu_86b9896c25multi_tensor_apply_kernelINS1_18TensorListMetadataILi1EEENS1_21BinaryOpScalarFunctorIN3c107complexIdEELi1ELi1ELi0EEEJSt4plusIS8_ES8_EEEvT_T0_DpT1_,@function
        .size           _ZN2at6native57_GLOBAL__N__f3eca4a2_24_ForeachBinaryOpScalar_cu_86b9896c25multi_tensor_apply_kernelINS1_18TensorListMetadataILi1EEENS1_21BinaryOpScalarFunctorIN3c107complexIdEELi1ELi1ELi0EEEJSt4plusIS8_ES8_EEEvT_T0_DpT1_,(.L_x_4899 - _ZN2at6native57_GLOBAL__N__f3eca4a2_24_ForeachBinaryOpScalar_cu_86b9896c25multi_tensor_apply_kernelINS1_18TensorListMetadataILi1EEENS1_21BinaryOpScalarFunctorIN3c107complexIdEELi1ELi1ELi0EEEJSt4plusIS8_ES8_EEEvT_T0_DpT1_)
        .other          _ZN2at6native57_GLOBAL__N__f3eca4a2_24_ForeachBinaryOpScalar_cu_86b9896c25multi_tensor_apply_kernelINS1_18TensorListMetadataILi1EEENS1_21BinaryOpScalarFunctorIN3c107complexIdEELi1ELi1ELi0EEEJSt4plusIS8_ES8_EEEvT_T0_DpT1_,@"STO_CUDA_ENTRY STV_DEFAULT"
_ZN2at6native57_GLOBAL__N__f3eca4a2_24_ForeachBinaryOpScalar_cu_86b9896c25multi_tensor_apply_kernelINS1_18TensorListMetadataILi1EEENS1_21BinaryOpScalarFunctorIN3c107complexIdEELi1ELi1ELi0EEEJSt4plusIS8_ES8_EEEvT_T0_DpT1_:
        /* <DEDUP_REMOVED lines=36> */
[----:B------:R-:W-:Y:S05]  /*0240*/  CALL.REL.NOINC `($__internal_121_$__cuda_sm20_div_u16) ;  /* 0x0000001000187944 */ /* 0x000fea0003c00000 */
        /* <DEDUP_REMOVED lines=14> */
.L_x_4591:
        /* <DEDUP_REMOVED lines=38> */
[----:B--2---:R-:W-:Y:S01]  /*0590*/  @!P0 DADD R14, R14, R16 ;  /* 0x000000000e0e8229 */ /* 0x004fe20000000010 */
[----:B------:R-:W-:Y:S01]  /*05a0*/  CS2R R16, SRZ ;  /* 0x0000000000107805 */ /* 0x000fe2000001ff00 */
[----:B0-----:R-:W-:Y:S01]  /*05b0*/  @!P0 DADD R12, R12, R8 ;  /* 0x000000000c0c8229 */ /* 0x001fe20000000008 */
        /* <DEDUP_REMOVED lines=9> */
[----:B----4-:R-:W-:-:S03]  /*0650*/  @!P2 DADD R4, R4, R12 ;  /* 0x000000000404a229 */ /* 0x010fc6000000000c */
[----:B------:R-:W-:-:S04]  /*0660*/  IMAD.U32 R12, RZ, RZ, UR14 ;  /* 0x0000000eff0c7e24 */ /* 0x000fc8000f8e00ff */
[----:B------:R-:W-:-:S05]  /*0670*/  IMAD.SHL.U32 R12, R12, 0x4, RZ ;  /* 0x000000040c0c7824 */ /* 0x000fca00078e00ff */
[----:B------:R-:W-:Y:S01]  /*0680*/  IADD3 R13, P0, PT, R12, R22, RZ ;  /* 0x000000160c0d7210 */ /* 0x000fe20007f1e0ff */
[----:B--2---:R-:W-:Y:S01]  /*0690*/  @!P3 DADD R16, R16, R26 ;  /* 0x000000001010b229 */ /* 0x004fe2000000001a */
[----:B------:R-:W2:Y:S01]  /*06a0*/  LDC.64 R26, c[0x0][0x10b8] ;  /* 0x00042e00ff1a7b82 */ /* 0x000ea20000000a00 */
[----:B0-----:R-:W-:-:S07]  /*06b0*/  @!P3 DADD R18, R18, R14 ;  /* 0x000000001212b229 */ /* 0x001fce000000000e */
[----:B------:R0:W-:Y:S01]  /*06c0*/  @!P3 STG.E.128 desc[UR12][R24.64], R16 ;  /* 0x000000101800b986 */ /* 0x0001e2000c101d0c */
[----:B------:R-:W3:Y:S08]  /*06d0*/  LDC.64 R14, c[0x0][0x10b8] ;  /* 0x00042e00ff0e7b82 */ /* 0x000ef00000000a00 */
[----:B0-----:R-:W0:Y:S01]  /*06e0*/  LDC.64 R16, c[0x0][0x10b0] ;  /* 0x00042c00ff107b82 */ /* 0x001e220000000a00 */
[----:B--2---:R-:W-:Y:S01]  /*06f0*/  @!P2 DADD R6, R6, R26 ;  /* 0x000000000606a229 */ /* 0x004fe2000000001a */
[----:B------:R-:W-:-:S06]  /*0700*/  IMAD.X R26, RZ, RZ, R20, P4 ;  /* 0x000000ffff1a7224 */ /* 0x000fcc00020e0614 */
[----:B------:R2:W-:Y:S01]  /*0710*/  @!P2 STG.E.128 desc[UR12][R28.64], R4 ;  /* 0x000000041c00a986 */ /* 0x0005e2000c101d0c */
[----:B------:R-:W-:Y:S01]  /*0720*/  IADD3 R27, P2, PT, R13, UR14, RZ ;  /* 0x0000000e0d1b7c10 */ /* 0x000fe2000ff5e0ff */
[----:B------:R-:W-:Y:S02]  /*0730*/  IMAD.X R26, RZ, RZ, R26, P0 ;  /* 0x000000ffff1a7224 */ /* 0x000fe400000e061a */
[----:B------:R-:W-:Y:S01]  /*0740*/  @!P1 IMAD.WIDE.U32 R18, R23, 0x10, R24 ;  /* 0x0000001017129825 */ /* 0x000fe200078e0018 */
[----:B---3--:R-:W-:Y:S01]  /*0750*/  @!P1 DADD R10, R10, R14 ;  /* 0x000000000a0a9229 */ /* 0x008fe2000000000e */
[----:B------:R-:W-:Y:S01]  /*0760*/  ISETP.GE.U32.AND P0, PT, R27, UR15, PT ;  /* 0x0000000f1b007c0c */ /* 0x000fe2000bf06070 */
[----:B0-----:R-:W-:Y:S01]  /*0770*/  @!P1 DADD R8, R8, R16 ;  /* 0x0000000008089229 */ /* 0x001fe20000000010 */
        /* <DEDUP_REMOVED lines=40> */
[----:B--2---:R-:W-:-:S02]  /*0a00*/  @!P0 DADD R16, R16, R28 ;  /* 0x0000000010108229 */ /* 0x004fc4000000001c */
[----:B0-----:R-:W-:Y:S01]  /*0a10*/  @!P0 DADD R18, R18, R26 ;  /* 0x0000000012128229 */ /* 0x001fe2000000001a */
[----:B------:R-:W-:Y:S10]  /*0a20*/  @P1 BRA `(.L_x_4586) ;  /* 0x0000000000201947 */ /* 0x000ff40003800000 */
[----:B------:R-:W-:Y:S01]  /*0a30*/  IMAD.IADD R25, R3, 0x1, R0 ;  /* 0x0000000103197824 */ /* 0x000fe200078e0200 */
[----:B-1---5:R-:W-:Y:S02]  /*0a40*/  DADD R12, R12, UR20 ;  /* 0x000000140c0c7e29 */ /* 0x022fe40008000000 */
[----:B------:R-:W-:Y:S02]  /*0a50*/  DADD R14, R14, UR22 ;  /* 0x000000160e0e7e29 */ /* 0x000fe40008000000 */
[----:B------:R-:W-:-:S04]  /*0a60*/  LEA R24, P1, R25, UR6, 0x4 ;  /* 0x0000000619187c11 */ /* 0x000fc8000f8220ff */
[----:B------:R-:W-:Y:S02]  /*0a70*/  LEA.HI.X R20, R25, UR7, R20, 0x4, P1 ;  /* 0x0000000719147c11 */ /* 0x000fe400088f2414 */
[----:B------:R-:W-:-:S04]  /*0a80*/  LEA R24, P1, R21, R24, 0x4 ;  /* 0x0000001815187211 */ /* 0x000fc800078220ff */
[----:B------:R-:W-:-:S05]  /*0a90*/  LEA.HI.X R25, R21, R20, RZ, 0x4, P1 ;  /* 0x0000001415197211 */ /* 0x000fca00008f24ff */
[----:B------:R0:W-:Y:S04]  /*0aa0*/  STG.E.128 desc[UR12][R24.64], R12 ;  /* 0x0000000c18007986 */ /* 0x0001e8000c101d0c */
.L_x_4586:
[----:B-1----:R-:W-:Y:S05]  /*0ab0*/  BSYNC.RECONVERGENT B0 ;  /* 0x0000000000007941 */ /* 0x002fea0003800200 */
.L_x_4585:
[----:B------:R-:W-:Y:S04]  /*0ac0*/  BSSY.RECONVERGENT B0, `(.L_x_4587) ;  /* 0x000000b000007945 */ /* 0x000fe80003800200 */
[----:B------:R-:W-:Y:S05]  /*0ad0*/  @P3 BRA `(.L_x_4588) ;  /* 0x0000000000243947 */ /* 0x000fea0003800000 */
[----:B0----5:R-:W-:Y:S01]  /*0ae0*/  IADD3 R12, P1, P3, R0, UR14, R3 ;  /* 0x0000000e000c7c10 */ /* 0x021fe2000fb3e003 */
[----:B------:R-:W-:Y:S02]  /*0af0*/  DADD R8, R8, UR20 ;  /* 0x0000001408087e29 */ /* 0x000fe40008000000 */
[----:B------:R-:W-:Y:S01]  /*0b00*/  DADD R10, R10, UR22 ;  /* 0x000000160a0a7e29 */ /* 0x000fe20008000000 */
[----:B------:R-:W-:Y:S02]  /*0b10*/  IADD3 R13, P4, PT, R21, R12, RZ ;  /* 0x0000000c150d7210 */ /* 0x000fe40007f9e0ff */
[----:B------:R-:W-:Y:S02]  /*0b20*/  IADD3.X R14, PT, PT, RZ, R2, RZ, P1, P3 ;  /* 0x00000002ff0e7210 */ /* 0x000fe40000fe64ff */
[----:B------:R-:W-:-:S03]  /*0b30*/  LEA R12, P1, R13, UR6, 0x4 ;  /* 0x000000060d0c7c11 */ /* 0x000fc6000f8220ff */
[----:B------:R-:W-:-:S05]  /*0b40*/  IMAD.X R14, RZ, RZ, R14, P4 ;  /* 0x000000ffff0e7224 */ /* 0x000fca00020e060e */
[----:B------:R-:W-:-:S05]  /*0b50*/  LEA.HI.X R13, R13, UR7, R14, 0x4, P1 ;  /* 0x000000070d0d7c11 */ /* 0x000fca00088f240e */
[----:B------:R1:W-:Y:S02]  /*0b60*/  STG.E.128 desc[UR12][R12.64], R8 ;  /* 0x000000080c007986 */ /* 0x0003e4000c101d0c */
.L_x_4588:
[----:B------:R-:W-:Y:S05]  /*0b70*/  BSYNC.RECONVERGENT B0 ;  /* 0x0000000000007941 */ /* 0x000fea0003800200 */
.L_x_4587:
[----:B------:R2:W-:Y:S01]  /*0b80*/  @!P0 STG.E.128 desc[UR12][R22.64], R16 ;  /* 0x0000001016008986 */ /* 0x0005e2000c101d0c */
[----:B------:R-:W-:Y:S04]  /*0b90*/  BSSY.RECONVERGENT B0, `(.L_x_4589) ;  /* 0x000000e000007945 */ /* 0x000fe80003800200 */
[----:B------:R-:W-:Y:S05]  /*0ba0*/  @P2 BRA `(.L_x_4590) ;  /* 0x0000000000302947 */ /* 0x000fea0003800000 */
[----:B-1---5:R-:W-:Y:S01]  /*0bb0*/  IADD3 R8, P0, P1, R0, UR14, R3 ;  /* 0x0000000e00087c10 */ /* 0x022fe2000f91e003 */
[----:B------:R-:W-:Y:S01]  /*0bc0*/  IMAD.U32 R11, RZ, RZ, UR14 ;  /* 0x0000000eff0b7e24 */ /* 0x000fe2000f8e00ff */
[----:B------:R-:W-:Y:S02]  /*0bd0*/  DADD R4, R4, UR20 ;  /* 0x0000001404047e29 */ /* 0x000fe40008000000 */
[----:B------:R-:W-:Y:S01]  /*0be0*/  IADD3 R9, P2, PT, R21, R8, RZ ;  /* 0x0000000815097210 */ /* 0x000fe20007f5e0ff */
[----:B------:R-:W-:Y:S01]  /*0bf0*/  DADD R6, R6, UR22 ;  /* 0x0000001606067e29 */ /* 0x000fe20008000000 */
[----:B------:R-:W-:-:S05]  /*0c00*/  IADD3.X R8, PT, PT, RZ, R2, RZ, P0, P1 ;  /* 0x00000002ff087210 */ /* 0x000fca00007e24ff */
[----:B------:R-:W-:Y:S01]  /*0c10*/  IMAD.X R10, RZ, RZ, R8, P2 ;  /* 0x000000ffff0a7224 */ /* 0x000fe200010e0608 */
[----:B------:R-:W-:-:S04]  /*0c20*/  LEA R8, P0, R9, UR6, 0x4 ;  /* 0x0000000609087c11 */ /* 0x000fc8000f8020ff */
[----:B------:R-:W-:-:S03]  /*0c30*/  LEA.HI.X R9, R9, UR7, R10, 0x4, P0 ;  /* 0x0000000709097c11 */ /* 0x000fc600080f240a */
[----:B------:R-:W-:-:S04]  /*0c40*/  IMAD.WIDE.U32 R8, R11, 0x10, R8 ;  /* 0x000000100b087825 */ /* 0x000fc800078e0008 */
[----:B------:R-:W-:-:S05]  /*0c50*/  IMAD.WIDE.U32 R8, R11, 0x10, R8 ;  /* 0x000000100b087825 */ /* 0x000fca00078e0008 */
[----:B------:R3:W-:Y:S02]  /*0c60*/  STG.E.128 desc[UR12][R8.64], R4 ;  /* 0x0000000408007986 */ /* 0x0007e4000c101d0c */
.L_x_4590:
[----:B------:R-:W-:Y:S05]  /*0c70*/  BSYNC.RECONVERGENT B0 ;  /* 0x0000000000007941 */ /* 0x000fea0003800200 */
.L_x_4589:
[----:B------:R-:W-:Y:S01]  /*0c80*/  UIADD3 UR4, UP0, UPT, UR4, 0x2, URZ ;  /* 0x0000000204047890 */ /* 0x000fe2000ff1e0ff */
[----:B------:R-:W-:-:S03]  /*0c90*/  LEA R0, P0, R21, R0, 0x1 ;  /* 0x0000000015007211 */ /* 0x000fc600078008ff */
[----:B------:R-:W-:Y:S01]  /*0ca0*/  UIADD3.X UR5, UPT, UPT, URZ, UR5, URZ, UP0, !UPT ;  /* 0x00000005ff057290 */ /* 0x000fe200087fe4ff */
[----:B------:R-:W-:Y:S01]  /*0cb0*/  LEA.HI.X R2, R21, R2, RZ, 0x1, P0 ;  /* 0x0000000215027211 */ /* 0x000fe200000f0cff */
[----:B------:R-:W-:-:S04]  /*0cc0*/  UISETP.NE.U32.AND UP0, UPT, UR4, UR9, UPT ;  /* 0x000000090400728c */ /* 0x000fc8000bf05070 */
[----:B------:R-:W-:-:S09]  /*0cd0*/  UISETP.NE.AND.EX UP0, UPT, UR5, URZ, UPT, UP0 ;  /* 0x000000ff0500728c */ /* 0x000fd2000bf05300 */
[----:B------:R-:W-:Y:S05]  /*0ce0*/  BRA.U UP0, `(.L_x_4591) ;  /* 0xfffffff500907547 */ /* 0x000fea000b83ffff */
.L_x_4584:
        /* <DEDUP_REMOVED lines=46> */
[----:B0-----:R-:W-:Y:S02]  /*0fd0*/  DADD R16, R16, UR8 ;  /* 0x0000000810107e29 */ /* 0x001fe40008000000 */
[----:B------:R-:W-:Y:S02]  /*0fe0*/  DADD R18, R18, UR10 ;  /* 0x0000000a12127e29 */ /* 0x000fe40008000000 */
[----:B--2---:R-:W-:Y:S02]  /*0ff0*/  DADD R20, R20, UR8 ;  /* 0x0000000814147e29 */ /* 0x004fe40008000000 */
[----:B------:R-:W-:Y:S02]  /*1000*/  DADD R22, R22, UR10 ;  /* 0x0000000a16167e29 */ /* 0x000fe40008000000 */
[----:B---3--:R-:W-:Y:S02]  /*1010*/  DADD R12, R12, UR8 ;  /* 0x000000080c0c7e29 */ /* 0x008fe40008000000 */
[----:B------:R-:W-:Y:S01]  /*1020*/  DADD R14, R14, UR10 ;  /* 0x0000000a0e0e7e29 */ /* 0x000fe20008000000 */
[----:B------:R0:W-:Y:S04]  /*1030*/  @!P2 STG.E.128 desc[UR12][R6.64], R16 ;  /* 0x000000100600a986 */ /* 0x0001e8000c101d0c */
[----:B------:R0:W-:Y:S01]  /*1040*/  @!P3 STG.E.128 desc[UR12][R4.64], R20 ;  /* 0x000000140400b986 */ /* 0x0001e2000c101d0c */
[----:B----4-:R-:W-:-:S02]  /*1050*/  DADD R8, R8, UR8 ;  /* 0x0000000808087e29 */ /* 0x010fc40008000000 */
[----:B------:R-:W-:Y:S01]  /*1060*/  DADD R10, R10, UR10 ;  /* 0x0000000a0a0a7e29 */ /* 0x000fe20008000000 */
[----:B------:R0:W-:Y:S01]  /*1070*/  @!P0 STG.E.128 desc[UR12][R24.64], R12 ;  /* 0x0000000c18008986 */ /* 0x0001e2000c101d0c */
[----:B------:R-:W-:Y:S09]  /*1080*/  @P1 EXIT ;  /* 0x000000000000194d */ /* 0x000ff20003800000 */
[----:B------:R-:W-:Y:S01]  /*1090*/  STG.E.128 desc[UR12][R2.64], R8 ;  /* 0x0000000802007986 */ /* 0x000fe2000c101d0c */
[----:B------:R-:W-:Y:S05]  /*10a0*/  EXIT ;  /* 0x000000000000794d */ /* 0x000fea0003800000 */
.L_x_4583:
        /* <DEDUP_REMOVED lines=8> */
.L_x_4592:
        /* <DEDUP_REMOVED lines=24> */
        .weak           $__internal_121_$__cuda_sm20_div_u16
        .type           $__internal_121_$__cuda_sm20_div_u16,@function
        .size           $__internal_121_$__cuda_sm20_div_u16,(.L_x_4899 - $__internal_121_$__cuda_sm20_div_u16)
$__internal_121_$__cuda_sm20_div_u16:
        /* <DEDUP_REMOVED lines=19> */
[----:B------:R-:W-:Y:S05]  /*13e0*/  RET.REL.NODEC R2 `(_ZN2at6native57_GLOBAL__N__f3eca4a2_24_ForeachBinaryOpScalar_cu_86b9896c25multi_tensor_apply_kernelINS1_18TensorListMetadataILi1EEENS1_21BinaryOpScalarFunctorIN3c107complexIdEELi1ELi1ELi0EEEJSt4plusIS8_ES8_EEEvT_T0_DpT1_) ;  /* 0xffffffec02047950 */ /* 0x000fea0003c3ffff */
.L_x_4593:
        /* <DEDUP_REMOVED lines=9> */
.L_x_4899:


//--------------------- .text._ZN2at6native57_GLOBAL__N__f3eca4a2_24_ForeachBinaryOpScalar_cu_86b9896c25multi_tensor_apply_kernelINS1_18TensorListMetadataILi1EEENS1_21BinaryOpScalarFunctorIfLi1ELi1ELi0EEEJSt4plusIfEfEEEvT_T0_DpT1_ --------------------------
	.section	.text._ZN2at6native57_GLOBAL__N__f3eca4a2_24_ForeachBinaryOpScalar_cu_86b9896c25multi_tensor_apply_kernelINS1_18TensorListMetadataILi1EEENS1_21BinaryOpScalarFunctorIfLi1ELi1ELi0EEEJSt4plusIfEfEEEvT_T0_DpT1_,"ax",@progbits
	.align	128
.text._ZN2at6native57_GLOBAL__N__f3eca4a2_24_ForeachBinaryOpScalar_cu_86b9896c25multi_tensor_apply_kernelINS1_18TensorListMetadataILi1EEENS1_21BinaryOpScalarFunctorIfLi1ELi1ELi0EEEJSt4plusIfEfEEEvT_T0_DpT1_:
        .type           _ZN2at6native57_GLOBAL__N__f3eca4a2_24_ForeachBinaryOpScalar_cu_86b9896c25multi_tensor_apply_kernelINS1_18TensorListMetadataILi1EEENS1_21BinaryOpScalarFunctorIfLi1ELi1ELi0EEEJSt4plusIfEfEEEvT_T0_DpT1_,@function
        .size           _ZN2at6native57_GLOBAL__N__f3eca4a2_24_ForeachBinaryOpScalar_cu_86b9896c25multi_tensor_apply_kernelINS1_18TensorListMetadataILi1EEENS1_21BinaryOpScalarFunctorIfLi1ELi1ELi0EEEJSt4plusIfEfEEEvT_T0_DpT1_,(.L_x_4901 - _ZN2at6native57_GLOBAL__N__f3eca4a2_24_ForeachBinaryOpScalar_cu_86b9896c25multi_tensor_apply_kernelINS1_18TensorListMetadataILi1EEENS1_21BinaryOpScalarFunctorIfLi1ELi1ELi0EEEJSt4plusIfEfEEEvT_T0_DpT1_)
        .other          _ZN2at6native57_GLOBAL__N__f3eca4a2_24_ForeachBinaryOpScalar_cu_86b9896c25multi_tensor_apply_kernelINS1_18TensorListMetadataILi1EEENS1_21BinaryOpScalarFunctorIfLi1ELi1ELi0EEEJSt4plusIfEfEEEvT_T0_DpT1_,@"STO_CUDA_ENTRY STV_DEFAULT"
_ZN2at6native57_GLOBAL__N__f3eca4a2_24_ForeachBinaryOpScalar_cu_86b9896c25multi_tensor_apply_kernelINS1_18TensorListMetadataILi1EEENS1_21BinaryOpScalarFunctorIfLi1ELi1ELi0EEEJSt4plusIfEfEEEvT_T0_DpT1_:
        /* <DEDUP_REMOVED lines=35> */
[----:B------:R-:W-:Y:S05]  /*0230*/  CALL.REL.NOINC `($__internal_122_$__cuda_sm20_div_u16) ;  /* 0x0000000800e87944 */ /* 0x000fea0003c00000 */
        /* <DEDUP_REMOVED lines=14> */
.L_x_4598:
        /* <DEDUP_REMOVED lines=31> */
[----:B--2---:R-:W-:Y:S01]  /*0510*/  @!P1 FADD.FTZ R27, R23, R26 ;  /* 0x0000001a171b9221 */ /* 0x004fe20000010000 */
[----:B------:R-:W-:Y:S01]  /*0520*/  IMAD.SHL.U32 R23, R17, 0x4, RZ ;  /* 0x0000000411177824 */ /* 0x000fe200078e00ff */
[----:B------:R-:W4:Y:S03]  /*0530*/  @!P0 LDC R26, c[0x0][0x10ac] ;  /* 0x00042b00ff1a8b82 */ /* 0x000f260000000800 */
[----:B------:R2:W-:Y:S01]  /*0540*/  @!P1 STG.E desc[UR6][R6.64], R27 ;  /* 0x0000001b06009986 */ /* 0x0005e2000c101906 */
[----:B------:R-:W-:-:S04]  /*0550*/  IADD3 R29, P4, PT, R23, R12, RZ ;  /* 0x0000000c171d7210 */ /* 0x000fc80007f9e0ff */
[----:B------:R-:W-:Y:S01]  /*0560*/  ISETP.GE.U32.AND P1, PT, R29, R0, PT ;  /* 0x000000001d00720c */ /* 0x000fe20003f26070 */
[----:B------:R-:W-:Y:S01]  /*0570*/  IMAD.X R12, RZ, RZ, R13, P4 ;  /* 0x000000ffff0c7224 */ /* 0x000fe200020e060d */
[----:B------:R-:W1:Y:S01]  /*0580*/  @!P2 LDC R29, c[0x0][0x10ac] ;  /* 0x00042b00ff1dab82 */ /* 0x000e620000000800 */
[----:B---3--:R-:W-:Y:S01]  /*0590*/  @!P3 FADD.FTZ R24, R24, R25 ;  /* 0x000000191818b221 */ /* 0x008fe20000010000 */
        /* <DEDUP_REMOVED lines=8> */
[----:B----4-:R-:W-:Y:S01]  /*0620*/  @!P0 FADD.FTZ R28, R9, R26 ;  /* 0x0000001a091c8221 */ /* 0x010fe20000010000 */
        /* <DEDUP_REMOVED lines=8> */
[----:B-1----:R-:W-:Y:S01]  /*06b0*/  @!P2 FADD.FTZ R29, R8, R29 ;  /* 0x0000001d081da221 */ /* 0x002fe20000010000 */
        /* <DEDUP_REMOVED lines=19> */
[----:B---3--:R-:W-:-:S05]  /*07f0*/  @!P1 FADD.FTZ R25, R26, R25 ;  /* 0x000000191a199221 */ /* 0x008fca0000010000 */
[----:B------:R1:W-:Y:S01]  /*0800*/  @!P1 STG.E desc[UR6][R6.64], R25 ;  /* 0x0000001906009986 */ /* 0x0003e2000c101906 */
[----:B0-----:R-:W-:Y:S01]  /*0810*/  @!P4 FADD.FTZ R13, R24, R13 ;  /* 0x0000000d180dc221 */ /* 0x001fe20000010000 */
[----:B--2---:R-:W-:Y:S01]  /*0820*/  @!P5 FADD.FTZ R15, R15, R12 ;  /* 0x0000000c0f0fd221 */ /* 0x004fe20000010000 */
[----:B------:R-:W-:Y:S06]  /*0830*/  @P0 BRA `(.L_x_4597) ;  /* 0x0000000000200947 */ /* 0x000fec0003800000 */
[----:B-1----:R-:W-:Y:S01]  /*0840*/  IADD3 R4, P0, P1, R17, R19, R18 ;  /* 0x0000001311047210 */ /* 0x002fe2000791e012 */
[----:B-----5:R-:W-:-:S03]  /*0850*/  FADD.FTZ R7, R14, UR8 ;  /* 0x000000080e077e21 */ /* 0x020fc60008010000 */
[----:B------:R-:W-:Y:S02]  /*0860*/  IADD3 R5, P2, PT, R23, R4, RZ ;  /* 0x0000000417057210 */ /* 0x000fe40007f5e0ff */
[----:B------:R-:W-:Y:S02]  /*0870*/  IADD3.X R6, PT, PT, RZ, R20, RZ, P0, P1 ;  /* 0x00000014ff067210 */ /* 0x000fe400007e24ff */
[----:B------:R-:W-:-:S03]  /*0880*/  LEA R4, P0, R5, R2, 0x2 ;  /* 0x0000000205047211 */ /* 0x000fc600078010ff */
[----:B------:R-:W-:-:S05]  /*0890*/  IMAD.X R6, RZ, RZ, R6, P2 ;  /* 0x000000ffff067224 */ /* 0x000fca00010e0606 */
[----:B------:R-:W-:-:S05]  /*08a0*/  LEA.HI.X R5, R5, R3, R6, 0x2, P0 ;  /* 0x0000000305057211 */ /* 0x000fca00000f1406 */
[----:B------:R0:W-:Y:S02]  /*08b0*/  STG.E desc[UR6][R4.64], R7 ;  /* 0x0000000704007986 */ /* 0x0001e4000c101906 */
.L_x_4597:
[----:B------:R-:W-:Y:S05]  /*08c0*/  BSYNC.RECONVERGENT B0 ;  /* 0x0000000000007941 */ /* 0x000fea0003800200 */
.L_x_4596:
        /* <DEDUP_REMOVED lines=9> */
.L_x_4595:
        /* <DEDUP_REMOVED lines=44> */
[----:B------:R-:W-:Y:S01]  /*0c20*/  STG.E desc[UR6][R8.64], R17 ;  /* 0x0000001108007986 */ /* 0x000fe2000c101906 */
[----:B------:R-:W-:Y:S05]  /*0c30*/  EXIT ;  /* 0x000000000000794d */ /* 0x000fea0003800000 */
.L_x_4594:
        /* <DEDUP_REMOVED lines=8> */
.L_x_4599:
        /* <DEDUP_REMOVED lines=18> */
        .weak           $__internal_122_$__cuda_sm20_div_u16
        .type           $__internal_122_$__cuda_sm20_div_u16,@function
        .size           $__internal_122_$__cuda_sm20_div_u16,(.L_x_4901 - $__internal_122_$__cuda_sm20_div_u16)
$__internal_122_$__cuda_sm20_div_u16:
        /* <DEDUP_REMOVED lines=18> */
[----:B------:R-:W-:Y:S06]  /*0f00*/  RET.REL.NODEC R6 `(_ZN2at6native57_GLOBAL__N__f3eca4a2_24_ForeachBinaryOpScalar_cu_86b9896c25multi_tensor_apply_kernelINS1_18TensorListMetadataILi1EEENS1_21BinaryOpScalarFunctorIfLi1ELi1ELi0EEEJSt4plusIfEfEEEvT_T0_DpT1_) ;  /* 0xfffffff0063c7950 */ /* 0x000fec0003c3ffff */
.L_x_4600:
        /* <DEDUP_REMOVED lines=15> */
.L_x_4901:


//--------------------- .text._ZN2at6native57_GLOBAL__N__f3eca4a2_24_ForeachBinaryOpScalar_cu_86b9896c25multi_tensor_apply_kernelINS1_18TensorListMetadataILi1EEENS1_21BinaryOpScalarFunctorIdLi1ELi1ELi0EEEJSt4plusIdEdEEEvT_T0_DpT1_ --------------------------
	.section	.text._ZN2at6native57_GLOBAL__N__f3eca4a2_24_ForeachBinaryOpScalar_cu_86b9896c25multi_tensor_apply_kernelINS1_18TensorListMetadataILi1EEENS1_21BinaryOpScalarFunctorIdLi1ELi1ELi0EEEJSt4plusIdEdEEEvT_T0_DpT1_,"ax",@progbits
	.align	128
.text._ZN2at6native57_GLOBAL__N__f3eca4a2_24_ForeachBinaryOpScalar_cu_86b9896c25multi_tensor_apply_kernelINS1_18TensorListMetadataILi1EEENS1_21BinaryOpScalarFunctorIdLi1ELi1ELi0EEEJSt4plusIdEdEEEvT_T0_DpT1_:
        .type           _ZN2at6native57_GLOBAL__N__f3eca4a2_24_ForeachBinaryOpScalar_cu_86b9896c25multi_tensor_apply_kernelINS1_18TensorListMetadataILi1EEENS1_21BinaryOpScalarFunctorIdLi1ELi1ELi0EEEJSt4plusIdEdEEEvT_T0_DpT1_,@function
        .size           _ZN2at6native57_GLOBAL__N__f3eca4a2_24_ForeachBinaryOpScalar_cu_86b9896c25multi_tensor_apply_kernelINS1_18TensorListMetadataILi1EEENS1_21BinaryOpScalarFunctorIdLi1ELi1ELi0EEEJSt4plusIdEdEEEvT_T0_DpT1_,(.L_x_4903 - _ZN2at6native57_GLOBAL__N__f3eca4a2_24_ForeachBinaryOpScalar_cu_86b9896c25multi_tensor_apply_kernelINS1_18TensorListMetadataILi1EEENS1_21BinaryOpScalarFunctorIdLi1ELi1ELi0EEEJSt4plusIdEdEEEvT_T0_DpT1_)
        .other          _ZN2at6native57_GLOBAL__N__f3eca4a2_24_ForeachBinaryOpScalar_cu_86b9896c25multi_tensor_apply_kernelINS1_18TensorListMetadataILi1EEENS1_21BinaryOpScalarFunctorIdLi1ELi1ELi0EEEJSt4plusIdEdEEEvT_T0_DpT1_,@"STO_CUDA_ENTRY STV_DEFAULT"
_ZN2at6native57_GLOBAL__N__f3eca4a2_24_ForeachBinaryOpScalar_cu_86b9896c25multi_tensor_apply_kernelINS1_18TensorListMetadataILi1EEENS1_21BinaryOpScalarFunctorIdLi1ELi1ELi0EEEJSt4plusIdEdEEEvT_T0_DpT1_:
        /* <DEDUP_REMOVED lines=35> */
[----:B------:R-:W-:Y:S05]  /*0230*/  CALL.REL.NOINC `($__internal_123_$__cuda_sm20_div_u16) ;  /* 0x0000000c00607944 */ /* 0x000fea0003c00000 */
        /* <DEDUP_REMOVED lines=13> */
.L_x_4603:
        /* <DEDUP_REMOVED lines=49> */
[----:B--2---:R-:W-:-:S07]  /*0620*/  @!P2 DADD R20, R28, R20 ;  /* 0x000000001c14a229 */ /* 0x004fce0000000014 */
[----:B------:R0:W-:Y:S01]  /*0630*/  @!P2 STG.E.64 desc[UR12][R8.64], R20 ;  /* 0x000000140800a986 */ /* 0x0001e2000c101b0c */
[----:B------:R-:W-:Y:S01]  /*0640*/  ISETP.GE.U32.AND P2, PT, R11, R0, PT ;  /* 0x000000000b00720c */ /* 0x000fe20003f46070 */
[----:B---3--:R-:W-:Y:S01]  /*0650*/  @!P1 DADD R14, R22, R14 ;  /* 0x00000000160e9229 */ /* 0x008fe2000000000e */
[----:B------:R-:W-:Y:S02]  /*0660*/  IMAD.U32 R23, RZ, RZ, UR10 ;  /* 0x0000000aff177e24 */ /* 0x000fe4000f8e00ff */
[----:B------:R-:W-:Y:S01]  /*0670*/  IMAD.U32 R11, RZ, RZ, UR10 ;  /* 0x0000000aff0b7e24 */ /* 0x000fe2000f8e00ff */
[----:B0-----:R-:W5:Y:S01]  /*0680*/  @!P3 LDC.64 R20, c[0x0][0x10b0] ;  /* 0x00042c00ff14bb82 */ /* 0x001f620000000a00 */
[----:B----4-:R-:W-:Y:S01]  /*0690*/  @!P0 DADD R16, R18, R16 ;  /* 0x0000000012108229 */ /* 0x010fe20000000010 */
        /* <DEDUP_REMOVED lines=17> */
[----:B-----5:R-:W-:Y:S01]  /*07b0*/  @!P3 DADD R12, R12, R20 ;  /* 0x000000000c0cb229 */ /* 0x020fe20000000014 */
        /* <DEDUP_REMOVED lines=42> */
[----:B----4-:R-:W-:Y:S01]  /*0a60*/  @!P2 DADD R20, R20, R16 ;  /* 0x000000001414a229 */ /* 0x010fe20000000010 */
[----:B------:R-:W2:Y:S01]  /*0a70*/  @!P0 LDC.64 R16, c[0x0][0x10b0] ;  /* 0x00042c00ff108b82 */ /* 0x000ea20000000a00 */
[----:B0-----:R-:W-:-:S07]  /*0a80*/  @!P1 DADD R28, R28, R14 ;  /* 0x000000001c1c9229 */ /* 0x001fce000000000e */
[----:B------:R-:W5:Y:S01]  /*0a90*/  @!P3 LDC.64 R14, c[0x0][0x10b0] ;  /* 0x00042c00ff0ebb82 */ /* 0x000f620000000a00 */
[----:B------:R1:W-:Y:S04]  /*0aa0*/  @!P2 STG.E.64 desc[UR12][R18.64], R20 ;  /* 0x000000141200a986 */ /* 0x0003e8000c101b0c */
[----:B------:R1:W-:Y:S01]  /*0ab0*/  @!P1 STG.E.64 desc[UR12][R8.64], R28 ;  /* 0x0000001c08009986 */ /* 0x0003e2000c101b0c */
[----:B--2---:R-:W-:Y:S02]  /*0ac0*/  @!P0 DADD R6, R6, R16 ;  /* 0x0000000006068229 */ /* 0x004fe40000000010 */
[----:B-----5:R-:W-:-:S05]  /*0ad0*/  @!P3 DADD R12, R12, R14 ;  /* 0x000000000c0cb229 */ /* 0x020fca000000000e */
[----:B------:R1:W-:Y:S04]  /*0ae0*/  @!P0 STG.E.64 desc[UR12][R10.64], R6 ;  /* 0x000000060a008986 */ /* 0x0003e8000c101b0c */
[----:B------:R1:W-:Y:S01]  /*0af0*/  @!P3 STG.E.64 desc[UR12][R4.64], R12 ;  /* 0x0000000c0400b986 */ /* 0x0003e2000c101b0c */
[----:B------:R-:W-:Y:S05]  /*0b00*/  BRA.U UP0, `(.L_x_4603) ;  /* 0xfffffff900007547 */ /* 0x000fea000b83ffff */
.L_x_4602:
        /* <DEDUP_REMOVED lines=39> */
[----:B--2---:R-:W-:-:S02]  /*0d80*/  DADD R6, R6, UR4 ;  /* 0x0000000406067e29 */ /* 0x004fc40008000000 */
[----:B---3--:R-:W-:-:S05]  /*0d90*/  DADD R2, R2, UR4 ;  /* 0x0000000402027e29 */ /* 0x008fca0008000000 */
[----:B------:R0:W-:Y:S01]  /*0da0*/  @!P0 STG.E.64 desc[UR12][R4.64], R6 ;  /* 0x0000000604008986 */ /* 0x0001e2000c101b0c */
[----:B----4-:R-:W-:-:S03]  /*0db0*/  DADD R8, R8, UR4 ;  /* 0x0000000408087e29 */ /* 0x010fc60008000000 */
[----:B------:R0:W-:Y:S01]  /*0dc0*/  @!P2 STG.E.64 desc[UR12][R14.64], R2 ;  /* 0x000000020e00a986 */ /* 0x0001e2000c101b0c */
[----:B-----5:R-:W-:-:S03]  /*0dd0*/  DADD R10, R10, UR4 ;  /* 0x000000040a0a7e29 */ /* 0x020fc60008000000 */
[----:B------:R0:W-:Y:S01]  /*0de0*/  @!P3 STG.E.64 desc[UR12][R12.64], R8 ;  /* 0x000000080c00b986 */ /* 0x0001e2000c101b0c */
[----:B------:R-:W-:Y:S07]  /*0df0*/  @P1 EXIT ;  /* 0x000000000000194d */ /* 0x000fee0003800000 */
[----:B------:R-:W-:Y:S01]  /*0e00*/  STG.E.64 desc[UR12][R16.64], R10 ;  /* 0x0000000a10007986 */ /* 0x000fe2000c101b0c */
[----:B------:R-:W-:Y:S05]  /*0e10*/  EXIT ;  /* 0x000000000000794d */ /* 0x000fea0003800000 */
.L_x_4601:
        /* <DEDUP_REMOVED lines=8> */
.L_x_4604:
        /* <DEDUP_REMOVED lines=18> */
        .weak           $__internal_123_$__cuda_sm20_div_u16
        .type           $__internal_123_$__cuda_sm20_div_u16,@function
        .size           $__internal_123_$__cuda_sm20_div_u16,(.L_x_4903 - $__internal_123_$__cuda_sm20_div_u16)
$__internal_123_$__cuda_sm20_div_u16:
        /* <DEDUP_REMOVED lines=19> */
[----:B------:R-:W-:Y:S05]  /*10f0*/  RET.REL.NODEC R4 `(_ZN2at6native57_GLOBAL__N__f3eca4a2_24_ForeachBinaryOpScalar_cu_86b9896c25multi_tensor_apply_kernelINS1_18TensorListMetadataILi1EEENS1_21BinaryOpScalarFunctorIdLi1ELi1ELi0EEEJSt4plusIdEdEEEvT_T0_DpT1_) ;  /* 0xffffffec04c07950 */ /* 0x000fea0003c3ffff */
.L_x_4605:
        /* <DEDUP_REMOVED lines=16> */
.L_x_4903:


//--------------------- .text._ZN2at6native57_GLOBAL__N__f3eca4a2_24_ForeachBinaryOpScalar_cu_86b9896c25multi_tensor_apply_kernelINS1_18TensorListMetadataILi1EEENS1_21BinaryOpScalarFunctorIsLi1ELi1ELi0EEEJSt4plusIsEsEEEvT_T0_DpT1_ --------------------------
	.section	.text._ZN2at6native57_GLOBAL__N__f3eca4a2_24_ForeachBinaryOpScalar_cu_86b9896c25multi_tensor_apply_kernelINS1_18TensorListMetadataILi1EEENS1_21BinaryOpScalarFunctorIsLi1ELi1ELi0EEEJSt4plusIsEsEEEvT_T0_DpT1_,"ax",@progbits
	.align	128
.text._ZN2at6native57_GLOBAL__N__f3eca4a2_24_ForeachBinaryOpScalar_cu_86b9896c25multi_tensor_apply_kernelINS1_18TensorListMetadataILi1EEENS1_21BinaryOpScalarFunctorIsLi1ELi1ELi0EEEJSt4plusIsEsEEEvT_T0_DpT1_:
        .type           _ZN2at6native57_GLOBAL__N__f3eca4a2_24_ForeachBinaryOpScalar_cu_86b9896c25multi_tensor_apply_kernelINS1_18TensorListMetadataILi1EEENS1_21BinaryOpScalarFunctorIsLi1ELi1ELi0EEEJSt4plusIsEsEEEvT_T0_DpT1_,@function
        .size           _ZN2at6native57_GLOBAL__N__f3eca4a2_24_ForeachBinaryOpScalar_cu_86b9896c25multi_tensor_apply_kernelINS1_18TensorListMetadataILi1EEENS1_21BinaryOpScalarFunctorIsLi1ELi1ELi0EEEJSt4plusIsEsEEEvT_T0_DpT1_,(.L_x_4905 - _ZN2at6native57_GLOBAL__N__f3eca4a2_24_ForeachBinaryOpScalar_cu_86b9896c25multi_tensor_apply_kernelINS1_18TensorListMetadataILi1EEENS1_21BinaryOpScalarFunctorIsLi1ELi1ELi0EEEJSt4plusIsEsEEEvT_T0_DpT1_)
        .other          _ZN2at6native57_GLOBAL__N__f3eca4a2_24_ForeachBinaryOpScalar_cu_86b9896c25multi_tensor_apply_kernelINS1_18TensorListMetadataILi1EEENS1_21BinaryOpScalarFunctorIsLi1ELi1ELi0EEEJSt4plusIsEsEEEvT_T0_DpT1_,@"STO_CUDA_ENTRY STV_DEFAULT"
_ZN2at6native57_GLOBAL__N__f3eca4a2_24_ForeachBinaryOpScalar_cu_86b9896c25multi_tensor_apply_kernelINS1_18TensorListMetadataILi1EEENS1_21BinaryOpScalarFunctorIsLi1ELi1ELi0EEEJSt4plusIsEsEEEvT_T0_DpT1_:
        /* <DEDUP_REMOVED lines=36> */
[----:B------:R-:W-:Y:S05]  /*0240*/  CALL.REL.NOINC `($__internal_124_$__cuda_sm20_div_u16) ;  /* 0x0000000800e87944 */ /* 0x000fea0003c00000 */
        /* <DEDUP_REMOVED lines=9> */
[----:B------:R-:W-:Y:S01]  /*02e0*/  IMAD.MOV.U32 R18, RZ, RZ, RZ ;  /* 0x000000ffff127224 */ /* 0x000fe200078e00ff */
[----:B------:R-:W-:Y:S01]  /*02f0*/  UMOV UR5, URZ ;  /* 0x000000ff00057c82 */ /* 0x000fe20008000000 */
[----:B------:R-:W-:-:S05]  /*0300*/  VIADD R4, R4, 0x1 ;  /* 0x0000000104047836 */ /* 0x000fca0000000000 */
[----:B------:R-:W-:-:S07]  /*0310*/  LOP3.LUT R20, R4, 0x1fffe, RZ, 0xc0, !PT ;  /* 0x0001fffe04147812 */ /* 0x000fce00078ec0ff */
.L_x_4610:
[----:B0----5:R-:W-:Y:S02]  /*0320*/  IADD3 R22, P0, PT, R16, R17, RZ ;  /* 0x0000001110167210 */ /* 0x021fe40007f1e0ff */
[----:B------:R-:W-:Y:S02]  /*0330*/  PRMT R21, RZ, 0x7610, R21 ;  /* 0x00007610ff157816 */ /* 0x000fe40000000015 */
[----:B------:R-:W-:Y:S01]  /*0340*/  ISETP.GE.U32.AND P2, PT, R22, R0, PT ;  /* 0x000000001600720c */ /* 0x000fe20003f46070 */
[----:B------:R-:W-:Y:S01]  /*0350*/  IMAD.X R23, RZ, RZ, R18, P0 ;  /* 0x000000ffff177224 */ /* 0x000fe200000e0612 */
[----:B------:R-:W-:Y:S02]  /*0360*/  IADD3 R6, P0, PT, R15, R22, RZ ;  /* 0x000000160f067210 */ /* 0x000fe40007f1e0ff */
[----:B------:R-:W-:Y:S02]  /*0370*/  PRMT R24, RZ, 0x7610, R24 ;  /* 0x00007610ff187816 */ /* 0x000fe40000000018 */
[----:B------:R-:W-:Y:S01]  /*0380*/  ISETP.GE.U32.AND P3, PT, R6, R0, PT ;  /* 0x000000000600720c */ /* 0x000fe20003f66070 */
[----:B------:R-:W-:Y:S01]  /*0390*/  IMAD.X R27, RZ, RZ, R23, P0 ;  /* 0x000000ffff1b7224 */ /* 0x000fe200000e0617 */
[----:B------:R-:W-:-:S02]  /*03a0*/  LEA R4, P0, R22, R2, 0x1 ;  /* 0x0000000216047211 */ /* 0x000fc400078008ff */
[-C--:B------:R-:W-:Y:S02]  /*03b0*/  ISETP.GE.AND.EX P2, PT, R23, R14.reuse, PT, P2 ;  /* 0x0000000e1700720c */ /* 0x080fe40003f46320 */
[----:B------:R-:W-:Y:S02]  /*03c0*/  ISETP.GE.AND.EX P3, PT, R27, R14, PT, P3 ;  /* 0x0000000e1b00720c */ /* 0x000fe40003f66330 */
[----:B------:R-:W-:Y:S02]  /*03d0*/  LEA.HI.X R5, R22, R3, R23, 0x1, P0 ;  /* 0x0000000316057211 */ /* 0x000fe400000f0c17 */
[C---:B------:R-:W-:Y:S01]  /*03e0*/  IADD3 R8, P0, PT, R15.reuse, R6, RZ ;  /* 0x000000060f087210 */ /* 0x040fe20007f1e0ff */
[----:B------:R-:W-:-:S03]  /*03f0*/  IMAD.WIDE.U32 R6, R15, 0x2, R4 ;  /* 0x000000020f067825 */ /* 0x000fc600078e0004 */
[----:B------:R-:W-:Y:S01]  /*0400*/  ISETP.GE.U32.AND P1, PT, R8, R0, PT ;  /* 0x000000000800720c */ /* 0x000fe20003f26070 */
[----:B------:R-:W-:Y:S01]  /*0410*/  IMAD.X R9, RZ, RZ, R27, P0 ;  /* 0x000000ffff097224 */ /* 0x000fe200000e061b */
[----:B------:R-:W-:-:S03]  /*0420*/  IADD3 R11, P4, PT, R15, R8, RZ ;  /* 0x000000080f0b7210 */ /* 0x000fc60007f9e0ff */
[----:B------:R-:W2:Y:S01]  /*0430*/  @!P3 LDG.E.U16 R21, desc[UR8][R6.64] ;  /* 0x000000080615b981 */ /* 0x000ea2000c1e1500 */
[----:B------:R-:W-:-:S03]  /*0440*/  ISETP.GE.AND.EX P1, PT, R9, R14, PT, P1 ;  /* 0x0000000e0900720c */ /* 0x000fc60003f26310 */
[----:B------:R-:W3:Y:S01]  /*0450*/  @!P2 LDG.E.U16 R24, desc[UR8][R4.64] ;  /* 0x000000080418a981 */ /* 0x000ee2000c1e1500 */
[----:B------:R-:W-:Y:S01]  /*0460*/  IMAD.X R9, RZ, RZ, R9, P4 ;  /* 0x000000ffff097224 */ /* 0x000fe200020e0609 */
[----:B------:R-:W-:Y:S02]  /*0470*/  ISETP.GE.U32.AND P0, PT, R11, R0, PT ;  /* 0x000000000b00720c */ /* 0x000fe40003f06070 */
[----:B------:R-:W-:Y:S02]  /*0480*/  PRMT R13, RZ, 0x7610, R13 ;  /* 0x00007610ff0d7816 */ /* 0x000fe4000000000d */
[----:B------:R-:W-:Y:S01]  /*0490*/  ISETP.GE.AND.EX P0, PT, R9, R14, PT, P0 ;  /* 0x0000000e0900720c */ /* 0x000fe20003f06300 */
[----:B------:R-:W-:-:S05]  /*04a0*/  IMAD.WIDE.U32 R8, R15, 0x2, R6 ;  /* 0x000000020f087825 */ /* 0x000fca00078e0006 */
[----:B------:R-:W4:Y:S01]  /*04b0*/  @!P1 LDG.E.U16 R13, desc[UR8][R8.64] ;  /* 0x00000008080d9981 */ /* 0x000f22000c1e1500 */
[----:B------:R-:W-:-:S06]  /*04c0*/  PRMT R12, RZ, 0x7610, R12 ;  /* 0x00007610ff0c7816 */ /* 0x000fcc000000000c */
[----:B------:R-:W-:-:S05]  /*04d0*/  @!P0 IMAD.WIDE.U32 R10, R15, 0x2, R8 ;  /* 0x000000020f0a8825 */ /* 0x000fca00078e0008 */
[----:B------:R0:W4:Y:S01]  /*04e0*/  @!P0 LDG.E.U16 R12, desc[UR8][R10.64] ;  /* 0x000000080a0c8981 */ /* 0x000122000c1e1500 */
[----:B------:R-:W-:Y:S02]  /*04f0*/  IMAD.IADD R26, R15, 0x1, R22 ;  /* 0x000000010f1a7824 */ /* 0x000fe400078e0216 */
[----:B--2---:R-:W-:Y:S02]  /*0500*/  @!P3 VIADD R28, R21, UR6 ;  /* 0x00000006151cbc36 */ /* 0x004fe40008000000 */
[----:B------:R-:W-:Y:S02]  /*0510*/  IMAD.SHL.U32 R21, R15, 0x4, RZ ;  /* 0x000000040f157824 */ /* 0x000fe400078e00ff */
[----:B---3--:R-:W-:-:S03]  /*0520*/  @!P2 VIADD R29, R24, UR6 ;  /* 0x00000006181dac36 */ /* 0x008fc60008000000 */
[C---:B------:R-:W-:Y:S02]  /*0530*/  IADD3 R25, P5, PT, R21.reuse, R26, RZ ;  /* 0x0000001a15197210 */ /* 0x040fe40007fbe0ff */
[----:B------:R-:W-:Y:S01]  /*0540*/  @!P2 STG.E.U16 desc[UR8][R4.64], R29 ;  /* 0x0000001d0400a986 */ /* 0x000fe2000c101508 */
[----:B------:R-:W-:Y:S02]  /*0550*/  IADD3 R24, P4, PT, R21, R22, RZ ;  /* 0x0000001615187210 */ /* 0x000fe40007f9e0ff */
[----:B------:R-:W-:Y:S01]  /*0560*/  LEA R26, P6, R22, R2, 0x1 ;  /* 0x00000002161a7211 */ /* 0x000fe200078c08ff */
[----:B------:R1:W-:Y:S01]  /*0570*/  @!P3 STG.E.U16 desc[UR8][R6.64], R28 ;  /* 0x0000001c0600b986 */ /* 0x0003e2000c101508 */
[----:B0-----:R-:W-:Y:S01]  /*0580*/  IADD3 R10, P3, PT, R15, R25, RZ ;  /* 0x000000190f0a7210 */ /* 0x001fe20007f7e0ff */
[----:B------:R-:W-:Y:S01]  /*0590*/  IMAD.X R27, RZ, RZ, R27, P5 ;  /* 0x000000ffff1b7224 */ /* 0x000fe200028e061b */
[----:B------:R-:W-:Y:S01]  /*05a0*/  ISETP.GE.U32.AND P2, PT, R24, R0, PT ;  /* 0x000000001800720c */ /* 0x000fe20003f46070 */
[----:B----4-:R-:W-:Y:S01]  /*05b0*/  @!P1 VIADD R13, R13, UR6 ;  /* 0x000000060d0d9c36 */ /* 0x010fe20008000000 */
[--C-:B------:R-:W-:Y:S01]  /*05c0*/  LEA.HI.X R24, R22, R3, R23.reuse, 0x1, P6 ;  /* 0x0000000316187211 */ /* 0x100fe200030f0c17 */
[----:B------:R-:W-:Y:S01]  /*05d0*/  IMAD.X R23, RZ, RZ, R23, P4 ;  /* 0x000000ffff177224 */ /* 0x000fe200020e0617 */
[----:B------:R-:W-:-:S02]  /*05e0*/  IADD3 R11, P5, PT, R15, R10, RZ ;  /* 0x0000000a0f0b7210 */ /* 0x000fc40007fbe0ff */
[-C--:B------:R-:W-:Y:S01]  /*05f0*/  ISETP.GE.U32.AND P4, PT, R10, R0.reuse, PT ;  /* 0x000000000a00720c */ /* 0x080fe20003f86070 */
[----:B-1----:R-:W-:Y:S01]  /*0600*/  IMAD.X R7, RZ, RZ, R27, P3 ;  /* 0x000000ffff077224 */ /* 0x002fe200018e061b */
[----:B------:R-:W-:Y:S01]  /*0610*/  ISETP.GE.U32.AND P3, PT, R11, R0, PT ;  /* 0x000000000b00720c */ /* 0x000fe20003f66070 */
[----:B------:R0:W-:Y:S01]  /*0620*/  @!P1 STG.E.U16 desc[UR8][R8.64], R13 ;  /* 0x0000000d08009986 */ /* 0x0001e2000c101508 */
[-C--:B------:R-:W-:Y:S01]  /*0630*/  ISETP.GE.AND.EX P2, PT, R23, R14.reuse, PT, P2 ;  /* 0x0000000e1700720c */ /* 0x080fe20003f46320 */
[----:B------:R-:W-:Y:S01]  /*0640*/  IMAD.X R11, RZ, RZ, R7, P5 ;  /* 0x000000ffff0b7224 */ /* 0x000fe200028e0607 */
[----:B------:R-:W-:Y:S02]  /*0650*/  ISETP.GE.AND.EX P1, PT, R7, R14, PT, P4 ;  /* 0x0000000e0700720c */ /* 0x000fe40003f26340 */
[----:B------:R-:W-:Y:S02]  /*0660*/  LEA R10, P4, R21, R26, 0x1 ;  /* 0x0000001a150a7211 */ /* 0x000fe400078808ff */
[----:B------:R-:W-:Y:S01]  /*0670*/  ISETP.GE.AND.EX P3, PT, R11, R14, PT, P3 ;  /* 0x0000000e0b00720c */ /* 0x000fe20003f66330 */
[----:B------:R-:W-:Y:S01]  /*0680*/  @!P0 IMAD.WIDE.U32 R22, R15, 0x2, R8 ;  /* 0x000000020f168825 */ /* 0x000fe200078e0008 */
[----:B------:R-:W-:-:S02]  /*0690*/  LEA.HI.X R11, R21, R24, RZ, 0x1, P4 ;  /* 0x00000018150b7211 */ /* 0x000fc400020f0cff */
[----:B------:R-:W-:Y:S01]  /*06a0*/  PRMT R24, RZ, 0x7610, R24 ;  /* 0x00007610ff187816 */ /* 0x000fe20000000018 */
[----:B------:R-:W-:-:S05]  /*06b0*/  @!P0 VIADD R29, R12, UR6 ;  /* 0x000000060c1d8c36 */ /* 0x000fca0008000000 */
[----:B------:R1:W-:Y:S04]  /*06c0*/  @!P0 STG.E.U16 desc[UR8][R22.64], R29 ;  /* 0x0000001d16008986 */ /* 0x0003e8000c101508 */
[----:B------:R-:W2:Y:S01]  /*06d0*/  @!P2 LDG.E.U16 R24, desc[UR8][R10.64] ;  /* 0x000000080a18a981 */ /* 0x000ea2000c1e1500 */
[----:B------:R-:W-:-:S04]  /*06e0*/  LEA R6, P6, R25, R2, 0x1 ;  /* 0x0000000219067211 */ /* 0x000fc800078c08ff */
[----:B------:R-:W-:-:S03]  /*06f0*/  LEA.HI.X R7, R25, R3, R27, 0x1, P6 ;  /* 0x0000000319077211 */ /* 0x000fc600030f0c1b */
[C---:B0-----:R-:W-:Y:S01]  /*0700*/  IMAD.WIDE.U32 R8, R15.reuse, 0x2, R6 ;  /* 0x000000020f087825 */ /* 0x041fe200078e0006 */
[----:B------:R-:W-:Y:S02]  /*0710*/  PRMT R26, RZ, 0x7610, R26 ;  /* 0x00007610ff1a7816 */ /* 0x000fe4000000001a */
[----:B------:R-:W-:Y:S01]  /*0720*/  PRMT R28, RZ, 0x7610, R28 ;  /* 0x00007610ff1c7816 */ /* 0x000fe2000000001c */
[----:B------:R-:W-:-:S03]  /*0730*/  IMAD.WIDE.U32 R12, R15, 0x2, R8 ;  /* 0x000000020f0c7825 */ /* 0x000fc600078e0008 */
[----:B------:R-:W3:Y:S04]  /*0740*/  @!P1 LDG.E.U16 R26, desc[UR8][R8.64] ;  /* 0x00000008081a9981 */ /* 0x000ee8000c1e1500 */
[----:B------:R-:W4:Y:S01]  /*0750*/  @!P3 LDG.E.U16 R28, desc[UR8][R12.64] ;  /* 0x000000080c1cb981 */ /* 0x000f22000c1e1500 */
[----:B------:R-:W-:-:S04]  /*0760*/  ISETP.GE.U32.AND P0, PT, R25, R0, PT ;  /* 0x000000001900720c */ /* 0x000fc80003f06070 */
[----:B------:R-:W-:Y:S02]  /*0770*/  ISETP.GE.AND.EX P0, PT, R27, R14, PT, P0 ;  /* 0x0000000e1b00720c */ /* 0x000fe40003f06300 */
[C---:B------:R-:W-:Y:S02]  /*0780*/  @!P2 LEA R4, P4, R21.reuse, R4, 0x1 ;  /* 0x000000041504a211 */ /* 0x040fe400078808ff */
[----:B-1----:R-:W-:Y:S02]  /*0790*/  PRMT R22, RZ, 0x7610, R22 ;  /* 0x00007610ff167816 */ /* 0x002fe40000000016 */
[----:B------:R-:W-:-:S07]  /*07a0*/  @!P2 LEA.HI.X R5, R21, R5, RZ, 0x1, P4 ;  /* 0x000000051505a211 */ /* 0x000fce00020f0cff */
[----:B------:R0:W5:Y:S01]  /*07b0*/  @!P0 LDG.E.U16 R22, desc[UR8][R6.64] ;  /* 0x0000000806168981 */ /* 0x000162000c1e1500 */
[----:B------:R-:W-:Y:S01]  /*07c0*/  BSSY.RECONVERGENT B0, `(.L_x_4608) ;  /* 0x000000e000007945 */ /* 0x000fe20003800200 */
[----:B--2---:R-:W-:-:S05]  /*07d0*/  @!P2 VIADD R11, R24, UR6 ;  /* 0x00000006180bac36 */ /* 0x004fca0008000000 */
[----:B------:R0:W-:Y:S01]  /*07e0*/  @!P2 STG.E.U16 desc[UR8][R4.64], R11 ;  /* 0x0000000b0400a986 */ /* 0x0001e2000c101508 */
[----:B---3--:R-:W-:Y:S02]  /*07f0*/  @!P1 VIADD R23, R26, UR6 ;  /* 0x000000061a179c36 */ /* 0x008fe40008000000 */
[----:B----4-:R-:W-:Y:S01]  /*0800*/  @!P3 VIADD R25, R28, UR6 ;  /* 0x000000061c19bc36 */ /* 0x010fe20008000000 */
[----:B0-----:R-:W-:Y:S06]  /*0810*/  @P0 BRA `(.L_x_4609) ;  /* 0x0000000000200947 */ /* 0x001fec0003800000 */
[----:B------:R-:W-:Y:S01]  /*0820*/  IADD3 R4, P0, P2, R15, R17, R16 ;  /* 0x000000110f047210 */ /* 0x000fe20007a1e010 */
[----:B-----5:R-:W-:-:S03]  /*0830*/  VIADD R7, R22, UR6 ;  /* 0x0000000616077c36 */ /* 0x020fc60008000000 */
[----:B------:R-:W-:Y:S02]  /*0840*/  IADD3 R5, P4, PT, R21, R4, RZ ;  /* 0x0000000415057210 */ /* 0x000fe40007f9e0ff */
[----:B------:R-:W-:Y:S02]  /*0850*/  IADD3.X R6, PT, PT, RZ, R18, RZ, P0, P2 ;  /* 0x00000012ff067210 */ /* 0x000fe400007e44ff */
[----:B------:R-:W-:-:S03]  /*0860*/  LEA R4, P0, R5, R2, 0x1 ;  /* 0x0000000205047211 */ /* 0x000fc600078008ff */
[----:B------:R-:W-:-:S05]  /*0870*/  IMAD.X R6, RZ, RZ, R6, P4 ;  /* 0x000000ffff067224 */ /* 0x000fca00020e0606 */
[----:B------:R-:W-:-:S05]  /*0880*/  LEA.HI.X R5, R5, R3, R6, 0x1, P0 ;  /* 0x0000000305057211 */ /* 0x000fca00000f0c06 */
[----:B------:R0:W-:Y:S02]  /*0890*/  STG.E.U16 desc[UR8][R4.64], R7 ;  /* 0x0000000704007986 */ /* 0x0001e4000c101508 */
.L_x_4609:
[----:B------:R-:W-:Y:S05]  /*08a0*/  BSYNC.RECONVERGENT B0 ;  /* 0x0000000000007941 */ /* 0x000fea0003800200 */
.L_x_4608:
        /* <DEDUP_REMOVED lines=8> */
[----:B-1----:R-:W-:Y:S05]  /*0930*/  @P0 BRA `(.L_x_4610) ;  /* 0xfffffff800780947 */ /* 0x002fea000383ffff */
.L_x_4607:
[----:B------:R-:W-:-:S04]  /*0940*/  LOP3.LUT R19, R19, 0x1, RZ, 0xc0, !PT ;  /* 0x0000000113137812 */ /* 0x000fc800078ec0ff */
[----:B------:R-:W-:-:S13]  /*0950*/  ISETP.NE.U32.AND P0, PT, R19, 0x1, PT ;  /* 0x000000011300780c */ /* 0x000fda0003f05070 */
[----:B------:R-:W-:Y:S05]  /*0960*/  @!P0 EXIT ;  /* 0x000000000000894d */ /* 0x000fea0003800000 */
[----:B0-----:R-:W-:Y:S01]  /*0970*/  IADD3 R17, P0, PT, R16, R17, RZ ;  /* 0x0000001110117210 */ /* 0x001fe20007f1e0ff */
[----:B------:R-:W-:Y:S01]  /*0980*/  IMAD.SHL.U32 R9, R15, 0x2, RZ ;  /* 0x000000020f097824 */ /* 0x000fe200078e00ff */
[----:B------:R-:W-:Y:S02]  /*0990*/  PRMT R10, RZ, 0x7610, R10 ;  /* 0x00007610ff0a7816 */ /* 0x000fe4000000000a */
[----:B------:R-:W-:Y:S01]  /*09a0*/  LEA R2, P1, R17, R2, 0x1 ;  /* 0x0000000211027211 */ /* 0x000fe200078208ff */
[----:B------:R-:W-:Y:S01]  /*09b0*/  IMAD.X R5, RZ, RZ, R18, P0 ;  /* 0x000000ffff057224 */ /* 0x000fe200000e0612 */
[----:B------:R-:W-:Y:S02]  /*09c0*/  IADD3 R4, P2, PT, R15, R17, RZ ;  /* 0x000000110f047210 */ /* 0x000fe40007f5e0ff */
[CC--:B------:R-:W-:Y:S02]  /*09d0*/  ISETP.GE.U32.AND P0, PT, R17.reuse, R0.reuse, PT ;  /* 0x000000001100720c */ /* 0x0c0fe40003f06070 */
[--C-:B------:R-:W-:Y:S01]  /*09e0*/  LEA.HI.X R3, R17, R3, R5.reuse, 0x1, P1 ;  /* 0x0000000311037211 */ /* 0x100fe200008f0c05 */
[----:B------:R-:W-:Y:S01]  /*09f0*/  IMAD.X R7, RZ, RZ, R5, P2 ;  /* 0x000000ffff077224 */ /* 0x000fe200010e0605 */
[----:B------:R-:W-:-:S02]  /*0a00*/  ISETP.GE.U32.AND P1, PT, R4, R0, PT ;  /* 0x000000000400720c */ /* 0x000fc40003f26070 */
[----:B------:R-:W-:Y:S02]  /*0a10*/  IADD3 R4, P2, PT, R15, R4, RZ ;  /* 0x000000040f047210 */ /* 0x000fe40007f5e0ff */
[-C--:B------:R-:W-:Y:S02]  /*0a20*/  ISETP.GE.AND.EX P1, PT, R7, R14.reuse, PT, P1 ;  /* 0x0000000e0700720c */ /* 0x080fe40003f26310 */
[----:B------:R-:W-:Y:S01]  /*0a30*/  ISETP.GE.AND.EX P0, PT, R5, R14, PT, P0 ;  /* 0x0000000e0500720c */ /* 0x000fe20003f06300 */
[----:B------:R-:W-:Y:S01]  /*0a40*/  IMAD.X R7, RZ, RZ, R7, P2 ;  /* 0x000000ffff077224 */ /* 0x000fe200010e0607 */
[----:B------:R-:W-:Y:S02]  /*0a50*/  ISETP.GE.U32.AND P2, PT, R4, R0, PT ;  /* 0x000000000400720c */ /* 0x000fe40003f46070 */
[C---:B------:R-:W-:Y:S01]  /*0a60*/  IADD3 R11, P4, PT, R15.reuse, R4, RZ ;  /* 0x000000040f0b7210 */ /* 0x040fe20007f9e0ff */
[----:B------:R-:W-:Y:S01]  /*0a70*/  IMAD.WIDE.U32 R4, R15, 0x2, R2 ;  /* 0x000000020f047825 */ /* 0x000fe200078e0002 */
[----:B------:R-:W-:-:S02]  /*0a80*/  ISETP.GE.AND.EX P2, PT, R7, R14, PT, P2 ;  /* 0x0000000e0700720c */ /* 0x000fc40003f46320 */
[----:B------:R-:W-:Y:S01]  /*0a90*/  ISETP.GE.U32.AND P3, PT, R11, R0, PT ;  /* 0x000000000b00720c */ /* 0x000fe20003f66070 */
[----:B------:R-:W-:Y:S01]  /*0aa0*/  IMAD.X R7, RZ, RZ, R7, P4 ;  /* 0x000000ffff077224 */ /* 0x000fe200020e0607 */
[----:B------:R-:W-:Y:S01]  /*0ab0*/  SHF.R.U32.HI R15, RZ, 0x1f, R15 ;  /* 0x0000001fff0f7819 */ /* 0x000fe2000001160f */
[----:B------:R-:W2:Y:S01]  /*0ac0*/  @!P1 LDG.E.U16 R10, desc[UR8][R4.64] ;  /* 0x00000008040a9981 */ /* 0x000ea2000c1e1500 */
[----:B------:R-:W-:Y:S02]  /*0ad0*/  IADD3 R6, P4, PT, R4, R9, RZ ;  /* 0x0000000904067210 */ /* 0x000fe40007f9e0ff */
[----:B------:R-:W-:Y:S02]  /*0ae0*/  PRMT R0, RZ, 0x7610, R0 ;  /* 0x00007610ff007816 */ /* 0x000fe40000000000 */
[----:B------:R-:W-:Y:S01]  /*0af0*/  ISETP.GE.AND.EX P3, PT, R7, R14, PT, P3 ;  /* 0x0000000e0700720c */ /* 0x000fe20003f66330 */
[----:B------:R-:W-:Y:S01]  /*0b00*/  IMAD.X R7, R5, 0x1, R15, P4 ;  /* 0x0000000105077824 */ /* 0x000fe200020e060f */
[----:B------:R-:W-:-:S02]  /*0b10*/  PRMT R11, RZ, 0x7610, R11 ;  /* 0x00007610ff0b7816 */ /* 0x000fc4000000000b */
[----:B------:R-:W3:Y:S01]  /*0b20*/  @!P0 LDG.E.U16 R0, desc[UR8][R2.64] ;  /* 0x0000000802008981 */ /* 0x000ee2000c1e1500 */
[----:B------:R-:W-:-:S03]  /*0b30*/  IADD3 R8, P4, PT, R9, R6, RZ ;  /* 0x0000000609087210 */ /* 0x000fc60007f9e0ff */
[----:B------:R-:W4:Y:S01]  /*0b40*/  @!P2 LDG.E.U16 R11, desc[UR8][R6.64] ;  /* 0x00000008060ba981 */ /* 0x000f22000c1e1500 */
[----:B------:R-:W-:Y:S01]  /*0b50*/  PRMT R12, RZ, 0x7610, R12 ;  /* 0x00007610ff0c7816 */ /* 0x000fe2000000000c */
[----:B------:R-:W-:-:S05]  /*0b60*/  IMAD.X R9, R15, 0x1, R7, P4 ;  /* 0x000000010f097824 */ /* 0x000fca00020e0607 */
[----:B------:R-:W4:Y:S01]  /*0b70*/  @!P3 LDG.E.U16 R12, desc[UR8][R8.64] ;  /* 0x00000008080cb981 */ /* 0x000f22000c1e1500 */
[----:B--2---:R-:W-:Y:S02]  /*0b80*/  VIADD R15, R10, UR6 ;  /* 0x000000060a0f7c36 */ /* 0x004fe40008000000 */
[----:B---3--:R-:W-:Y:S02]  /*0b90*/  VIADD R13, R0, UR6 ;  /* 0x00000006000d7c36 */ /* 0x008fe40008000000 */
[----:B----4-:R-:W-:-:S03]  /*0ba0*/  VIADD R11, R11, UR6 ;  /* 0x000000060b0b7c36 */ /* 0x010fc60008000000 */
[----:B------:R0:W-:Y:S04]  /*0bb0*/  @!P0 STG.E.U16 desc[UR8][R2.64], R13 ;  /* 0x0000000d02008986 */ /* 0x0001e8000c101508 */
[----:B------:R0:W-:Y:S04]  /*0bc0*/  @!P1 STG.E.U16 desc[UR8][R4.64], R15 ;  /* 0x0000000f04009986 */ /* 0x0001e8000c101508 */
[----:B------:R0:W-:Y:S01]  /*0bd0*/  @!P2 STG.E.U16 desc[UR8][R6.64], R11 ;  /* 0x0000000b0600a986 */ /* 0x0001e2000c101508 */
[----:B------:R-:W-:Y:S01]  /*0be0*/  VIADD R17, R12, UR6 ;  /* 0x000000060c117c36 */ /* 0x000fe20008000000 */
[----:B------:R-:W-:Y:S06]  /*0bf0*/  @P3 EXIT ;  /* 0x000000000000394d */ /* 0x000fec0003800000 */
[----:B------:R-:W-:Y:S01]  /*0c00*/  STG.E.U16 desc[UR8][R8.64], R17 ;  /* 0x0000001108007986 */ /* 0x000fe2000c101508 */
[----:B------:R-:W-:Y:S05]  /*0c10*/  EXIT ;  /* 0x000000000000794d */ /* 0x000fea0003800000 */
.L_x_4606:
[----:B------:R-:W0:Y:S02]  /*0c20*/  S2R R11, SR_TID.X ;  /* 0x00000000000b7919 */ /* 0x000e240000002100 */
[----:B0-----:R-:W-:-:S03]  /*0c30*/  IMAD.WIDE.U32 R4, R11, 0x4, RZ ;  /* 0x000000040b047825 */ /* 0x001fc600078e00ff */
[----:B------:R-:W-:-:S04]  /*0c40*/  ISETP.GE.U32.AND P0, PT, R4, R13, PT ;  /* 0x0000000d0400720c */ /* 0x000fc80003f06070 */
[----:B------:R-:W-:-:S13]  /*0c50*/  ISETP.GE.AND.EX P0, PT, R5, R17, PT, P0 ;  /* 0x000000110500720c */ /* 0x000fda0003f06300 */
[----:B------:R-:W-:Y:S05]  /*0c60*/  @P0 EXIT ;  /* 0x000000000000094d */ /* 0x000fea0003800000 */
[----:B------:R-:W-:Y:S01]  /*0c70*/  IMAD.MOV.U32 R10, RZ, RZ, RZ ;  /* 0x000000ffff0a7224 */ /* 0x000fe200078e00ff */
[----:B------:R-:W0:Y:S06]  /*0c80*/  LDCU UR4, c[0x0][0x360] ;  /* 0x00006c00ff0477ac */ /* 0x000e2c0008000800 */
.L_x_4611:
        /* <DEDUP_REMOVED lines=20> */
[----:B-1----:R-:W-:Y:S05]  /*0dd0*/  @!P0 BRA P1, `(.L_x_4611) ;  /* 0xfffffffc00ac8947 */ /* 0x002fea000083ffff */
[----:B------:R-:W-:Y:S05]  /*0de0*/  EXIT ;  /* 0x000000000000794d */ /* 0x000fea0003800000 */
        .weak           $__internal_124_$__cuda_sm20_div_u16
        .type           $__internal_124_$__cuda_sm20_div_u16,@function
        .size           $__internal_124_$__cuda_sm20_div_u16,(.L_x_4905 - $__internal_124_$__cuda_sm20_div_u16)
$__internal_124_$__cuda_sm20_div_u16:
        /* <DEDUP_REMOVED lines=18> */
[----:B------:R-:W-:Y:S06]  /*0f10*/  RET.REL.NODEC R6 `(_ZN2at6native57_GLOBAL__N__f3eca4a2_24_ForeachBinaryOpScalar_cu_86b9896c25multi_tensor_apply_kernelINS1_18TensorListMetadataILi1EEENS1_21BinaryOpScalarFunctorIsLi1ELi1ELi0EEEJSt4plusIsEsEEEvT_T0_DpT1_) ;  /* 0xfffffff006387950 */ /* 0x000fec0003c3ffff */
.L_x_4612:
        /* <DEDUP_REMOVED lines=14> */
.L_x_4905:


//--------------------- .text._ZN2at6native57_GLOBAL__N__f3eca4a2_24_ForeachBinaryOpScalar_cu_86b9896c25multi_tensor_apply_kernelINS1_18TensorListMetadataILi1EEENS1_21BinaryOpScalarFunctorIlLi1ELi1ELi0EEEJSt4plusIlElEEEvT_T0_DpT1_ --------------------------
	.section	.text._ZN2at6native57_GLOBAL__N__f3eca4a2_24_ForeachBinaryOpScalar_cu_86b9896c25multi_tensor_apply_kernelINS1_18TensorListMetadataILi1EEENS1_21BinaryOpScalarFunctorIlLi1ELi1ELi0EEEJSt4plusIlElEEEvT_T0_DpT1_,"ax",@progbits
	.align	128
.text._ZN2at6native57_GLOBAL__N__f3eca4a2_24_ForeachBinaryOpScalar_cu_86b9896c25multi_tensor_apply_kernelINS1_18TensorListMetadataILi1EEENS1_21BinaryOpScalarFunctorIlLi1ELi1ELi0EEEJSt4plusIlElEEEvT_T0_DpT1_:
        .type           _ZN2at6native57_GLOBAL__N__f3eca4a2_24_ForeachBinaryOpScalar_cu_86b9896c25multi_tensor_apply_kernelINS1_18TensorListMetadataILi1EEENS1_21BinaryOpScalarFunctorIlLi1ELi1ELi0EEEJSt4plusIlElEEEvT_T0_DpT1_,@function
        .size           _ZN2at6native57_GLOBAL__N__f3eca4a2_24_ForeachBinaryOpScalar_cu_86b9896c25multi_tensor_apply_kernelINS1_18TensorListMetadataILi1EEENS1_21BinaryOpScalarFunctorIlLi1ELi1ELi0EEEJSt4plusIlElEEEvT_T0_DpT1_,(.L_x_4907 - _ZN2at6native57_GLOBAL__N__f3eca4a2_24_ForeachBinaryOpScalar_cu_86b9896c25multi_tensor_apply_kernelINS1_18TensorListMetadataILi1EEENS1_21BinaryOpScalarFunctorIlLi1ELi1ELi0EEEJSt4plusIlElEEEvT_T0_DpT1_)
        .other          _ZN2at6native57_GLOBAL__N__f3eca4a2_24_ForeachBinaryOpScalar_cu_86b9896c25multi_tensor_apply_kernelINS1_18TensorListMetadataILi1EEENS1_21BinaryOpScalarFunctorIlLi1ELi1ELi0EEEJSt4plusIlElEEEvT_T0_DpT1_,@"STO_CUDA_ENTRY STV_DEFAULT"
_ZN2at6native57_GLOBAL__N__f3eca4a2_24_ForeachBinaryOpScalar_cu_86b9896c25multi_tensor_apply_kernelINS1_18TensorListMetadataILi1EEENS1_21BinaryOpScalarFunctorIlLi1ELi1ELi0EEEJSt4plusIlElEEEvT_T0_DpT1_:
        /* <DEDUP_REMOVED lines=36> */
[----:B------:R-:W-:Y:S05]  /*0240*/  CALL.REL.NOINC `($__internal_125_$__cuda_sm20_div_u16) ;  /* 0x0000000c00ac7944 */ /* 0x000fea0003c00000 */
        /* <DEDUP_REMOVED lines=12> */
.L_x_4619:
        /* <DEDUP_REMOVED lines=41> */
[----:B--2---:R-:W-:-:S02]  /*05a0*/  @!P1 IADD3 R18, P4, PT, R8, R18, RZ ;  /* 0x0000001208129210 */ /* 0x004fc40007f9e0ff */
[----:B------:R-:W-:Y:S02]  /*05b0*/  @!P3 IADD3.X R8, PT, PT, R27, R7, R27, P5, P6 ;  /* 0x000000071b08b210 */ /* 0x000fe40002fec41b */
[----:B------:R-:W-:Y:S01]  /*05c0*/  @!P3 IADD3 R20, P5, PT, R25, R20, RZ ;  /* 0x000000141914b210 */ /* 0x000fe20007fbe0ff */
[----:B------:R-:W-:-:S04]  /*05d0*/  @!P1 IMAD.X R19, R9, 0x1, R19, P4 ;  /* 0x0000000109139824 */ /* 0x000fc800020e0613 */
[----:B------:R-:W-:Y:S01]  /*05e0*/  @!P3 IMAD.X R21, R27, 0x1, R8, P5 ;  /* 0x000000011b15b824 */ /* 0x000fe200028e0608 */
[----:B------:R-:W-:Y:S02]  /*05f0*/  IADD3 R10, P5, PT, R29, R4, RZ ;  /* 0x000000041d0a7210 */ /* 0x000fe40007fbe0ff */
[----:B------:R-:W-:Y:S02]  /*0600*/  CS2R R8, SRZ ;  /* 0x0000000000087805 */ /* 0x000fe4000001ff00 */
[----:B------:R-:W-:Y:S01]  /*0610*/  IADD3 R24, P6, PT, R4, UR14, RZ ;  /* 0x0000000e04187c10 */ /* 0x000fe2000ffde0ff */
[----:B------:R-:W-:Y:S01]  /*0620*/  IMAD.X R26, RZ, RZ, R5, P5 ;  /* 0x000000ffff1a7224 */ /* 0x000fe200028e0605 */
[----:B---3--:R-:W-:-:S03]  /*0630*/  @!P0 IADD3 R16, P5, PT, R12, R16, RZ ;  /* 0x000000100c108210 */ /* 0x008fc60007fbe0ff */
[----:B------:R-:W-:Y:S01]  /*0640*/  IMAD.X R12, RZ, RZ, R5, P6 ;  /* 0x000000ffff0c7224 */ /* 0x000fe200030e0605 */
[----:B------:R-:W-:Y:S01]  /*0650*/  IADD3 R24, P4, PT, R29, R24, RZ ;  /* 0x000000181d187210 */ /* 0x000fe20007f9e0ff */
[----:B------:R0:W5:Y:S01]  /*0660*/  @!P3 LDG.E.64 R8, desc[UR12][R20.64] ;  /* 0x0000000c1408b981 */ /* 0x000162000c1e1b00 */
[----:B------:R-:W-:-:S03]  /*0670*/  @!P0 IMAD.X R17, R13, 0x1, R17, P5 ;  /* 0x000000010d118824 */ /* 0x000fc600028e0611 */
[----:B------:R-:W-:Y:S01]  /*0680*/  IMAD.X R13, RZ, RZ, R12, P4 ;  /* 0x000000ffff0d7224 */ /* 0x000fe200020e060c */
[----:B----4-:R-:W-:Y:S01]  /*0690*/  @!P2 IADD3 R22, P4, PT, R14, R22, RZ ;  /* 0x000000160e16a210 */ /* 0x010fe20007f9e0ff */
[----:B------:R2:W-:Y:S01]  /*06a0*/  @!P1 STG.E.64 desc[UR12][R6.64], R18 ;  /* 0x0000001206009986 */ /* 0x0005e2000c101b0c */
[----:B------:R-:W-:Y:S01]  /*06b0*/  ISETP.GE.U32.AND P1, PT, R10, UR15, PT ;  /* 0x0000000f0a007c0c */ /* 0x000fe2000bf26070 */
[----:B------:R-:W-:Y:S01]  /*06c0*/  IMAD.IADD R10, R25, 0x1, R6 ;  /* 0x00000001190a7824 */ /* 0x000fe200078e0206 */
[----:B------:R-:W-:Y:S01]  /*06d0*/  IADD3 R12, P5, PT, R24, UR14, RZ ;  /* 0x0000000e180c7c10 */ /* 0x000fe2000ffbe0ff */
[----:B------:R-:W-:Y:S01]  /*06e0*/  @!P2 IMAD.X R23, R15, 0x1, R23, P4 ;  /* 0x000000010f17a824 */ /* 0x000fe200020e0617 */
        /* <DEDUP_REMOVED lines=21> */
[----:B-1---5:R-:W-:Y:S02]  /*0840*/  IADD3 R6, P2, PT, R8, UR18, RZ ;  /* 0x0000001208067c10 */ /* 0x022fe4000ff5e0ff */
[----:B------:R-:W-:Y:S02]  /*0850*/  IADD3.X R18, PT, PT, R27, R7, R27, P3, P6 ;  /* 0x000000071b127210 */ /* 0x000fe40001fec41b */
[----:B------:R-:W-:Y:S02]  /*0860*/  IADD3 R8, P3, PT, R25, R16, RZ ;  /* 0x0000001019087210 */ /* 0x000fe40007f7e0ff */
[----:B------:R-:W-:-:S03]  /*0870*/  IADD3.X R7, PT, PT, R9, UR19, RZ, P2, !PT ;  /* 0x0000001309077c10 */ /* 0x000fc600097fe4ff */
[----:B------:R-:W-:-:S05]  /*0880*/  IMAD.X R9, R27, 0x1, R18, P3 ;  /* 0x000000011b097824 */ /* 0x000fca00018e0612 */
[----:B------:R0:W-:Y:S03]  /*0890*/  STG.E.64 desc[UR12][R8.64], R6 ;  /* 0x0000000608007986 */ /* 0x0001e6000c101b0c */
.L_x_4616:
[----:B-1----:R-:W-:Y:S05]  /*08a0*/  BSYNC.RECONVERGENT B0 ;  /* 0x0000000000007941 */ /* 0x002fea0003800200 */
.L_x_4615:
        /* <DEDUP_REMOVED lines=18> */
[----:B-----5:R-:W-:Y:S02]  /*09d0*/  IADD3 R12, P1, PT, R12, UR18, RZ ;  /* 0x000000120c0c7c10 */ /* 0x020fe4000ff3e0ff */
[----:B------:R-:W-:Y:S02]  /*09e0*/  LEA.HI.X R5, R4, UR7, R5, 0x3, P2 ;  /* 0x0000000704057c11 */ /* 0x000fe400090f1c05 */
[C---:B------:R-:W-:Y:S02]  /*09f0*/  LEA R4, P2, R14.reuse, R15, 0x3 ;  /* 0x0000000f0e047211 */ /* 0x040fe400078418ff */
[----:B------:R-:W-:Y:S02]  /*0a00*/  IADD3.X R13, PT, PT, R13, UR19, RZ, P1, !PT ;  /* 0x000000130d0d7c10 */ /* 0x000fe40008ffe4ff */
[----:B------:R-:W-:-:S05]  /*0a10*/  LEA.HI.X R5, R14, R5, RZ, 0x3, P2 ;  /* 0x000000050e057211 */ /* 0x000fca00010f1cff */
[----:B------:R0:W-:Y:S04]  /*0a20*/  STG.E.64 desc[UR12][R4.64], R12 ;  /* 0x0000000c04007986 */ /* 0x0001e8000c101b0c */
.L_x_4618:
[----:B------:R-:W-:Y:S05]  /*0a30*/  BSYNC.RECONVERGENT B0 ;  /* 0x0000000000007941 */ /* 0x000fea0003800200 */
.L_x_4617:
[----:B0-----:R-:W0:Y:S01]  /*0a40*/  @!P4 LDC.64 R4, c[0x0][0x10b0] ;  /* 0x00042c00ff04cb82 */ /* 0x001e220000000a00 */
[----:B------:R-:W-:-:S04]  /*0a50*/  UIADD3 UR4, UP0, UPT, UR4, 0x2, URZ ;  /* 0x0000000204047890 */ /* 0x000fc8000ff1e0ff */
[----:B------:R-:W-:Y:S02]  /*0a60*/  UIADD3.X UR5, UPT, UPT, URZ, UR5, URZ, UP0, !UPT ;  /* 0x00000005ff057290 */ /* 0x000fe400087fe4ff */
[----:B------:R-:W-:Y:S01]  /*0a70*/  UISETP.NE.U32.AND UP0, UPT, UR4, UR9, UPT ;  /* 0x000000090400728c */ /* 0x000fe2000bf05070 */
[----:B-----5:R-:W2:Y:S03]  /*0a80*/  @!P0 LDC.64 R12, c[0x0][0x10b0] ;  /* 0x00042c00ff0c8b82 */ /* 0x020ea60000000a00 */
[----:B------:R-:W-:-:S05]  /*0a90*/  UISETP.NE.AND.EX UP0, UPT, UR5, URZ, UPT, UP0 ;  /* 0x000000ff0500728c */ /* 0x000fca000bf05300 */
[----:B------:R-:W3:Y:S01]  /*0aa0*/  @!P5 LDC.64 R22, c[0x0][0x10b0] ;  /* 0x00042c00ff16db82 */ /* 0x000ee20000000a00 */
[----:B0-----:R-:W-:-:S05]  /*0ab0*/  @!P4 IADD3 R4, P1, PT, R18, R4, RZ ;  /* 0x000000041204c210 */ /* 0x001fca0007f3e0ff */
[----:B------:R-:W-:Y:S01]  /*0ac0*/  @!P4 IMAD.X R5, R19, 0x1, R5, P1 ;  /* 0x000000011305c824 */ /* 0x000fe200008e0605 */
[----:B--2---:R-:W-:-:S04]  /*0ad0*/  @!P0 IADD3 R12, P2, PT, R20, R12, RZ ;  /* 0x0000000c140c8210 */ /* 0x004fc80007f5e0ff */
[----:B------:R2:W-:Y:S01]  /*0ae0*/  @!P4 STG.E.64 desc[UR12][R10.64], R4 ;  /* 0x000000040a00c986 */ /* 0x0005e2000c101b0c */
[----:B------:R-:W-:Y:S01]  /*0af0*/  @!P0 IMAD.X R13, R21, 0x1, R13, P2 ;  /* 0x00000001150d8824 */ /* 0x000fe200010e060d */
[----:B---3--:R-:W-:-:S04]  /*0b00*/  @!P5 IADD3 R22, P3, PT, R16, R22, RZ ;  /* 0x000000161016d210 */ /* 0x008fc80007f7e0ff */
[----:B------:R2:W-:Y:S01]  /*0b10*/  @!P0 STG.E.64 desc[UR12][R6.64], R12 ;  /* 0x0000000c06008986 */ /* 0x0005e2000c101b0c */
[----:B------:R-:W-:Y:S01]  /*0b20*/  LEA R3, P0, R14, R3, 0x1 ;  /* 0x000000030e037211 */ /* 0x000fe200078008ff */
[----:B------:R-:W-:-:S03]  /*0b30*/  @!P5 IMAD.X R23, R17, 0x1, R23, P3 ;  /* 0x000000011117d824 */ /* 0x000fc600018e0617 */
[----:B------:R-:W-:Y:S02]  /*0b40*/  LEA.HI.X R2, R14, R2, RZ, 0x1, P0 ;  /* 0x000000020e027211 */ /* 0x000fe400000f0cff */
[----:B------:R2:W-:Y:S01]  /*0b50*/  @!P5 STG.E.64 desc[UR12][R8.64], R22 ;  /* 0x000000160800d986 */ /* 0x0005e2000c101b0c */
[----:B------:R-:W-:Y:S06]  /*0b60*/  BRA.U UP0, `(.L_x_4619) ;  /* 0xfffffff500e87547 */ /* 0x000fec000b83ffff */
.L_x_4614:
        /* <DEDUP_REMOVED lines=41> */
[----:B0-----:R-:W-:-:S04]  /*0e00*/  IADD3 R14, P4, PT, R14, UR4, RZ ;  /* 0x000000040e0e7c10 */ /* 0x001fc8000ff9e0ff */
[----:B------:R-:W-:Y:S02]  /*0e10*/  IADD3.X R15, PT, PT, R15, UR5, RZ, P4, !PT ;  /* 0x000000050f0f7c10 */ /* 0x000fe4000a7fe4ff */
[----:B--2---:R-:W-:-:S04]  /*0e20*/  IADD3 R8, P4, PT, R8, UR4, RZ ;  /* 0x0000000408087c10 */ /* 0x004fc8000ff9e0ff */
[----:B------:R-:W-:Y:S02]  /*0e30*/  IADD3.X R9, PT, PT, R9, UR5, RZ, P4, !PT ;  /* 0x0000000509097c10 */ /* 0x000fe4000a7fe4ff */
[----:B---3--:R-:W-:Y:S01]  /*0e40*/  IADD3 R10, P5, PT, R10, UR4, RZ ;  /* 0x000000040a0a7c10 */ /* 0x008fe2000ffbe0ff */
[----:B------:R0:W-:Y:S03]  /*0e50*/  @!P0 STG.E.64 desc[UR12][R2.64], R14 ;  /* 0x0000000e02008986 */ /* 0x0001e6000c101b0c */
[----:B------:R-:W-:Y:S01]  /*0e60*/  IADD3.X R11, PT, PT, R11, UR5, RZ, P5, !PT ;  /* 0x000000050b0b7c10 */ /* 0x000fe2000affe4ff */
[----:B------:R0:W-:Y:S01]  /*0e70*/  @!P1 STG.E.64 desc[UR12][R4.64], R8 ;  /* 0x0000000804009986 */ /* 0x0001e2000c101b0c */
[----:B----4-:R-:W-:-:S03]  /*0e80*/  IADD3 R12, P4, PT, R12, UR4, RZ ;  /* 0x000000040c0c7c10 */ /* 0x010fc6000ff9e0ff */
[----:B------:R0:W-:Y:S01]  /*0e90*/  @!P2 STG.E.64 desc[UR12][R6.64], R10 ;  /* 0x0000000a0600a986 */ /* 0x0001e2000c101b0c */
[----:B------:R-:W-:Y:S01]  /*0ea0*/  IADD3.X R13, PT, PT, R13, UR5, RZ, P4, !PT ;  /* 0x000000050d0d7c10 */ /* 0x000fe2000a7fe4ff */
[----:B------:R-:W-:Y:S08]  /*0eb0*/  @P3 EXIT ;  /* 0x000000000000394d */ /* 0x000ff00003800000 */
[----:B------:R-:W-:Y:S01]  /*0ec0*/  STG.E.64 desc[UR12][R16.64], R12 ;  /* 0x0000000c10007986 */ /* 0x000fe2000c101b0c */
[----:B------:R-:W-:Y:S05]  /*0ed0*/  EXIT ;  /* 0x000000000000794d */ /* 0x000fea0003800000 */
.L_x_4613:
        /* <DEDUP_REMOVED lines=8> */
.L_x_4620:
[----:B--2---:R-:W-:-:S04]  /*0f60*/  LEA R2, P0, R0, UR6, 0x5 ;  /* 0x0000000600027c11 */ /* 0x004fc8000f8028ff */
[----:B------:R-:W-:-:S05]  /*0f70*/  LEA.HI.X R3, R0, UR7, R13, 0x5, P0 ;  /* 0x0000000700037c11 */ /* 0x000fca00080f2c0d */
[----:B------:R-:W1:Y:S02]  /*0f80*/  LDG.E.ENL2.256 R4, R8, desc[UR12][R2.64] ;  /* 0xfe00000c0208797e */ /* 0x000e640008121904 */
[----:B-1----:R-:W-:Y:S02]  /*0f90*/  IADD3 R14, P0, PT, R8, UR8, RZ ;  /* 0x00000008080e7c10 */ /* 0x002fe4000ff1e0ff */
[----:B------:R-:W-:Y:S02]  /*0fa0*/  IADD3 R12, P1, PT, R10, UR8, RZ ;  /* 0x000000080a0c7c10 */ /* 0x000fe4000ff3e0ff */
[----:B------:R-:W-:Y:S02]  /*0fb0*/  IADD3.X R17, PT, PT, R9, UR9, RZ, P0, !PT ;  /* 0x0000000909117c10 */ /* 0x000fe400087fe4ff */
[----:B------:R-:W-:Y:S01]  /*0fc0*/  IADD3 R8, P2, PT, R4, UR8, RZ ;  /* 0x0000000804087c10 */ /* 0x000fe2000ff5e0ff */
[----:B------:R-:W-:Y:S01]  /*0fd0*/  IMAD.MOV.U32 R4, RZ, RZ, R14 ;  /* 0x000000ffff047224 */ /* 0x000fe200078e000e */
[----:B------:R-:W-:Y:S01]  /*0fe0*/  IADD3 R10, P3, PT, R6, UR8, RZ ;  /* 0x00000008060a7c10 */ /* 0x000fe2000ff7e0ff */
[----:B------:R-:W-:Y:S01]  /*0ff0*/  IMAD.MOV.U32 R6, RZ, RZ, R12 ;  /* 0x000000ffff067224 */ /* 0x000fe200078e000c */
[----:B------:R-:W-:-:S02]  /*1000*/  IADD3.X R15, PT, PT, R11, UR9, RZ, P1, !PT ;  /* 0x000000090b0f7c10 */ /* 0x000fc40008ffe4ff */
[----:B0-----:R-:W-:Y:S02]  /*1010*/  IADD3 R0, P0, PT, R0, UR5, RZ ;  /* 0x0000000500007c10 */ /* 0x001fe4000ff1e0ff */
[----:B------:R-:W-:Y:S01]  /*1020*/  IADD3.X R9, PT, PT, R5, UR9, RZ, P2, !PT ;  /* 0x0000000905097c10 */ /* 0x000fe200097fe4ff */
[----:B------:R-:W-:Y:S01]  /*1030*/  IMAD.MOV.U32 R5, RZ, RZ, R17 ;  /* 0x000000ffff057224 */ /* 0x000fe200078e0011 */
[----:B------:R-:W-:Y:S01]  /*1040*/  IADD3.X R11, PT, PT, R7, UR9, RZ, P3, !PT ;  /* 0x00000009070b7c10 */ /* 0x000fe20009ffe4ff */
        /* <DEDUP_REMOVED lines=11> */
        .weak           $__internal_125_$__cuda_sm20_div_u16
        .type           $__internal_125_$__cuda_sm20_div_u16,@function
        .size           $__internal_125_$__cuda_sm20_div_u16,(.L_x_4907 - $__internal_125_$__cuda_sm20_div_u16)
$__internal_125_$__cuda_sm20_div_u16:
        /* <DEDUP_REMOVED lines=19> */
[----:B------:R-:W-:Y:S05]  /*1230*/  RET.REL.NODEC R2 `(_ZN2at6native57_GLOBAL__N__f3eca4a2_24_ForeachBinaryOpScalar_cu_86b9896c25multi_tensor_apply_kernelINS1_18TensorListMetadataILi1EEENS1_21BinaryOpScalarFunctorIlLi1ELi1ELi0EEEJSt4plusIlElEEEvT_T0_DpT1_) ;  /* 0xffffffec02707950 */ /* 0x000fea0003c3ffff */
.L_x_4621:
        /* <DEDUP_REMOVED lines=12> */
.L_x_4907:


//--------------------- .text._ZN2at6native57_GLOBAL__N__f3eca4a2_24_ForeachBinaryOpScalar_cu_86b9896c25multi_tensor_apply_kernelINS1_18TensorListMetadataILi1EEENS1_21BinaryOpScalarFunctorIiLi1ELi1ELi0EEEJSt4plusIiEiEEEvT_T0_DpT1_ --------------------------
	.section	.text._ZN2at6native57_GLOBAL__N__f3eca4a2_24_ForeachBinaryOpScalar_cu_86b9896c25multi_tensor_apply_kernelINS1_18TensorListMetadataILi1EEENS1_21BinaryOpScalarFunctorIiLi1ELi1ELi0EEEJSt4plusIiEiEEEvT_T0_DpT1_,"ax",@progbits
	.align	128
.text._ZN2at6native57_GLOBAL__N__f3eca4a2_24_ForeachBinaryOpScalar_cu_86b9896c25multi_tensor_apply_kernelINS1_18TensorListMetadataILi1EEENS1_21BinaryOpScalarFunctorIiLi1ELi1ELi0EEEJSt4plusIiEiEEEvT_T0_DpT1_:
        .type           _ZN2at6native57_GLOBAL__N__f3eca4a2_24_ForeachBinaryOpScalar_cu_86b9896c25multi_tensor_apply_kernelINS1_18TensorListMetadataILi1EEENS1_21BinaryOpScalarFunctorIiLi1ELi1ELi0EEEJSt4plusIiEiEEEvT_T0_DpT1_,@function
        .size           _ZN2at6native57_GLOBAL__N__f3eca4a2_24_ForeachBinaryOpScalar_cu_86b9896c25multi_tensor_apply_kernelINS1_18TensorListMetadataILi1EEENS1_21BinaryOpScalarFunctorIiLi1ELi1ELi0EEEJSt4plusIiEiEEEvT_T0_DpT1_,(.L_x_4909 - _ZN2at6native57_GLOBAL__N__f3eca4a2_24_ForeachBinaryOpScalar_cu_86b9896c25multi_tensor_apply_kernelINS1_18TensorListMetadataILi1EEENS1_21BinaryOpScalarFunctorIiLi1ELi1ELi0EEEJSt4plusIiEiEEEvT_T0_DpT1_)
        .other          _ZN2at6native57_GLOBAL__N__f3eca4a2_24_ForeachBinaryOpScalar_cu_86b9896c25multi_tensor_apply_kernelINS1_18TensorListMetadataILi1EEENS1_21BinaryOpScalarFunctorIiLi1ELi1ELi0EEEJSt4plusIiEiEEEvT_T0_DpT1_,@"STO_CUDA_ENTRY STV_DEFAULT"
_ZN2at6native57_GLOBAL__N__f3eca4a2_24_ForeachBinaryOpScalar_cu_86b9896c25multi_tensor_apply_kernelINS1_18TensorListMetadataILi1EEENS1_21BinaryOpScalarFunctorIiLi1ELi1ELi0EEEJSt4plusIiEiEEEvT_T0_DpT1_:
        /* <DEDUP_REMOVED lines=35> */
[----:B------:R-:W-:Y:S05]  /*0230*/  CALL.REL.NOINC `($__internal_126_$__cuda_sm20_div_u16) ;  /* 0x0000000800e87944 */ /* 0x000fea0003c00000 */
        /* <DEDUP_REMOVED lines=14> */
.L_x_4626:
        /* <DEDUP_REMOVED lines=31> */
[----:B--2---:R-:W-:Y:S02]  /*0510*/  @!P1 IMAD.IADD R27, R23, 0x1, R26 ;  /* 0x00000001171b9824 */ /* 0x004fe400078e021a */
[----:B------:R-:W-:Y:S01]  /*0520*/  IMAD.SHL.U32 R23, R17, 0x4, RZ ;  /* 0x0000000411177824 */ /* 0x000fe200078e00ff */
[----:B------:R-:W4:Y:S02]  /*0530*/  @!P0 LDC R26, c[0x0][0x10ac] ;  /* 0x00042b00ff1a8b82 */ /* 0x000f240000000800 */
[----:B------:R2:W-:Y:S02]  /*0540*/  @!P1 STG.E desc[UR6][R6.64], R27 ;  /* 0x0000001b06009986 */ /* 0x0005e4000c101906 */
[----:B------:R-:W-:-:S04]  /*0550*/  IADD3 R29, P4, PT, R23, R12, RZ ;  /* 0x0000000c171d7210 */ /* 0x000fc80007f9e0ff */
[----:B------:R-:W-:Y:S01]  /*0560*/  ISETP.GE.U32.AND P1, PT, R29, R0, PT ;  /* 0x000000001d00720c */ /* 0x000fe20003f26070 */
[----:B------:R-:W-:Y:S01]  /*0570*/  IMAD.X R12, RZ, RZ, R13, P4 ;  /* 0x000000ffff0c7224 */ /* 0x000fe200020e060d */
[----:B------:R-:W1:Y:S01]  /*0580*/  @!P2 LDC R29, c[0x0][0x10ac] ;  /* 0x00042b00ff1dab82 */ /* 0x000e620000000800 */
[----:B---3--:R-:W-:Y:S01]  /*0590*/  @!P3 IMAD.IADD R24, R24, 0x1, R25 ;  /* 0x000000011818b824 */ /* 0x008fe200078e0219 */
        /* <DEDUP_REMOVED lines=9> */
[----:B----4-:R-:W-:Y:S01]  /*0630*/  @!P0 IMAD.IADD R28, R9, 0x1, R26 ;  /* 0x00000001091c8824 */ /* 0x010fe200078e021a */
        /* <DEDUP_REMOVED lines=8> */
[----:B-1----:R-:W-:Y:S01]  /*06c0*/  @!P2 IMAD.IADD R29, R8, 0x1, R29 ;  /* 0x00000001081da824 */ /* 0x002fe200078e021d */
        /* <DEDUP_REMOVED lines=18> */
[----:B---3--:R-:W-:-:S05]  /*07f0*/  @!P1 IMAD.IADD R25, R26, 0x1, R25 ;  /* 0x000000011a199824 */ /* 0x008fca00078e0219 */
[----:B------:R1:W-:Y:S01]  /*0800*/  @!P1 STG.E desc[UR6][R6.64], R25 ;  /* 0x0000001906009986 */ /* 0x0003e2000c101906 */
[----:B0-----:R-:W-:Y:S02]  /*0810*/  @!P4 IMAD.IADD R13, R24, 0x1, R13 ;  /* 0x00000001180dc824 */ /* 0x001fe400078e020d */
[----:B--2---:R-:W-:Y:S01]  /*0820*/  @!P5 IMAD.IADD R15, R15, 0x1, R12 ;  /* 0x000000010f0fd824 */ /* 0x004fe200078e020c */
[----:B------:R-:W-:Y:S06]  /*0830*/  @P0 BRA `(.L_x_4625) ;  /* 0x0000000000200947 */ /* 0x000fec0003800000 */
[----:B-1----:R-:W-:Y:S01]  /*0840*/  IADD3 R4, P0, P1, R17, R19, R18 ;  /* 0x0000001311047210 */ /* 0x002fe2000791e012 */
[----:B-----5:R-:W-:-:S03]  /*0850*/  VIADD R7, R14, UR8 ;  /* 0x000000080e077c36 */ /* 0x020fc60008000000 */
[----:B------:R-:W-:Y:S02]  /*0860*/  IADD3 R5, P2, PT, R23, R4, RZ ;  /* 0x0000000417057210 */ /* 0x000fe40007f5e0ff */
[----:B------:R-:W-:Y:S02]  /*0870*/  IADD3.X R6, PT, PT, RZ, R20, RZ, P0, P1 ;  /* 0x00000014ff067210 */ /* 0x000fe400007e24ff */
[----:B------:R-:W-:-:S03]  /*0880*/  LEA R4, P0, R5, R2, 0x2 ;  /* 0x0000000205047211 */ /* 0x000fc600078010ff */
[----:B------:R-:W-:-:S05]  /*0890*/  IMAD.X R6, RZ, RZ, R6, P2 ;  /* 0x000000ffff067224 */ /* 0x000fca00010e0606 */
[----:B------:R-:W-:-:S05]  /*08a0*/  LEA.HI.X R5, R5, R3, R6, 0x2, P0 ;  /* 0x0000000305057211 */ /* 0x000fca00000f1406 */
[----:B------:R0:W-:Y:S02]  /*08b0*/  STG.E desc[UR6][R4.64], R7 ;  /* 0x0000000704007986 */ /* 0x0001e4000c101906 */
.L_x_4625:
[----:B------:R-:W-:Y:S05]  /*08c0*/  BSYNC.RECONVERGENT B0 ;  /* 0x0000000000007941 */ /* 0x000fea0003800200 */
.L_x_4624:
        /* <DEDUP_REMOVED lines=9> */
.L_x_4623:
        /* <DEDUP_REMOVED lines=44> */
[----:B------:R-:W-:Y:S01]  /*0c20*/  STG.E desc[UR6][R8.64], R17 ;  /* 0x0000001108007986 */ /* 0x000fe2000c101906 */
[----:B------:R-:W-:Y:S05]  /*0c30*/  EXIT ;  /* 0x000000000000794d */ /* 0x000fea0003800000 */
.L_x_4622:
        /* <DEDUP_REMOVED lines=8> */
.L_x_4627:
        /* <DEDUP_REMOVED lines=18> */
        .weak           $__internal_126_$__cuda_sm20_div_u16
        .type           $__internal_126_$__cuda_sm20_div_u16,@function
        .size           $__internal_126_$__cuda_sm20_div_u16,(.L_x_4909 - $__internal_126_$__cuda_sm20_div_u16)
$__internal_126_$__cuda_sm20_div_u16:
        /* <DEDUP_REMOVED lines=18> */
[----:B------:R-:W-:Y:S06]  /*0f00*/  RET.REL.NODEC R6 `(_ZN2at6native57_GLOBAL__N__f3eca4a2_24_ForeachBinaryOpScalar_cu_86b9896c25multi_tensor_apply_kernelINS1_18TensorListMetadataILi1EEENS1_21BinaryOpScalarFunctorIiLi1ELi1ELi0EEEJSt4plusIiEiEEEvT_T0_DpT1_) ;  /* 0xfffffff0063c7950 */ /* 0x000fec0003c3ffff */
.L_x_4628:
        /* <DEDUP_REMOVED lines=15> */
.L_x_4909:


//--------------------- .text._ZN2at6native57_GLOBAL__N__f3eca4a2_24_ForeachBinaryOpScalar_cu_86b9896c25multi_tensor_apply_kernelINS1_18TensorListMetadataILi1EEENS1_21BinaryOpScalarFunctorIaLi1ELi1ELi0EEEJSt4plusIaEaEEEvT_T0_DpT1_ --------------------------
	.section	.text._ZN2at6native57_GLOBAL__N__f3eca4a2_24_ForeachBinaryOpScalar_cu_86b9896c25multi_tensor_apply_kernelINS1_18TensorListMetadataILi1EEENS1_21BinaryOpScalarFunctorIaLi1ELi1ELi0EEEJSt4plusIaEaEEEvT_T0_DpT1_,"ax",@progbits
	.align	128
.text._ZN2at6native57_GLOBAL__N__f3eca4a2_24_ForeachBinaryOpScalar_cu_86b9896c25multi_tensor_apply_kernelINS1_18TensorListMetadataILi1EEENS1_21BinaryOpScalarFunctorIaLi1ELi1ELi0EEEJSt4plusIaEaEEEvT_T0_DpT1_:
        .type           _ZN2at6native57_GLOBAL__N__f3eca4a2_24_ForeachBinaryOpScalar_cu_86b9896c25multi_tensor_apply_kernelINS1_18TensorListMetadataILi1EEENS1_21BinaryOpScalarFunctorIaLi1ELi1ELi0EEEJSt4plusIaEaEEEvT_T0_DpT1_,@function
        .size           _ZN2at6native57_GLOBAL__N__f3eca4a2_24_ForeachBinaryOpScalar_cu_86b9896c25multi_tensor_apply_kernelINS1_18TensorListMetadataILi1EEENS1_21BinaryOpScalarFunctorIaLi1ELi1ELi0EEEJSt4plusIaEaEEEvT_T0_DpT1_,(.L_x_4911 - _ZN2at6native57_GLOBAL__N__f3eca4a2_24_ForeachBinaryOpScalar_cu_86b9896c25multi_tensor_apply_kernelINS1_18TensorListMetadataILi1EEENS1_21BinaryOpScalarFunctorIaLi1ELi1ELi0EEEJSt4plusIaEaEEEvT_T0_DpT1_)
        .other          _ZN2at6native57_GLOBAL__N__f3eca4a2_24_ForeachBinaryOpScalar_cu_86b9896c25multi_tensor_apply_kernelINS1_18TensorListMetadataILi1EEENS1_21BinaryOpScalarFunctorIaLi1ELi1ELi0EEEJSt4plusIaEaEEEvT_T0_DpT1_,@"STO_CUDA_ENTRY STV_DEFAULT"
_ZN2at6native57_GLOBAL__N__f3eca4a2_24_ForeachBinaryOpScalar_cu_86b9896c25multi_tensor_apply_kernelINS1_18TensorListMetadataILi1EEENS1_21BinaryOpScalarFunctorIaLi1ELi1ELi0EEEJSt4plusIaEaEEEvT_T0_DpT1_:
        /* <DEDUP_REMOVED lines=39> */
[----:B------:R-:W-:Y:S05]  /*0270*/  CALL.REL.NOINC `($__internal_127_$__cuda_sm20_div_u16) ;  /* 0x0000000c009c7944 */ /* 0x000fea0003c00000 */
        /* <DEDUP_REMOVED lines=32> */
.L_x_4631:
        /* <DEDUP_REMOVED lines=11> */
[----:B------:R-:W-:Y:S01]  /*0530*/  ISETP.GE.U32.AND P0, PT, R4, UR36, PT ;  /* 0x0000002404007c0c */ /* 0x000fe2000bf06070 */
[----:B------:R-:W2:Y:S01]  /*0540*/  @!P3 LDG.E.U8 R9, desc[UR22][R6.64] ;  /* 0x000000160609b981 */ /* 0x000ea2000c1e1100 */
[----:B------:R-:W-:Y:S02]  /*0550*/  IADD3.X R3, PT, PT, RZ, RZ, R0, P4, P5 ;  /* 0x000000ffff037210 */ /* 0x000fe400027ea400 */
[----:B------:R-:W-:Y:S02]  /*0560*/  @!P2 IADD3 R10, P1, PT, R2, UR27, RZ ;  /* 0x0000001b020aac10 */ /* 0x000fe4000ff3e0ff */
[----:B------:R-:W-:Y:S02]  /*0570*/  IADD3 R17, P4, PT, R4, UR24, RZ ;  /* 0x0000001804117c10 */ /* 0x000fe4000ff9e0ff */
[----:B------:R-:W-:Y:S02]  /*0580*/  ISETP.GE.AND.EX P0, PT, R3, UR37, PT, P0 ;  /* 0x0000002503007c0c */ /* 0x000fe4000bf06300 */
[----:B------:R-:W-:Y:S01]  /*0590*/  PRMT R16, RZ, 0x7610, R16 ;  /* 0x00007610ff107816 */ /* 0x000fe20000000010 */
[----:B------:R-:W-:Y:S01]  /*05a0*/  IMAD.X R18, RZ, RZ, R3, P4 ;  /* 0x000000ffff127224 */ /* 0x000fe200020e0603 */
[----:B------:R-:W-:-:S02]  /*05b0*/  @!P2 IADD3.X R11, PT, PT, R0, UR28, RZ, P1, !PT ;  /* 0x0000001c000bac10 */ /* 0x000fc40008ffe4ff */
[----:B------:R-:W-:-:S03]  /*05c0*/  ISETP.GE.U32.AND P1, PT, R17, UR36, PT ;  /* 0x0000002411007c0c */ /* 0x000fc6000bf26070 */
[----:B------:R0:W3:Y:S01]  /*05d0*/  @!P2 LDG.E.U8 R16, desc[UR22][R10.64] ;  /* 0x000000160a10a981 */ /* 0x0000e2000c1e1100 */
[----:B------:R-:W-:Y:S02]  /*05e0*/  ISETP.GE.AND.EX P1, PT, R18, UR37, PT, P1 ;  /* 0x0000002512007c0c */ /* 0x000fe4000bf26310 */
[----:B------:R-:W-:Y:S02]  /*05f0*/  PRMT R8, RZ, 0x7610, R8 ;  /* 0x00007610ff087816 */ /* 0x000fe40000000008 */
[----:B------:R-:W-:-:S04]  /*0600*/  @!P0 IADD3 R12, P4, PT, R2, UR29, RZ ;  /* 0x0000001d020c8c10 */ /* 0x000fc8000ff9e0ff */
[----:B------:R-:W-:Y:S02]  /*0610*/  @!P0 IADD3.X R13, PT, PT, R0, UR16, RZ, P4, !PT ;  /* 0x00000010000d8c10 */ /* 0x000fe4000a7fe4ff */
[----:B------:R-:W-:-:S03]  /*0620*/  PRMT R5, RZ, 0x7610, R5 ;  /* 0x00007610ff057816 */ /* 0x000fc60000000005 */
[----:B------:R-:W-:Y:S01]  /*0630*/  @!P1 IADD3 R14, P4, PT, R2, UR30, RZ ;  /* 0x0000001e020e9c10 */ /* 0x000fe2000ff9e0ff */
[----:B------:R1:W4:Y:S03]  /*0640*/  @!P0 LDG.E.U8 R8, desc[UR22][R12.64] ;  /* 0x000000160c088981 */ /* 0x000326000c1e1100 */
[----:B------:R-:W-:-:S05]  /*0650*/  @!P1 IADD3.X R15, PT, PT, R0, UR14, RZ, P4, !PT ;  /* 0x0000000e000f9c10 */ /* 0x000fca000a7fe4ff */
[----:B------:R5:W4:Y:S01]  /*0660*/  @!P1 LDG.E.U8 R5, desc[UR22][R14.64] ;  /* 0x000000160e059981 */ /* 0x000b22000c1e1100 */
[----:B0-----:R-:W-:Y:S01]  /*0670*/  @!P3 IMAD.MOV.U32 R10, RZ, RZ, R6 ;  /* 0x000000ffff0ab224 */ /* 0x001fe200078e0006 */
[----:B------:R-:W-:Y:S01]  /*0680*/  @!P2 IADD3 R6, P5, PT, R2, UR27, RZ ;  /* 0x0000001b0206ac10 */ /* 0x000fe2000ffbe0ff */
[----:B------:R-:W-:Y:S01]  /*0690*/  IMAD.U32 R20, RZ, RZ, UR24 ;  /* 0x00000018ff147e24 */ /* 0x000fe2000f8e00ff */
[----:B------:R-:W-:Y:S01]  /*06a0*/  IADD3 R19, P4, PT, R17, UR24, RZ ;  /* 0x0000001811137c10 */ /* 0x000fe2000ff9e0ff */
[----:B------:R-:W-:Y:S01]  /*06b0*/  @!P3 IMAD.MOV.U32 R11, RZ, RZ, R7 ;  /* 0x000000ffff0bb224 */ /* 0x000fe200078e0007 */
[----:B------:R-:W-:-:S03]  /*06c0*/  @!P2 IADD3.X R7, PT, PT, R0, UR28, RZ, P5, !PT ;  /* 0x0000001c0007ac10 */ /* 0x000fc6000affe4ff */
[----:B------:R-:W-:Y:S01]  /*06d0*/  IMAD.X R18, RZ, RZ, R18, P4 ;  /* 0x000000ffff127224 */ /* 0x000fe200020e0612 */
[----:B-1----:R-:W-:Y:S01]  /*06e0*/  IADD3 R12, P4, PT, R19, UR24, RZ ;  /* 0x00000018130c7c10 */ /* 0x002fe2000ff9e0ff */
[----:B--2---:R-:W-:-:S05]  /*06f0*/  @!P3 VIADD R9, R9, UR18 ;  /* 0x000000120909bc36 */ /* 0x004fca0008000000 */
[----:B------:R0:W-:Y:S01]  /*0700*/  @!P3 STG.E.U8 desc[UR22][R10.64], R9 ;  /* 0x000000090a00b986 */ /* 0x0001e2000c101116 */
[----:B------:R-:W-:-:S04]  /*0710*/  ISETP.GE.U32.AND P3, PT, R19, UR36, PT ;  /* 0x0000002413007c0c */ /* 0x000fc8000bf66070 */
[----:B------:R-:W-:Y:S01]  /*0720*/  ISETP.GE.AND.EX P3, PT, R18, UR37, PT, P3 ;  /* 0x0000002512007c0c */ /* 0x000fe2000bf66330 */
[----:B---3--:R-:W-:Y:S01]  /*0730*/  @!P2 VIADD R17, R16, UR18 ;  /* 0x000000121011ac36 */ /* 0x008fe20008000000 */
[----:B------:R-:W-:Y:S01]  /*0740*/  IADD3 R16, P5, P6, R20, UR24, R19 ;  /* 0x0000001814107c10 */ /* 0x000fe2000febe013 */
[----:B0-----:R-:W-:-:S03]  /*0750*/  IMAD.X R10, RZ, RZ, R18, P4 ;  /* 0x000000ffff0a7224 */ /* 0x001fc600020e0612 */
[----:B------:R0:W-:Y:S01]  /*0760*/  @!P2 STG.E.U8 desc[UR22][R6.64], R17 ;  /* 0x000000110600a986 */ /* 0x0001e2000c101116 */
[----:B------:R-:W-:Y:S02]  /*0770*/  ISETP.GE.U32.AND P2, PT, R12, UR36, PT ;  /* 0x000000240c007c0c */ /* 0x000fe4000bf46070 */
[----:B-----5:R-:W-:Y:S02]  /*0780*/  IADD3.X R14, PT, PT, RZ, RZ, R18, P5, P6 ;  /* 0x000000ffff0e7210 */ /* 0x020fe40002fec412 */
[----:B------:R-:W-:Y:S02]  /*0790*/  @!P0 IADD3 R12, P5, PT, R2, UR29, RZ ;  /* 0x0000001d020c8c10 */ /* 0x000fe4000ffbe0ff */
[----:B------:R-:W-:Y:S02]  /*07a0*/  IADD3 R9, P6, PT, R16, UR24, RZ ;  /* 0x0000001810097c10 */ /* 0x000fe4000ffde0ff */
[----:B------:R-:W-:Y:S01]  /*07b0*/  @!P0 IADD3.X R13, PT, PT, R0, UR16, RZ, P5, !PT ;  /* 0x00000010000d8c10 */ /* 0x000fe2000affe4ff */
[----:B----4-:R-:W-:Y:S01]  /*07c0*/  @!P0 VIADD R11, R8, UR18 ;  /* 0x00000012080b8c36 */ /* 0x010fe20008000000 */
[----:B------:R-:W-:Y:S01]  /*07d0*/  ISETP.GE.U32.AND P5, PT, R16, UR36, PT ;  /* 0x0000002410007c0c */ /* 0x000fe2000bfa6070 */
[----:B0-----:R-:W-:Y:S01]  /*07e0*/  IMAD.X R6, RZ, RZ, R14, P6 ;  /* 0x000000ffff067224 */ /* 0x001fe200030e060e */
[----:B------:R-:W-:-:S02]  /*07f0*/  ISETP.GE.AND.EX P2, PT, R10, UR37, PT, P2 ;  /* 0x000000250a007c0c */ /* 0x000fc4000bf46320 */
[----:B------:R-:W-:Y:S01]  /*0800*/  ISETP.GE.U32.AND P4, PT, R9, UR36, PT ;  /* 0x0000002409007c0c */ /* 0x000fe2000bf86070 */
[----:B------:R0:W-:Y:S01]  /*0810*/  @!P0 STG.E.U8 desc[UR22][R12.64], R11 ;  /* 0x0000000b0c008986 */ /* 0x0001e2000c101116 */
[----:B------:R-:W-:Y:S01]  /*0820*/  ISETP.GE.AND.EX P5, PT, R14, UR37, PT, P5 ;  /* 0x000000250e007c0c */ /* 0x000fe2000bfa6350 */
[----:B------:R-:W-:Y:S01]  /*0830*/  @!P1 VIADD R21, R5, UR18 ;  /* 0x0000001205159c36 */ /* 0x000fe20008000000 */
[----:B------:R-:W-:Y:S02]  /*0840*/  ISETP.GE.AND.EX P4, PT, R6, UR37, PT, P4 ;  /* 0x0000002506007c0c */ /* 0x000fe4000bf86340 */
[C---:B------:R-:W-:Y:S02]  /*0850*/  @!P1 IADD3 R18, P6, PT, R2.reuse, UR30, RZ ;  /* 0x0000001e02129c10 */ /* 0x040fe4000ffde0ff */
[----:B------:R-:W-:Y:S02]  /*0860*/  IADD3 R6, P0, PT, R2, UR34, RZ ;  /* 0x0000002202067c10 */ /* 0x000fe4000ff1e0ff */
[----:B------:R-:W-:-:S02]  /*0870*/  @!P1 IADD3.X R19, PT, PT, R0, UR14, RZ, P6, !PT ;  /* 0x0000000e00139c10 */ /* 0x000fc4000b7fe4ff */
[----:B------:R-:W-:Y:S02]  /*0880*/  PRMT R10, RZ, 0x7610, R10 ;  /* 0x00007610ff0a7816 */ /* 0x000fe4000000000a */
[----:B------:R-:W-:Y:S01]  /*0890*/  IADD3.X R7, PT, PT, R0, UR35, RZ, P0, !PT ;  /* 0x0000002300077c10 */ /* 0x000fe200087fe4ff */
[----:B------:R1:W-:Y:S01]  /*08a0*/  @!P1 STG.E.U8 desc[UR22][R18.64], R21 ;  /* 0x0000001512009986 */ /* 0x0003e2000c101116 */
[C---:B------:R-:W-:Y:S02]  /*08b0*/  @!P2 IADD3 R14, P0, PT, R2.reuse, UR33, RZ ;  /* 0x00000021020eac10 */ /* 0x040fe4000ff1e0ff */
[----:B------:R-:W-:Y:S01]  /*08c0*/  @!P5 IADD3 R16, P1, PT, R2, UR31, RZ ;  /* 0x0000001f0210dc10 */ /* 0x000fe2000ff3e0ff */
[----:B------:R-:W2:Y:S01]  /*08d0*/  @!P3 LDG.E.U8 R10, desc[UR22][R6.64] ;  /* 0x00000016060ab981 */ /* 0x000ea2000c1e1100 */
[----:B------:R-:W-:Y:S02]  /*08e0*/  @!P2 IADD3.X R15, PT, PT, R0, UR20, RZ, P0, !PT ;  /* 0x00000014000fac10 */ /* 0x000fe400087fe4ff */
[----:B0-----:R-:W-:-:S02]  /*08f0*/  @!P4 IADD3 R12, P0, PT, R2, UR32, RZ ;  /* 0x00000020020ccc10 */ /* 0x001fc4000ff1e0ff */
[----:B------:R-:W-:Y:S02]  /*0900*/  PRMT R9, RZ, 0x7610, R9 ;  /* 0x00007610ff097816 */ /* 0x000fe40000000009 */
[----:B------:R-:W-:Y:S02]  /*0910*/  PRMT R8, RZ, 0x7610, R8 ;  /* 0x00007610ff087816 */ /* 0x000fe40000000008 */
[----:B------:R-:W-:Y:S02]  /*0920*/  PRMT R5, RZ, 0x7610, R5 ;  /* 0x00007610ff057816 */ /* 0x000fe40000000005 */
[C---:B------:R-:W-:Y:S01]  /*0930*/  @!P5 IADD3.X R17, PT, PT, R0.reuse, UR13, RZ, P1, !PT ;  /* 0x0000000d0011dc10 */ /* 0x040fe20008ffe4ff */
[----:B------:R-:W3:Y:S01]  /*0940*/  @!P2 LDG.E.U8 R9, desc[UR22][R14.64] ;  /* 0x000000160e09a981 */ /* 0x000ee2000c1e1100 */
[----:B------:R-:W-:-:S03]  /*0950*/  @!P4 IADD3.X R13, PT, PT, R0, UR7, RZ, P0, !PT ;  /* 0x00000007000dcc10 */ /* 0x000fc600087fe4ff */
[----:B------:R-:W4:Y:S04]  /*0960*/  @!P5 LDG.E.U8 R8, desc[UR22][R16.64] ;  /* 0x000000161008d981 */ /* 0x000f28000c1e1100 */
[----:B------:R0:W5:Y:S01]  /*0970*/  @!P4 LDG.E.U8 R5, desc[UR22][R12.64] ;  /* 0x000000160c05c981 */ /* 0x000162000c1e1100 */
[----:B------:R-:W-:-:S05]  /*0980*/  IMAD.U32 R11, RZ, RZ, UR24 ;  /* 0x00000018ff0b7e24 */ /* 0x000fca000f8e00ff */
[----:B------:R-:W-:-:S04]  /*0990*/  IADD3 R11, P0, P1, R11, UR24, R4 ;  /* 0x000000180b0b7c10 */ /* 0x000fc8000f91e004 */
[----:B------:R-:W-:Y:S02]  /*09a0*/  IADD3 R4, P2, PT, R11, UR24, RZ ;  /* 0x000000180b047c10 */ /* 0x000fe4000ff5e0ff */
[----:B-1----:R-:W-:Y:S02]  /*09b0*/  IADD3.X R18, PT, PT, RZ, RZ, R3, P0, P1 ;  /* 0x000000ffff127210 */ /* 0x002fe400007e2403 */
        /* <DEDUP_REMOVED lines=17> */
[----:B--2---:R-:W-:Y:S01]  /*0ad0*/  @!P3 VIADD R3, R10, UR18 ;  /* 0x000000120a03bc36 */ /* 0x004fe20008000000 */
[----:B------:R-:W-:-:S04]  /*0ae0*/  @!P5 IADD3 R10, P2, PT, R2, UR31, RZ ;  /* 0x0000001f020adc10 */ /* 0x000fc8000ff5e0ff */
[----:B------:R0:W-:Y:S01]  /*0af0*/  @!P3 STG.E.U8 desc[UR22][R6.64], R3 ;  /* 0x000000030600b986 */ /* 0x0001e2000c101116 */
[----:B------:R-:W-:Y:S02]  /*0b00*/  @!P1 IADD3 R14, P3, PT, R2, UR32, RZ ;  /* 0x00000020020e9c10 */ /* 0x000fe4000ff7e0ff */
[C---:B------:R-:W-:Y:S02]  /*0b10*/  @!P5 IADD3.X R11, PT, PT, R0.reuse, UR13, RZ, P2, !PT ;  /* 0x0000000d000bdc10 */ /* 0x040fe400097fe4ff */
[----:B------:R-:W-:Y:S01]  /*0b20*/  @!P1 IADD3.X R15, PT, PT, R0, UR7, RZ, P3, !PT ;  /* 0x00000007000f9c10 */ /* 0x000fe20009ffe4ff */
[----:B---3--:R-:W-:Y:S02]  /*0b30*/  @!P0 VIADD R9, R9, UR18 ;  /* 0x0000001209098c36 */ /* 0x008fe40008000000 */
[----:B----4-:R-:W-:-:S03]  /*0b40*/  @!P5 VIADD R17, R8, UR18 ;  /* 0x000000120811dc36 */ /* 0x010fc60008000000 */
[----:B------:R0:W-:Y:S01]  /*0b50*/  @!P0 STG.E.U8 desc[UR22][R12.64], R9 ;  /* 0x000000090c008986 */ /* 0x0001e2000c101116 */
[----:B-----5:R-:W-:-:S03]  /*0b60*/  @!P1 VIADD R5, R5, UR18 ;  /* 0x0000001205059c36 */ /* 0x020fc60008000000 */
[----:B------:R0:W-:Y:S04]  /*0b70*/  @!P5 STG.E.U8 desc[UR22][R10.64], R17 ;  /* 0x000000110a00d986 */ /* 0x0001e8000c101116 */
[----:B------:R0:W-:Y:S01]  /*0b80*/  @!P1 STG.E.U8 desc[UR22][R14.64], R5 ;  /* 0x000000050e009986 */ /* 0x0001e2000c101116 */
[----:B------:R-:W-:-:S04]  /*0b90*/  IADD3 R2, P0, PT, R2, UR25, RZ ;  /* 0x0000001902027c10 */ /* 0x000fc8000ff1e0ff */
[----:B------:R-:W-:Y:S01]  /*0ba0*/  IADD3.X R0, PT, PT, R0, UR26, RZ, P0, !PT ;  /* 0x0000001a00007c10 */ /* 0x000fe200087fe4ff */
[----:B------:R-:W-:Y:S08]  /*0bb0*/  BRA.U UP0, `(.L_x_4631) ;  /* 0xfffffff900307547 */ /* 0x000ff0000b83ffff */
.L_x_4630:
        /* <DEDUP_REMOVED lines=10> */
[C---:B------:R-:W-:Y:S02]  /*0c60*/  ISETP.GE.U32.AND P0, PT, R2.reuse, UR36, PT ;  /* 0x0000002402007c0c */ /* 0x040fe4000bf06070 */
[----:B------:R-:W-:Y:S01]  /*0c70*/  IADD3 R2, P2, PT, R2, UR38, RZ ;  /* 0x0000002602027c10 */ /* 0x000fe2000ff5e0ff */
[----:B------:R-:W-:Y:S01]  /*0c80*/  IMAD.X R4, RZ, RZ, R3, P3 ;  /* 0x000000ffff047224 */ /* 0x000fe200018e0603 */
[C---:B------:R-:W-:Y:S02]  /*0c90*/  IADD3 R5, P3, PT, R0.reuse, UR24, RZ ;  /* 0x0000001800057c10 */ /* 0x040fe4000ff7e0ff */
[----:B------:R-:W-:Y:S02]  /*0ca0*/  ISETP.GE.U32.AND P1, PT, R0, UR36, PT ;  /* 0x0000002400007c0c */ /* 0x000fe4000bf26070 */
[C---:B------:R-:W-:Y:S01]  /*0cb0*/  ISETP.GE.AND.EX P0, PT, R3.reuse, UR37, PT, P0 ;  /* 0x0000002503007c0c */ /* 0x040fe2000bf06300 */
[----:B------:R-:W-:Y:S01]  /*0cc0*/  IMAD.X R7, RZ, RZ, R4, P3 ;  /* 0x000000ffff077224 */ /* 0x000fe200018e0604 */
[----:B------:R-:W-:-:S02]  /*0cd0*/  IADD3.X R3, PT, PT, R3, UR39, RZ, P2, !PT ;  /* 0x0000002703037c10 */ /* 0x000fc400097fe4ff */
[----:B------:R-:W-:Y:S02]  /*0ce0*/  ISETP.GE.AND.EX P1, PT, R4, UR37, PT, P1 ;  /* 0x0000002504007c0c */ /* 0x000fe4000bf26310 */
[C---:B------:R-:W-:Y:S02]  /*0cf0*/  ISETP.GE.U32.AND P2, PT, R5.reuse, UR36, PT ;  /* 0x0000002405007c0c */ /* 0x040fe4000bf46070 */
[----:B------:R-:W-:Y:S02]  /*0d00*/  IADD3 R4, P3, PT, R2, UR24, RZ ;  /* 0x0000001802047c10 */ /* 0x000fe4000ff7e0ff */
[----:B------:R-:W-:Y:S02]  /*0d10*/  IADD3 R8, P4, PT, R5, UR24, RZ ;  /* 0x0000001805087c10 */ /* 0x000fe4000ff9e0ff */
[----:B------:R-:W-:Y:S01]  /*0d20*/  ISETP.GE.AND.EX P2, PT, R7, UR37, PT, P2 ;  /* 0x0000002507007c0c */ /* 0x000fe2000bf46320 */
[----:B------:R-:W-:Y:S01]  /*0d30*/  IMAD.X R5, RZ, RZ, R3, P3 ;  /* 0x000000ffff057224 */ /* 0x000fe200018e0603 */
[----:B------:R-:W-:Y:S01]  /*0d40*/  ISETP.GE.U32.AND P3, PT, R8, UR36, PT ;  /* 0x0000002408007c0c */ /* 0x000fe2000bf66070 */
[----:B------:R-:W-:Y:S01]  /*0d50*/  IMAD.X R8, RZ, RZ, R7, P4 ;  /* 0x000000ffff087224 */ /* 0x000fe200020e0607 */
[----:B------:R-:W-:-:S02]  /*0d60*/  IADD3 R6, P5, PT, R4, UR24, RZ ;  /* 0x0000001804067c10 */ /* 0x000fc4000ffbe0ff */
[----:B------:R-:W-:Y:S01]  /*0d70*/  PRMT R0, RZ, 0x7610, R0 ;  /* 0x00007610ff007816 */ /* 0x000fe20000000000 */
[----:B------:R-:W2:Y:S01]  /*0d80*/  @!P1 LDG.E.U8 R10, desc[UR22][R4.64] ;  /* 0x00000016040a9981 */ /* 0x000ea2000c1e1100 */
[----:B------:R-:W-:Y:S01]  /*0d90*/  ISETP.GE.AND.EX P3, PT, R8, UR37, PT, P3 ;  /* 0x0000002508007c0c */ /* 0x000fe2000bf66330 */
[----:B------:R-:W-:Y:S01]  /*0da0*/  IMAD.X R7, RZ, RZ, R5, P5 ;  /* 0x000000ffff077224 */ /* 0x000fe200028e0605 */
[----:B------:R-:W-:Y:S02]  /*0db0*/  IADD3 R8, P4, PT, R6, UR24, RZ ;  /* 0x0000001806087c10 */ /* 0x000fe4000ff9e0ff */
[----:B------:R-:W3:Y:S01]  /*0dc0*/  @!P0 LDG.E.U8 R0, desc[UR22][R2.64] ;  /* 0x0000001602008981 */ /* 0x000ee2000c1e1100 */
[----:B------:R-:W-:-:S03]  /*0dd0*/  PRMT R12, RZ, 0x7610, R12 ;  /* 0x00007610ff0c7816 */ /* 0x000fc6000000000c */
[----:B------:R-:W4:Y:S01]  /*0de0*/  @!P2 LDG.E.U8 R11, desc[UR22][R6.64] ;  /* 0x00000016060ba981 */ /* 0x000f22000c1e1100 */
[----:B------:R-:W-:-:S05]  /*0df0*/  IMAD.X R9, RZ, RZ, R7, P4 ;  /* 0x000000ffff097224 */ /* 0x000fca00020e0607 */
[----:B------:R-:W5:Y:S01]  /*0e00*/  @!P3 LDG.E.U8 R12, desc[UR22][R8.64] ;  /* 0x00000016080cb981 */ /* 0x000f62000c1e1100 */
[----:B--2---:R-:W-:Y:S02]  /*0e10*/  VIADD R15, R10, UR18 ;  /* 0x000000120a0f7c36 */ /* 0x004fe40008000000 */
[----:B---3--:R-:W-:Y:S02]  /*0e20*/  VIADD R13, R0, UR18 ;  /* 0x00000012000d7c36 */ /* 0x008fe40008000000 */
[----:B----4-:R-:W-:-:S03]  /*0e30*/  VIADD R11, R11, UR18 ;  /* 0x000000120b0b7c36 */ /* 0x010fc60008000000 */
[----:B------:R5:W-:Y:S04]  /*0e40*/  @!P0 STG.E.U8 desc[UR22][R2.64], R13 ;  /* 0x0000000d02008986 */ /* 0x000be8000c101116 */
[----:B------:R0:W-:Y:S04]  /*0e50*/  @!P1 STG.E.U8 desc[UR22][R4.64], R15 ;  /* 0x0000000f04009986 */ /* 0x0001e8000c101116 */
[----:B------:R0:W-:Y:S01]  /*0e60*/  @!P2 STG.E.U8 desc[UR22][R6.64], R11 ;  /* 0x0000000b0600a986 */ /* 0x0001e2000c101116 */
[----:B-----5:R-:W-:Y:S01]  /*0e70*/  VIADD R3, R12, UR18 ;  /* 0x000000120c037c36 */ /* 0x020fe20008000000 */
[----:B------:R-:W-:Y:S06]  /*0e80*/  @P3 EXIT ;  /* 0x000000000000394d */ /* 0x000fec0003800000 */
[----:B------:R-:W-:Y:S01]  /*0e90*/  STG.E.U8 desc[UR22][R8.64], R3 ;  /* 0x0000000308007986 */ /* 0x000fe2000c101116 */
[----:B------:R-:W-:Y:S05]  /*0ea0*/  EXIT ;  /* 0x000000000000794d */ /* 0x000fea0003800000 */
.L_x_4629:
[----:B------:R-:W0:Y:S02]  /*0eb0*/  S2R R8, SR_TID.X ;  /* 0x0000000000087919 */ /* 0x000e240000002100 */
[----:B0-----:R-:W-:-:S03]  /*0ec0*/  IMAD.WIDE.U32 R2, R8, 0x4, RZ ;  /* 0x0000000408027825 */ /* 0x001fc600078e00ff */
[----:B------:R-:W-:-:S04]  /*0ed0*/  ISETP.GE.U32.AND P0, PT, R2, UR12, PT ;  /* 0x0000000c02007c0c */ /* 0x000fc8000bf06070 */
[----:B------:R-:W-:-:S13]  /*0ee0*/  ISETP.GE.AND.EX P0, PT, R3, UR13, PT, P0 ;  /* 0x0000000d03007c0c */ /* 0x000fda000bf06300 */
[----:B------:R-:W-:Y:S05]  /*0ef0*/  @P0 EXIT ;  /* 0x000000000000094d */ /* 0x000fea0003800000 */
[----:B------:R-:W-:Y:S01]  /*0f00*/  IMAD.MOV.U32 R9, RZ, RZ, RZ ;  /* 0x000000ffff097224 */ /* 0x000fe200078e00ff */
[----:B------:R-:W0:Y:S06]  /*0f10*/  LDCU UR4, c[0x0][0x360] ;  /* 0x00006c00ff0477ac */ /* 0x000e2c0008000800 */
.L_x_4632:
        /* <DEDUP_REMOVED lines=10> */
[----:B------:R-:W-:Y:S01]  /*0fc0*/  VIADD R4, R4, UR18 ;  /* 0x0000001204047c36 */ /* 0x000fe20008000000 */
[----:B------:R-:W-:Y:S01]  /*0fd0*/  PRMT R0, R0, 0x7772, RZ ;  /* 0x0000777200007816 */ /* 0x000fe200000000ff */
[----:B------:R-:W-:Y:S02]  /*0fe0*/  VIADD R5, R5, UR18 ;  /* 0x0000001205057c36 */ /* 0x000fe40008000000 */
[----:B------:R-:W-:Y:S01]  /*0ff0*/  VIADD R6, R6, UR18 ;  /* 0x0000001206067c36 */ /* 0x000fe20008000000 */
[----:B------:R-:W-:Y:S01]  /*1000*/  LOP3.LUT R7, R4, 0xffff, RZ, 0xc0, !PT ;  /* 0x0000ffff04077812 */ /* 0x000fe200078ec0ff */
[----:B------:R-:W-:Y:S01]  /*1010*/  VIADD R0, R0, UR18 ;  /* 0x0000001200007c36 */ /* 0x000fe20008000000 */
        /* <DEDUP_REMOVED lines=13> */
        .weak           $__internal_127_$__cuda_sm20_div_u16
        .type           $__internal_127_$__cuda_sm20_div_u16,@function
        .size           $__internal_127_$__cuda_sm20_div_u16,(.L_x_4911 - $__internal_127_$__cuda_sm20_div_u16)
$__internal_127_$__cuda_sm20_div_u16:
        /* <DEDUP_REMOVED lines=19> */
[----:B------:R-:W-:Y:S05]  /*1220*/  RET.REL.NODEC R4 `(_ZN2at6native57_GLOBAL__N__f3eca4a2_24_ForeachBinaryOpScalar_cu_86b9896c25multi_tensor_apply_kernelINS1_18TensorListMetadataILi1EEENS1_21BinaryOpScalarFunctorIaLi1ELi1ELi0EEEJSt4plusIaEaEEEvT_T0_DpT1_) ;  /* 0xffffffec04747950 */ /* 0x000fea0003c3ffff */
.L_x_4633:
        /* <DEDUP_REMOVED lines=13> */
.L_x_4911:


//--------------------- .text._ZN2at6native57_GLOBAL__N__f3eca4a2_24_ForeachBinaryOpScalar_cu_86b9896c25multi_tensor_apply_kernelINS1_18TensorListMetadataILi1EEENS1_21BinaryOpScalarFunctorIhLi1ELi1ELi0EEEJSt4plusIhEhEEEvT_T0_DpT1_ --------------------------
	.section	.text._ZN2at6native57_GLOBAL__N__f3eca4a2_24_ForeachBinaryOpScalar_cu_86b9896c25multi_tensor_apply_kernelINS1_18TensorListMetadataILi1EEENS1_21BinaryOpScalarFunctorIhLi1ELi1ELi0EEEJSt4plusIhEhEEEvT_T0_DpT1_,"ax",@progbits
	.align	128
.text._ZN2at6native57_GLOBAL__N__f3eca4a2_24_ForeachBinaryOpScalar_cu_86b9896c25multi_tensor_apply_kernelINS1_18TensorListMetadataILi1EEENS1_21BinaryOpScalarFunctorIhLi1ELi1ELi0EEEJSt4plusIhEhEEEvT_T0_DpT1_:
        .type           _ZN2at6native57_GLOBAL__N__f3eca4a2_24_ForeachBinaryOpScalar_cu_86b9896c25multi_tensor_apply_kernelINS1_18TensorListMetadataILi1EEENS1_21BinaryOpScalarFunctorIhLi1ELi1ELi0EEEJSt4plusIhEhEEEvT_T0_DpT1_,@function
        .size           _ZN2at6native57_GLOBAL__N__f3eca4a2_24_ForeachBinaryOpScalar_cu_86b9896c25multi_tensor_apply_kernelINS1_18TensorListMetadataILi1EEENS1_21BinaryOpScalarFunctorIhLi1ELi1ELi0EEEJSt4plusIhEhEEEvT_T0_DpT1_,(.L_x_4913 - _ZN2at6native57_GLOBAL__N__f3eca4a2_24_ForeachBinaryOpScalar_cu_86b9896c25multi_tensor_apply_kernelINS1_18TensorListMetadataILi1EEENS1_21BinaryOpScalarFunctorIhLi1ELi1ELi0EEEJSt4plusIhEhEEEvT_T0_DpT1_)
        .other          _ZN2at6native57_GLOBAL__N__f3eca4a2_24_ForeachBinaryOpScalar_cu_86b9896c25multi_tensor_apply_kernelINS1_18TensorListMetadataILi1EEENS1_21BinaryOpScalarFunctorIhLi1ELi1ELi0EEEJSt4plusIhEhEEEvT_T0_DpT1_,@"STO_CUDA_ENTRY STV_DEFAULT"
_ZN2at6native57_GLOBAL__N__f3eca4a2_24_ForeachBinaryOpScalar_cu_86b9896c25multi_tensor_apply_kernelINS1_18TensorListMetadataILi1EEENS1_21BinaryOpScalarFunctorIhLi1ELi1ELi0EEEJSt4plusIhEhEEEvT_T0_DpT1_:
        /* <DEDUP_REMOVED lines=38> */
[----:B------:R-:W-:Y:S05]  /*0260*/  CALL.REL.NOINC `($__internal_128_$__cuda_sm20_div_u16) ;  /* 0x0000000c009c7944 */ /* 0x000fea0003c00000 */
        /* <DEDUP_REMOVED lines=32> */
.L_x_4636:
        /* <DEDUP_REMOVED lines=116> */
.L_x_4635:
        /* <DEDUP_REMOVED lines=47> */
.L_x_4634:
[----:B------:R-:W0:Y:S02]  /*0ea0*/  S2R R8, SR_TID.X ;  /* 0x0000000000087919 */ /* 0x000e240000002100 */
[----:B0-----:R-:W-:-:S03]  /*0eb0*/  IMAD.WIDE.U32 R2, R8, 0x4, RZ ;  /* 0x0000000408027825 */ /* 0x001fc600078e00ff */
[----:B------:R-:W-:-:S04]  /*0ec0*/  ISETP.GE.U32.AND P0, PT, R2, UR10, PT ;  /* 0x0000000a02007c0c */ /* 0x000fc8000bf06070 */
[----:B------:R-:W-:-:S13]  /*0ed0*/  ISETP.GE.AND.EX P0, PT, R3, UR11, PT, P0 ;  /* 0x0000000b03007c0c */ /* 0x000fda000bf06300 */
[----:B------:R-:W-:Y:S05]  /*0ee0*/  @P0 EXIT ;  /* 0x000000000000094d */ /* 0x000fea0003800000 */
[----:B------:R-:W-:Y:S01]  /*0ef0*/  IMAD.MOV.U32 R9, RZ, RZ, RZ ;  /* 0x000000ffff097224 */ /* 0x000fe200078e00ff */
[----:B------:R-:W0:Y:S06]  /*0f00*/  LDCU UR4, c[0x0][0x360] ;  /* 0x00006c00ff0477ac */ /* 0x000e2c0008000800 */
.L_x_4637:
        /* <DEDUP_REMOVED lines=29> */
        .weak           $__internal_128_$__cuda_sm20_div_u16
        .type           $__internal_128_$__cuda_sm20_div_u16,@function
        .size           $__internal_128_$__cuda_sm20_div_u16,(.L_x_4913 - $__internal_128_$__cuda_sm20_div_u16)
$__internal_128_$__cuda_sm20_div_u16:
        /* <DEDUP_REMOVED lines=19> */
[----:B------:R-:W-:Y:S05]  /*1210*/  RET.REL.NODEC R4 `(_ZN2at6native57_GLOBAL__N__f3eca4a2_24_ForeachBinaryOpScalar_cu_86b9896c25multi_tensor_apply_kernelINS1_18TensorListMetadataILi1EEENS1_21BinaryOpScalarFunctorIhLi1ELi1ELi0EEEJSt4plusIhEhEEEvT_T0_DpT1_) ;  /* 0xffffffec04787950 */ /* 0x000fea0003c3ffff */
.L_x_4638:
        /* <DEDUP_REMOVED lines=14> */
.L_x_4913:


//--------------------- .nv.global.init           --------------------------
	.section	.nv.global.init,"aw",@progbits
	.align	16
.nv.global.init:
	.type		__cudart_sin_cos_coeffs,@object
	.size		__cudart_sin_cos_coeffs,(__cudart_i2opi_d - __cudart_sin_cos_coeffs)
__cudart_sin_cos_coeffs:
        /*0000*/ 	.byte	0x46, 0xd2, 0xb0, 0x2c, 0xf1, 0xe5, 0x5a, 0xbe, 0x92, 0xe3, 0xac, 0x69, 0xe3, 0x1d, 0xc7, 0x3e
        /*0010*/ 	.byte	0xa1, 0x62, 0xdb, 0x19, 0xa0, 0x01, 0x2a, 0xbf, 0x18, 0x08, 0x11, 0x11, 0x11, 0x11, 0x81, 0x3f
        /*0020*/ 	.byte	0x54, 0x55, 0x55, 0x55, 0x55, 0x55, 0xc5, 0xbf, 0x00, 0x00, 0x00, 0x00, 0x00, 0x00, 0x00, 0x00
        /*0030*/ 	.byte	0x00, 0x00, 0x00, 0x00, 0x00, 0x00, 0x00, 0x00, 0x64, 0x81, 0xfd, 0x20, 0x83, 0xff, 0xa8, 0xbd
        /*0040*/ 	.byte	0x28, 0x85, 0xef, 0xc1, 0xa7, 0xee, 0x21, 0x3e, 0xd9, 0xe6, 0x06, 0x8e, 0x4f, 0x7e, 0x92, 0xbe
        /*0050*/ 	.byte	0xe9, 0xbc, 0xdd, 0x19, 0xa0, 0x01, 0xfa, 0x3e, 0x47, 0x5d, 0xc1, 0x16, 0x6c, 0xc1, 0x56, 0xbf
        /*0060*/ 	.byte	0x51, 0x55, 0x55, 0x55, 0x55, 0x55, 0xa5, 0x3f, 0x00, 0x00, 0x00, 0x00, 0x00, 0x00, 0xe0, 0xbf
        /*0070*/ 	.byte	0x00, 0x00, 0x00, 0x00, 0x00, 0x00, 0xf0, 0x3f, 0x00, 0x00, 0x00, 0x00, 0x00, 0x00, 0x00, 0x00
	.type		__cudart_i2opi_d,@object
	.size		__cudart_i2opi_d,(.L_28 - __cudart_i2opi_d)
__cudart_i2opi_d:
        /* <DEDUP_REMOVED lines=9> */
.L_28:


//--------------------- .nv.shared.reserved.0     --------------------------
	.section	.nv.shared.reserved.0,"aw",@nobits
	.weak		__nv_reservedSMEM_offset_0_alias
	.size		__nv_reservedSMEM_offset_0_alias, 0, 64
	.other		__nv_reservedSMEM_offset_0_alias,@"STO_CUDA_RESERVED_SHARED STV_DEFAULT"
__nv_reservedSMEM_offset_0_alias:
	.zero		0
	.zero		64


//--------------------- .nv.global                --------------------------
	.section	.nv.global,"aw",@nobits
.nv.global:
	.type		_ZN55_INTERNAL_f3eca4a2_24_ForeachBinaryOpScalar_cu_86b9896c4cuda3std3__48in_placeE,@object
	.size		_ZN55_INTERNAL_f3eca4a2_24_ForeachBinaryOpScalar_cu_86b9896c4cuda3std3__48in_placeE,(_ZN55_INTERNAL_f3eca4a2_24_ForeachBinaryOpScalar_cu_86b9896c4cuda3std6ranges3__45__cpo8distanceE - _ZN55_INTERNAL_f3eca4a2_24_ForeachBinaryOpScalar_cu_86b9896c4cuda3std3__48in_placeE)
_ZN55_INTERNAL_f3eca4a2_24_ForeachBinaryOpScalar_cu_86b9896c4cuda3std3__48in_placeE:
	.zero		1
	.type		_ZN55_INTERNAL_f3eca4a2_24_ForeachBinaryOpScalar_cu_86b9896c4cuda3std6ranges3__45__cpo8distanceE,@object
	.size		_ZN55_INTERNAL_f3eca4a2_24_ForeachBinaryOpScalar_cu_86b9896c4cuda3std6ranges3__45__cpo8distanceE,(_ZN55_INTERNAL_f3eca4a2_24_ForeachBinaryOpScalar_cu_86b9896c4cuda3std3__45__cpo6cbeginE - _ZN55_INTERNAL_f3eca4a2_24_ForeachBinaryOpScalar_cu_86b9896c4cuda3std6ranges3__45__cpo8distanceE)
_ZN55_INTERNAL_f3eca4a2_24_ForeachBinaryOpScalar_cu_86b9896c4cuda3std6ranges3__45__cpo8distanceE:
	.zero		1
	.type		_ZN55_INTERNAL_f3eca4a2_24_ForeachBinaryOpScalar_cu_86b9896c4cuda3std3__45__cpo6cbeginE,@object
	.size		_ZN55_INTERNAL_f3eca4a2_24_ForeachBinaryOpScalar_cu_86b9896c4cuda3std3__45__cpo6cbeginE,(_ZN55_INTERNAL_f3eca4a2_24_ForeachBinaryOpScalar_cu_86b9896c4cuda3std6ranges3__45__cpo7advanceE - _ZN55_INTERNAL_f3eca4a2_24_ForeachBinaryOpScalar_cu_86b9896c4cuda3std3__45__cpo6cbeginE)
_ZN55_INTERNAL_f3eca4a2_24_ForeachBinaryOpScalar_cu_86b9896c4cuda3std3__45__cpo6cbeginE:
	.zero		1
	.type		_ZN55_INTERNAL_f3eca4a2_24_ForeachBinaryOpScalar_cu_86b9896c4cuda3std6ranges3__45__cpo7advanceE,@object
	.size		_ZN55_INTERNAL_f3eca4a2_24_ForeachBinaryOpScalar_cu_86b9896c4cuda3std6ranges3__45__cpo7advanceE,(_ZN55_INTERNAL_f3eca4a2_24_ForeachBinaryOpScalar_cu_86b9896c4cuda3std3__45__cpo7crbeginE - _ZN55_INTERNAL_f3eca4a2_24_ForeachBinaryOpScalar_cu_86b9896c4cuda3std6ranges3__45__cpo7advanceE)
_ZN55_INTERNAL_f3eca4a2_24_ForeachBinaryOpScalar_cu_86b9896c4cuda3std6ranges3__45__cpo7advanceE:
	.zero		1
	.type		_ZN55_INTERNAL_f3eca4a2_24_ForeachBinaryOpScalar_cu_86b9896c4cuda3std3__45__cpo7crbeginE,@object
	.size		_ZN55_INTERNAL_f3eca4a2_24_ForeachBinaryOpScalar_cu_86b9896c4cuda3std3__45__cpo7crbeginE,(_ZN55_INTERNAL_f3eca4a2_24_ForeachBinaryOpScalar_cu_86b9896c4cuda3std6ranges3__45__cpo4dataE - _ZN55_INTERNAL_f3eca4a2_24_ForeachBinaryOpScalar_cu_86b9896c4cuda3std3__45__cpo7crbeginE)
_ZN55_INTERNAL_f3eca4a2_24_ForeachBinaryOpScalar_cu_86b9896c4cuda3std3__45__cpo7crbeginE:
	.zero		1
	.type		_ZN55_INTERNAL_f3eca4a2_24_ForeachBinaryOpScalar_cu_86b9896c4cuda3std6ranges3__45__cpo4dataE,@object
	.size		_ZN55_INTERNAL_f3eca4a2_24_ForeachBinaryOpScalar_cu_86b9896c4cuda3std6ranges3__45__cpo4dataE,(_ZN55_INTERNAL_f3eca4a2_24_ForeachBinaryOpScalar_cu_86b9896c4cuda3std6ranges3__45__cpo5beginE - _ZN55_INTERNAL_f3eca4a2_24_ForeachBinaryOpScalar_cu_86b9896c4cuda3std6ranges3__45__cpo4dataE)
_ZN55_INTERNAL_f3eca4a2_24_ForeachBinaryOpScalar_cu_86b9896c4cuda3std6ranges3__45__cpo4dataE:
	.zero		1
	.type		_ZN55_INTERNAL_f3eca4a2_24_ForeachBinaryOpScalar_cu_86b9896c4cuda3std6ranges3__45__cpo5beginE,@object
	.size		_ZN55_INTERNAL_f3eca4a2_24_ForeachBinaryOpScalar_cu_86b9896c4cuda3std6ranges3__45__cpo5beginE,(_ZN55_INTERNAL_f3eca4a2_24_ForeachBinaryOpScalar_cu_86b9896c4cuda3std3__457_GLOBAL__N__f3eca4a2_24_ForeachBinaryOpScalar_cu_86b9896c6ignoreE - _ZN55_INTERNAL_f3eca4a2_24_ForeachBinaryOpScalar_cu_86b9896c4cuda3std6ranges3__45__cpo5beginE)
_ZN55_INTERNAL_f3eca4a2_24_ForeachBinaryOpScalar_cu_86b9896c4cuda3std6ranges3__45__cpo5beginE:
	.zero		1
	.type		_ZN55_INTERNAL_f3eca4a2_24_ForeachBinaryOpScalar_cu_86b9896c4cuda3std3__457_GLOBAL__N__f3eca4a2_24_ForeachBinaryOpScalar_cu_86b9896c6ignoreE,@object
	.size		_ZN55_INTERNAL_f3eca4a2_24_ForeachBinaryOpScalar_cu_86b9896c4cuda3std3__457_GLOBAL__N__f3eca4a2_24_ForeachBinaryOpScalar_cu_86b9896c6ignoreE,(_ZN55_INTERNAL_f3eca4a2_24_ForeachBinaryOpScalar_cu_86b9896c4cuda3std6ranges3__45__cpo4sizeE - _ZN55_INTERNAL_f3eca4a2_24_ForeachBinaryOpScalar_cu_86b9896c4cuda3std3__457_GLOBAL__N__f3eca4a2_24_ForeachBinaryOpScalar_cu_86b9896c6ignoreE)
_ZN55_INTERNAL_f3eca4a2_24_ForeachBinaryOpScalar_cu_86b9896c4cuda3std3__457_GLOBAL__N__f3eca4a2_24_ForeachBinaryOpScalar_cu_86b9896c6ignoreE:
	.zero		1
	.type		_ZN55_INTERNAL_f3eca4a2_24_ForeachBinaryOpScalar_cu_86b9896c4cuda3std6ranges3__45__cpo4sizeE,@object
	.size		_ZN55_INTERNAL_f3eca4a2_24_ForeachBinaryOpScalar_cu_86b9896c4cuda3std6ranges3__45__cpo4sizeE,(_ZN55_INTERNAL_f3eca4a2_24_ForeachBinaryOpScalar_cu_86b9896c4cuda3std3__45__cpo5beginE - _ZN55_INTERNAL_f3eca4a2_24_ForeachBinaryOpScalar_cu_86b9896c4cuda3std6ranges3__45__cpo4sizeE)
_ZN55_INTERNAL_f3eca4a2_24_ForeachBinaryOpScalar_cu_86b9896c4cuda3std6ranges3__45__cpo4sizeE:
	.zero		1
	.type		_ZN55_INTERNAL_f3eca4a2_24_ForeachBinaryOpScalar_cu_86b9896c4cuda3std3__45__cpo5beginE,@object
	.size		_ZN55_INTERNAL_f3eca4a2_24_ForeachBinaryOpScalar_cu_86b9896c4cuda3std3__45__cpo5beginE,(_ZN55_INTERNAL_f3eca4a2_24_ForeachBinaryOpScalar_cu_86b9896c4cuda3std6ranges3__45__cpo6cbeginE - _ZN55_INTERNAL_f3eca4a2_24_ForeachBinaryOpScalar_cu_86b9896c4cuda3std3__45__cpo5beginE)
_ZN55_INTERNAL_f3eca4a2_24_ForeachBinaryOpScalar_cu_86b9896c4cuda3std3__45__cpo5beginE:
	.zero		1
	.type		_ZN55_INTERNAL_f3eca4a2_24_ForeachBinaryOpScalar_cu_86b9896c4cuda3std6ranges3__45__cpo6cbeginE,@object
	.size		_ZN55_INTERNAL_f3eca4a2_24_ForeachBinaryOpScalar_cu_86b9896c4cuda3std6ranges3__45__cpo6cbeginE,(_ZN55_INTERNAL_f3eca4a2_24_ForeachBinaryOpScalar_cu_86b9896c4cuda3std3__45__cpo6rbeginE - _ZN55_INTERNAL_f3eca4a2_24_ForeachBinaryOpScalar_cu_86b9896c4cuda3std6ranges3__45__cpo6cbeginE)
_ZN55_INTERNAL_f3eca4a2_24_ForeachBinaryOpScalar_cu_86b9896c4cuda3std6ranges3__45__cpo6cbeginE:
	.zero		1
	.type		_ZN55_INTERNAL_f3eca4a2_24_ForeachBinaryOpScalar_cu_86b9896c4cuda3std3__45__cpo6rbeginE,@object
	.size		_ZN55_INTERNAL_f3eca4a2_24_ForeachBinaryOpScalar_cu_86b9896c4cuda3std3__45__cpo6rbeginE,(_ZN55_INTERNAL_f3eca4a2_24_ForeachBinaryOpScalar_cu_86b9896c4cuda3std6ranges3__45__cpo4nextE - _ZN55_INTERNAL_f3eca4a2_24_ForeachBinaryOpScalar_cu_86b9896c4cuda3std3__45__cpo6rbeginE)
_ZN55_INTERNAL_f3eca4a2_24_ForeachBinaryOpScalar_cu_86b9896c4cuda3std3__45__cpo6rbeginE:
	.zero		1
	.type		_ZN55_INTERNAL_f3eca4a2_24_ForeachBinaryOpScalar_cu_86b9896c4cuda3std6ranges3__45__cpo4nextE,@object
	.size		_ZN55_INTERNAL_f3eca4a2_24_ForeachBinaryOpScalar_cu_86b9896c4cuda3std6ranges3__45__cpo4nextE,(_ZN55_INTERNAL_f3eca4a2_24_ForeachBinaryOpScalar_cu_86b9896c4cuda3std6ranges3__45__cpo4swapE - _ZN55_INTERNAL_f3eca4a2_24_ForeachBinaryOpScalar_cu_86b9896c4cuda3std6ranges3__45__cpo4nextE)
_ZN55_INTERNAL_f3eca4a2_24_ForeachBinaryOpScalar_cu_86b9896c4cuda3std6ranges3__45__cpo4nextE:
	.zero		1
	.type		_ZN55_INTERNAL_f3eca4a2_24_ForeachBinaryOpScalar_cu_86b9896c4cuda3std6ranges3__45__cpo4swapE,@object
	.size		_ZN55_INTERNAL_f3eca4a2_24_ForeachBinaryOpScalar_cu_86b9896c4cuda3std6ranges3__45__cpo4swapE,(_ZN55_INTERNAL_f3eca4a2_24_ForeachBinaryOpScalar_cu_86b9896c4cuda3std3__420unreachable_sentinelE - _ZN55_INTERNAL_f3eca4a2_24_ForeachBinaryOpScalar_cu_86b9896c4cuda3std6ranges3__45__cpo4swapE)
_ZN55_INTERNAL_f3eca4a2_24_ForeachBinaryOpScalar_cu_86b9896c4cuda3std6ranges3__45__cpo4swapE:
	.zero		1
	.type		_ZN55_INTERNAL_f3eca4a2_24_ForeachBinaryOpScalar_cu_86b9896c4cuda3std3__420unreachable_sentinelE,@object
	.size		_ZN55_INTERNAL_f3eca4a2_24_ForeachBinaryOpScalar_cu_86b9896c4cuda3std3__420unreachable_sentinelE,(_ZN55_INTERNAL_f3eca4a2_24_ForeachBinaryOpScalar_cu_86b9896c6thrust24THRUST_300001_SM_1000_NS6system6detail10sequential3seqE - _ZN55_INTERNAL_f3eca4a2_24_ForeachBinaryOpScalar_cu_86b9896c4cuda3std3__420unreachable_sentinelE)
_ZN55_INTERNAL_f3eca4a2_24_ForeachBinaryOpScalar_cu_86b9896c4cuda3std3__420unreachable_sentinelE:
	.zero		1
	.type		_ZN55_INTERNAL_f3eca4a2_24_ForeachBinaryOpScalar_cu_86b9896c6thrust24THRUST_300001_SM_1000_NS6system6detail10sequential3seqE,@object
	.size		_ZN55_INTERNAL_f3eca4a2_24_ForeachBinaryOpScalar_cu_86b9896c6thrust24THRUST_300001_SM_1000_NS6system6detail10sequential3seqE,(_ZN55_INTERNAL_f3eca4a2_24_ForeachBinaryOpScalar_cu_86b9896c4cuda3std3__45__cpo4cendE - _ZN55_INTERNAL_f3eca4a2_24_ForeachBinaryOpScalar_cu_86b9896c6thrust24THRUST_300001_SM_1000_NS6system6detail10sequential3seqE)
_ZN55_INTERNAL_f3eca4a2_24_ForeachBinaryOpScalar_cu_86b9896c6thrust24THRUST_300001_SM_1000_NS6system6detail10sequential3seqE:
	.zero		1
	.type		_ZN55_INTERNAL_f3eca4a2_24_ForeachBinaryOpScalar_cu_86b9896c4cuda3std3__45__cpo4cendE,@object
	.size		_ZN55_INTERNAL_f3eca4a2_24_ForeachBinaryOpScalar_cu_86b9896c4cuda3std3__45__cpo4cendE,(_ZN55_INTERNAL_f3eca4a2_24_ForeachBinaryOpScalar_cu_86b9896c4cuda3std6ranges3__45__cpo9iter_swapE - _ZN55_INTERNAL_f3eca4a2_24_ForeachBinaryOpScalar_cu_86b9896c4cuda3std3__45__cpo4cendE)
_ZN55_INTERNAL_f3eca4a2_24_ForeachBinaryOpScalar_cu_86b9896c4cuda3std3__45__cpo4cendE:
	.zero		1
	.type		_ZN55_INTERNAL_f3eca4a2_24_ForeachBinaryOpScalar_cu_86b9896c4cuda3std6ranges3__45__cpo9iter_swapE,@object
	.size		_ZN55_INTERNAL_f3eca4a2_24_ForeachBinaryOpScalar_cu_86b9896c4cuda3std6ranges3__45__cpo9iter_swapE,(_ZN55_INTERNAL_f3eca4a2_24_ForeachBinaryOpScalar_cu_86b9896c4cuda3std3__45__cpo5crendE - _ZN55_INTERNAL_f3eca4a2_24_ForeachBinaryOpScalar_cu_86b9896c4cuda3std6ranges3__45__cpo9iter_swapE)
_ZN55_INTERNAL_f3eca4a2_24_ForeachBinaryOpScalar_cu_86b9896c4cuda3std6ranges3__45__cpo9iter_swapE:
	.zero		1
	.type		_ZN55_INTERNAL_f3eca4a2_24_ForeachBinaryOpScalar_cu_86b9896c4cuda3std3__45__cpo5crendE,@object
	.size		_ZN55_INTERNAL_f3eca4a2_24_ForeachBinaryOpScalar_cu_86b9896c4cuda3std3__45__cpo5crendE,(_ZN55_INTERNAL_f3eca4a2_24_ForeachBinaryOpScalar_cu_86b9896c4cuda3std6ranges3__45__cpo5cdataE - _ZN55_INTERNAL_f3eca4a2_24_ForeachBinaryOpScalar_cu_86b9896c4cuda3std3__45__cpo5crendE)
_ZN55_INTERNAL_f3eca4a2_24_ForeachBinaryOpScalar_cu_86b9896c4cuda3std3__45__cpo5crendE:
	.zero		1
	.type		_ZN55_INTERNAL_f3eca4a2_24_ForeachBinaryOpScalar_cu_86b9896c4cuda3std6ranges3__45__cpo5cdataE,@object
	.size		_ZN55_INTERNAL_f3eca4a2_24_ForeachBinaryOpScalar_cu_86b9896c4cuda3std6ranges3__45__cpo5cdataE,(_ZN55_INTERNAL_f3eca4a2_24_ForeachBinaryOpScalar_cu_86b9896c4cuda3std6ranges3__45__cpo3endE - _ZN55_INTERNAL_f3eca4a2_24_ForeachBinaryOpScalar_cu_86b9896c4cuda3std6ranges3__45__cpo5cdataE)
_ZN55_INTERNAL_f3eca4a2_24_ForeachBinaryOpScalar_cu_86b9896c4cuda3std6ranges3__45__cpo5cdataE:
	.zero		1
	.type		_ZN55_INTERNAL_f3eca4a2_24_ForeachBinaryOpScalar_cu_86b9896c4cuda3std6ranges3__45__cpo3endE,@object
	.size		_ZN55_INTERNAL_f3eca4a2_24_ForeachBinaryOpScalar_cu_86b9896c4cuda3std6ranges3__45__cpo3endE,(_ZN55_INTERNAL_f3eca4a2_24_ForeachBinaryOpScalar_cu_86b9896c4cuda3std3__419piecewise_constructE - _ZN55_INTERNAL_f3eca4a2_24_ForeachBinaryOpScalar_cu_86b9896c4cuda3std6ranges3__45__cpo3endE)
_ZN55_INTERNAL_f3eca4a2_24_ForeachBinaryOpScalar_cu_86b9896c4cuda3std6ranges3__45__cpo3endE:
	.zero		1
	.type		_ZN55_INTERNAL_f3eca4a2_24_ForeachBinaryOpScalar_cu_86b9896c4cuda3std3__419piecewise_constructE,@object
	.size		_ZN55_INTERNAL_f3eca4a2_24_ForeachBinaryOpScalar_cu_86b9896c4cuda3std3__419piecewise_constructE,(_ZN55_INTERNAL_f3eca4a2_24_ForeachBinaryOpScalar_cu_86b9896c4cuda3std6ranges3__45__cpo5ssizeE - _ZN55_INTERNAL_f3eca4a2_24_ForeachBinaryOpScalar_cu_86b9896c4cuda3std3__419piecewise_constructE)
_ZN55_INTERNAL_f3eca4a2_24_ForeachBinaryOpScalar_cu_86b9896c4cuda3std3__419piecewise_constructE:
	.zero		1
	.type		_ZN55_INTERNAL_f3eca4a2_24_ForeachBinaryOpScalar_cu_86b9896c4cuda3std6ranges3__45__cpo5ssizeE,@object
	.size		_ZN55_INTERNAL_f3eca4a2_24_ForeachBinaryOpScalar_cu_86b9896c4cuda3std6ranges3__45__cpo5ssizeE,(_ZN55_INTERNAL_f3eca4a2_24_ForeachBinaryOpScalar_cu_86b9896c4cuda3std3__45__cpo3endE - _ZN55_INTERNAL_f3eca4a2_24_ForeachBinaryOpScalar_cu_86b9896c4cuda3std6ranges3__45__cpo5ssizeE)
_ZN55_INTERNAL_f3eca4a2_24_ForeachBinaryOpScalar_cu_86b9896c4cuda3std6ranges3__45__cpo5ssizeE:
	.zero		1
	.type		_ZN55_INTERNAL_f3eca4a2_24_ForeachBinaryOpScalar_cu_86b9896c4cuda3std3__45__cpo3endE,@object
	.size		_ZN55_INTERNAL_f3eca4a2_24_ForeachBinaryOpScalar_cu_86b9896c4cuda3std3__45__cpo3endE,(_ZN55_INTERNAL_f3eca4a2_24_ForeachBinaryOpScalar_cu_86b9896c4cuda3std6ranges3__45__cpo4cendE - _ZN55_INTERNAL_f3eca4a2_24_ForeachBinaryOpScalar_cu_86b9896c4cuda3std3__45__cpo3endE)
_ZN55_INTERNAL_f3eca4a2_24_ForeachBinaryOpScalar_cu_86b9896c4cuda3std3__45__cpo3endE:
	.zero		1
	.type		_ZN55_INTERNAL_f3eca4a2_24_ForeachBinaryOpScalar_cu_86b9896c4cuda3std6ranges3__45__cpo4cendE,@object
	.size		_ZN55_INTERNAL_f3eca4a2_24_ForeachBinaryOpScalar_cu_86b9896c4cuda3std6ranges3__45__cpo4cendE,(_ZN55_INTERNAL_f3eca4a2_24_ForeachBinaryOpScalar_cu_86b9896c4cuda3std3__45__cpo4rendE - _ZN55_INTERNAL_f3eca4a2_24_ForeachBinaryOpScalar_cu_86b9896c4cuda3std6ranges3__45__cpo4cendE)
_ZN55_INTERNAL_f3eca4a2_24_ForeachBinaryOpScalar_cu_86b9896c4cuda3std6ranges3__45__cpo4cendE:
	.zero		1
	.type		_ZN55_INTERNAL_f3eca4a2_24_ForeachBinaryOpScalar_cu_86b9896c4cuda3std3__45__cpo4rendE,@object
	.size		_ZN55_INTERNAL_f3eca4a2_24_ForeachBinaryOpScalar_cu_86b9896c4cuda3std3__45__cpo4rendE,(_ZN55_INTERNAL_f3eca4a2_24_ForeachBinaryOpScalar_cu_86b9896c4cuda3std6ranges3__45__cpo4prevE - _ZN55_INTERNAL_f3eca4a2_24_ForeachBinaryOpScalar_cu_86b9896c4cuda3std3__45__cpo4rendE)
_ZN55_INTERNAL_f3eca4a2_24_ForeachBinaryOpScalar_cu_86b9896c4cuda3std3__45__cpo4rendE:
	.zero		1
	.type		_ZN55_INTERNAL_f3eca4a2_24_ForeachBinaryOpScalar_cu_86b9896c4cuda3std6ranges3__45__cpo4prevE,@object
	.size		_ZN55_INTERNAL_f3eca4a2_24_ForeachBinaryOpScalar_cu_86b9896c4cuda3std6ranges3__45__cpo4prevE,(_ZN55_INTERNAL_f3eca4a2_24_ForeachBinaryOpScalar_cu_86b9896c4cuda3std6ranges3__45__cpo9iter_moveE - _ZN55_INTERNAL_f3eca4a2_24_ForeachBinaryOpScalar_cu_86b9896c4cuda3std6ranges3__45__cpo4prevE)
_ZN55_INTERNAL_f3eca4a2_24_ForeachBinaryOpScalar_cu_86b9896c4cuda3std6ranges3__45__cpo4prevE:
	.zero		1
	.type		_ZN55_INTERNAL_f3eca4a2_24_ForeachBinaryOpScalar_cu_86b9896c4cuda3std6ranges3__45__cpo9iter_moveE,@object
	.size		_ZN55_INTERNAL_f3eca4a2_24_ForeachBinaryOpScalar_cu_86b9896c4cuda3std6ranges3__45__cpo9iter_moveE,(.L_13 - _ZN55_INTERNAL_f3eca4a2_24_ForeachBinaryOpScalar_cu_86b9896c4cuda3std6ranges3__45__cpo9iter_moveE)
_ZN55_INTERNAL_f3eca4a2_24_ForeachBinaryOpScalar_cu_86b9896c4cuda3std6ranges3__45__cpo9iter_moveE:
	.zero		1
.L_13:


//--------------------- .nv.constant0._ZN2at6native57_GLOBAL__N__f3eca4a2_24_ForeachBinaryOpScalar_cu_86b9896c25multi_tensor_apply_kernelINS1_18TensorListMetadataILi2EEENS1_21BinaryOpScalarFunctorIN3c108BFloat16ELi2ELi1ELi1EEEJNS0_7maximumIfEEfEEEvT_T0_DpT1_ --------------------------
	.section	.nv.constant0._ZN2at6native57_GLOBAL__N__f3eca4a2_24_ForeachBinaryOpScalar_cu_86b9896c25multi_tensor_apply_kernelINS1_18TensorListMetadataILi2EEENS1_21BinaryOpScalarFunctorIN3c108BFloat16ELi2ELi1ELi1EEEJNS0_7maximumIfEEfEEEvT_T0_DpT1_,"a",@progbits
	.sectionflags	@""
	.align	4
.nv.constant0._ZN2at6native57_GLOBAL__N__f3eca4a2_24_ForeachBinaryOpScalar_cu_86b9896c25multi_tensor_apply_kernelINS1_18TensorListMetadataILi2EEENS1_21BinaryOpScalarFunctorIN3c108BFloat16ELi2ELi1ELi1EEEJNS0_7maximumIfEEfEEEvT_T0_DpT1_:
	.zero		4048


//--------------------- .nv.constant0._ZN2at6native57_GLOBAL__N__f3eca4a2_24_ForeachBinaryOpScalar_cu_86b9896c25multi_tensor_apply_kernelINS1_18TensorListMetadataILi2EEENS1_21BinaryOpScalarFunctorIN3c104HalfELi2ELi1ELi1EEEJNS0_7maximumIfEEfEEEvT_T0_DpT1_ --------------------------
	.section	.nv.constant0._ZN2at6native57_GLOBAL__N__f3eca4a2_24_ForeachBinaryOpScalar_cu_86b9896c25multi_tensor_apply_kernelINS1_18TensorListMetadataILi2EEENS1_21BinaryOpScalarFunctorIN3c104HalfELi2ELi1ELi1EEEJNS0_7maximumIfEEfEEEvT_T0_DpT1_,"a",@progbits
	.sectionflags	@""
	.align	4
.nv.constant0._ZN2at6native57_GLOBAL__N__f3eca4a2_24_ForeachBinaryOpScalar_cu_86b9896c25multi_tensor_apply_kernelINS1_18TensorListMetadataILi2EEENS1_21BinaryOpScalarFunctorIN3c104HalfELi2ELi1ELi1EEEJNS0_7maximumIfEEfEEEvT_T0_DpT1_:
	.zero		4048


//--------------------- .nv.constant0._ZN2at6native57_GLOBAL__N__f3eca4a2_24_ForeachBinaryOpScalar_cu_86b9896c25multi_tensor_apply_kernelINS1_18TensorListMetadataILi2EEENS1_21BinaryOpScalarFunctorIfLi2ELi1ELi1EEEJNS0_7maximumIfEEfEEEvT_T0_DpT1_ --------------------------
	.section	.nv.constant0._ZN2at6native57_GLOBAL__N__f3eca4a2_24_ForeachBinaryOpScalar_cu_86b9896c25multi_tensor_apply_kernelINS1_18TensorListMetadataILi2EEENS1_21BinaryOpScalarFunctorIfLi2ELi1ELi1EEEJNS0_7maximumIfEEfEEEvT_T0_DpT1_,"a",@progbits
	.sectionflags	@""
	.align	4
.nv.constant0._ZN2at6native57_GLOBAL__N__f3eca4a2_24_ForeachBinaryOpScalar_cu_86b9896c25multi_tensor_apply_kernelINS1_18TensorListMetadataILi2EEENS1_21BinaryOpScalarFunctorIfLi2ELi1ELi1EEEJNS0_7maximumIfEEfEEEvT_T0_DpT1_:
	.zero		4048


//--------------------- .nv.constant0._ZN2at6native57_GLOBAL__N__f3eca4a2_24_ForeachBinaryOpScalar_cu_86b9896c25multi_tensor_apply_kernelINS1_18TensorListMetadataILi2EEENS1_21BinaryOpScalarFunctorIdLi2ELi1ELi1EEEJNS0_7maximumIdEEdEEEvT_T0_DpT1_ --------------------------
	.section	.nv.constant0._ZN2at6native57_GLOBAL__N__f3eca4a2_24_ForeachBinaryOpScalar_cu_86b9896c25multi_tensor_apply_kernelINS1_18TensorListMetadataILi2EEENS1_21BinaryOpScalarFunctorIdLi2ELi1ELi1EEEJNS0_7maximumIdEEdEEEvT_T0_DpT1_,"a",@progbits
	.sectionflags	@""
	.align	4
.nv.constant0._ZN2at6native57_GLOBAL__N__f3eca4a2_24_ForeachBinaryOpScalar_cu_86b9896c25multi_tensor_apply_kernelINS1_18TensorListMetadataILi2EEENS1_21BinaryOpScalarFunctorIdLi2ELi1ELi1EEEJNS0_7maximumIdEEdEEEvT_T0_DpT1_:
	.zero		4056


//--------------------- .nv.constant0._ZN2at6native57_GLOBAL__N__f3eca4a2_24_ForeachBinaryOpScalar_cu_86b9896c25multi_tensor_apply_kernelINS1_18TensorListMetadataILi2EEENS1_21BinaryOpScalarFunctorIsLi2ELi1ELi1EEEJNS0_7maximumIsEEsEEEvT_T0_DpT1_ --------------------------
	.section	.nv.constant0._ZN2at6native57_GLOBAL__N__f3eca4a2_24_ForeachBinaryOpScalar_cu_86b9896c25multi_tensor_apply_kernelINS1_18TensorListMetadataILi2EEENS1_21BinaryOpScalarFunctorIsLi2ELi1ELi1EEEJNS0_7maximumIsEEsEEEvT_T0_DpT1_,"a",@progbits
	.sectionflags	@""
	.align	4
.nv.constant0._ZN2at6native57_GLOBAL__N__f3eca4a2_24_ForeachBinaryOpScalar_cu_86b9896c25multi_tensor_apply_kernelINS1_18TensorListMetadataILi2EEENS1_21BinaryOpScalarFunctorIsLi2ELi1ELi1EEEJNS0_7maximumIsEEsEEEvT_T0_DpT1_:
	.zero		4044


//--------------------- .nv.constant0._ZN2at6native57_GLOBAL__N__f3eca4a2_24_ForeachBinaryOpScalar_cu_86b9896c25multi_tensor_apply_kernelINS1_18TensorListMetadataILi2EEENS1_21BinaryOpScalarFunctorIlLi2ELi1ELi1EEEJNS0_7maximumIlEElEEEvT_T0_DpT1_ --------------------------
	.section	.nv.constant0._ZN2at6native57_GLOBAL__N__f3eca4a2_24_ForeachBinaryOpScalar_cu_86b9896c25multi_tensor_apply_kernelINS1_18TensorListMetadataILi2EEENS1_21BinaryOpScalarFunctorIlLi2ELi1ELi1EEEJNS0_7maximumIlEElEEEvT_T0_DpT1_,"a",@progbits
	.sectionflags	@""
	.align	4
.nv.constant0._ZN2at6native57_GLOBAL__N__f3eca4a2_24_ForeachBinaryOpScalar_cu_86b9896c25multi_tensor_apply_kernelINS1_18TensorListMetadataILi2EEENS1_21BinaryOpScalarFunctorIlLi2ELi1ELi1EEEJNS0_7maximumIlEElEEEvT_T0_DpT1_:
	.zero		4056


//--------------------- .nv.constant0._ZN2at6native57_GLOBAL__N__f3eca4a2_24_ForeachBinaryOpScalar_cu_86b9896c25multi_tensor_apply_kernelINS1_18TensorListMetadataILi2EEENS1_21BinaryOpScalarFunctorIiLi2ELi1ELi1EEEJNS0_7maximumIiEEiEEEvT_T0_DpT1_ --------------------------
	.section	.nv.constant0._ZN2at6native57_GLOBAL__N__f3eca4a2_24_ForeachBinaryOpScalar_cu_86b9896c25multi_tensor_apply_kernelINS1_18TensorListMetadataILi2EEENS1_21BinaryOpScalarFunctorIiLi2ELi1ELi1EEEJNS0_7maximumIiEEiEEEvT_T0_DpT1_,"a",@progbits
	.sectionflags	@""
	.align	4
.nv.constant0._ZN2at6native57_GLOBAL__N__f3eca4a2_24_ForeachBinaryOpScalar_cu_86b9896c25multi_tensor_apply_kernelINS1_18TensorListMetadataILi2EEENS1_21BinaryOpScalarFunctorIiLi2ELi1ELi1EEEJNS0_7maximumIiEEiEEEvT_T0_DpT1_:
	.zero		4048


//--------------------- .nv.constant0._ZN2at6native57_GLOBAL__N__f3eca4a2_24_ForeachBinaryOpScalar_cu_86b9896c25multi_tensor_apply_kernelINS1_18TensorListMetadataILi2EEENS1_21BinaryOpScalarFunctorIaLi2ELi1ELi1EEEJNS0_7maximumIaEEaEEEvT_T0_DpT1_ --------------------------
	.section	.nv.constant0._ZN2at6native57_GLOBAL__N__f3eca4a2_24_ForeachBinaryOpScalar_cu_86b9896c25multi_tensor_apply_kernelINS1_18TensorListMetadataILi2EEENS1_21BinaryOpScalarFunctorIaLi2ELi1ELi1EEEJNS0_7maximumIaEEaEEEvT_T0_DpT1_,"a",@progbits
	.sectionflags	@""
	.align	4
.nv.constant0._ZN2at6native57_GLOBAL__N__f3eca4a2_24_ForeachBinaryOpScalar_cu_86b9896c25multi_tensor_apply_kernelINS1_18TensorListMetadataILi2EEENS1_21BinaryOpScalarFunctorIaLi2ELi1ELi1EEEJNS0_7maximumIaEEaEEEvT_T0_DpT1_:
	.zero		4043


//--------------------- .nv.constant0._ZN2at6native57_GLOBAL__N__f3eca4a2_24_ForeachBinaryOpScalar_cu_86b9896c25multi_tensor_apply_kernelINS1_18TensorListMetadataILi2EEENS1_21BinaryOpScalarFunctorIhLi2ELi1ELi1EEEJNS0_7maximumIhEEhEEEvT_T0_DpT1_ --------------------------
	.section	.nv.constant0._ZN2at6native57_GLOBAL__N__f3eca4a2_24_ForeachBinaryOpScalar_cu_86b9896c25multi_tensor_apply_kernelINS1_18TensorListMetadataILi2EEENS1_21BinaryOpScalarFunctorIhLi2ELi1ELi1EEEJNS0_7maximumIhEEhEEEvT_T0_DpT1_,"a",@progbits
	.sectionflags	@""
	.align	4
.nv.constant0._ZN2at6native57_GLOBAL__N__f3eca4a2_24_ForeachBinaryOpScalar_cu_86b9896c25multi_tensor_apply_kernelINS1_18TensorListMetadataILi2EEENS1_21BinaryOpScalarFunctorIhLi2ELi1ELi1EEEJNS0_7maximumIhEEhEEEvT_T0_DpT1_:
	.zero		4043


//--------------------- .nv.constant0._ZN2at6native57_GLOBAL__N__f3eca4a2_24_ForeachBinaryOpScalar_cu_86b9896c25multi_tensor_apply_kernelINS1_18TensorListMetadataILi1EEENS1_21BinaryOpScalarFunctorIN3c108BFloat16ELi1ELi1ELi0EEEJNS0_7maximumIfEEfEEEvT_T0_DpT1_ --------------------------
	.section	.nv.constant0._ZN2at6native57_GLOBAL__N__f3eca4a2_24_ForeachBinaryOpScalar_cu_86b9896c25multi_tensor_apply_kernelINS1_18TensorListMetadataILi1EEENS1_21BinaryOpScalarFunctorIN3c108BFloat16ELi1ELi1ELi0EEEJNS0_7maximumIfEEfEEEvT_T0_DpT1_,"a",@progbits
	.sectionflags	@""
	.align	4
.nv.constant0._ZN2at6native57_GLOBAL__N__f3eca4a2_24_ForeachBinaryOpScalar_cu_86b9896c25multi_tensor_apply_kernelINS1_18TensorListMetadataILi1EEENS1_21BinaryOpScalarFunctorIN3c108BFloat16ELi1ELi1ELi0EEEJNS0_7maximumIfEEfEEEvT_T0_DpT1_:
	.zero		4272


//--------------------- .nv.constant0._ZN2at6native57_GLOBAL__N__f3eca4a2_24_ForeachBinaryOpScalar_cu_86b9896c25multi_tensor_apply_kernelINS1_18TensorListMetadataILi1EEENS1_21BinaryOpScalarFunctorIN3c104HalfELi1ELi1ELi0EEEJNS0_7maximumIfEEfEEEvT_T0_DpT1_ --------------------------
	.section	.nv.constant0._ZN2at6native57_GLOBAL__N__f3eca4a2_24_ForeachBinaryOpScalar_cu_86b9896c25multi_tensor_apply_kernelINS1_18TensorListMetadataILi1EEENS1_21BinaryOpScalarFunctorIN3c104HalfELi1ELi1ELi0EEEJNS0_7maximumIfEEfEEEvT_T0_DpT1_,"a",@progbits
	.sectionflags	@""
	.align	4
.nv.constant0._ZN2at6native57_GLOBAL__N__f3eca4a2_24_ForeachBinaryOpScalar_cu_86b9896c25multi_tensor_apply_kernelINS1_18TensorListMetadataILi1EEENS1_21BinaryOpScalarFunctorIN3c104HalfELi1ELi1ELi0EEEJNS0_7maximumIfEEfEEEvT_T0_DpT1_:
	.zero		4272


//--------------------- .nv.constant0._ZN2at6native57_GLOBAL__N__f3eca4a2_24_ForeachBinaryOpScalar_cu_86b9896c25multi_tensor_apply_kernelINS1_18TensorListMetadataILi1EEENS1_21BinaryOpScalarFunctorIfLi1ELi1ELi0EEEJNS0_7maximumIfEEfEEEvT_T0_DpT1_ --------------------------
	.section	.nv.constant0._ZN2at6native57_GLOBAL__N__f3eca4a2_24_ForeachBinaryOpScalar_cu_86b9896c25multi_tensor_apply_kernelINS1_18TensorListMetadataILi1EEENS1_21BinaryOpScalarFunctorIfLi1ELi1ELi0EEEJNS0_7maximumIfEEfEEEvT_T0_DpT1_,"a",@progbits
	.sectionflags	@""
	.align	4
.nv.constant0._ZN2at6native57_GLOBAL__N__f3eca4a2_24_ForeachBinaryOpScalar_cu_86b9896c25multi_tensor_apply_kernelINS1_18TensorListMetadataILi1EEENS1_21BinaryOpScalarFunctorIfLi1ELi1ELi0EEEJNS0_7maximumIfEEfEEEvT_T0_DpT1_:
	.zero		4272


//--------------------- .nv.constant0._ZN2at6native57_GLOBAL__N__f3eca4a2_24_ForeachBinaryOpScalar_cu_86b9896c25multi_tensor_apply_kernelINS1_18TensorListMetadataILi1EEENS1_21BinaryOpScalarFunctorIdLi1ELi1ELi0EEEJNS0_7maximumIdEEdEEEvT_T0_DpT1_ --------------------------
	.section	.nv.constant0._ZN2at6native57_GLOBAL__N__f3eca4a2_24_ForeachBinaryOpScalar_cu_86b9896c25multi_tensor_apply_kernelINS1_18TensorListMetadataILi1EEENS1_21BinaryOpScalarFunctorIdLi1ELi1ELi0EEEJNS0_7maximumIdEEdEEEvT_T0_DpT1_,"a",@progbits
	.sectionflags	@""
	.align	4
.nv.constant0._ZN2at6native57_GLOBAL__N__f3eca4a2_24_ForeachBinaryOpScalar_cu_86b9896c25multi_tensor_apply_kernelINS1_18TensorListMetadataILi1EEENS1_21BinaryOpScalarFunctorIdLi1ELi1ELi0EEEJNS0_7maximumIdEEdEEEvT_T0_DpT1_:
	.zero		4280


//--------------------- .nv.constant0._ZN2at6native57_GLOBAL__N__f3eca4a2_24_ForeachBinaryOpScalar_cu_86b9896c25multi_tensor_apply_kernelINS1_18TensorListMetadataILi1EEENS1_21BinaryOpScalarFunctorIsLi1ELi1ELi0EEEJNS0_7maximumIsEEsEEEvT_T0_DpT1_ --------------------------
	.section	.nv.constant0._ZN2at6native57_GLOBAL__N__f3eca4a2_24_ForeachBinaryOpScalar_cu_86b9896c25multi_tensor_apply_kernelINS1_18TensorListMetadataILi1EEENS1_21BinaryOpScalarFunctorIsLi1ELi1ELi0EEEJNS0_7maximumIsEEsEEEvT_T0_DpT1_,"a",@progbits
	.sectionflags	@""
	.align	4
.nv.constant0._ZN2at6native57_GLOBAL__N__f3eca4a2_24_ForeachBinaryOpScalar_cu_86b9896c25multi_tensor_apply_kernelINS1_18TensorListMetadataILi1EEENS1_21BinaryOpScalarFunctorIsLi1ELi1ELi0EEEJNS0_7maximumIsEEsEEEvT_T0_DpT1_:
	.zero		4268


//--------------------- .nv.constant0._ZN2at6native57_GLOBAL__N__f3eca4a2_24_ForeachBinaryOpScalar_cu_86b9896c25multi_tensor_apply_kernelINS1_18TensorListMetadataILi1EEENS1_21BinaryOpScalarFunctorIlLi1ELi1ELi0EEEJNS0_7maximumIlEElEEEvT_T0_DpT1_ --------------------------
	.section	.nv.constant0._ZN2at6native57_GLOBAL__N__f3eca4a2_24_ForeachBinaryOpScalar_cu_86b9896c25multi_tensor_apply_kernelINS1_18TensorListMetadataILi1EEENS1_21BinaryOpScalarFunctorIlLi1ELi1ELi0EEEJNS0_7maximumIlEElEEEvT_T0_DpT1_,"a",@progbits
	.sectionflags	@""
	.align	4
.nv.constant0._ZN2at6native57_GLOBAL__N__f3eca4a2_24_ForeachBinaryOpScalar_cu_86b9896c25multi_tensor_apply_kernelINS1_18TensorListMetadataILi1EEENS1_21BinaryOpScalarFunctorIlLi1ELi1ELi0EEEJNS0_7maximumIlEElEEEvT_T0_DpT1_:
	.zero		4280


//--------------------- .nv.constant0._ZN2at6native57_GLOBAL__N__f3eca4a2_24_ForeachBinaryOpScalar_cu_86b9896c25multi_tensor_apply_kernelINS1_18TensorListMetadataILi1EEENS1_21BinaryOpScalarFunctorIiLi1ELi1ELi0EEEJNS0_7maximumIiEEiEEEvT_T0_DpT1_ --------------------------
	.section	.nv.constant0._ZN2at6native57_GLOBAL__N__f3eca4a2_24_ForeachBinaryOpScalar_cu_86b9896c25multi_tensor_apply_kernelINS1_18TensorListMetadataILi1EEENS1_21BinaryOpScalarFunctorIiLi1ELi1ELi0EEEJNS0_7maximumIiEEiEEEvT_T0_DpT1_,"a",@progbits
	.sectionflags	@""
	.align	4
.nv.constant0._ZN2at6native57_GLOBAL__N__f3eca4a2_24_ForeachBinaryOpScalar_cu_86b9896c25multi_tensor_apply_kernelINS1_18TensorListMetadataILi1EEENS1_21BinaryOpScalarFunctorIiLi1ELi1ELi0EEEJNS0_7maximumIiEEiEEEvT_T0_DpT1_:
	.zero		4272


//--------------------- .nv.constant0._ZN2at6native57_GLOBAL__N__f3eca4a2_24_ForeachBinaryOpScalar_cu_86b9896c25multi_tensor_apply_kernelINS1_18TensorListMetadataILi1EEENS1_21BinaryOpScalarFunctorIaLi1ELi1ELi0EEEJNS0_7maximumIaEEaEEEvT_T0_DpT1_ --------------------------
	.section	.nv.constant0._ZN2at6native57_GLOBAL__N__f3eca4a2_24_ForeachBinaryOpScalar_cu_86b9896c25multi_tensor_apply_kernelINS1_18TensorListMetadataILi1EEENS1_21BinaryOpScalarFunctorIaLi1ELi1ELi0EEEJNS0_7maximumIaEEaEEEvT_T0_DpT1_,"a",@progbits
	.sectionflags	@""
	.align	4
.nv.constant0._ZN2at6native57_GLOBAL__N__f3eca4a2_24_ForeachBinaryOpScalar_cu_86b9896c25multi_tensor_apply_kernelINS1_18TensorListMetadataILi1EEENS1_21BinaryOpScalarFunctorIaLi1ELi1ELi0EEEJNS0_7maximumIaEEaEEEvT_T0_DpT1_:
	.zero		4267


//--------------------- .nv.constant0._ZN2at6native57_GLOBAL__N__f3eca4a2_24_ForeachBinaryOpScalar_cu_86b9896c25multi_tensor_apply_kernelINS1_18TensorListMetadataILi1EEENS1_21BinaryOpScalarFunctorIhLi1ELi1ELi0EEEJNS0_7maximumIhEEhEEEvT_T0_DpT1_ --------------------------
	.section	.nv.constant0._ZN2at6native57_GLOBAL__N__f3eca4a2_24_ForeachBinaryOpScalar_cu_86b9896c25multi_tensor_apply_kernelINS1_18TensorListMetadataILi1EEENS1_21BinaryOpScalarFunctorIhLi1ELi1ELi0EEEJNS0_7maximumIhEEhEEEvT_T0_DpT1_,"a",@progbits
	.sectionflags	@""
	.align	4
.nv.constant0._ZN2at6native57_GLOBAL__N__f3eca4a2_24_ForeachBinaryOpScalar_cu_86b9896c25multi_tensor_apply_kernelINS1_18TensorListMetadataILi1EEENS1_21BinaryOpScalarFunctorIhLi1ELi1ELi0EEEJNS0_7maximumIhEEhEEEvT_T0_DpT1_:
	.zero		4267


//--------------------- .nv.constant0._ZN2at6native57_GLOBAL__N__f3eca4a2_24_ForeachBinaryOpScalar_cu_86b9896c25multi_tensor_apply_kernelINS1_18TensorListMetadataILi2EEENS1_21BinaryOpScalarFunctorIN3c108BFloat16ELi2ELi1ELi1EEEJNS0_7minimumIfEEfEEEvT_T0_DpT1_ --------------------------
	.section	.nv.constant0._ZN2at6native57_GLOBAL__N__f3eca4a2_24_ForeachBinaryOpScalar_cu_86b9896c25multi_tensor_apply_kernelINS1_18TensorListMetadataILi2EEENS1_21BinaryOpScalarFunctorIN3c108BFloat16ELi2ELi1ELi1EEEJNS0_7minimumIfEEfEEEvT_T0_DpT1_,"a",@progbits
	.sectionflags	@""
	.align	4
.nv.constant0._ZN2at6native57_GLOBAL__N__f3eca4a2_24_ForeachBinaryOpScalar_cu_86b9896c25multi_tensor_apply_kernelINS1_18TensorListMetadataILi2EEENS1_21BinaryOpScalarFunctorIN3c108BFloat16ELi2ELi1ELi1EEEJNS0_7minimumIfEEfEEEvT_T0_DpT1_:
	.zero		4048


//--------------------- .nv.constant0._ZN2at6native57_GLOBAL__N__f3eca4a2_24_ForeachBinaryOpScalar_cu_86b9896c25multi_tensor_apply_kernelINS1_18TensorListMetadataILi2EEENS1_21BinaryOpScalarFunctorIN3c104HalfELi2ELi1ELi1EEEJNS0_7minimumIfEEfEEEvT_T0_DpT1_ --------------------------
	.section	.nv.constant0._ZN2at6native57_GLOBAL__N__f3eca4a2_24_ForeachBinaryOpScalar_cu_86b9896c25multi_tensor_apply_kernelINS1_18TensorListMetadataILi2EEENS1_21BinaryOpScalarFunctorIN3c104HalfELi2ELi1ELi1EEEJNS0_7minimumIfEEfEEEvT_T0_DpT1_,"a",@progbits
	.sectionflags	@""
	.align	4
.nv.constant0._ZN2at6native57_GLOBAL__N__f3eca4a2_24_ForeachBinaryOpScalar_cu_86b9896c25multi_tensor_apply_kernelINS1_18TensorListMetadataILi2EEENS1_21BinaryOpScalarFunctorIN3c104HalfELi2ELi1ELi1EEEJNS0_7minimumIfEEfEEEvT_T0_DpT1_:
	.zero		4048


//--------------------- .nv.constant0._ZN2at6native57_GLOBAL__N__f3eca4a2_24_ForeachBinaryOpScalar_cu_86b9896c25multi_tensor_apply_kernelINS1_18TensorListMetadataILi2EEENS1_21BinaryOpScalarFunctorIfLi2ELi1ELi1EEEJNS0_7minimumIfEEfEEEvT_T0_DpT1_ --------------------------
	.section	.nv.constant0._ZN2at6native57_GLOBAL__N__f3eca4a2_24_ForeachBinaryOpScalar_cu_86b9896c25multi_tensor_apply_kernelINS1_18TensorListMetadataILi2EEENS1_21BinaryOpScalarFunctorIfLi2ELi1ELi1EEEJNS0_7minimumIfEEfEEEvT_T0_DpT1_,"a",@progbits
	.sectionflags	@""
	.align	4
.nv.constant0._ZN2at6native57_GLOBAL__N__f3eca4a2_24_ForeachBinaryOpScalar_cu_86b9896c25multi_tensor_apply_kernelINS1_18TensorListMetadataILi2EEENS1_21BinaryOpScalarFunctorIfLi2ELi1ELi1EEEJNS0_7minimumIfEEfEEEvT_T0_DpT1_:
	.zero		4048


//--------------------- .nv.constant0._ZN2at6native57_GLOBAL__N__f3eca4a2_24_ForeachBinaryOpScalar_cu_86b9896c25multi_tensor_apply_kernelINS1_18TensorListMetadataILi2EEENS1_21BinaryOpScalarFunctorIdLi2ELi1ELi1EEEJNS0_7minimumIdEEdEEEvT_T0_DpT1_ --------------------------
	.section	.nv.constant0._ZN2at6native57_GLOBAL__N__f3eca4a2_24_ForeachBinaryOpScalar_cu_86b9896c25multi_tensor_apply_kernelINS1_18TensorListMetadataILi2EEENS1_21BinaryOpScalarFunctorIdLi2ELi1ELi1EEEJNS0_7minimumIdEEdEEEvT_T0_DpT1_,"a",@progbits
	.sectionflags	@""
	.align	4
.nv.constant0._ZN2at6native57_GLOBAL__N__f3eca4a2_24_ForeachBinaryOpScalar_cu_86b9896c25multi_tensor_apply_kernelINS1_18TensorListMetadataILi2EEENS1_21BinaryOpScalarFunctorIdLi2ELi1ELi1EEEJNS0_7minimumIdEEdEEEvT_T0_DpT1_:
	.zero		4056


//--------------------- .nv.constant0._ZN2at6native57_GLOBAL__N__f3eca4a2_24_ForeachBinaryOpScalar_cu_86b9896c25multi_tensor_apply_kernelINS1_18TensorListMetadataILi2EEENS1_21BinaryOpScalarFunctorIsLi2ELi1ELi1EEEJNS0_7minimumIsEEsEEEvT_T0_DpT1_ --------------------------
	.section	.nv.constant0._ZN2at6native57_GLOBAL__N__f3eca4a2_24_ForeachBinaryOpScalar_cu_86b9896c25multi_tensor_apply_kernelINS1_18TensorListMetadataILi2EEENS1_21BinaryOpScalarFunctorIsLi2ELi1ELi1EEEJNS0_7minimumIsEEsEEEvT_T0_DpT1_,"a",@progbits
	.sectionflags	@""
	.align	4
.nv.constant0._ZN2at6native57_GLOBAL__N__f3eca4a2_24_ForeachBinaryOpScalar_cu_86b9896c25multi_tensor_apply_kernelINS1_18TensorListMetadataILi2EEENS1_21BinaryOpScalarFunctorIsLi2ELi1ELi1EEEJNS0_7minimumIsEEsEEEvT_T0_DpT1_:
	.zero		4044


//--------------------- .nv.constant0._ZN2at6native57_GLOBAL__N__f3eca4a2_24_ForeachBinaryOpScalar_cu_86b9896c25multi_tensor_apply_kernelINS1_18TensorListMetadataILi2EEENS1_21BinaryOpScalarFunctorIlLi2ELi1ELi1EEEJNS0_7minimumIlEElEEEvT_T0_DpT1_ --------------------------
	.section	.nv.constant0._ZN2at6native57_GLOBAL__N__f3eca4a2_24_ForeachBinaryOpScalar_cu_86b9896c25multi_tensor_apply_kernelINS1_18TensorListMetadataILi2EEENS1_21BinaryOpScalarFunctorIlLi2ELi1ELi1EEEJNS0_7minimumIlEElEEEvT_T0_DpT1_,"a",@progbits
	.sectionflags	@""
	.align	4
.nv.constant0._ZN2at6native57_GLOBAL__N__f3eca4a2_24_ForeachBinaryOpScalar_cu_86b9896c25multi_tensor_apply_kernelINS1_18TensorListMetadataILi2EEENS1_21BinaryOpScalarFunctorIlLi2ELi1ELi1EEEJNS0_7minimumIlEElEEEvT_T0_DpT1_:
	.zero		4056


//--------------------- .nv.constant0._ZN2at6native57_GLOBAL__N__f3eca4a2_24_ForeachBinaryOpScalar_cu_86b9896c25multi_tensor_apply_kernelINS1_18TensorListMetadataILi2EEENS1_21BinaryOpScalarFunctorIiLi2ELi1ELi1EEEJNS0_7minimumIiEEiEEEvT_T0_DpT1_ --------------------------
	.section	.nv.constant0._ZN2at6native57_GLOBAL__N__f3eca4a2_24_ForeachBinaryOpScalar_cu_86b9896c25multi_tensor_apply_kernelINS1_18TensorListMetadataILi2EEENS1_21BinaryOpScalarFunctorIiLi2ELi1ELi1EEEJNS0_7minimumIiEEiEEEvT_T0_DpT1_,"a",@progbits
	.sectionflags	@""
	.align	4
.nv.constant0._ZN2at6native57_GLOBAL__N__f3eca4a2_24_ForeachBinaryOpScalar_cu_86b9896c25multi_tensor_apply_kernelINS1_18TensorListMetadataILi2EEENS1_21BinaryOpScalarFunctorIiLi2ELi1ELi1EEEJNS0_7minimumIiEEiEEEvT_T0_DpT1_:
	.zero		4048


//--------------------- .nv.constant0._ZN2at6native57_GLOBAL__N__f3eca4a2_24_ForeachBinaryOpScalar_cu_86b9896c25multi_tensor_apply_kernelINS1_18TensorListMetadataILi2EEENS1_21BinaryOpScalarFunctorIaLi2ELi1ELi1EEEJNS0_7minimumIaEEaEEEvT_T0_DpT1_ --------------------------
	.section	.nv.constant0._ZN2at6native57_GLOBAL__N__f3eca4a2_24_ForeachBinaryOpScalar_cu_86b9896c25multi_tensor_apply_kernelINS1_18TensorListMetadataILi2EEENS1_21BinaryOpScalarFunctorIaLi2ELi1ELi1EEEJNS0_7minimumIaEEaEEEvT_T0_DpT1_,"a",@progbits
	.sectionflags	@""
	.align	4
.nv.constant0._ZN2at6native57_GLOBAL__N__f3eca4a2_24_ForeachBinaryOpScalar_cu_86b9896c25multi_tensor_apply_kernelINS1_18TensorListMetadataILi2EEENS1_21BinaryOpScalarFunctorIaLi2ELi1ELi1EEEJNS0_7minimumIaEEaEEEvT_T0_DpT1_:
	.zero		4043


//--------------------- .nv.constant0._ZN2at6native57_GLOBAL__N__f3eca4a2_24_ForeachBinaryOpScalar_cu_86b9896c25multi_tensor_apply_kernelINS1_18TensorListMetadataILi2EEENS1_21BinaryOpScalarFunctorIhLi2ELi1ELi1EEEJNS0_7minimumIhEEhEEEvT_T0_DpT1_ --------------------------
	.section	.nv.constant0._ZN2at6native57_GLOBAL__N__f3eca4a2_24_ForeachBinaryOpScalar_cu_86b9896c25multi_tensor_apply_kernelINS1_18TensorListMetadataILi2EEENS1_21BinaryOpScalarFunctorIhLi2ELi1ELi1EEEJNS0_7minimumIhEEhEEEvT_T0_DpT1_,"a",@progbits
	.sectionflags	@""
	.align	4
.nv.constant0._ZN2at6native57_GLOBAL__N__f3eca4a2_24_ForeachBinaryOpScalar_cu_86b9896c25multi_tensor_apply_kernelINS1_18TensorListMetadataILi2EEENS1_21BinaryOpScalarFunctorIhLi2ELi1ELi1EEEJNS0_7minimumIhEEhEEEvT_T0_DpT1_:
	.zero		4043


//--------------------- .nv.constant0._ZN2at6native57_GLOBAL__N__f3eca4a2_24_ForeachBinaryOpScalar_cu_86b9896c25multi_tensor_apply_kernelINS1_18TensorListMetadataILi1EEENS1_21BinaryOpScalarFunctorIN3c108BFloat16ELi1ELi1ELi0EEEJNS0_7minimumIfEEfEEEvT_T0_DpT1_ --------------------------
	.section	.nv.constant0._ZN2at6native57_GLOBAL__N__f3eca4a2_24_ForeachBinaryOpScalar_cu_86b9896c25multi_tensor_apply_kernelINS1_18TensorListMetadataILi1EEENS1_21BinaryOpScalarFunctorIN3c108BFloat16ELi1ELi1ELi0EEEJNS0_7minimumIfEEfEEEvT_T0_DpT1_,"a",@progbits
	.sectionflags	@""
	.align	4
.nv.constant0._ZN2at6native57_GLOBAL__N__f3eca4a2_24_ForeachBinaryOpScalar_cu_86b9896c25multi_tensor_apply_kernelINS1_18TensorListMetadataILi1EEENS1_21BinaryOpScalarFunctorIN3c108BFloat16ELi1ELi1ELi0EEEJNS0_7minimumIfEEfEEEvT_T0_DpT1_:
	.zero		4272


//--------------------- .nv.constant0._ZN2at6native57_GLOBAL__N__f3eca4a2_24_ForeachBinaryOpScalar_cu_86b9896c25multi_tensor_apply_kernelINS1_18TensorListMetadataILi1EEENS1_21BinaryOpScalarFunctorIN3c104HalfELi1ELi1ELi0EEEJNS0_7minimumIfEEfEEEvT_T0_DpT1_ --------------------------
	.section	.nv.constant0._ZN2at6native57_GLOBAL__N__f3eca4a2_24_ForeachBinaryOpScalar_cu_86b9896c25multi_tensor_apply_kernelINS1_18TensorListMetadataILi1EEENS1_21BinaryOpScalarFunctorIN3c104HalfELi1ELi1ELi0EEEJNS0_7minimumIfEEfEEEvT_T0_DpT1_,"a",@progbits
	.sectionflags	@""
	.align	4
.nv.constant0._ZN2at6native57_GLOBAL__N__f3eca4a2_24_ForeachBinaryOpScalar_cu_86b9896c25multi_tensor_apply_kernelINS1_18TensorListMetadataILi1EEENS1_21BinaryOpScalarFunctorIN3c104HalfELi1ELi1ELi0EEEJNS0_7minimumIfEEfEEEvT_T0_DpT1_:
	.zero		4272


//--------------------- .nv.constant0._ZN2at6native57_GLOBAL__N__f3eca4a2_24_ForeachBinaryOpScalar_cu_86b9896c25multi_tensor_apply_kernelINS1_18TensorListMetadataILi1EEENS1_21BinaryOpScalarFunctorIfLi1ELi1ELi0EEEJNS0_7minimumIfEEfEEEvT_T0_DpT1_ --------------------------
	.section	.nv.constant0._ZN2at6native57_GLOBAL__N__f3eca4a2_24_ForeachBinaryOpScalar_cu_86b9896c25multi_tensor_apply_kernelINS1_18TensorListMetadataILi1EEENS1_21BinaryOpScalarFunctorIfLi1ELi1ELi0EEEJNS0_7minimumIfEEfEEEvT_T0_DpT1_,"a",@progbits
	.sectionflags	@""
	.align	4
.nv.constant0._ZN2at6native57_GLOBAL__N__f3eca4a2_24_ForeachBinaryOpScalar_cu_86b9896c25multi_tensor_apply_kernelINS1_18TensorListMetadataILi1EEENS1_21BinaryOpScalarFunctorIfLi1ELi1ELi0EEEJNS0_7minimumIfEEfEEEvT_T0_DpT1_:
	.zero		4272


//--------------------- .nv.constant0._ZN2at6native57_GLOBAL__N__f3eca4a2_24_ForeachBinaryOpScalar_cu_86b9896c25multi_tensor_apply_kernelINS1_18TensorListMetadataILi1EEENS1_21BinaryOpScalarFunctorIdLi1ELi1ELi0EEEJNS0_7minimumIdEEdEEEvT_T0_DpT1_ --------------------------
	.section	.nv.constant0._ZN2at6native57_GLOBAL__N__f3eca4a2_24_ForeachBinaryOpScalar_cu_86b9896c25multi_tensor_apply_kernelINS1_18TensorListMetadataILi1EEENS1_21BinaryOpScalarFunctorIdLi1ELi1ELi0EEEJNS0_7minimumIdEEdEEEvT_T0_DpT1_,"a",@progbits
	.sectionflags	@""
	.align	4
.nv.constant0._ZN2at6native57_GLOBAL__N__f3eca4a2_24_ForeachBinaryOpScalar_cu_86b9896c25multi_tensor_apply_kernelINS1_18TensorListMetadataILi1EEENS1_21BinaryOpScalarFunctorIdLi1ELi1ELi0EEEJNS0_7minimumIdEEdEEEvT_T0_DpT1_:
	.zero		4280


//--------------------- .nv.constant0._ZN2at6native57_GLOBAL__N__f3eca4a2_24_ForeachBinaryOpScalar_cu_86b9896c25multi_tensor_apply_kernelINS1_18TensorListMetadataILi1EEENS1_21BinaryOpScalarFunctorIsLi1ELi1ELi0EEEJNS0_7minimumIsEEsEEEvT_T0_DpT1_ --------------------------
	.section	.nv.constant0._ZN2at6native57_GLOBAL__N__f3eca4a2_24_ForeachBinaryOpScalar_cu_86b9896c25multi_tensor_apply_kernelINS1_18TensorListMetadataILi1EEENS1_21BinaryOpScalarFunctorIsLi1ELi1ELi0EEEJNS0_7minimumIsEEsEEEvT_T0_DpT1_,"a",@progbits
	.sectionflags	@""
	.align	4
.nv.constant0._ZN2at6native57_GLOBAL__N__f3eca4a2_24_ForeachBinaryOpScalar_cu_86b9896c25multi_tensor_apply_kernelINS1_18TensorListMetadataILi1EEENS1_21BinaryOpScalarFunctorIsLi1ELi1ELi0EEEJNS0_7minimumIsEEsEEEvT_T0_DpT1_:
	.zero		4268


//--------------------- .nv.constant0._ZN2at6native57_GLOBAL__N__f3eca4a2_24_ForeachBinaryOpScalar_cu_86b9896c25multi_tensor_apply_kernelINS1_18TensorListMetadataILi1EEENS1_21BinaryOpScalarFunctorIlLi1ELi1ELi0EEEJNS0_7minimumIlEElEEEvT_T0_DpT1_ --------------------------
	.section	.nv.constant0._ZN2at6native57_GLOBAL__N__f3eca4a2_24_ForeachBinaryOpScalar_cu_86b9896c25multi_tensor_apply_kernelINS1_18TensorListMetadataILi1EEENS1_21BinaryOpScalarFunctorIlLi1ELi1ELi0EEEJNS0_7minimumIlEElEEEvT_T0_DpT1_,"a",@progbits
	.sectionflags	@""
	.align	4
.nv.constant0._ZN2at6native57_GLOBAL__N__f3eca4a2_24_ForeachBinaryOpScalar_cu_86b9896c25multi_tensor_apply_kernelINS1_18TensorListMetadataILi1EEENS1_21BinaryOpScalarFunctorIlLi1ELi1ELi0EEEJNS0_7minimumIlEElEEEvT_T0_DpT1_:
	.zero		4280


//--------------------- .nv.constant0._ZN2at6native57_GLOBAL__N__f3eca4a2_24_ForeachBinaryOpScalar_cu_86b9896c25multi_tensor_apply_kernelINS1_18TensorListMetadataILi1EEENS1_21BinaryOpScalarFunctorIiLi1ELi1ELi0EEEJNS0_7minimumIiEEiEEEvT_T0_DpT1_ --------------------------
	.section	.nv.constant0._ZN2at6native57_GLOBAL__N__f3eca4a2_24_ForeachBinaryOpScalar_cu_86b9896c25multi_tensor_apply_kernelINS1_18TensorListMetadataILi1EEENS1_21BinaryOpScalarFunctorIiLi1ELi1ELi0EEEJNS0_7minimumIiEEiEEEvT_T0_DpT1_,"a",@progbits
	.sectionflags	@""
	.align	4
.nv.constant0._ZN2at6native57_GLOBAL__N__f3eca4a2_24_ForeachBinaryOpScalar_cu_86b9896c25multi_tensor_apply_kernelINS1_18TensorListMetadataILi1EEENS1_21BinaryOpScalarFunctorIiLi1ELi1ELi0EEEJNS0_7minimumIiEEiEEEvT_T0_DpT1_:
	.zero		4272


//--------------------- .nv.constant0._ZN2at6native57_GLOBAL__N__f3eca4a2_24_ForeachBinaryOpScalar_cu_86b9896c25multi_tensor_apply_kernelINS1_18TensorListMetadataILi1EEENS1_21BinaryOpScalarFunctorIaLi1ELi1ELi0EEEJNS0_7minimumIaEEaEEEvT_T0_DpT1_ --------------------------
	.section	.nv.constant0._ZN2at6native57_GLOBAL__N__f3eca4a2_24_ForeachBinaryOpScalar_cu_86b9896c25multi_tensor_apply_kernelINS1_18TensorListMetadataILi1EEENS1_21BinaryOpScalarFunctorIaLi1ELi1ELi0EEEJNS0_7minimumIaEEaEEEvT_T0_DpT1_,"a",@progbits
	.sectionflags	@""
	.align	4
.nv.constant0._ZN2at6native57_GLOBAL__N__f3eca4a2_24_ForeachBinaryOpScalar_cu_86b9896c25multi_tensor_apply_kernelINS1_18TensorListMetadataILi1EEENS1_21BinaryOpScalarFunctorIaLi1ELi1ELi0EEEJNS0_7minimumIaEEaEEEvT_T0_DpT1_:
	.zero		4267


//--------------------- .nv.constant0._ZN2at6native57_GLOBAL__N__f3eca4a2_24_ForeachBinaryOpScalar_cu_86b9896c25multi_tensor_apply_kernelINS1_18TensorListMetadataILi1EEENS1_21BinaryOpScalarFunctorIhLi1ELi1ELi0EEEJNS0_7minimumIhEEhEEEvT_T0_DpT1_ --------------------------
	.section	.nv.constant0._ZN2at6native57_GLOBAL__N__f3eca4a2_24_ForeachBinaryOpScalar_cu_86b9896c25multi_tensor_apply_kernelINS1_18TensorListMetadataILi1EEENS1_21BinaryOpScalarFunctorIhLi1ELi1ELi0EEEJNS0_7minimumIhEEhEEEvT_T0_DpT1_,"a",@progbits
	.sectionflags	@""
	.align	4
.nv.constant0._ZN2at6native57_GLOBAL__N__f3eca4a2_24_ForeachBinaryOpScalar_cu_86b9896c25multi_tensor_apply_kernelINS1_18TensorListMetadataILi1EEENS1_21BinaryOpScalarFunctorIhLi1ELi1ELi0EEEJNS0_7minimumIhEEhEEEvT_T0_DpT1_:
	.zero		4267


//--------------------- .nv.constant0._ZN2at6native57_GLOBAL__N__f3eca4a2_24_ForeachBinaryOpScalar_cu_86b9896c25multi_tensor_apply_kernelINS1_18TensorListMetadataILi2EEENS1_21BinaryOpScalarFunctorIN3c108BFloat16ELi2ELi1ELi1EEEJSt5minusIfEfEEEvT_T0_DpT1_ --------------------------
	.section	.nv.constant0._ZN2at6native57_GLOBAL__N__f3eca4a2_24_ForeachBinaryOpScalar_cu_86b9896c25multi_tensor_apply_kernelINS1_18TensorListMetadataILi2EEENS1_21BinaryOpScalarFunctorIN3c108BFloat16ELi2ELi1ELi1EEEJSt5minusIfEfEEEvT_T0_DpT1_,"a",@progbits
	.sectionflags	@""
	.align	4
.nv.constant0._ZN2at6native57_GLOBAL__N__f3eca4a2_24_ForeachBinaryOpScalar_cu_86b9896c25multi_tensor_apply_kernelINS1_18TensorListMetadataILi2EEENS1_21BinaryOpScalarFunctorIN3c108BFloat16ELi2ELi1ELi1EEEJSt5minusIfEfEEEvT_T0_DpT1_:
	.zero		4048


//--------------------- .nv.constant0._ZN2at6native57_GLOBAL__N__f3eca4a2_24_ForeachBinaryOpScalar_cu_86b9896c25multi_tensor_apply_kernelINS1_18TensorListMetadataILi2EEENS1_21BinaryOpScalarFunctorIN3c104HalfELi2ELi1ELi1EEEJSt5minusIfEfEEEvT_T0_DpT1_ --------------------------
	.section	.nv.constant0._ZN2at6native57_GLOBAL__N__f3eca4a2_24_ForeachBinaryOpScalar_cu_86b9896c25multi_tensor_apply_kernelINS1_18TensorListMetadataILi2EEENS1_21BinaryOpScalarFunctorIN3c104HalfELi2ELi1ELi1EEEJSt5minusIfEfEEEvT_T0_DpT1_,"a",@progbits
	.sectionflags	@""
	.align	4
.nv.constant0._ZN2at6native57_GLOBAL__N__f3eca4a2_24_ForeachBinaryOpScalar_cu_86b9896c25multi_tensor_apply_kernelINS1_18TensorListMetadataILi2EEENS1_21BinaryOpScalarFunctorIN3c104HalfELi2ELi1ELi1EEEJSt5minusIfEfEEEvT_T0_DpT1_:
	.zero		4048


//--------------------- .nv.constant0._ZN2at6native57_GLOBAL__N__f3eca4a2_24_ForeachBinaryOpScalar_cu_86b9896c25multi_tensor_apply_kernelINS1_18TensorListMetadataILi2EEENS1_21BinaryOpScalarFunctorIbLi2ELi1ELi1EEEJSt5minusIbEbEEEvT_T0_DpT1_ --------------------------
	.section	.nv.constant0._ZN2at6native57_GLOBAL__N__f3eca4a2_24_ForeachBinaryOpScalar_cu_86b9896c25multi_tensor_apply_kernelINS1_18TensorListMetadataILi2EEENS1_21BinaryOpScalarFunctorIbLi2ELi1ELi1EEEJSt5minusIbEbEEEvT_T0_DpT1_,"a",@progbits
	.sectionflags	@""
	.align	4
.nv.constant0._ZN2at6native57_GLOBAL__N__f3eca4a2_24_ForeachBinaryOpScalar_cu_86b9896c25multi_tensor_apply_kernelINS1_18TensorListMetadataILi2EEENS1_21BinaryOpScalarFunctorIbLi2ELi1ELi1EEEJSt5minusIbEbEEEvT_T0_DpT1_:
	.zero		4043


//--------------------- .nv.constant0._ZN2at6native57_GLOBAL__N__f3eca4a2_24_ForeachBinaryOpScalar_cu_86b9896c25multi_tensor_apply_kernelINS1_18TensorListMetadataILi2EEENS1_21BinaryOpScalarFunctorIN3c107complexIfEELi2ELi1ELi1EEEJSt5minusIS8_ES8_EEEvT_T0_DpT1_ --------------------------
	.section	.nv.constant0._ZN2at6native57_GLOBAL__N__f3eca4a2_24_ForeachBinaryOpScalar_cu_86b9896c25multi_tensor_apply_kernelINS1_18TensorListMetadataILi2EEENS1_21BinaryOpScalarFunctorIN3c107complexIfEELi2ELi1ELi1EEEJSt5minusIS8_ES8_EEEvT_T0_DpT1_,"a",@progbits
	.sectionflags	@""
	.align	4
.nv.constant0._ZN2at6native57_GLOBAL__N__f3eca4a2_24_ForeachBinaryOpScalar_cu_86b9896c25multi_tensor_apply_kernelINS1_18TensorListMetadataILi2EEENS1_21BinaryOpScalarFunctorIN3c107complexIfEELi2ELi1ELi1EEEJSt5minusIS8_ES8_EEEvT_T0_DpT1_:
	.zero		4056


//--------------------- .nv.constant0._ZN2at6native57_GLOBAL__N__f3eca4a2_24_ForeachBinaryOpScalar_cu_86b9896c25multi_tensor_apply_kernelINS1_18TensorListMetadataILi2EEENS1_21BinaryOpScalarFunctorIN3c107complexIdEELi2ELi1ELi1EEEJSt5minusIS8_ES8_EEEvT_T0_DpT1_ --------------------------
	.section	.nv.constant0._ZN2at6native57_GLOBAL__N__f3eca4a2_24_ForeachBinaryOpScalar_cu_86b9896c25multi_tensor_apply_kernelINS1_18TensorListMetadataILi2EEENS1_21BinaryOpScalarFunctorIN3c107complexIdEELi2ELi1ELi1EEEJSt5minusIS8_ES8_EEEvT_T0_DpT1_,"a",@progbits
	.sectionflags	@""
	.align	4
.nv.constant0._ZN2at6native57_GLOBAL__N__f3eca4a2_24_ForeachBinaryOpScalar_cu_86b9896c25multi_tensor_apply_kernelINS1_18TensorListMetadataILi2EEENS1_21BinaryOpScalarFunctorIN3c107complexIdEELi2ELi1ELi1EEEJSt5minusIS8_ES8_EEEvT_T0_DpT1_:
	.zero		4064


//--------------------- .nv.constant0._ZN2at6native57_GLOBAL__N__f3eca4a2_24_ForeachBinaryOpScalar_cu_86b9896c25multi_tensor_apply_kernelINS1_18TensorListMetadataILi2EEENS1_21BinaryOpScalarFunctorIfLi2ELi1ELi1EEEJSt5minusIfEfEEEvT_T0_DpT1_ --------------------------
	.section	.nv.constant0._ZN2at6native57_GLOBAL__N__f3eca4a2_24_ForeachBinaryOpScalar_cu_86b9896c25multi_tensor_apply_kernelINS1_18TensorListMetadataILi2EEENS1_21BinaryOpScalarFunctorIfLi2ELi1ELi1EEEJSt5minusIfEfEEEvT_T0_DpT1_,"a",@progbits
	.sectionflags	@""
	.align	4
.nv.constant0._ZN2at6native57_GLOBAL__N__f3eca4a2_24_ForeachBinaryOpScalar_cu_86b9896c25multi_tensor_apply_kernelINS1_18TensorListMetadataILi2EEENS1_21BinaryOpScalarFunctorIfLi2ELi1ELi1EEEJSt5minusIfEfEEEvT_T0_DpT1_:
	.zero		4048


//--------------------- .nv.constant0._ZN2at6native57_GLOBAL__N__f3eca4a2_24_ForeachBinaryOpScalar_cu_86b9896c25multi_tensor_apply_kernelINS1_18TensorListMetadataILi2EEENS1_21BinaryOpScalarFunctorIdLi2ELi1ELi1EEEJSt5minusIdEdEEEvT_T0_DpT1_ --------------------------
	.section	.nv.constant0._ZN2at6native57_GLOBAL__N__f3eca4a2_24_ForeachBinaryOpScalar_cu_86b9896c25multi_tensor_apply_kernelINS1_18TensorListMetadataILi2EEENS1_21BinaryOpScalarFunctorIdLi2ELi1ELi1EEEJSt5minusIdEdEEEvT_T0_DpT1_,"a",@progbits
	.sectionflags	@""
	.align	4
.nv.constant0._ZN2at6native57_GLOBAL__N__f3eca4a2_24_ForeachBinaryOpScalar_cu_86b9896c25multi_tensor_apply_kernelINS1_18TensorListMetadataILi2EEENS1_21BinaryOpScalarFunctorIdLi2ELi1ELi1EEEJSt5minusIdEdEEEvT_T0_DpT1_:
	.zero		4056


//--------------------- .nv.constant0._ZN2at6native57_GLOBAL__N__f3eca4a2_24_ForeachBinaryOpScalar_cu_86b9896c25multi_tensor_apply_kernelINS1_18TensorListMetadataILi2EEENS1_21BinaryOpScalarFunctorIsLi2ELi1ELi1EEEJSt5minusIsEsEEEvT_T0_DpT1_ --------------------------
	.section	.nv.constant0._ZN2at6native57_GLOBAL__N__f3eca4a2_24_ForeachBinaryOpScalar_cu_86b9896c25multi_tensor_apply_kernelINS1_18TensorListMetadataILi2EEENS1_21BinaryOpScalarFunctorIsLi2ELi1ELi1EEEJSt5minusIsEsEEEvT_T0_DpT1_,"a",@progbits
	.sectionflags	@""
	.align	4
.nv.constant0._ZN2at6native57_GLOBAL__N__f3eca4a2_24_ForeachBinaryOpScalar_cu_86b9896c25multi_tensor_apply_kernelINS1_18TensorListMetadataILi2EEENS1_21BinaryOpScalarFunctorIsLi2ELi1ELi1EEEJSt5minusIsEsEEEvT_T0_DpT1_:
	.zero		4044


//--------------------- .nv.constant0._ZN2at6native57_GLOBAL__N__f3eca4a2_24_ForeachBinaryOpScalar_cu_86b9896c25multi_tensor_apply_kernelINS1_18TensorListMetadataILi2EEENS1_21BinaryOpScalarFunctorIlLi2ELi1ELi1EEEJSt5minusIlElEEEvT_T0_DpT1_ --------------------------
	.section	.nv.constant0._ZN2at6native57_GLOBAL__N__f3eca4a2_24_ForeachBinaryOpScalar_cu_86b9896c25multi_tensor_apply_kernelINS1_18TensorListMetadataILi2EEENS1_21BinaryOpScalarFunctorIlLi2ELi1ELi1EEEJSt5minusIlElEEEvT_T0_DpT1_,"a",@progbits
	.sectionflags	@""
	.align	4
.nv.constant0._ZN2at6native57_GLOBAL__N__f3eca4a2_24_ForeachBinaryOpScalar_cu_86b9896c25multi_tensor_apply_kernelINS1_18TensorListMetadataILi2EEENS1_21BinaryOpScalarFunctorIlLi2ELi1ELi1EEEJSt5minusIlElEEEvT_T0_DpT1_:
	.zero		4056


//--------------------- .nv.constant0._ZN2at6native57_GLOBAL__N__f3eca4a2_24_ForeachBinaryOpScalar_cu_86b9896c25multi_tensor_apply_kernelINS1_18TensorListMetadataILi2EEENS1_21BinaryOpScalarFunctorIiLi2ELi1ELi1EEEJSt5minusIiEiEEEvT_T0_DpT1_ --------------------------
	.section	.nv.constant0._ZN2at6native57_GLOBAL__N__f3eca4a2_24_ForeachBinaryOpScalar_cu_86b9896c25multi_tensor_apply_kernelINS1_18TensorListMetadataILi2EEENS1_21BinaryOpScalarFunctorIiLi2ELi1ELi1EEEJSt5minusIiEiEEEvT_T0_DpT1_,"a",@progbits
	.sectionflags	@""
	.align	4
.nv.constant0._ZN2at6native57_GLOBAL__N__f3eca4a2_24_ForeachBinaryOpScalar_cu_86b9896c25multi_tensor_apply_kernelINS1_18TensorListMetadataILi2EEENS1_21BinaryOpScalarFunctorIiLi2ELi1ELi1EEEJSt5minusIiEiEEEvT_T0_DpT1_:
	.zero		4048


//--------------------- .nv.constant0._ZN2at6native57_GLOBAL__N__f3eca4a2_24_ForeachBinaryOpScalar_cu_86b9896c25multi_tensor_apply_kernelINS1_18TensorListMetadataILi2EEENS1_21BinaryOpScalarFunctorIaLi2ELi1ELi1EEEJSt5minusIaEaEEEvT_T0_DpT1_ --------------------------
	.section	.nv.constant0._ZN2at6native57_GLOBAL__N__f3eca4a2_24_ForeachBinaryOpScalar_cu_86b9896c25multi_tensor_apply_kernelINS1_18TensorListMetadataILi2EEENS1_21BinaryOpScalarFunctorIaLi2ELi1ELi1EEEJSt5minusIaEaEEEvT_T0_DpT1_,"a",@progbits
	.sectionflags	@""
	.align	4
.nv.constant0._ZN2at6native57_GLOBAL__N__f3eca4a2_24_ForeachBinaryOpScalar_cu_86b9896c25multi_tensor_apply_kernelINS1_18TensorListMetadataILi2EEENS1_21BinaryOpScalarFunctorIaLi2ELi1ELi1EEEJSt5minusIaEaEEEvT_T0_DpT1_:
	.zero		4043


//--------------------- .nv.constant0._ZN2at6native57_GLOBAL__N__f3eca4a2_24_ForeachBinaryOpScalar_cu_86b9896c25multi_tensor_apply_kernelINS1_18TensorListMetadataILi2EEENS1_21BinaryOpScalarFunctorIhLi2ELi1ELi1EEEJSt5minusIhEhEEEvT_T0_DpT1_ --------------------------
	.section	.nv.constant0._ZN2at6native57_GLOBAL__N__f3eca4a2_24_ForeachBinaryOpScalar_cu_86b9896c25multi_tensor_apply_kernelINS1_18TensorListMetadataILi2EEENS1_21BinaryOpScalarFunctorIhLi2ELi1ELi1EEEJSt5minusIhEhEEEvT_T0_DpT1_,"a",@progbits
	.sectionflags	@""
	.align	4
.nv.constant0._ZN2at6native57_GLOBAL__N__f3eca4a2_24_ForeachBinaryOpScalar_cu_86b9896c25multi_tensor_apply_kernelINS1_18TensorListMetadataILi2EEENS1_21BinaryOpScalarFunctorIhLi2ELi1ELi1EEEJSt5minusIhEhEEEvT_T0_DpT1_:
	.zero		4043


//--------------------- .nv.constant0._ZN2at6native57_GLOBAL__N__f3eca4a2_24_ForeachBinaryOpScalar_cu_86b9896c25multi_tensor_apply_kernelINS1_18TensorListMetadataILi1EEENS1_21BinaryOpScalarFunctorIN3c108BFloat16ELi1ELi1ELi0EEEJSt5minusIfEfEEEvT_T0_DpT1_ --------------------------
	.section	.nv.constant0._ZN2at6native57_GLOBAL__N__f3eca4a2_24_ForeachBinaryOpScalar_cu_86b9896c25multi_tensor_apply_kernelINS1_18TensorListMetadataILi1EEENS1_21BinaryOpScalarFunctorIN3c108BFloat16ELi1ELi1ELi0EEEJSt5minusIfEfEEEvT_T0_DpT1_,"a",@progbits
	.sectionflags	@""
	.align	4
.nv.constant0._ZN2at6native57_GLOBAL__N__f3eca4a2_24_ForeachBinaryOpScalar_cu_86b9896c25multi_tensor_apply_kernelINS1_18TensorListMetadataILi1EEENS1_21BinaryOpScalarFunctorIN3c108BFloat16ELi1ELi1ELi0EEEJSt5minusIfEfEEEvT_T0_DpT1_:
	.zero		4272


//--------------------- .nv.constant0._ZN2at6native57_GLOBAL__N__f3eca4a2_24_ForeachBinaryOpScalar_cu_86b9896c25multi_tensor_apply_kernelINS1_18TensorListMetadataILi1EEENS1_21BinaryOpScalarFunctorIN3c104HalfELi1ELi1ELi0EEEJSt5minusIfEfEEEvT_T0_DpT1_ --------------------------
	.section	.nv.constant0._ZN2at6native57_GLOBAL__N__f3eca4a2_24_ForeachBinaryOpScalar_cu_86b9896c25multi_tensor_apply_kernelINS1_18TensorListMetadataILi1EEENS1_21BinaryOpScalarFunctorIN3c104HalfELi1ELi1ELi0EEEJSt5minusIfEfEEEvT_T0_DpT1_,"a",@progbits
	.sectionflags	@""
	.align	4
.nv.constant0._ZN2at6native57_GLOBAL__N__f3eca4a2_24_ForeachBinaryOpScalar_cu_86b9896c25multi_tensor_apply_kernelINS1_18TensorListMetadataILi1EEENS1_21BinaryOpScalarFunctorIN3c104HalfELi1ELi1ELi0EEEJSt5minusIfEfEEEvT_T0_DpT1_:
	.zero		4272


//--------------------- .nv.constant0._ZN2at6native57_GLOBAL__N__f3eca4a2_24_ForeachBinaryOpScalar_cu_86b9896c25multi_tensor_apply_kernelINS1_18TensorListMetadataILi1EEENS1_21BinaryOpScalarFunctorIbLi1ELi1ELi0EEEJSt5minusIbEbEEEvT_T0_DpT1_ --------------------------
	.section	.nv.constant0._ZN2at6native57_GLOBAL__N__f3eca4a2_24_ForeachBinaryOpScalar_cu_86b9896c25multi_tensor_apply_kernelINS1_18TensorListMetadataILi1EEENS1_21BinaryOpScalarFunctorIbLi1ELi1ELi0EEEJSt5minusIbEbEEEvT_T0_DpT1_,"a",@progbits
	.sectionflags	@""
	.align	4
.nv.constant0._ZN2at6native57_GLOBAL__N__f3eca4a2_24_ForeachBinaryOpScalar_cu_86b9896c25multi_tensor_apply_kernelINS1_18TensorListMetadataILi1EEENS1_21BinaryOpScalarFunctorIbLi1ELi1ELi0EEEJSt5minusIbEbEEEvT_T0_DpT1_:
	.zero		4267


//--------------------- .nv.constant0._ZN2at6native57_GLOBAL__N__f3eca4a2_24_ForeachBinaryOpScalar_cu_86b9896c25multi_tensor_apply_kernelINS1_18TensorListMetadataILi1EEENS1_21BinaryOpScalarFunctorIN3c107complexIfEELi1ELi1ELi0EEEJSt5minusIS8_ES8_EEEvT_T0_DpT1_ --------------------------
	.section	.nv.constant0._ZN2at6native57_GLOBAL__N__f3eca4a2_24_ForeachBinaryOpScalar_cu_86b9896c25multi_tensor_apply_kernelINS1_18TensorListMetadataILi1EEENS1_21BinaryOpScalarFunctorIN3c107complexIfEELi1ELi1ELi0EEEJSt5minusIS8_ES8_EEEvT_T0_DpT1_,"a",@progbits
	.sectionflags	@""
	.align	4
.nv.constant0._ZN2at6native57_GLOBAL__N__f3eca4a2_24_ForeachBinaryOpScalar_cu_86b9896c25multi_tensor_apply_kernelINS1_18TensorListMetadataILi1EEENS1_21BinaryOpScalarFunctorIN3c107complexIfEELi1ELi1ELi0EEEJSt5minusIS8_ES8_EEEvT_T0_DpT1_:
	.zero		4280


//--------------------- .nv.constant0._ZN2at6native57_GLOBAL__N__f3eca4a2_24_ForeachBinaryOpScalar_cu_86b9896c25multi_tensor_apply_kernelINS1_18TensorListMetadataILi1EEENS1_21BinaryOpScalarFunctorIN3c107complexIdEELi1ELi1ELi0EEEJSt5minusIS8_ES8_EEEvT_T0_DpT1_ --------------------------
	.section	.nv.constant0._ZN2at6native57_GLOBAL__N__f3eca4a2_24_ForeachBinaryOpScalar_cu_86b9896c25multi_tensor_apply_kernelINS1_18TensorListMetadataILi1EEENS1_21BinaryOpScalarFunctorIN3c107complexIdEELi1ELi1ELi0EEEJSt5minusIS8_ES8_EEEvT_T0_DpT1_,"a",@progbits
	.sectionflags	@""
	.align	4
.nv.constant0._ZN2at6native57_GLOBAL__N__f3eca4a2_24_ForeachBinaryOpScalar_cu_86b9896c25multi_tensor_apply_kernelINS1_18TensorListMetadataILi1EEENS1_21BinaryOpScalarFunctorIN3c107complexIdEELi1ELi1ELi0EEEJSt5minusIS8_ES8_EEEvT_T0_DpT1_:
	.zero		4288


//--------------------- .nv.constant0._ZN2at6native57_GLOBAL__N__f3eca4a2_24_ForeachBinaryOpScalar_cu_86b9896c25multi_tensor_apply_kernelINS1_18TensorListMetadataILi1EEENS1_21BinaryOpScalarFunctorIfLi1ELi1ELi0EEEJSt5minusIfEfEEEvT_T0_DpT1_ --------------------------
	.section	.nv.constant0._ZN2at6native57_GLOBAL__N__f3eca4a2_24_ForeachBinaryOpScalar_cu_86b9896c25multi_tensor_apply_kernelINS1_18TensorListMetadataILi1EEENS1_21BinaryOpScalarFunctorIfLi1ELi1ELi0EEEJSt5minusIfEfEEEvT_T0_DpT1_,"a",@progbits
	.sectionflags	@""
	.align	4
.nv.constant0._ZN2at6native57_GLOBAL__N__f3eca4a2_24_ForeachBinaryOpScalar_cu_86b9896c25multi_tensor_apply_kernelINS1_18TensorListMetadataILi1EEENS1_21BinaryOpScalarFunctorIfLi1ELi1ELi0EEEJSt5minusIfEfEEEvT_T0_DpT1_:
	.zero		4272


//--------------------- .nv.constant0._ZN2at6native57_GLOBAL__N__f3eca4a2_24_ForeachBinaryOpScalar_cu_86b9896c25multi_tensor_apply_kernelINS1_18TensorListMetadataILi1EEENS1_21BinaryOpScalarFunctorIdLi1ELi1ELi0EEEJSt5minusIdEdEEEvT_T0_DpT1_ --------------------------
	.section	.nv.constant0._ZN2at6native57_GLOBAL__N__f3eca4a2_24_ForeachBinaryOpScalar_cu_86b9896c25multi_tensor_apply_kernelINS1_18TensorListMetadataILi1EEENS1_21BinaryOpScalarFunctorIdLi1ELi1ELi0EEEJSt5minusIdEdEEEvT_T0_DpT1_,"a",@progbits
	.sectionflags	@""
	.align	4
.nv.constant0._ZN2at6native57_GLOBAL__N__f3eca4a2_24_ForeachBinaryOpScalar_cu_86b9896c25multi_tensor_apply_kernelINS1_18TensorListMetadataILi1EEENS1_21BinaryOpScalarFunctorIdLi1ELi1ELi0EEEJSt5minusIdEdEEEvT_T0_DpT1_:
	.zero		4280


//--------------------- .nv.constant0._ZN2at6native57_GLOBAL__N__f3eca4a2_24_ForeachBinaryOpScalar_cu_86b9896c25multi_tensor_apply_kernelINS1_18TensorListMetadataILi1EEENS1_21BinaryOpScalarFunctorIsLi1ELi1ELi0EEEJSt5minusIsEsEEEvT_T0_DpT1_ --------------------------
	.section	.nv.constant0._ZN2at6native57_GLOBAL__N__f3eca4a2_24_ForeachBinaryOpScalar_cu_86b9896c25multi_tensor_apply_kernelINS1_18TensorListMetadataILi1EEENS1_21BinaryOpScalarFunctorIsLi1ELi1ELi0EEEJSt5minusIsEsEEEvT_T0_DpT1_,"a",@progbits
	.sectionflags	@""
	.align	4
.nv.constant0._ZN2at6native57_GLOBAL__N__f3eca4a2_24_ForeachBinaryOpScalar_cu_86b9896c25multi_tensor_apply_kernelINS1_18TensorListMetadataILi1EEENS1_21BinaryOpScalarFunctorIsLi1ELi1ELi0EEEJSt5minusIsEsEEEvT_T0_DpT1_:
	.zero		4268


//--------------------- .nv.constant0._ZN2at6native57_GLOBAL__N__f3eca4a2_24_ForeachBinaryOpScalar_cu_86b9896c25multi_tensor_apply_kernelINS1_18TensorListMetadataILi1EEENS1_21BinaryOpScalarFunctorIlLi1ELi1ELi0EEEJSt5minusIlElEEEvT_T0_DpT1_ --------------------------
	.section	.nv.constant0._ZN2at6native57_GLOBAL__N__f3eca4a2_24_ForeachBinaryOpScalar_cu_86b9896c25multi_tensor_apply_kernelINS1_18TensorListMetadataILi1EEENS1_21BinaryOpScalarFunctorIlLi1ELi1ELi0EEEJSt5minusIlElEEEvT_T0_DpT1_,"a",@progbits
	.sectionflags	@""
	.align	4
.nv.constant0._ZN2at6native57_GLOBAL__N__f3eca4a2_24_ForeachBinaryOpScalar_cu_86b9896c25multi_tensor_apply_kernelINS1_18TensorListMetadataILi1EEENS1_21BinaryOpScalarFunctorIlLi1ELi1ELi0EEEJSt5minusIlElEEEvT_T0_DpT1_:
	.zero		4280


//--------------------- .nv.constant0._ZN2at6native57_GLOBAL__N__f3eca4a2_24_ForeachBinaryOpScalar_cu_86b9896c25multi_tensor_apply_kernelINS1_18TensorListMetadataILi1EEENS1_21BinaryOpScalarFunctorIiLi1ELi1ELi0EEEJSt5minusIiEiEEEvT_T0_DpT1_ --------------------------
	.section	.nv.constant0._ZN2at6native57_GLOBAL__N__f3eca4a2_24_ForeachBinaryOpScalar_cu_86b9896c25multi_tensor_apply_kernelINS1_18TensorListMetadataILi1EEENS1_21BinaryOpScalarFunctorIiLi1ELi1ELi0EEEJSt5minusIiEiEEEvT_T0_DpT1_,"a",@progbits
	.sectionflags	@""
	.align	4
.nv.constant0._ZN2at6native57_GLOBAL__N__f3eca4a2_24_ForeachBinaryOpScalar_cu_86b9896c25multi_tensor_apply_kernelINS1_18TensorListMetadataILi1EEENS1_21BinaryOpScalarFunctorIiLi1ELi1ELi0EEEJSt5minusIiEiEEEvT_T0_DpT1_:
	.zero		4272


//--------------------- .nv.constant0._ZN2at6native57_GLOBAL__N__f3eca4a2_24_ForeachBinaryOpScalar_cu_86b9896c25multi_tensor_apply_kernelINS1_18TensorListMetadataILi1EEENS1_21BinaryOpScalarFunctorIaLi1ELi1ELi0EEEJSt5minusIaEaEEEvT_T0_DpT1_ --------------------------
	.section	.nv.constant0._ZN2at6native57_GLOBAL__N__f3eca4a2_24_ForeachBinaryOpScalar_cu_86b9896c25multi_tensor_apply_kernelINS1_18TensorListMetadataILi1EEENS1_21BinaryOpScalarFunctorIaLi1ELi1ELi0EEEJSt5minusIaEaEEEvT_T0_DpT1_,"a",@progbits
	.sectionflags	@""
	.align	4
.nv.constant0._ZN2at6native57_GLOBAL__N__f3eca4a2_24_ForeachBinaryOpScalar_cu_86b9896c25multi_tensor_apply_kernelINS1_18TensorListMetadataILi1EEENS1_21BinaryOpScalarFunctorIaLi1ELi1ELi0EEEJSt5minusIaEaEEEvT_T0_DpT1_:
	.zero		4267


//--------------------- .nv.constant0._ZN2at6native57_GLOBAL__N__f3eca4a2_24_ForeachBinaryOpScalar_cu_86b9896c25multi_tensor_apply_kernelINS1_18TensorListMetadataILi1EEENS1_21BinaryOpScalarFunctorIhLi1ELi1ELi0EEEJSt5minusIhEhEEEvT_T0_DpT1_ --------------------------
	.section	.nv.constant0._ZN2at6native57_GLOBAL__N__f3eca4a2_24_ForeachBinaryOpScalar_cu_86b9896c25multi_tensor_apply_kernelINS1_18TensorListMetadataILi1EEENS1_21BinaryOpScalarFunctorIhLi1ELi1ELi0EEEJSt5minusIhEhEEEvT_T0_DpT1_,"a",@progbits
	.sectionflags	@""
	.align	4
.nv.constant0._ZN2at6native57_GLOBAL__N__f3eca4a2_24_ForeachBinaryOpScalar_cu_86b9896c25multi_tensor_apply_kernelINS1_18TensorListMetadataILi1EEENS1_21BinaryOpScalarFunctorIhLi1ELi1ELi0EEEJSt5minusIhEhEEEvT_T0_DpT1_:
	.zero		4267


//--------------------- .nv.constant0._ZN2at6native57_GLOBAL__N__f3eca4a2_24_ForeachBinaryOpScalar_cu_86b9896c25multi_tensor_apply_kernelINS1_18TensorListMetadataILi2EEENS1_21BinaryOpScalarFunctorIN3c108BFloat16ELi2ELi1ELi1EEEJNS1_21reverse_power_functorIfEEfEEEvT_T0_DpT1_ --------------------------
	.section	.nv.constant0._ZN2at6native57_GLOBAL__N__f3eca4a2_24_ForeachBinaryOpScalar_cu_86b9896c25multi_tensor_apply_kernelINS1_18TensorListMetadataILi2EEENS1_21BinaryOpScalarFunctorIN3c108BFloat16ELi2ELi1ELi1EEEJNS1_21reverse_power_functorIfEEfEEEvT_T0_DpT1_,"a",@progbits
	.sectionflags	@""
	.align	4
.nv.constant0._ZN2at6native57_GLOBAL__N__f3eca4a2_24_ForeachBinaryOpScalar_cu_86b9896c25multi_tensor_apply_kernelINS1_18TensorListMetadataILi2EEENS1_21BinaryOpScalarFunctorIN3c108BFloat16ELi2ELi1ELi1EEEJNS1_21reverse_power_functorIfEEfEEEvT_T0_DpT1_:
	.zero		4048


//--------------------- .nv.constant0._ZN2at6native57_GLOBAL__N__f3eca4a2_24_ForeachBinaryOpScalar_cu_86b9896c25multi_tensor_apply_kernelINS1_18TensorListMetadataILi2EEENS1_21BinaryOpScalarFunctorIN3c104HalfELi2ELi1ELi1EEEJNS1_21reverse_power_functorIfEEfEEEvT_T0_DpT1_ --------------------------
	.section	.nv.constant0._ZN2at6native57_GLOBAL__N__f3eca4a2_24_ForeachBinaryOpScalar_cu_86b9896c25multi_tensor_apply_kernelINS1_18TensorListMetadataILi2EEENS1_21BinaryOpScalarFunctorIN3c104HalfELi2ELi1ELi1EEEJNS1_21reverse_power_functorIfEEfEEEvT_T0_DpT1_,"a",@progbits
	.sectionflags	@""
	.align	4
.nv.constant0._ZN2at6native57_GLOBAL__N__f3eca4a2_24_ForeachBinaryOpScalar_cu_86b9896c25multi_tensor_apply_kernelINS1_18TensorListMetadataILi2EEENS1_21BinaryOpScalarFunctorIN3c104HalfELi2ELi1ELi1EEEJNS1_21reverse_power_functorIfEEfEEEvT_T0_DpT1_:
	.zero		4048


//--------------------- .nv.constant0._ZN2at6native57_GLOBAL__N__f3eca4a2_24_ForeachBinaryOpScalar_cu_86b9896c25multi_tensor_apply_kernelINS1_18TensorListMetadataILi2EEENS1_21BinaryOpScalarFunctorIN3c107complexIfEELi2ELi1ELi1EEEJNS1_21reverse_power_functorIS8_EES8_EEEvT_T0_DpT1_ --------------------------
	.section	.nv.constant0._ZN2at6native57_GLOBAL__N__f3eca4a2_24_ForeachBinaryOpScalar_cu_86b9896c25multi_tensor_apply_kernelINS1_18TensorListMetadataILi2EEENS1_21BinaryOpScalarFunctorIN3c107complexIfEELi2ELi1ELi1EEEJNS1_21reverse_power_functorIS8_EES8_EEEvT_T0_DpT1_,"a",@progbits
	.sectionflags	@""
	.align	4
.nv.constant0._ZN2at6native57_GLOBAL__N__f3eca4a2_24_ForeachBinaryOpScalar_cu_86b9896c25multi_tensor_apply_kernelINS1_18TensorListMetadataILi2EEENS1_21BinaryOpScalarFunctorIN3c107complexIfEELi2ELi1ELi1EEEJNS1_21reverse_power_functorIS8_EES8_EEEvT_T0_DpT1_:
	.zero		4056


//--------------------- .nv.constant0._ZN2at6native57_GLOBAL__N__f3eca4a2_24_ForeachBinaryOpScalar_cu_86b9896c25multi_tensor_apply_kernelINS1_18TensorListMetadataILi2EEENS1_21BinaryOpScalarFunctorIN3c107complexIdEELi2ELi1ELi1EEEJNS1_21reverse_power_functorIS8_EES8_EEEvT_T0_DpT1_ --------------------------
	.section	.nv.constant0._ZN2at6native57_GLOBAL__N__f3eca4a2_24_ForeachBinaryOpScalar_cu_86b9896c25multi_tensor_apply_kernelINS1_18TensorListMetadataILi2EEENS1_21BinaryOpScalarFunctorIN3c107complexIdEELi2ELi1ELi1EEEJNS1_21reverse_power_functorIS8_EES8_EEEvT_T0_DpT1_,"a",@progbits
	.sectionflags	@""
	.align	4
.nv.constant0._ZN2at6native57_GLOBAL__N__f3eca4a2_24_ForeachBinaryOpScalar_cu_86b9896c25multi_tensor_apply_kernelINS1_18TensorListMetadataILi2EEENS1_21BinaryOpScalarFunctorIN3c107complexIdEELi2ELi1ELi1EEEJNS1_21reverse_power_functorIS8_EES8_EEEvT_T0_DpT1_:
	.zero		4064


//--------------------- .nv.constant0._ZN2at6native57_GLOBAL__N__f3eca4a2_24_ForeachBinaryOpScalar_cu_86b9896c25multi_tensor_apply_kernelINS1_18TensorListMetadataILi2EEENS1_21BinaryOpScalarFunctorIfLi2ELi1ELi1EEEJNS1_21reverse_power_functorIfEEfEEEvT_T0_DpT1_ --------------------------
	.section	.nv.constant0._ZN2at6native57_GLOBAL__N__f3eca4a2_24_ForeachBinaryOpScalar_cu_86b9896c25multi_tensor_apply_kernelINS1_18TensorListMetadataILi2EEENS1_21BinaryOpScalarFunctorIfLi2ELi1ELi1EEEJNS1_21reverse_power_functorIfEEfEEEvT_T0_DpT1_,"a",@progbits
	.sectionflags	@""
	.align	4
.nv.constant0._ZN2at6native57_GLOBAL__N__f3eca4a2_24_ForeachBinaryOpScalar_cu_86b9896c25multi_tensor_apply_kernelINS1_18TensorListMetadataILi2EEENS1_21BinaryOpScalarFunctorIfLi2ELi1ELi1EEEJNS1_21reverse_power_functorIfEEfEEEvT_T0_DpT1_:
	.zero		4048


//--------------------- .nv.constant0._ZN2at6native57_GLOBAL__N__f3eca4a2_24_ForeachBinaryOpScalar_cu_86b9896c25multi_tensor_apply_kernelINS1_18TensorListMetadataILi2EEENS1_21BinaryOpScalarFunctorIdLi2ELi1ELi1EEEJNS1_21reverse_power_functorIdEEdEEEvT_T0_DpT1_ --------------------------
	.section	.nv.constant0._ZN2at6native57_GLOBAL__N__f3eca4a2_24_ForeachBinaryOpScalar_cu_86b9896c25multi_tensor_apply_kernelINS1_18TensorListMetadataILi2EEENS1_21BinaryOpScalarFunctorIdLi2ELi1ELi1EEEJNS1_21reverse_power_functorIdEEdEEEvT_T0_DpT1_,"a",@progbits
	.sectionflags	@""
	.align	4
.nv.constant0._ZN2at6native57_GLOBAL__N__f3eca4a2_24_ForeachBinaryOpScalar_cu_86b9896c25multi_tensor_apply_kernelINS1_18TensorListMetadataILi2EEENS1_21BinaryOpScalarFunctorIdLi2ELi1ELi1EEEJNS1_21reverse_power_functorIdEEdEEEvT_T0_DpT1_:
	.zero		4056


//--------------------- .nv.constant0._ZN2at6native57_GLOBAL__N__f3eca4a2_24_ForeachBinaryOpScalar_cu_86b9896c25multi_tensor_apply_kernelINS1_18TensorListMetadataILi2EEENS1_21BinaryOpScalarFunctorIsLi2ELi1ELi1EEEJNS1_21reverse_power_functorIsEEsEEEvT_T0_DpT1_ --------------------------
	.section	.nv.constant0._ZN2at6native57_GLOBAL__N__f3eca4a2_24_ForeachBinaryOpScalar_cu_86b9896c25multi_tensor_apply_kernelINS1_18TensorListMetadataILi2EEENS1_21BinaryOpScalarFunctorIsLi2ELi1ELi1EEEJNS1_21reverse_power_functorIsEEsEEEvT_T0_DpT1_,"a",@progbits
	.sectionflags	@""
	.align	4
.nv.constant0._ZN2at6native57_GLOBAL__N__f3eca4a2_24_ForeachBinaryOpScalar_cu_86b9896c25multi_tensor_apply_kernelINS1_18TensorListMetadataILi2EEENS1_21BinaryOpScalarFunctorIsLi2ELi1ELi1EEEJNS1_21reverse_power_functorIsEEsEEEvT_T0_DpT1_:
	.zero		4044


//--------------------- .nv.constant0._ZN2at6native57_GLOBAL__N__f3eca4a2_24_ForeachBinaryOpScalar_cu_86b9896c25multi_tensor_apply_kernelINS1_18TensorListMetadataILi2EEENS1_21BinaryOpScalarFunctorIlLi2ELi1ELi1EEEJNS1_21reverse_power_functorIlEElEEEvT_T0_DpT1_ --------------------------
	.section	.nv.constant0._ZN2at6native57_GLOBAL__N__f3eca4a2_24_ForeachBinaryOpScalar_cu_86b9896c25multi_tensor_apply_kernelINS1_18TensorListMetadataILi2EEENS1_21BinaryOpScalarFunctorIlLi2ELi1ELi1EEEJNS1_21reverse_power_functorIlEElEEEvT_T0_DpT1_,"a",@progbits
	.sectionflags	@""
	.align	4
.nv.constant0._ZN2at6native57_GLOBAL__N__f3eca4a2_24_ForeachBinaryOpScalar_cu_86b9896c25multi_tensor_apply_kernelINS1_18TensorListMetadataILi2EEENS1_21BinaryOpScalarFunctorIlLi2ELi1ELi1EEEJNS1_21reverse_power_functorIlEElEEEvT_T0_DpT1_:
	.zero		4056


//--------------------- .nv.constant0._ZN2at6native57_GLOBAL__N__f3eca4a2_24_ForeachBinaryOpScalar_cu_86b9896c25multi_tensor_apply_kernelINS1_18TensorListMetadataILi2EEENS1_21BinaryOpScalarFunctorIiLi2ELi1ELi1EEEJNS1_21reverse_power_functorIiEEiEEEvT_T0_DpT1_ --------------------------
	.section	.nv.constant0._ZN2at6native57_GLOBAL__N__f3eca4a2_24_ForeachBinaryOpScalar_cu_86b9896c25multi_tensor_apply_kernelINS1_18TensorListMetadataILi2EEENS1_21BinaryOpScalarFunctorIiLi2ELi1ELi1EEEJNS1_21reverse_power_functorIiEEiEEEvT_T0_DpT1_,"a",@progbits
	.sectionflags	@""
	.align	4
.nv.constant0._ZN2at6native57_GLOBAL__N__f3eca4a2_24_ForeachBinaryOpScalar_cu_86b9896c25multi_tensor_apply_kernelINS1_18TensorListMetadataILi2EEENS1_21BinaryOpScalarFunctorIiLi2ELi1ELi1EEEJNS1_21reverse_power_functorIiEEiEEEvT_T0_DpT1_:
	.zero		4048


//--------------------- .nv.constant0._ZN2at6native57_GLOBAL__N__f3eca4a2_24_ForeachBinaryOpScalar_cu_86b9896c25multi_tensor_apply_kernelINS1_18TensorListMetadataILi2EEENS1_21BinaryOpScalarFunctorIaLi2ELi1ELi1EEEJNS1_21reverse_power_functorIaEEaEEEvT_T0_DpT1_ --------------------------
	.section	.nv.constant0._ZN2at6native57_GLOBAL__N__f3eca4a2_24_ForeachBinaryOpScalar_cu_86b9896c25multi_tensor_apply_kernelINS1_18TensorListMetadataILi2EEENS1_21BinaryOpScalarFunctorIaLi2ELi1ELi1EEEJNS1_21reverse_power_functorIaEEaEEEvT_T0_DpT1_,"a",@progbits
	.sectionflags	@""
	.align	4
.nv.constant0._ZN2at6native57_GLOBAL__N__f3eca4a2_24_ForeachBinaryOpScalar_cu_86b9896c25multi_tensor_apply_kernelINS1_18TensorListMetadataILi2EEENS1_21BinaryOpScalarFunctorIaLi2ELi1ELi1EEEJNS1_21reverse_power_functorIaEEaEEEvT_T0_DpT1_:
	.zero		4043


//--------------------- .nv.constant0._ZN2at6native57_GLOBAL__N__f3eca4a2_24_ForeachBinaryOpScalar_cu_86b9896c25multi_tensor_apply_kernelINS1_18TensorListMetadataILi2EEENS1_21BinaryOpScalarFunctorIhLi2ELi1ELi1EEEJNS1_21reverse_power_functorIhEEhEEEvT_T0_DpT1_ --------------------------
	.section	.nv.constant0._ZN2at6native57_GLOBAL__N__f3eca4a2_24_ForeachBinaryOpScalar_cu_86b9896c25multi_tensor_apply_kernelINS1_18TensorListMetadataILi2EEENS1_21BinaryOpScalarFunctorIhLi2ELi1ELi1EEEJNS1_21reverse_power_functorIhEEhEEEvT_T0_DpT1_,"a",@progbits
	.sectionflags	@""
	.align	4
.nv.constant0._ZN2at6native57_GLOBAL__N__f3eca4a2_24_ForeachBinaryOpScalar_cu_86b9896c25multi_tensor_apply_kernelINS1_18TensorListMetadataILi2EEENS1_21BinaryOpScalarFunctorIhLi2ELi1ELi1EEEJNS1_21reverse_power_functorIhEEhEEEvT_T0_DpT1_:
	.zero		4043


//--------------------- .nv.constant0._ZN2at6native57_GLOBAL__N__f3eca4a2_24_ForeachBinaryOpScalar_cu_86b9896c25multi_tensor_apply_kernelINS1_18TensorListMetadataILi2EEENS1_21BinaryOpScalarFunctorIN3c108BFloat16ELi2ELi1ELi1EEEJNS1_13power_functorIfEEfEEEvT_T0_DpT1_ --------------------------
	.section	.nv.constant0._ZN2at6native57_GLOBAL__N__f3eca4a2_24_ForeachBinaryOpScalar_cu_86b9896c25multi_tensor_apply_kernelINS1_18TensorListMetadataILi2EEENS1_21BinaryOpScalarFunctorIN3c108BFloat16ELi2ELi1ELi1EEEJNS1_13power_functorIfEEfEEEvT_T0_DpT1_,"a",@progbits
	.sectionflags	@""
	.align	4
.nv.constant0._ZN2at6native57_GLOBAL__N__f3eca4a2_24_ForeachBinaryOpScalar_cu_86b9896c25multi_tensor_apply_kernelINS1_18TensorListMetadataILi2EEENS1_21BinaryOpScalarFunctorIN3c108BFloat16ELi2ELi1ELi1EEEJNS1_13power_functorIfEEfEEEvT_T0_DpT1_:
	.zero		4048


//--------------------- .nv.constant0._ZN2at6native57_GLOBAL__N__f3eca4a2_24_ForeachBinaryOpScalar_cu_86b9896c25multi_tensor_apply_kernelINS1_18TensorListMetadataILi2EEENS1_21BinaryOpScalarFunctorIN3c104HalfELi2ELi1ELi1EEEJNS1_13power_functorIfEEfEEEvT_T0_DpT1_ --------------------------
	.section	.nv.constant0._ZN2at6native57_GLOBAL__N__f3eca4a2_24_ForeachBinaryOpScalar_cu_86b9896c25multi_tensor_apply_kernelINS1_18TensorListMetadataILi2EEENS1_21BinaryOpScalarFunctorIN3c104HalfELi2ELi1ELi1EEEJNS1_13power_functorIfEEfEEEvT_T0_DpT1_,"a",@progbits
	.sectionflags	@""
	.align	4
.nv.constant0._ZN2at6native57_GLOBAL__N__f3eca4a2_24_ForeachBinaryOpScalar_cu_86b9896c25multi_tensor_apply_kernelINS1_18TensorListMetadataILi2EEENS1_21BinaryOpScalarFunctorIN3c104HalfELi2ELi1ELi1EEEJNS1_13power_functorIfEEfEEEvT_T0_DpT1_:
	.zero		4048


//--------------------- .nv.constant0._ZN2at6native57_GLOBAL__N__f3eca4a2_24_ForeachBinaryOpScalar_cu_86b9896c25multi_tensor_apply_kernelINS1_18TensorListMetadataILi2EEENS1_21BinaryOpScalarFunctorIN3c107complexIfEELi2ELi1ELi1EEEJNS1_13power_functorIS8_EES8_EEEvT_T0_DpT1_ --------------------------
	.section	.nv.constant0._ZN2at6native57_GLOBAL__N__f3eca4a2_24_ForeachBinaryOpScalar_cu_86b9896c25multi_tensor_apply_kernelINS1_18TensorListMetadataILi2EEENS1_21BinaryOpScalarFunctorIN3c107complexIfEELi2ELi1ELi1EEEJNS1_13power_functorIS8_EES8_EEEvT_T0_DpT1_,"a",@progbits
	.sectionflags	@""
	.align	4
.nv.constant0._ZN2at6native57_GLOBAL__N__f3eca4a2_24_ForeachBinaryOpScalar_cu_86b9896c25multi_tensor_apply_kernelINS1_18TensorListMetadataILi2EEENS1_21BinaryOpScalarFunctorIN3c107complexIfEELi2ELi1ELi1EEEJNS1_13power_functorIS8_EES8_EEEvT_T0_DpT1_:
	.zero		4056


//--------------------- .nv.constant0._ZN2at6native57_GLOBAL__N__f3eca4a2_24_ForeachBinaryOpScalar_cu_86b9896c25multi_tensor_apply_kernelINS1_18TensorListMetadataILi2EEENS1_21BinaryOpScalarFunctorIN3c107complexIdEELi2ELi1ELi1EEEJNS1_13power_functorIS8_EES8_EEEvT_T0_DpT1_ --------------------------
	.section	.nv.constant0._ZN2at6native57_GLOBAL__N__f3eca4a2_24_ForeachBinaryOpScalar_cu_86b9896c25multi_tensor_apply_kernelINS1_18TensorListMetadataILi2EEENS1_21BinaryOpScalarFunctorIN3c107complexIdEELi2ELi1ELi1EEEJNS1_13power_functorIS8_EES8_EEEvT_T0_DpT1_,"a",@progbits
	.sectionflags	@""
	.align	4
.nv.constant0._ZN2at6native57_GLOBAL__N__f3eca4a2_24_ForeachBinaryOpScalar_cu_86b9896c25multi_tensor_apply_kernelINS1_18TensorListMetadataILi2EEENS1_21BinaryOpScalarFunctorIN3c107complexIdEELi2ELi1ELi1EEEJNS1_13power_functorIS8_EES8_EEEvT_T0_DpT1_:
	.zero		4064


//--------------------- .nv.constant0._ZN2at6native57_GLOBAL__N__f3eca4a2_24_ForeachBinaryOpScalar_cu_86b9896c25multi_tensor_apply_kernelINS1_18TensorListMetadataILi2EEENS1_21BinaryOpScalarFunctorIfLi2ELi1ELi1EEEJNS1_13power_functorIfEEfEEEvT_T0_DpT1_ --------------------------
	.section	.nv.constant0._ZN2at6native57_GLOBAL__N__f3eca4a2_24_ForeachBinaryOpScalar_cu_86b9896c25multi_tensor_apply_kernelINS1_18TensorListMetadataILi2EEENS1_21BinaryOpScalarFunctorIfLi2ELi1ELi1EEEJNS1_13power_functorIfEEfEEEvT_T0_DpT1_,"a",@progbits
	.sectionflags	@""
	.align	4
.nv.constant0._ZN2at6native57_GLOBAL__N__f3eca4a2_24_ForeachBinaryOpScalar_cu_86b9896c25multi_tensor_apply_kernelINS1_18TensorListMetadataILi2EEENS1_21BinaryOpScalarFunctorIfLi2ELi1ELi1EEEJNS1_13power_functorIfEEfEEEvT_T0_DpT1_:
	.zero		4048


//--------------------- .nv.constant0._ZN2at6native57_GLOBAL__N__f3eca4a2_24_ForeachBinaryOpScalar_cu_86b9896c25multi_tensor_apply_kernelINS1_18TensorListMetadataILi2EEENS1_21BinaryOpScalarFunctorIdLi2ELi1ELi1EEEJNS1_13power_functorIdEEdEEEvT_T0_DpT1_ --------------------------
	.section	.nv.constant0._ZN2at6native57_GLOBAL__N__f3eca4a2_24_ForeachBinaryOpScalar_cu_86b9896c25multi_tensor_apply_kernelINS1_18TensorListMetadataILi2EEENS1_21BinaryOpScalarFunctorIdLi2ELi1ELi1EEEJNS1_13power_functorIdEEdEEEvT_T0_DpT1_,"a",@progbits
	.sectionflags	@""
	.align	4
.nv.constant0._ZN2at6native57_GLOBAL__N__f3eca4a2_24_ForeachBinaryOpScalar_cu_86b9896c25multi_tensor_apply_kernelINS1_18TensorListMetadataILi2EEENS1_21BinaryOpScalarFunctorIdLi2ELi1ELi1EEEJNS1_13power_functorIdEEdEEEvT_T0_DpT1_:
	.zero		4056


//--------------------- .nv.constant0._ZN2at6native57_GLOBAL__N__f3eca4a2_24_ForeachBinaryOpScalar_cu_86b9896c25multi_tensor_apply_kernelINS1_18TensorListMetadataILi2EEENS1_21BinaryOpScalarFunctorIsLi2ELi1ELi1EEEJNS1_13power_functorIsEEsEEEvT_T0_DpT1_ --------------------------
	.section	.nv.constant0._ZN2at6native57_GLOBAL__N__f3eca4a2_24_ForeachBinaryOpScalar_cu_86b9896c25multi_tensor_apply_kernelINS1_18TensorListMetadataILi2EEENS1_21BinaryOpScalarFunctorIsLi2ELi1ELi1EEEJNS1_13power_functorIsEEsEEEvT_T0_DpT1_,"a",@progbits
	.sectionflags	@""
	.align	4
.nv.constant0._ZN2at6native57_GLOBAL__N__f3eca4a2_24_ForeachBinaryOpScalar_cu_86b9896c25multi_tensor_apply_kernelINS1_18TensorListMetadataILi2EEENS1_21BinaryOpScalarFunctorIsLi2ELi1ELi1EEEJNS1_13power_functorIsEEsEEEvT_T0_DpT1_:
	.zero		4044


//--------------------- .nv.constant0._ZN2at6native57_GLOBAL__N__f3eca4a2_24_ForeachBinaryOpScalar_cu_86b9896c25multi_tensor_apply_kernelINS1_18TensorListMetadataILi2EEENS1_21BinaryOpScalarFunctorIlLi2ELi1ELi1EEEJNS1_13power_functorIlEElEEEvT_T0_DpT1_ --------------------------
	.section	.nv.constant0._ZN2at6native57_GLOBAL__N__f3eca4a2_24_ForeachBinaryOpScalar_cu_86b9896c25multi_tensor_apply_kernelINS1_18TensorListMetadataILi2EEENS1_21BinaryOpScalarFunctorIlLi2ELi1ELi1EEEJNS1_13power_functorIlEElEEEvT_T0_DpT1_,"a",@progbits
	.sectionflags	@""
	.align	4
.nv.constant0._ZN2at6native57_GLOBAL__N__f3eca4a2_24_ForeachBinaryOpScalar_cu_86b9896c25multi_tensor_apply_kernelINS1_18TensorListMetadataILi2EEENS1_21BinaryOpScalarFunctorIlLi2ELi1ELi1EEEJNS1_13power_functorIlEElEEEvT_T0_DpT1_:
	.zero		4056


//--------------------- .nv.constant0._ZN2at6native57_GLOBAL__N__f3eca4a2_24_ForeachBinaryOpScalar_cu_86b9896c25multi_tensor_apply_kernelINS1_18TensorListMetadataILi2EEENS1_21BinaryOpScalarFunctorIiLi2ELi1ELi1EEEJNS1_13power_functorIiEEiEEEvT_T0_DpT1_ --------------------------
	.section	.nv.constant0._ZN2at6native57_GLOBAL__N__f3eca4a2_24_ForeachBinaryOpScalar_cu_86b9896c25multi_tensor_apply_kernelINS1_18TensorListMetadataILi2EEENS1_21BinaryOpScalarFunctorIiLi2ELi1ELi1EEEJNS1_13power_functorIiEEiEEEvT_T0_DpT1_,"a",@progbits
	.sectionflags	@""
	.align	4
.nv.constant0._ZN2at6native57_GLOBAL__N__f3eca4a2_24_ForeachBinaryOpScalar_cu_86b9896c25multi_tensor_apply_kernelINS1_18TensorListMetadataILi2EEENS1_21BinaryOpScalarFunctorIiLi2ELi1ELi1EEEJNS1_13power_functorIiEEiEEEvT_T0_DpT1_:
	.zero		4048


//--------------------- .nv.constant0._ZN2at6native57_GLOBAL__N__f3eca4a2_24_ForeachBinaryOpScalar_cu_86b9896c25multi_tensor_apply_kernelINS1_18TensorListMetadataILi2EEENS1_21BinaryOpScalarFunctorIaLi2ELi1ELi1EEEJNS1_13power_functorIaEEaEEEvT_T0_DpT1_ --------------------------
	.section	.nv.constant0._ZN2at6native57_GLOBAL__N__f3eca4a2_24_ForeachBinaryOpScalar_cu_86b9896c25multi_tensor_apply_kernelINS1_18TensorListMetadataILi2EEENS1_21BinaryOpScalarFunctorIaLi2ELi1ELi1EEEJNS1_13power_functorIaEEaEEEvT_T0_DpT1_,"a",@progbits
	.sectionflags	@""
	.align	4
.nv.constant0._ZN2at6native57_GLOBAL__N__f3eca4a2_24_ForeachBinaryOpScalar_cu_86b9896c25multi_tensor_apply_kernelINS1_18TensorListMetadataILi2EEENS1_21BinaryOpScalarFunctorIaLi2ELi1ELi1EEEJNS1_13power_functorIaEEaEEEvT_T0_DpT1_:
	.zero		4043


//--------------------- .nv.constant0._ZN2at6native57_GLOBAL__N__f3eca4a2_24_ForeachBinaryOpScalar_cu_86b9896c25multi_tensor_apply_kernelINS1_18TensorListMetadataILi2EEENS1_21BinaryOpScalarFunctorIhLi2ELi1ELi1EEEJNS1_13power_functorIhEEhEEEvT_T0_DpT1_ --------------------------
	.section	.nv.constant0._ZN2at6native57_GLOBAL__N__f3eca4a2_24_ForeachBinaryOpScalar_cu_86b9896c25multi_tensor_apply_kernelINS1_18TensorListMetadataILi2EEENS1_21BinaryOpScalarFunctorIhLi2ELi1ELi1EEEJNS1_13power_functorIhEEhEEEvT_T0_DpT1_,"a",@progbits
	.sectionflags	@""
	.align	4
.nv.constant0._ZN2at6native57_GLOBAL__N__f3eca4a2_24_ForeachBinaryOpScalar_cu_86b9896c25multi_tensor_apply_kernelINS1_18TensorListMetadataILi2EEENS1_21BinaryOpScalarFunctorIhLi2ELi1ELi1EEEJNS1_13power_functorIhEEhEEEvT_T0_DpT1_:
	.zero		4043


//--------------------- .nv.constant0._ZN2at6native57_GLOBAL__N__f3eca4a2_24_ForeachBinaryOpScalar_cu_86b9896c25multi_tensor_apply_kernelINS1_18TensorListMetadataILi1EEENS1_21BinaryOpScalarFunctorIN3c108BFloat16ELi1ELi1ELi0EEEJNS1_13power_functorIfEEfEEEvT_T0_DpT1_ --------------------------
	.section	.nv.constant0._ZN2at6native57_GLOBAL__N__f3eca4a2_24_ForeachBinaryOpScalar_cu_86b9896c25multi_tensor_apply_kernelINS1_18TensorListMetadataILi1EEENS1_21BinaryOpScalarFunctorIN3c108BFloat16ELi1ELi1ELi0EEEJNS1_13power_functorIfEEfEEEvT_T0_DpT1_,"a",@progbits
	.sectionflags	@""
	.align	4
.nv.constant0._ZN2at6native57_GLOBAL__N__f3eca4a2_24_ForeachBinaryOpScalar_cu_86b9896c25multi_tensor_apply_kernelINS1_18TensorListMetadataILi1EEENS1_21BinaryOpScalarFunctorIN3c108BFloat16ELi1ELi1ELi0EEEJNS1_13power_functorIfEEfEEEvT_T0_DpT1_:
	.zero		4272


//--------------------- .nv.constant0._ZN2at6native57_GLOBAL__N__f3eca4a2_24_ForeachBinaryOpScalar_cu_86b9896c25multi_tensor_apply_kernelINS1_18TensorListMetadataILi1EEENS1_21BinaryOpScalarFunctorIN3c104HalfELi1ELi1ELi0EEEJNS1_13power_functorIfEEfEEEvT_T0_DpT1_ --------------------------
	.section	.nv.constant0._ZN2at6native57_GLOBAL__N__f3eca4a2_24_ForeachBinaryOpScalar_cu_86b9896c25multi_tensor_apply_kernelINS1_18TensorListMetadataILi1EEENS1_21BinaryOpScalarFunctorIN3c104HalfELi1ELi1ELi0EEEJNS1_13power_functorIfEEfEEEvT_T0_DpT1_,"a",@progbits
	.sectionflags	@""
	.align	4
.nv.constant0._ZN2at6native57_GLOBAL__N__f3eca4a2_24_ForeachBinaryOpScalar_cu_86b9896c25multi_tensor_apply_kernelINS1_18TensorListMetadataILi1EEENS1_21BinaryOpScalarFunctorIN3c104HalfELi1ELi1ELi0EEEJNS1_13power_functorIfEEfEEEvT_T0_DpT1_:
	.zero		4272


//--------------------- .nv.constant0._ZN2at6native57_GLOBAL__N__f3eca4a2_24_ForeachBinaryOpScalar_cu_86b9896c25multi_tensor_apply_kernelINS1_18TensorListMetadataILi1EEENS1_21BinaryOpScalarFunctorIN3c107complexIfEELi1ELi1ELi0EEEJNS1_13power_functorIS8_EES8_EEEvT_T0_DpT1_ --------------------------
	.section	.nv.constant0._ZN2at6native57_GLOBAL__N__f3eca4a2_24_ForeachBinaryOpScalar_cu_86b9896c25multi_tensor_apply_kernelINS1_18TensorListMetadataILi1EEENS1_21BinaryOpScalarFunctorIN3c107complexIfEELi1ELi1ELi0EEEJNS1_13power_functorIS8_EES8_EEEvT_T0_DpT1_,"a",@progbits
	.sectionflags	@""
	.align	4
.nv.constant0._ZN2at6native57_GLOBAL__N__f3eca4a2_24_ForeachBinaryOpScalar_cu_86b9896c25multi_tensor_apply_kernelINS1_18TensorListMetadataILi1EEENS1_21BinaryOpScalarFunctorIN3c107complexIfEELi1ELi1ELi0EEEJNS1_13power_functorIS8_EES8_EEEvT_T0_DpT1_:
	.zero		4280


//--------------------- .nv.constant0._ZN2at6native57_GLOBAL__N__f3eca4a2_24_ForeachBinaryOpScalar_cu_86b9896c25multi_tensor_apply_kernelINS1_18TensorListMetadataILi1EEENS1_21BinaryOpScalarFunctorIN3c107complexIdEELi1ELi1ELi0EEEJNS1_13power_functorIS8_EES8_EEEvT_T0_DpT1_ --------------------------
	.section	.nv.constant0._ZN2at6native57_GLOBAL__N__f3eca4a2_24_ForeachBinaryOpScalar_cu_86b9896c25multi_tensor_apply_kernelINS1_18TensorListMetadataILi1EEENS1_21BinaryOpScalarFunctorIN3c107complexIdEELi1ELi1ELi0EEEJNS1_13power_functorIS8_EES8_EEEvT_T0_DpT1_,"a",@progbits
	.sectionflags	@""
	.align	4
.nv.constant0._ZN2at6native57_GLOBAL__N__f3eca4a2_24_ForeachBinaryOpScalar_cu_86b9896c25multi_tensor_apply_kernelINS1_18TensorListMetadataILi1EEENS1_21BinaryOpScalarFunctorIN3c107complexIdEELi1ELi1ELi0EEEJNS1_13power_functorIS8_EES8_EEEvT_T0_DpT1_:
	.zero		4288


//--------------------- .nv.constant0._ZN2at6native57_GLOBAL__N__f3eca4a2_24_ForeachBinaryOpScalar_cu_86b9896c25multi_tensor_apply_kernelINS1_18TensorListMetadataILi1EEENS1_21BinaryOpScalarFunctorIfLi1ELi1ELi0EEEJNS1_13power_functorIfEEfEEEvT_T0_DpT1_ --------------------------
	.section	.nv.constant0._ZN2at6native57_GLOBAL__N__f3eca4a2_24_ForeachBinaryOpScalar_cu_86b9896c25multi_tensor_apply_kernelINS1_18TensorListMetadataILi1EEENS1_21BinaryOpScalarFunctorIfLi1ELi1ELi0EEEJNS1_13power_functorIfEEfEEEvT_T0_DpT1_,"a",@progbits
	.sectionflags	@""
	.align	4
.nv.constant0._ZN2at6native57_GLOBAL__N__f3eca4a2_24_ForeachBinaryOpScalar_cu_86b9896c25multi_tensor_apply_kernelINS1_18TensorListMetadataILi1EEENS1_21BinaryOpScalarFunctorIfLi1ELi1ELi0EEEJNS1_13power_functorIfEEfEEEvT_T0_DpT1_:
	.zero		4272


//--------------------- .nv.constant0._ZN2at6native57_GLOBAL__N__f3eca4a2_24_ForeachBinaryOpScalar_cu_86b9896c25multi_tensor_apply_kernelINS1_18TensorListMetadataILi1EEENS1_21BinaryOpScalarFunctorIdLi1ELi1ELi0EEEJNS1_13power_functorIdEEdEEEvT_T0_DpT1_ --------------------------
	.section	.nv.constant0._ZN2at6native57_GLOBAL__N__f3eca4a2_24_ForeachBinaryOpScalar_cu_86b9896c25multi_tensor_apply_kernelINS1_18TensorListMetadataILi1EEENS1_21BinaryOpScalarFunctorIdLi1ELi1ELi0EEEJNS1_13power_functorIdEEdEEEvT_T0_DpT1_,"a",@progbits
	.sectionflags	@""
	.align	4
.nv.constant0._ZN2at6native57_GLOBAL__N__f3eca4a2_24_ForeachBinaryOpScalar_cu_86b9896c25multi_tensor_apply_kernelINS1_18TensorListMetadataILi1EEENS1_21BinaryOpScalarFunctorIdLi1ELi1ELi0EEEJNS1_13power_functorIdEEdEEEvT_T0_DpT1_:
	.zero		4280


//--------------------- .nv.constant0._ZN2at6native57_GLOBAL__N__f3eca4a2_24_ForeachBinaryOpScalar_cu_86b9896c25multi_tensor_apply_kernelINS1_18TensorListMetadataILi1EEENS1_21BinaryOpScalarFunctorIsLi1ELi1ELi0EEEJNS1_13power_functorIsEEsEEEvT_T0_DpT1_ --------------------------
	.section	.nv.constant0._ZN2at6native57_GLOBAL__N__f3eca4a2_24_ForeachBinaryOpScalar_cu_86b9896c25multi_tensor_apply_kernelINS1_18TensorListMetadataILi1EEENS1_21BinaryOpScalarFunctorIsLi1ELi1ELi0EEEJNS1_13power_functorIsEEsEEEvT_T0_DpT1_,"a",@progbits
	.sectionflags	@""
	.align	4
.nv.constant0._ZN2at6native57_GLOBAL__N__f3eca4a2_24_ForeachBinaryOpScalar_cu_86b9896c25multi_tensor_apply_kernelINS1_18TensorListMetadataILi1EEENS1_21BinaryOpScalarFunctorIsLi1ELi1ELi0EEEJNS1_13power_functorIsEEsEEEvT_T0_DpT1_:
	.zero		4268


//--------------------- .nv.constant0._ZN2at6native57_GLOBAL__N__f3eca4a2_24_ForeachBinaryOpScalar_cu_86b9896c25multi_tensor_apply_kernelINS1_18TensorListMetadataILi1EEENS1_21BinaryOpScalarFunctorIlLi1ELi1ELi0EEEJNS1_13power_functorIlEElEEEvT_T0_DpT1_ --------------------------
	.section	.nv.constant0._ZN2at6native57_GLOBAL__N__f3eca4a2_24_ForeachBinaryOpScalar_cu_86b9896c25multi_tensor_apply_kernelINS1_18TensorListMetadataILi1EEENS1_21BinaryOpScalarFunctorIlLi1ELi1ELi0EEEJNS1_13power_functorIlEElEEEvT_T0_DpT1_,"a",@progbits
	.sectionflags	@""
	.align	4
.nv.constant0._ZN2at6native57_GLOBAL__N__f3eca4a2_24_ForeachBinaryOpScalar_cu_86b9896c25multi_tensor_apply_kernelINS1_18TensorListMetadataILi1EEENS1_21BinaryOpScalarFunctorIlLi1ELi1ELi0EEEJNS1_13power_functorIlEElEEEvT_T0_DpT1_:
	.zero		4280


//--------------------- .nv.constant0._ZN2at6native57_GLOBAL__N__f3eca4a2_24_ForeachBinaryOpScalar_cu_86b9896c25multi_tensor_apply_kernelINS1_18TensorListMetadataILi1EEENS1_21BinaryOpScalarFunctorIiLi1ELi1ELi0EEEJNS1_13power_functorIiEEiEEEvT_T0_DpT1_ --------------------------
	.section	.nv.constant0._ZN2at6native57_GLOBAL__N__f3eca4a2_24_ForeachBinaryOpScalar_cu_86b9896c25multi_tensor_apply_kernelINS1_18TensorListMetadataILi1EEENS1_21BinaryOpScalarFunctorIiLi1ELi1ELi0EEEJNS1_13power_functorIiEEiEEEvT_T0_DpT1_,"a",@progbits
	.sectionflags	@""
	.align	4
.nv.constant0._ZN2at6native57_GLOBAL__N__f3eca4a2_24_ForeachBinaryOpScalar_cu_86b9896c25multi_tensor_apply_kernelINS1_18TensorListMetadataILi1EEENS1_21BinaryOpScalarFunctorIiLi1ELi1ELi0EEEJNS1_13power_functorIiEEiEEEvT_T0_DpT1_:
	.zero		4272


//--------------------- .nv.constant0._ZN2at6native57_GLOBAL__N__f3eca4a2_24_ForeachBinaryOpScalar_cu_86b9896c25multi_tensor_apply_kernelINS1_18TensorListMetadataILi1EEENS1_21BinaryOpScalarFunctorIaLi1ELi1ELi0EEEJNS1_13power_functorIaEEaEEEvT_T0_DpT1_ --------------------------
	.section	.nv.constant0._ZN2at6native57_GLOBAL__N__f3eca4a2_24_ForeachBinaryOpScalar_cu_86b9896c25multi_tensor_apply_kernelINS1_18TensorListMetadataILi1EEENS1_21BinaryOpScalarFunctorIaLi1ELi1ELi0EEEJNS1_13power_functorIaEEaEEEvT_T0_DpT1_,"a",@progbits
	.sectionflags	@""
	.align	4
.nv.constant0._ZN2at6native57_GLOBAL__N__f3eca4a2_24_ForeachBinaryOpScalar_cu_86b9896c25multi_tensor_apply_kernelINS1_18TensorListMetadataILi1EEENS1_21BinaryOpScalarFunctorIaLi1ELi1ELi0EEEJNS1_13power_functorIaEEaEEEvT_T0_DpT1_:
	.zero		4267


//--------------------- .nv.constant0._ZN2at6native57_GLOBAL__N__f3eca4a2_24_ForeachBinaryOpScalar_cu_86b9896c25multi_tensor_apply_kernelINS1_18TensorListMetadataILi1EEENS1_21BinaryOpScalarFunctorIhLi1ELi1ELi0EEEJNS1_13power_functorIhEEhEEEvT_T0_DpT1_ --------------------------
	.section	.nv.constant0._ZN2at6native57_GLOBAL__N__f3eca4a2_24_ForeachBinaryOpScalar_cu_86b9896c25multi_tensor_apply_kernelINS1_18TensorListMetadataILi1EEENS1_21BinaryOpScalarFunctorIhLi1ELi1ELi0EEEJNS1_13power_functorIhEEhEEEvT_T0_DpT1_,"a",@progbits
	.sectionflags	@""
	.align	4
.nv.constant0._ZN2at6native57_GLOBAL__N__f3eca4a2_24_ForeachBinaryOpScalar_cu_86b9896c25multi_tensor_apply_kernelINS1_18TensorListMetadataILi1EEENS1_21BinaryOpScalarFunctorIhLi1ELi1ELi0EEEJNS1_13power_functorIhEEhEEEvT_T0_DpT1_:
	.zero		4267


//--------------------- .nv.constant0._ZN2at6native57_GLOBAL__N__f3eca4a2_24_ForeachBinaryOpScalar_cu_86b9896c25multi_tensor_apply_kernelINS1_18TensorListMetadataILi2EEENS1_21BinaryOpScalarFunctorIN3c108BFloat16ELi2ELi1ELi1EEEJSt10multipliesIfEfEEEvT_T0_DpT1_ --------------------------
	.section	.nv.constant0._ZN2at6native57_GLOBAL__N__f3eca4a2_24_ForeachBinaryOpScalar_cu_86b9896c25multi_tensor_apply_kernelINS1_18TensorListMetadataILi2EEENS1_21BinaryOpScalarFunctorIN3c108BFloat16ELi2ELi1ELi1EEEJSt10multipliesIfEfEEEvT_T0_DpT1_,"a",@progbits
	.sectionflags	@""
	.align	4
.nv.constant0._ZN2at6native57_GLOBAL__N__f3eca4a2_24_ForeachBinaryOpScalar_cu_86b9896c25multi_tensor_apply_kernelINS1_18TensorListMetadataILi2EEENS1_21BinaryOpScalarFunctorIN3c108BFloat16ELi2ELi1ELi1EEEJSt10multipliesIfEfEEEvT_T0_DpT1_:
	.zero		4048


//--------------------- .nv.constant0._ZN2at6native57_GLOBAL__N__f3eca4a2_24_ForeachBinaryOpScalar_cu_86b9896c25multi_tensor_apply_kernelINS1_18TensorListMetadataILi2EEENS1_21BinaryOpScalarFunctorIN3c104HalfELi2ELi1ELi1EEEJSt10multipliesIfEfEEEvT_T0_DpT1_ --------------------------
	.section	.nv.constant0._ZN2at6native57_GLOBAL__N__f3eca4a2_24_ForeachBinaryOpScalar_cu_86b9896c25multi_tensor_apply_kernelINS1_18TensorListMetadataILi2EEENS1_21BinaryOpScalarFunctorIN3c104HalfELi2ELi1ELi1EEEJSt10multipliesIfEfEEEvT_T0_DpT1_,"a",@progbits
	.sectionflags	@""
	.align	4
.nv.constant0._ZN2at6native57_GLOBAL__N__f3eca4a2_24_ForeachBinaryOpScalar_cu_86b9896c25multi_tensor_apply_kernelINS1_18TensorListMetadataILi2EEENS1_21BinaryOpScalarFunctorIN3c104HalfELi2ELi1ELi1EEEJSt10multipliesIfEfEEEvT_T0_DpT1_:
	.zero		4048


//--------------------- .nv.constant0._ZN2at6native57_GLOBAL__N__f3eca4a2_24_ForeachBinaryOpScalar_cu_86b9896c25multi_tensor_apply_kernelINS1_18TensorListMetadataILi2EEENS1_21BinaryOpScalarFunctorIbLi2ELi1ELi1EEEJSt10multipliesIbEbEEEvT_T0_DpT1_ --------------------------
	.section	.nv.constant0._ZN2at6native57_GLOBAL__N__f3eca4a2_24_ForeachBinaryOpScalar_cu_86b9896c25multi_tensor_apply_kernelINS1_18TensorListMetadataILi2EEENS1_21BinaryOpScalarFunctorIbLi2ELi1ELi1EEEJSt10multipliesIbEbEEEvT_T0_DpT1_,"a",@progbits
	.sectionflags	@""
	.align	4
.nv.constant0._ZN2at6native57_GLOBAL__N__f3eca4a2_24_ForeachBinaryOpScalar_cu_86b9896c25multi_tensor_apply_kernelINS1_18TensorListMetadataILi2EEENS1_21BinaryOpScalarFunctorIbLi2ELi1ELi1EEEJSt10multipliesIbEbEEEvT_T0_DpT1_:
	.zero		4043


//--------------------- .nv.constant0._ZN2at6native57_GLOBAL__N__f3eca4a2_24_ForeachBinaryOpScalar_cu_86b9896c25multi_tensor_apply_kernelINS1_18TensorListMetadataILi2EEENS1_21BinaryOpScalarFunctorIN3c107complexIfEELi2ELi1ELi1EEEJSt10multipliesIS8_ES8_EEEvT_T0_DpT1_ --------------------------
	.section	.nv.constant0._ZN2at6native57_GLOBAL__N__f3eca4a2_24_ForeachBinaryOpScalar_cu_86b9896c25multi_tensor_apply_kernelINS1_18TensorListMetadataILi2EEENS1_21BinaryOpScalarFunctorIN3c107complexIfEELi2ELi1ELi1EEEJSt10multipliesIS8_ES8_EEEvT_T0_DpT1_,"a",@progbits
	.sectionflags	@""
	.align	4
.nv.constant0._ZN2at6native57_GLOBAL__N__f3eca4a2_24_ForeachBinaryOpScalar_cu_86b9896c25multi_tensor_apply_kernelINS1_18TensorListMetadataILi2EEENS1_21BinaryOpScalarFunctorIN3c107complexIfEELi2ELi1ELi1EEEJSt10multipliesIS8_ES8_EEEvT_T0_DpT1_:
	.zero		4056


//--------------------- .nv.constant0._ZN2at6native57_GLOBAL__N__f3eca4a2_24_ForeachBinaryOpScalar_cu_86b9896c25multi_tensor_apply_kernelINS1_18TensorListMetadataILi2EEENS1_21BinaryOpScalarFunctorIN3c107complexIdEELi2ELi1ELi1EEEJSt10multipliesIS8_ES8_EEEvT_T0_DpT1_ --------------------------
	.section	.nv.constant0._ZN2at6native57_GLOBAL__N__f3eca4a2_24_ForeachBinaryOpScalar_cu_86b9896c25multi_tensor_apply_kernelINS1_18TensorListMetadataILi2EEENS1_21BinaryOpScalarFunctorIN3c107complexIdEELi2ELi1ELi1EEEJSt10multipliesIS8_ES8_EEEvT_T0_DpT1_,"a",@progbits
	.sectionflags	@""
	.align	4
.nv.constant0._ZN2at6native57_GLOBAL__N__f3eca4a2_24_ForeachBinaryOpScalar_cu_86b9896c25multi_tensor_apply_kernelINS1_18TensorListMetadataILi2EEENS1_21BinaryOpScalarFunctorIN3c107complexIdEELi2ELi1ELi1EEEJSt10multipliesIS8_ES8_EEEvT_T0_DpT1_:
	.zero		4064


//--------------------- .nv.constant0._ZN2at6native57_GLOBAL__N__f3eca4a2_24_ForeachBinaryOpScalar_cu_86b9896c25multi_tensor_apply_kernelINS1_18TensorListMetadataILi2EEENS1_21BinaryOpScalarFunctorIfLi2ELi1ELi1EEEJSt10multipliesIfEfEEEvT_T0_DpT1_ --------------------------
	.section	.nv.constant0._ZN2at6native57_GLOBAL__N__f3eca4a2_24_ForeachBinaryOpScalar_cu_86b9896c25multi_tensor_apply_kernelINS1_18TensorListMetadataILi2EEENS1_21BinaryOpScalarFunctorIfLi2ELi1ELi1EEEJSt10multipliesIfEfEEEvT_T0_DpT1_,"a",@progbits
	.sectionflags	@""
	.align	4
.nv.constant0._ZN2at6native57_GLOBAL__N__f3eca4a2_24_ForeachBinaryOpScalar_cu_86b9896c25multi_tensor_apply_kernelINS1_18TensorListMetadataILi2EEENS1_21BinaryOpScalarFunctorIfLi2ELi1ELi1EEEJSt10multipliesIfEfEEEvT_T0_DpT1_:
	.zero		4048


//--------------------- .nv.constant0._ZN2at6native57_GLOBAL__N__f3eca4a2_24_ForeachBinaryOpScalar_cu_86b9896c25multi_tensor_apply_kernelINS1_18TensorListMetadataILi2EEENS1_21BinaryOpScalarFunctorIdLi2ELi1ELi1EEEJSt10multipliesIdEdEEEvT_T0_DpT1_ --------------------------
	.section	.nv.constant0._ZN2at6native57_GLOBAL__N__f3eca4a2_24_ForeachBinaryOpScalar_cu_86b9896c25multi_tensor_apply_kernelINS1_18TensorListMetadataILi2EEENS1_21BinaryOpScalarFunctorIdLi2ELi1ELi1EEEJSt10multipliesIdEdEEEvT_T0_DpT1_,"a",@progbits
	.sectionflags	@""
	.align	4
.nv.constant0._ZN2at6native57_GLOBAL__N__f3eca4a2_24_ForeachBinaryOpScalar_cu_86b9896c25multi_tensor_apply_kernelINS1_18TensorListMetadataILi2EEENS1_21BinaryOpScalarFunctorIdLi2ELi1ELi1EEEJSt10multipliesIdEdEEEvT_T0_DpT1_:
	.zero		4056


//--------------------- .nv.constant0._ZN2at6native57_GLOBAL__N__f3eca4a2_24_ForeachBinaryOpScalar_cu_86b9896c25multi_tensor_apply_kernelINS1_18TensorListMetadataILi2EEENS1_21BinaryOpScalarFunctorIsLi2ELi1ELi1EEEJSt10multipliesIsEsEEEvT_T0_DpT1_ --------------------------
	.section	.nv.constant0._ZN2at6native57_GLOBAL__N__f3eca4a2_24_ForeachBinaryOpScalar_cu_86b9896c25multi_tensor_apply_kernelINS1_18TensorListMetadataILi2EEENS1_21BinaryOpScalarFunctorIsLi2ELi1ELi1EEEJSt10multipliesIsEsEEEvT_T0_DpT1_,"a",@progbits
	.sectionflags	@""
	.align	4
.nv.constant0._ZN2at6native57_GLOBAL__N__f3eca4a2_24_ForeachBinaryOpScalar_cu_86b9896c25multi_tensor_apply_kernelINS1_18TensorListMetadataILi2EEENS1_21BinaryOpScalarFunctorIsLi2ELi1ELi1EEEJSt10multipliesIsEsEEEvT_T0_DpT1_:
	.zero		4044


//--------------------- .nv.constant0._ZN2at6native57_GLOBAL__N__f3eca4a2_24_ForeachBinaryOpScalar_cu_86b9896c25multi_tensor_apply_kernelINS1_18TensorListMetadataILi2EEENS1_21BinaryOpScalarFunctorIlLi2ELi1ELi1EEEJSt10multipliesIlElEEEvT_T0_DpT1_ --------------------------
	.section	.nv.constant0._ZN2at6native57_GLOBAL__N__f3eca4a2_24_ForeachBinaryOpScalar_cu_86b9896c25multi_tensor_apply_kernelINS1_18TensorListMetadataILi2EEENS1_21BinaryOpScalarFunctorIlLi2ELi1ELi1EEEJSt10multipliesIlElEEEvT_T0_DpT1_,"a",@progbits
	.sectionflags	@""
	.align	4
.nv.constant0._ZN2at6native57_GLOBAL__N__f3eca4a2_24_ForeachBinaryOpScalar_cu_86b9896c25multi_tensor_apply_kernelINS1_18TensorListMetadataILi2EEENS1_21BinaryOpScalarFunctorIlLi2ELi1ELi1EEEJSt10multipliesIlElEEEvT_T0_DpT1_:
	.zero		4056


//--------------------- .nv.constant0._ZN2at6native57_GLOBAL__N__f3eca4a2_24_ForeachBinaryOpScalar_cu_86b9896c25multi_tensor_apply_kernelINS1_18TensorListMetadataILi2EEENS1_21BinaryOpScalarFunctorIiLi2ELi1ELi1EEEJSt10multipliesIiEiEEEvT_T0_DpT1_ --------------------------
	.section	.nv.constant0._ZN2at6native57_GLOBAL__N__f3eca4a2_24_ForeachBinaryOpScalar_cu_86b9896c25multi_tensor_apply_kernelINS1_18TensorListMetadataILi2EEENS1_21BinaryOpScalarFunctorIiLi2ELi1ELi1EEEJSt10multipliesIiEiEEEvT_T0_DpT1_,"a",@progbits
	.sectionflags	@""
	.align	4
.nv.constant0._ZN2at6native57_GLOBAL__N__f3eca4a2_24_ForeachBinaryOpScalar_cu_86b9896c25multi_tensor_apply_kernelINS1_18TensorListMetadataILi2EEENS1_21BinaryOpScalarFunctorIiLi2ELi1ELi1EEEJSt10multipliesIiEiEEEvT_T0_DpT1_:
	.zero		4048


//--------------------- .nv.constant0._ZN2at6native57_GLOBAL__N__f3eca4a2_24_ForeachBinaryOpScalar_cu_86b9896c25multi_tensor_apply_kernelINS1_18TensorListMetadataILi2EEENS1_21BinaryOpScalarFunctorIaLi2ELi1ELi1EEEJSt10multipliesIaEaEEEvT_T0_DpT1_ --------------------------
	.section	.nv.constant0._ZN2at6native57_GLOBAL__N__f3eca4a2_24_ForeachBinaryOpScalar_cu_86b9896c25multi_tensor_apply_kernelINS1_18TensorListMetadataILi2EEENS1_21BinaryOpScalarFunctorIaLi2ELi1ELi1EEEJSt10multipliesIaEaEEEvT_T0_DpT1_,"a",@progbits
	.sectionflags	@""
	.align	4
.nv.constant0._ZN2at6native57_GLOBAL__N__f3eca4a2_24_ForeachBinaryOpScalar_cu_86b9896c25multi_tensor_apply_kernelINS1_18TensorListMetadataILi2EEENS1_21BinaryOpScalarFunctorIaLi2ELi1ELi1EEEJSt10multipliesIaEaEEEvT_T0_DpT1_:
	.zero		4043


//--------------------- .nv.constant0._ZN2at6native57_GLOBAL__N__f3eca4a2_24_ForeachBinaryOpScalar_cu_86b9896c25multi_tensor_apply_kernelINS1_18TensorListMetadataILi2EEENS1_21BinaryOpScalarFunctorIhLi2ELi1ELi1EEEJSt10multipliesIhEhEEEvT_T0_DpT1_ --------------------------
	.section	.nv.constant0._ZN2at6native57_GLOBAL__N__f3eca4a2_24_ForeachBinaryOpScalar_cu_86b9896c25multi_tensor_apply_kernelINS1_18TensorListMetadataILi2EEENS1_21BinaryOpScalarFunctorIhLi2ELi1ELi1EEEJSt10multipliesIhEhEEEvT_T0_DpT1_,"a",@progbits
	.sectionflags	@""
	.align	4
.nv.constant0._ZN2at6native57_GLOBAL__N__f3eca4a2_24_ForeachBinaryOpScalar_cu_86b9896c25multi_tensor_apply_kernelINS1_18TensorListMetadataILi2EEENS1_21BinaryOpScalarFunctorIhLi2ELi1ELi1EEEJSt10multipliesIhEhEEEvT_T0_DpT1_:
	.zero		4043


//--------------------- .nv.constant0._ZN2at6native57_GLOBAL__N__f3eca4a2_24_ForeachBinaryOpScalar_cu_86b9896c25multi_tensor_apply_kernelINS1_18TensorListMetadataILi1EEENS1_21BinaryOpScalarFunctorIN3c108BFloat16ELi1ELi1ELi0EEEJSt10multipliesIfEfEEEvT_T0_DpT1_ --------------------------
	.section	.nv.constant0._ZN2at6native57_GLOBAL__N__f3eca4a2_24_ForeachBinaryOpScalar_cu_86b9896c25multi_tensor_apply_kernelINS1_18TensorListMetadataILi1EEENS1_21BinaryOpScalarFunctorIN3c108BFloat16ELi1ELi1ELi0EEEJSt10multipliesIfEfEEEvT_T0_DpT1_,"a",@progbits
	.sectionflags	@""
	.align	4
.nv.constant0._ZN2at6native57_GLOBAL__N__f3eca4a2_24_ForeachBinaryOpScalar_cu_86b9896c25multi_tensor_apply_kernelINS1_18TensorListMetadataILi1EEENS1_21BinaryOpScalarFunctorIN3c108BFloat16ELi1ELi1ELi0EEEJSt10multipliesIfEfEEEvT_T0_DpT1_:
	.zero		4272


//--------------------- .nv.constant0._ZN2at6native57_GLOBAL__N__f3eca4a2_24_ForeachBinaryOpScalar_cu_86b9896c25multi_tensor_apply_kernelINS1_18TensorListMetadataILi1EEENS1_21BinaryOpScalarFunctorIN3c104HalfELi1ELi1ELi0EEEJSt10multipliesIfEfEEEvT_T0_DpT1_ --------------------------
	.section	.nv.constant0._ZN2at6native57_GLOBAL__N__f3eca4a2_24_ForeachBinaryOpScalar_cu_86b9896c25multi_tensor_apply_kernelINS1_18TensorListMetadataILi1EEENS1_21BinaryOpScalarFunctorIN3c104HalfELi1ELi1ELi0EEEJSt10multipliesIfEfEEEvT_T0_DpT1_,"a",@progbits
	.sectionflags	@""
	.align	4
.nv.constant0._ZN2at6native57_GLOBAL__N__f3eca4a2_24_ForeachBinaryOpScalar_cu_86b9896c25multi_tensor_apply_kernelINS1_18TensorListMetadataILi1EEENS1_21BinaryOpScalarFunctorIN3c104HalfELi1ELi1ELi0EEEJSt10multipliesIfEfEEEvT_T0_DpT1_:
	.zero		4272


//--------------------- .nv.constant0._ZN2at6native57_GLOBAL__N__f3eca4a2_24_ForeachBinaryOpScalar_cu_86b9896c25multi_tensor_apply_kernelINS1_18TensorListMetadataILi1EEENS1_21BinaryOpScalarFunctorIbLi1ELi1ELi0EEEJSt10multipliesIbEbEEEvT_T0_DpT1_ --------------------------
	.section	.nv.constant0._ZN2at6native57_GLOBAL__N__f3eca4a2_24_ForeachBinaryOpScalar_cu_86b9896c25multi_tensor_apply_kernelINS1_18TensorListMetadataILi1EEENS1_21BinaryOpScalarFunctorIbLi1ELi1ELi0EEEJSt10multipliesIbEbEEEvT_T0_DpT1_,"a",@progbits
	.sectionflags	@""
	.align	4
.nv.constant0._ZN2at6native57_GLOBAL__N__f3eca4a2_24_ForeachBinaryOpScalar_cu_86b9896c25multi_tensor_apply_kernelINS1_18TensorListMetadataILi1EEENS1_21BinaryOpScalarFunctorIbLi1ELi1ELi0EEEJSt10multipliesIbEbEEEvT_T0_DpT1_:
	.zero		4267


//--------------------- .nv.constant0._ZN2at6native57_GLOBAL__N__f3eca4a2_24_ForeachBinaryOpScalar_cu_86b9896c25multi_tensor_apply_kernelINS1_18TensorListMetadataILi1EEENS1_21BinaryOpScalarFunctorIN3c107complexIfEELi1ELi1ELi0EEEJSt10multipliesIS8_ES8_EEEvT_T0_DpT1_ --------------------------
	.section	.nv.constant0._ZN2at6native57_GLOBAL__N__f3eca4a2_24_ForeachBinaryOpScalar_cu_86b9896c25multi_tensor_apply_kernelINS1_18TensorListMetadataILi1EEENS1_21BinaryOpScalarFunctorIN3c107complexIfEELi1ELi1ELi0EEEJSt10multipliesIS8_ES8_EEEvT_T0_DpT1_,"a",@progbits
	.sectionflags	@""
	.align	4
.nv.constant0._ZN2at6native57_GLOBAL__N__f3eca4a2_24_ForeachBinaryOpScalar_cu_86b9896c25multi_tensor_apply_kernelINS1_18TensorListMetadataILi1EEENS1_21BinaryOpScalarFunctorIN3c107complexIfEELi1ELi1ELi0EEEJSt10multipliesIS8_ES8_EEEvT_T0_DpT1_:
	.zero		4280


//--------------------- .nv.constant0._ZN2at6native57_GLOBAL__N__f3eca4a2_24_ForeachBinaryOpScalar_cu_86b9896c25multi_tensor_apply_kernelINS1_18TensorListMetadataILi1EEENS1_21BinaryOpScalarFunctorIN3c107complexIdEELi1ELi1ELi0EEEJSt10multipliesIS8_ES8_EEEvT_T0_DpT1_ --------------------------
	.section	.nv.constant0._ZN2at6native57_GLOBAL__N__f3eca4a2_24_ForeachBinaryOpScalar_cu_86b9896c25multi_tensor_apply_kernelINS1_18TensorListMetadataILi1EEENS1_21BinaryOpScalarFunctorIN3c107complexIdEELi1ELi1ELi0EEEJSt10multipliesIS8_ES8_EEEvT_T0_DpT1_,"a",@progbits
	.sectionflags	@""
	.align	4
.nv.constant0._ZN2at6native57_GLOBAL__N__f3eca4a2_24_ForeachBinaryOpScalar_cu_86b9896c25multi_tensor_apply_kernelINS1_18TensorListMetadataILi1EEENS1_21BinaryOpScalarFunctorIN3c107complexIdEELi1ELi1ELi0EEEJSt10multipliesIS8_ES8_EEEvT_T0_DpT1_:
	.zero		4288


//--------------------- .nv.constant0._ZN2at6native57_GLOBAL__N__f3eca4a2_24_ForeachBinaryOpScalar_cu_86b9896c25multi_tensor_apply_kernelINS1_18TensorListMetadataILi1EEENS1_21BinaryOpScalarFunctorIfLi1ELi1ELi0EEEJSt10multipliesIfEfEEEvT_T0_DpT1_ --------------------------
	.section	.nv.constant0._ZN2at6native57_GLOBAL__N__f3eca4a2_24_ForeachBinaryOpScalar_cu_86b9896c25multi_tensor_apply_kernelINS1_18TensorListMetadataILi1EEENS1_21BinaryOpScalarFunctorIfLi1ELi1ELi0EEEJSt10multipliesIfEfEEEvT_T0_DpT1_,"a",@progbits
	.sectionflags	@""
	.align	4
.nv.constant0._ZN2at6native57_GLOBAL__N__f3eca4a2_24_ForeachBinaryOpScalar_cu_86b9896c25multi_tensor_apply_kernelINS1_18TensorListMetadataILi1EEENS1_21BinaryOpScalarFunctorIfLi1ELi1ELi0EEEJSt10multipliesIfEfEEEvT_T0_DpT1_:
	.zero		4272


//--------------------- .nv.constant0._ZN2at6native57_GLOBAL__N__f3eca4a2_24_ForeachBinaryOpScalar_cu_86b9896c25multi_tensor_apply_kernelINS1_18TensorListMetadataILi1EEENS1_21BinaryOpScalarFunctorIdLi1ELi1ELi0EEEJSt10multipliesIdEdEEEvT_T0_DpT1_ --------------------------
	.section	.nv.constant0._ZN2at6native57_GLOBAL__N__f3eca4a2_24_ForeachBinaryOpScalar_cu_86b9896c25multi_tensor_apply_kernelINS1_18TensorListMetadataILi1EEENS1_21BinaryOpScalarFunctorIdLi1ELi1ELi0EEEJSt10multipliesIdEdEEEvT_T0_DpT1_,"a",@progbits
	.sectionflags	@""
	.align	4
.nv.constant0._ZN2at6native57_GLOBAL__N__f3eca4a2_24_ForeachBinaryOpScalar_cu_86b9896c25multi_tensor_apply_kernelINS1_18TensorListMetadataILi1EEENS1_21BinaryOpScalarFunctorIdLi1ELi1ELi0EEEJSt10multipliesIdEdEEEvT_T0_DpT1_:
	.zero		4280


//--------------------- .nv.constant0._ZN2at6native57_GLOBAL__N__f3eca4a2_24_ForeachBinaryOpScalar_cu_86b9896c25multi_tensor_apply_kernelINS1_18TensorListMetadataILi1EEENS1_21BinaryOpScalarFunctorIsLi1ELi1ELi0EEEJSt10multipliesIsEsEEEvT_T0_DpT1_ --------------------------
	.section	.nv.constant0._ZN2at6native57_GLOBAL__N__f3eca4a2_24_ForeachBinaryOpScalar_cu_86b9896c25multi_tensor_apply_kernelINS1_18TensorListMetadataILi1EEENS1_21BinaryOpScalarFunctorIsLi1ELi1ELi0EEEJSt10multipliesIsEsEEEvT_T0_DpT1_,"a",@progbits
	.sectionflags	@""
	.align	4
.nv.constant0._ZN2at6native57_GLOBAL__N__f3eca4a2_24_ForeachBinaryOpScalar_cu_86b9896c25multi_tensor_apply_kernelINS1_18TensorListMetadataILi1EEENS1_21BinaryOpScalarFunctorIsLi1ELi1ELi0EEEJSt10multipliesIsEsEEEvT_T0_DpT1_:
	.zero		4268


//--------------------- .nv.constant0._ZN2at6native57_GLOBAL__N__f3eca4a2_24_ForeachBinaryOpScalar_cu_86b9896c25multi_tensor_apply_kernelINS1_18TensorListMetadataILi1EEENS1_21BinaryOpScalarFunctorIlLi1ELi1ELi0EEEJSt10multipliesIlElEEEvT_T0_DpT1_ --------------------------
	.section	.nv.constant0._ZN2at6native57_GLOBAL__N__f3eca4a2_24_ForeachBinaryOpScalar_cu_86b9896c25multi_tensor_apply_kernelINS1_18TensorListMetadataILi1EEENS1_21BinaryOpScalarFunctorIlLi1ELi1ELi0EEEJSt10multipliesIlElEEEvT_T0_DpT1_,"a",@progbits
	.sectionflags	@""
	.align	4
.nv.constant0._ZN2at6native57_GLOBAL__N__f3eca4a2_24_ForeachBinaryOpScalar_cu_86b9896c25multi_tensor_apply_kernelINS1_18TensorListMetadataILi1EEENS1_21BinaryOpScalarFunctorIlLi1ELi1ELi0EEEJSt10multipliesIlElEEEvT_T0_DpT1_:
	.zero		4280


//--------------------- .nv.constant0._ZN2at6native57_GLOBAL__N__f3eca4a2_24_ForeachBinaryOpScalar_cu_86b9896c25multi_tensor_apply_kernelINS1_18TensorListMetadataILi1EEENS1_21BinaryOpScalarFunctorIiLi1ELi1ELi0EEEJSt10multipliesIiEiEEEvT_T0_DpT1_ --------------------------
	.section	.nv.constant0._ZN2at6native57_GLOBAL__N__f3eca4a2_24_ForeachBinaryOpScalar_cu_86b9896c25multi_tensor_apply_kernelINS1_18TensorListMetadataILi1EEENS1_21BinaryOpScalarFunctorIiLi1ELi1ELi0EEEJSt10multipliesIiEiEEEvT_T0_DpT1_,"a",@progbits
	.sectionflags	@""
	.align	4
.nv.constant0._ZN2at6native57_GLOBAL__N__f3eca4a2_24_ForeachBinaryOpScalar_cu_86b9896c25multi_tensor_apply_kernelINS1_18TensorListMetadataILi1EEENS1_21BinaryOpScalarFunctorIiLi1ELi1ELi0EEEJSt10multipliesIiEiEEEvT_T0_DpT1_:
	.zero		4272


//--------------------- .nv.constant0._ZN2at6native57_GLOBAL__N__f3eca4a2_24_ForeachBinaryOpScalar_cu_86b9896c25multi_tensor_apply_kernelINS1_18TensorListMetadataILi1EEENS1_21BinaryOpScalarFunctorIaLi1ELi1ELi0EEEJSt10multipliesIaEaEEEvT_T0_DpT1_ --------------------------
	.section	.nv.constant0._ZN2at6native57_GLOBAL__N__f3eca4a2_24_ForeachBinaryOpScalar_cu_86b9896c25multi_tensor_apply_kernelINS1_18TensorListMetadataILi1EEENS1_21BinaryOpScalarFunctorIaLi1ELi1ELi0EEEJSt10multipliesIaEaEEEvT_T0_DpT1_,"a",@progbits
	.sectionflags	@""
	.align	4
.nv.constant0._ZN2at6native57_GLOBAL__N__f3eca4a2_24_ForeachBinaryOpScalar_cu_86b9896c25multi_tensor_apply_kernelINS1_18TensorListMetadataILi1EEENS1_21BinaryOpScalarFunctorIaLi1ELi1ELi0EEEJSt10multipliesIaEaEEEvT_T0_DpT1_:
	.zero		4267


//--------------------- .nv.constant0._ZN2at6native57_GLOBAL__N__f3eca4a2_24_ForeachBinaryOpScalar_cu_86b9896c25multi_tensor_apply_kernelINS1_18TensorListMetadataILi1EEENS1_21BinaryOpScalarFunctorIhLi1ELi1ELi0EEEJSt10multipliesIhEhEEEvT_T0_DpT1_ --------------------------
	.section	.nv.constant0._ZN2at6native57_GLOBAL__N__f3eca4a2_24_ForeachBinaryOpScalar_cu_86b9896c25multi_tensor_apply_kernelINS1_18TensorListMetadataILi1EEENS1_21BinaryOpScalarFunctorIhLi1ELi1ELi0EEEJSt10multipliesIhEhEEEvT_T0_DpT1_,"a",@progbits
	.sectionflags	@""
	.align	4
.nv.constant0._ZN2at6native57_GLOBAL__N__f3eca4a2_24_ForeachBinaryOpScalar_cu_86b9896c25multi_tensor_apply_kernelINS1_18TensorListMetadataILi1EEENS1_21BinaryOpScalarFunctorIhLi1ELi1ELi0EEEJSt10multipliesIhEhEEEvT_T0_DpT1_:
	.zero		4267


//--------------------- .nv.constant0._ZN2at6native57_GLOBAL__N__f3eca4a2_24_ForeachBinaryOpScalar_cu_86b9896c25multi_tensor_apply_kernelINS1_18TensorListMetadataILi2EEENS1_21BinaryOpScalarFunctorIN3c108BFloat16ELi2ELi1ELi1EEEJSt4plusIfEfEEEvT_T0_DpT1_ --------------------------
	.section	.nv.constant0._ZN2at6native57_GLOBAL__N__f3eca4a2_24_ForeachBinaryOpScalar_cu_86b9896c25multi_tensor_apply_kernelINS1_18TensorListMetadataILi2EEENS1_21BinaryOpScalarFunctorIN3c108BFloat16ELi2ELi1ELi1EEEJSt4plusIfEfEEEvT_T0_DpT1_,"a",@progbits
	.sectionflags	@""
	.align	4
.nv.constant0._ZN2at6native57_GLOBAL__N__f3eca4a2_24_ForeachBinaryOpScalar_cu_86b9896c25multi_tensor_apply_kernelINS1_18TensorListMetadataILi2EEENS1_21BinaryOpScalarFunctorIN3c108BFloat16ELi2ELi1ELi1EEEJSt4plusIfEfEEEvT_T0_DpT1_:
	.zero		4048


//--------------------- .nv.constant0._ZN2at6native57_GLOBAL__N__f3eca4a2_24_ForeachBinaryOpScalar_cu_86b9896c25multi_tensor_apply_kernelINS1_18TensorListMetadataILi2EEENS1_21BinaryOpScalarFunctorIN3c104HalfELi2ELi1ELi1EEEJSt4plusIfEfEEEvT_T0_DpT1_ --------------------------
	.section	.nv.constant0._ZN2at6native57_GLOBAL__N__f3eca4a2_24_ForeachBinaryOpScalar_cu_86b9896c25multi_tensor_apply_kernelINS1_18TensorListMetadataILi2EEENS1_21BinaryOpScalarFunctorIN3c104HalfELi2ELi1ELi1EEEJSt4plusIfEfEEEvT_T0_DpT1_,"a",@progbits
	.sectionflags	@""
	.align	4
.nv.constant0._ZN2at6native57_GLOBAL__N__f3eca4a2_24_ForeachBinaryOpScalar_cu_86b9896c25multi_tensor_apply_kernelINS1_18TensorListMetadataILi2EEENS1_21BinaryOpScalarFunctorIN3c104HalfELi2ELi1ELi1EEEJSt4plusIfEfEEEvT_T0_DpT1_:
	.zero		4048


//--------------------- .nv.constant0._ZN2at6native57_GLOBAL__N__f3eca4a2_24_ForeachBinaryOpScalar_cu_86b9896c25multi_tensor_apply_kernelINS1_18TensorListMetadataILi2EEENS1_21BinaryOpScalarFunctorIbLi2ELi1ELi1EEEJSt4plusIbEbEEEvT_T0_DpT1_ --------------------------
	.section	.nv.constant0._ZN2at6native57_GLOBAL__N__f3eca4a2_24_ForeachBinaryOpScalar_cu_86b9896c25multi_tensor_apply_kernelINS1_18TensorListMetadataILi2EEENS1_21BinaryOpScalarFunctorIbLi2ELi1ELi1EEEJSt4plusIbEbEEEvT_T0_DpT1_,"a",@progbits
	.sectionflags	@""
	.align	4
.nv.constant0._ZN2at6native57_GLOBAL__N__f3eca4a2_24_ForeachBinaryOpScalar_cu_86b9896c25multi_tensor_apply_kernelINS1_18TensorListMetadataILi2EEENS1_21BinaryOpScalarFunctorIbLi2ELi1ELi1EEEJSt4plusIbEbEEEvT_T0_DpT1_:
	.zero		4043


//--------------------- .nv.constant0._ZN2at6native57_GLOBAL__N__f3eca4a2_24_ForeachBinaryOpScalar_cu_86b9896c25multi_tensor_apply_kernelINS1_18TensorListMetadataILi2EEENS1_21BinaryOpScalarFunctorIN3c107complexIfEELi2ELi1ELi1EEEJSt4plusIS8_ES8_EEEvT_T0_DpT1_ --------------------------
	.section	.nv.constant0._ZN2at6native57_GLOBAL__N__f3eca4a2_24_ForeachBinaryOpScalar_cu_86b9896c25multi_tensor_apply_kernelINS1_18TensorListMetadataILi2EEENS1_21BinaryOpScalarFunctorIN3c107complexIfEELi2ELi1ELi1EEEJSt4plusIS8_ES8_EEEvT_T0_DpT1_,"a",@progbits
	.sectionflags	@""
	.align	4
.nv.constant0._ZN2at6native57_GLOBAL__N__f3eca4a2_24_ForeachBinaryOpScalar_cu_86b9896c25multi_tensor_apply_kernelINS1_18TensorListMetadataILi2EEENS1_21BinaryOpScalarFunctorIN3c107complexIfEELi2ELi1ELi1EEEJSt4plusIS8_ES8_EEEvT_T0_DpT1_:
	.zero		4056


//--------------------- .nv.constant0._ZN2at6native57_GLOBAL__N__f3eca4a2_24_ForeachBinaryOpScalar_cu_86b9896c25multi_tensor_apply_kernelINS1_18TensorListMetadataILi2EEENS1_21BinaryOpScalarFunctorIN3c107complexIdEELi2ELi1ELi1EEEJSt4plusIS8_ES8_EEEvT_T0_DpT1_ --------------------------
	.section	.nv.constant0._ZN2at6native57_GLOBAL__N__f3eca4a2_24_ForeachBinaryOpScalar_cu_86b9896c25multi_tensor_apply_kernelINS1_18TensorListMetadataILi2EEENS1_21BinaryOpScalarFunctorIN3c107complexIdEELi2ELi1ELi1EEEJSt4plusIS8_ES8_EEEvT_T0_DpT1_,"a",@progbits
	.sectionflags	@""
	.align	4
.nv.constant0._ZN2at6native57_GLOBAL__N__f3eca4a2_24_ForeachBinaryOpScalar_cu_86b9896c25multi_tensor_apply_kernelINS1_18TensorListMetadataILi2EEENS1_21BinaryOpScalarFunctorIN3c107complexIdEELi2ELi1ELi1EEEJSt4plusIS8_ES8_EEEvT_T0_DpT1_:
	.zero		4064


//--------------------- .nv.constant0._ZN2at6native57_GLOBAL__N__f3eca4a2_24_ForeachBinaryOpScalar_cu_86b9896c25multi_tensor_apply_kernelINS1_18TensorListMetadataILi2EEENS1_21BinaryOpScalarFunctorIfLi2ELi1ELi1EEEJSt4plusIfEfEEEvT_T0_DpT1_ --------------------------
	.section	.nv.constant0._ZN2at6native57_GLOBAL__N__f3eca4a2_24_ForeachBinaryOpScalar_cu_86b9896c25multi_tensor_apply_kernelINS1_18TensorListMetadataILi2EEENS1_21BinaryOpScalarFunctorIfLi2ELi1ELi1EEEJSt4plusIfEfEEEvT_T0_DpT1_,"a",@progbits
	.sectionflags	@""
	.align	4
.nv.constant0._ZN2at6native57_GLOBAL__N__f3eca4a2_24_ForeachBinaryOpScalar_cu_86b9896c25multi_tensor_apply_kernelINS1_18TensorListMetadataILi2EEENS1_21BinaryOpScalarFunctorIfLi2ELi1ELi1EEEJSt4plusIfEfEEEvT_T0_DpT1_:
	.zero		4048


//--------------------- .nv.constant0._ZN2at6native57_GLOBAL__N__f3eca4a2_24_ForeachBinaryOpScalar_cu_86b9896c25multi_tensor_apply_kernelINS1_18TensorListMetadataILi2EEENS1_21BinaryOpScalarFunctorIdLi2ELi1ELi1EEEJSt4plusIdEdEEEvT_T0_DpT1_ --------------------------
	.section	.nv.constant0._ZN2at6native57_GLOBAL__N__f3eca4a2_24_ForeachBinaryOpScalar_cu_86b9896c25multi_tensor_apply_kernelINS1_18TensorListMetadataILi2EEENS1_21BinaryOpScalarFunctorIdLi2ELi1ELi1EEEJSt4plusIdEdEEEvT_T0_DpT1_,"a",@progbits
	.sectionflags	@""
	.align	4
.nv.constant0._ZN2at6native57_GLOBAL__N__f3eca4a2_24_ForeachBinaryOpScalar_cu_86b9896c25multi_tensor_apply_kernelINS1_18TensorListMetadataILi2EEENS1_21BinaryOpScalarFunctorIdLi2ELi1ELi1EEEJSt4plusIdEdEEEvT_T0_DpT1_:
	.zero		4056


//--------------------- .nv.constant0._ZN2at6native57_GLOBAL__N__f3eca4a2_24_ForeachBinaryOpScalar_cu_86b9896c25multi_tensor_apply_kernelINS1_18TensorListMetadataILi2EEENS1_21BinaryOpScalarFunctorIsLi2ELi1ELi1EEEJSt4plusIsEsEEEvT_T0_DpT1_ --------------------------
	.section	.nv.constant0._ZN2at6native57_GLOBAL__N__f3eca4a2_24_ForeachBinaryOpScalar_cu_86b9896c25multi_tensor_apply_kernelINS1_18TensorListMetadataILi2EEENS1_21BinaryOpScalarFunctorIsLi2ELi1ELi1EEEJSt4plusIsEsEEEvT_T0_DpT1_,"a",@progbits
	.sectionflags	@""
	.align	4
.nv.constant0._ZN2at6native57_GLOBAL__N__f3eca4a2_24_ForeachBinaryOpScalar_cu_86b9896c25multi_tensor_apply_kernelINS1_18TensorListMetadataILi2EEENS1_21BinaryOpScalarFunctorIsLi2ELi1ELi1EEEJSt4plusIsEsEEEvT_T0_DpT1_:
	.zero		4044


//--------------------- .nv.constant0._ZN2at6native57_GLOBAL__N__f3eca4a2_24_ForeachBinaryOpScalar_cu_86b9896c25multi_tensor_apply_kernelINS1_18TensorListMetadataILi2EEENS1_21BinaryOpScalarFunctorIlLi2ELi1ELi1EEEJSt4plusIlElEEEvT_T0_DpT1_ --------------------------
	.section	.nv.constant0._ZN2at6native57_GLOBAL__N__f3eca4a2_24_ForeachBinaryOpScalar_cu_86b9896c25multi_tensor_apply_kernelINS1_18TensorListMetadataILi2EEENS1_21BinaryOpScalarFunctorIlLi2ELi1ELi1EEEJSt4plusIlElEEEvT_T0_DpT1_,"a",@progbits
	.sectionflags	@""
	.align	4
.nv.constant0._ZN2at6native57_GLOBAL__N__f3eca4a2_24_ForeachBinaryOpScalar_cu_86b9896c25multi_tensor_apply_kernelINS1_18TensorListMetadataILi2EEENS1_21BinaryOpScalarFunctorIlLi2ELi1ELi1EEEJSt4plusIlElEEEvT_T0_DpT1_:
	.zero		4056


//--------------------- .nv.constant0._ZN2at6native57_GLOBAL__N__f3eca4a2_24_ForeachBinaryOpScalar_cu_86b9896c25multi_tensor_apply_kernelINS1_18TensorListMetadataILi2EEENS1_21BinaryOpScalarFunctorIiLi2ELi1ELi1EEEJSt4plusIiEiEEEvT_T0_DpT1_ --------------------------
	.section	.nv.constant0._ZN2at6native57_GLOBAL__N__f3eca4a2_24_ForeachBinaryOpScalar_cu_86b9896c25multi_tensor_apply_kernelINS1_18TensorListMetadataILi2EEENS1_21BinaryOpScalarFunctorIiLi2ELi1ELi1EEEJSt4plusIiEiEEEvT_T0_DpT1_,"a",@progbits
	.sectionflags	@""
	.align	4
.nv.constant0._ZN2at6native57_GLOBAL__N__f3eca4a2_24_ForeachBinaryOpScalar_cu_86b9896c25multi_tensor_apply_kernelINS1_18TensorListMetadataILi2EEENS1_21BinaryOpScalarFunctorIiLi2ELi1ELi1EEEJSt4plusIiEiEEEvT_T0_DpT1_:
	.zero		4048


//--------------------- .nv.constant0._ZN2at6native57_GLOBAL__N__f3eca4a2_24_ForeachBinaryOpScalar_cu_86b9896c25multi_tensor_apply_kernelINS1_18TensorListMetadataILi2EEENS1_21BinaryOpScalarFunctorIaLi2ELi1ELi1EEEJSt4plusIaEaEEEvT_T0_DpT1_ --------------------------
	.section	.nv.constant0._ZN2at6native57_GLOBAL__N__f3eca4a2_24_ForeachBinaryOpScalar_cu_86b9896c25multi_tensor_apply_kernelINS1_18TensorListMetadataILi2EEENS1_21BinaryOpScalarFunctorIaLi2ELi1ELi1EEEJSt4plusIaEaEEEvT_T0_DpT1_,"a",@progbits
	.sectionflags	@""
	.align	4
.nv.constant0._ZN2at6native57_GLOBAL__N__f3eca4a2_24_ForeachBinaryOpScalar_cu_86b9896c25multi_tensor_apply_kernelINS1_18TensorListMetadataILi2EEENS1_21BinaryOpScalarFunctorIaLi2ELi1ELi1EEEJSt4plusIaEaEEEvT_T0_DpT1_:
	.zero		4043


//--------------------- .nv.constant0._ZN2at6native57_GLOBAL__N__f3eca4a2_24_ForeachBinaryOpScalar_cu_86b9896c25multi_tensor_apply_kernelINS1_18TensorListMetadataILi2EEENS1_21BinaryOpScalarFunctorIhLi2ELi1ELi1EEEJSt4plusIhEhEEEvT_T0_DpT1_ --------------------------
	.section	.nv.constant0._ZN2at6native57_GLOBAL__N__f3eca4a2_24_ForeachBinaryOpScalar_cu_86b9896c25multi_tensor_apply_kernelINS1_18TensorListMetadataILi2EEENS1_21BinaryOpScalarFunctorIhLi2ELi1ELi1EEEJSt4plusIhEhEEEvT_T0_DpT1_,"a",@progbits
	.sectionflags	@""
	.align	4
.nv.constant0._ZN2at6native57_GLOBAL__N__f3eca4a2_24_ForeachBinaryOpScalar_cu_86b9896c25multi_tensor_apply_kernelINS1_18TensorListMetadataILi2EEENS1_21BinaryOpScalarFunctorIhLi2ELi1ELi1EEEJSt4plusIhEhEEEvT_T0_DpT1_:
	.zero		4043


//--------------------- .nv.constant0._ZN2at6native57_GLOBAL__N__f3eca4a2_24_ForeachBinaryOpScalar_cu_86b9896c25multi_tensor_apply_kernelINS1_18TensorListMetadataILi1EEENS1_21BinaryOpScalarFunctorIN3c108BFloat16ELi1ELi1ELi0EEEJSt4plusIfEfEEEvT_T0_DpT1_ --------------------------
	.section	.nv.constant0._ZN2at6native57_GLOBAL__N__f3eca4a2_24_ForeachBinaryOpScalar_cu_86b9896c25multi_tensor_apply_kernelINS1_18TensorListMetadataILi1EEENS1_21BinaryOpScalarFunctorIN3c108BFloat16ELi1ELi1ELi0EEEJSt4plusIfEfEEEvT_T0_DpT1_,"a",@progbits
	.sectionflags	@""
	.align	4
.nv.constant0._ZN2at6native57_GLOBAL__N__f3eca4a2_24_ForeachBinaryOpScalar_cu_86b9896c25multi_tensor_apply_kernelINS1_18TensorListMetadataILi1EEENS1_21BinaryOpScalarFunctorIN3c108BFloat16ELi1ELi1ELi0EEEJSt4plusIfEfEEEvT_T0_DpT1_:
	.zero		4272


//--------------------- .nv.constant0._ZN2at6native57_GLOBAL__N__f3eca4a2_24_ForeachBinaryOpScalar_cu_86b9896c25multi_tensor_apply_kernelINS1_18TensorListMetadataILi1EEENS1_21BinaryOpScalarFunctorIN3c104HalfELi1ELi1ELi0EEEJSt4plusIfEfEEEvT_T0_DpT1_ --------------------------
	.section	.nv.constant0._ZN2at6native57_GLOBAL__N__f3eca4a2_24_ForeachBinaryOpScalar_cu_86b9896c25multi_tensor_apply_kernelINS1_18TensorListMetadataILi1EEENS1_21BinaryOpScalarFunctorIN3c104HalfELi1ELi1ELi0EEEJSt4plusIfEfEEEvT_T0_DpT1_,"a",@progbits
	.sectionflags	@""
	.align	4
.nv.constant0._ZN2at6native57_GLOBAL__N__f3eca4a2_24_ForeachBinaryOpScalar_cu_86b9896c25multi_tensor_apply_kernelINS1_18TensorListMetadataILi1EEENS1_21BinaryOpScalarFunctorIN3c104HalfELi1ELi1ELi0EEEJSt4plusIfEfEEEvT_T0_DpT1_:
	.zero		4272


//--------------------- .nv.constant0._ZN2at6native57_GLOBAL__N__f3eca4a2_24_ForeachBinaryOpScalar_cu_86b9896c25multi_tensor_apply_kernelINS1_18TensorListMetadataILi1EEENS1_21BinaryOpScalarFunctorIbLi1ELi1ELi0EEEJSt4plusIbEbEEEvT_T0_DpT1_ --------------------------
	.section	.nv.constant0._ZN2at6native57_GLOBAL__N__f3eca4a2_24_ForeachBinaryOpScalar_cu_86b9896c25multi_tensor_apply_kernelINS1_18TensorListMetadataILi1EEENS1_21BinaryOpScalarFunctorIbLi1ELi1ELi0EEEJSt4plusIbEbEEEvT_T0_DpT1_,"a",@progbits
	.sectionflags	@""
	.align	4
.nv.constant0._ZN2at6native57_GLOBAL__N__f3eca4a2_24_ForeachBinaryOpScalar_cu_86b9896c25multi_tensor_apply_kernelINS1_18TensorListMetadataILi1EEENS1_21BinaryOpScalarFunctorIbLi1ELi1ELi0EEEJSt4plusIbEbEEEvT_T0_DpT1_:
	.zero		4267


//--------------------- .nv.constant0._ZN2at6native57_GLOBAL__N__f3eca4a2_24_ForeachBinaryOpScalar_cu_86b9896c25multi_tensor_apply_kernelINS1_18TensorListMetadataILi1EEENS1_21BinaryOpScalarFunctorIN3c107complexIfEELi1ELi1ELi0EEEJSt4plusIS8_ES8_EEEvT_T0_DpT1_ --------------------------
	.section	.nv.constant0._ZN2at6native57_GLOBAL__N__f3eca4a2_24_ForeachBinaryOpScalar_cu_86b9896c25multi_tensor_apply_kernelINS1_18TensorListMetadataILi1EEENS1_21BinaryOpScalarFunctorIN3c107complexIfEELi1ELi1ELi0EEEJSt4plusIS8_ES8_EEEvT_T0_DpT1_,"a",@progbits
	.sectionflags	@""
	.align	4
.nv.constant0._ZN2at6native57_GLOBAL__N__f3eca4a2_24_ForeachBinaryOpScalar_cu_86b9896c25multi_tensor_apply_kernelINS1_18TensorListMetadataILi1EEENS1_21BinaryOpScalarFunctorIN3c107complexIfEELi1ELi1ELi0EEEJSt4plusIS8_ES8_EEEvT_T0_DpT1_:
	.zero		4280


//--------------------- .nv.constant0._ZN2at6native57_GLOBAL__N__f3eca4a2_24_ForeachBinaryOpScalar_cu_86b9896c25multi_tensor_apply_kernelINS1_18TensorListMetadataILi1EEENS1_21BinaryOpScalarFunctorIN3c107complexIdEELi1ELi1ELi0EEEJSt4plusIS8_ES8_EEEvT_T0_DpT1_ --------------------------
	.section	.nv.constant0._ZN2at6native57_GLOBAL__N__f3eca4a2_24_ForeachBinaryOpScalar_cu_86b9896c25multi_tensor_apply_kernelINS1_18TensorListMetadataILi1EEENS1_21BinaryOpScalarFunctorIN3c107complexIdEELi1ELi1ELi0EEEJSt4plusIS8_ES8_EEEvT_T0_DpT1_,"a",@progbits
	.sectionflags	@""
	.align	4
.nv.constant0._ZN2at6native57_GLOBAL__N__f3eca4a2_24_ForeachBinaryOpScalar_cu_86b9896c25multi_tensor_apply_kernelINS1_18TensorListMetadataILi1EEENS1_21BinaryOpScalarFunctorIN3c107complexIdEELi1ELi1ELi0EEEJSt4plusIS8_ES8_EEEvT_T0_DpT1_:
	.zero		4288


//--------------------- .nv.constant0._ZN2at6native57_GLOBAL__N__f3eca4a2_24_ForeachBinaryOpScalar_cu_86b9896c25multi_tensor_apply_kernelINS1_18TensorListMetadataILi1EEENS1_21BinaryOpScalarFunctorIfLi1ELi1ELi0EEEJSt4plusIfEfEEEvT_T0_DpT1_ --------------------------
	.section	.nv.constant0._ZN2at6native57_GLOBAL__N__f3eca4a2_24_ForeachBinaryOpScalar_cu_86b9896c25multi_tensor_apply_kernelINS1_18TensorListMetadataILi1EEENS1_21BinaryOpScalarFunctorIfLi1ELi1ELi0EEEJSt4plusIfEfEEEvT_T0_DpT1_,"a",@progbits
	.sectionflags	@""
	.align	4
.nv.constant0._ZN2at6native57_GLOBAL__N__f3eca4a2_24_ForeachBinaryOpScalar_cu_86b9896c25multi_tensor_apply_kernelINS1_18TensorListMetadataILi1EEENS1_21BinaryOpScalarFunctorIfLi1ELi1ELi0EEEJSt4plusIfEfEEEvT_T0_DpT1_:
	.zero		4272


//--------------------- .nv.constant0._ZN2at6native57_GLOBAL__N__f3eca4a2_24_ForeachBinaryOpScalar_cu_86b9896c25multi_tensor_apply_kernelINS1_18TensorListMetadataILi1EEENS1_21BinaryOpScalarFunctorIdLi1ELi1ELi0EEEJSt4plusIdEdEEEvT_T0_DpT1_ --------------------------
	.section	.nv.constant0._ZN2at6native57_GLOBAL__N__f3eca4a2_24_ForeachBinaryOpScalar_cu_86b9896c25multi_tensor_apply_kernelINS1_18TensorListMetadataILi1EEENS1_21BinaryOpScalarFunctorIdLi1ELi1ELi0EEEJSt4plusIdEdEEEvT_T0_DpT1_,"a",@progbits
	.sectionflags	@""
	.align	4
.nv.constant0._ZN2at6native57_GLOBAL__N__f3eca4a2_24_ForeachBinaryOpScalar_cu_86b9896c25multi_tensor_apply_kernelINS1_18TensorListMetadataILi1EEENS1_21BinaryOpScalarFunctorIdLi1ELi1ELi0EEEJSt4plusIdEdEEEvT_T0_DpT1_:
	.zero		4280


//--------------------- .nv.constant0._ZN2at6native57_GLOBAL__N__f3eca4a2_24_ForeachBinaryOpScalar_cu_86b9896c25multi_tensor_apply_kernelINS1_18TensorListMetadataILi1EEENS1_21BinaryOpScalarFunctorIsLi1ELi1ELi0EEEJSt4plusIsEsEEEvT_T0_DpT1_ --------------------------
	.section	.nv.constant0._ZN2at6native57_GLOBAL__N__f3eca4a2_24_ForeachBinaryOpScalar_cu_86b9896c25multi_tensor_apply_kernelINS1_18TensorListMetadataILi1EEENS1_21BinaryOpScalarFunctorIsLi1ELi1ELi0EEEJSt4plusIsEsEEEvT_T0_DpT1_,"a",@progbits
	.sectionflags	@""
	.align	4
.nv.constant0._ZN2at6native57_GLOBAL__N__f3eca4a2_24_ForeachBinaryOpScalar_cu_86b9896c25multi_tensor_apply_kernelINS1_18TensorListMetadataILi1EEENS1_21BinaryOpScalarFunctorIsLi1ELi1ELi0EEEJSt4plusIsEsEEEvT_T0_DpT1_:
	.zero		4268


//--------------------- .nv.constant0._ZN2at6native57_GLOBAL__N__f3eca4a2_24_ForeachBinaryOpScalar_cu_86b9896c25multi_tensor_apply_kernelINS1_18TensorListMetadataILi1EEENS1_21BinaryOpScalarFunctorIlLi1ELi1ELi0EEEJSt4plusIlElEEEvT_T0_DpT1_ --------------------------
	.section	.nv.constant0._ZN2at6native57_GLOBAL__N__f3eca4a2_24_ForeachBinaryOpScalar_cu_86b9896c25multi_tensor_apply_kernelINS1_18TensorListMetadataILi1EEENS1_21BinaryOpScalarFunctorIlLi1ELi1ELi0EEEJSt4plusIlElEEEvT_T0_DpT1_,"a",@progbits
	.sectionflags	@""
	.align	4
.nv.constant0._ZN2at6native57_GLOBAL__N__f3eca4a2_24_ForeachBinaryOpScalar_cu_86b9896c25multi_tensor_apply_kernelINS1_18TensorListMetadataILi1EEENS1_21BinaryOpScalarFunctorIlLi1ELi1ELi0EEEJSt4plusIlElEEEvT_T0_DpT1_:
	.zero		4280


//--------------------- .nv.constant0._ZN2at6native57_GLOBAL__N__f3eca4a2_24_ForeachBinaryOpScalar_cu_86b9896c25multi_tensor_apply_kernelINS1_18TensorListMetadataILi1EEENS1_21BinaryOpScalarFunctorIiLi1ELi1ELi0EEEJSt4plusIiEiEEEvT_T0_DpT1_ --------------------------
	.section	.nv.constant0._ZN2at6native57_GLOBAL__N__f3eca4a2_24_ForeachBinaryOpScalar_cu_86b9896c25multi_tensor_apply_kernelINS1_18TensorListMetadataILi1EEENS1_21BinaryOpScalarFunctorIiLi1ELi1ELi0EEEJSt4plusIiEiEEEvT_T0_DpT1_,"a",@progbits
	.sectionflags	@""
	.align	4
.nv.constant0._ZN2at6native57_GLOBAL__N__f3eca4a2_24_ForeachBinaryOpScalar_cu_86b9896c25multi_tensor_apply_kernelINS1_18TensorListMetadataILi1EEENS1_21BinaryOpScalarFunctorIiLi1ELi1ELi0EEEJSt4plusIiEiEEEvT_T0_DpT1_:
	.zero		4272


//--------------------- .nv.constant0._ZN2at6native57_GLOBAL__N__f3eca4a2_24_ForeachBinaryOpScalar_cu_86b9896c25multi_tensor_apply_kernelINS1_18TensorListMetadataILi1EEENS1_21BinaryOpScalarFunctorIaLi1ELi1ELi0EEEJSt4plusIaEaEEEvT_T0_DpT1_ --------------------------
	.section	.nv.constant0._ZN2at6native57_GLOBAL__N__f3eca4a2_24_ForeachBinaryOpScalar_cu_86b9896c25multi_tensor_apply_kernelINS1_18TensorListMetadataILi1EEENS1_21BinaryOpScalarFunctorIaLi1ELi1ELi0EEEJSt4plusIaEaEEEvT_T0_DpT1_,"a",@progbits
	.sectionflags	@""
	.align	4
.nv.constant0._ZN2at6native57_GLOBAL__N__f3eca4a2_24_ForeachBinaryOpScalar_cu_86b9896c25multi_tensor_apply_kernelINS1_18TensorListMetadataILi1EEENS1_21BinaryOpScalarFunctorIaLi1ELi1ELi0EEEJSt4plusIaEaEEEvT_T0_DpT1_:
	.zero		4267


//--------------------- .nv.constant0._ZN2at6native57_GLOBAL__N__f3eca4a2_24_ForeachBinaryOpScalar_cu_86b9896c25multi_tensor_apply_kernelINS1_18TensorListMetadataILi1EEENS1_21BinaryOpScalarFunctorIhLi1ELi1ELi0EEEJSt4plusIhEhEEEvT_T0_DpT1_ --------------------------
	.section	.nv.constant0._ZN2at6native57_GLOBAL__N__f3eca4a2_24_ForeachBinaryOpScalar_cu_86b9896c25multi_tensor_apply_kernelINS1_18TensorListMetadataILi1EEENS1_21BinaryOpScalarFunctorIhLi1ELi1ELi0EEEJSt4plusIhEhEEEvT_T0_DpT1_,"a",@progbits
	.sectionflags	@""
	.align	4
.nv.constant0._ZN2at6native57_GLOBAL__N__f3eca4a2_24_ForeachBinaryOpScalar_cu_86b9896c25multi_tensor_apply_kernelINS1_18TensorListMetadataILi1EEENS1_21BinaryOpScalarFunctorIhLi1ELi1ELi0EEEJSt4plusIhEhEEEvT_T0_DpT1_:
	.zero		4267


//--------------------- SYMBOLS --------------------------

	.type		.nv.reservedSmem.offset0,@object
	.size		.nv.reservedSmem.offset0,0x4
